// Copyright (c) 2024, Jay Shah, Ganesh Bikshandi, Ying Zhang, Vijay Thakkar, Pradeep Ramani, Tri Dao.
// Splitting the different template instantiations to different files to speed up compilation.
// This file is auto-generated. See "generate_kernels.py"

#include "flash_fwd_launch_template.h"

#ifndef FLASHATTENTION_DISABLE_HDIM96
template void run_mha_fwd_<90, cutlass::float_e4m3_t, 96, 96, true, false, true, true>(Flash_fwd_params &params, cudaStream_t stream);
#endif


// ===== COMPILED SASS (sm_90a) =====

	.target	sm_90a

	.elftype	@"ET_EXEC"


//--------------------- .note.nv.tkinfo           --------------------------
	.section	.note.nv.tkinfo,"",@"SHT_NOTE"
	.sectionflags	@"SHF_NOTE_NV_TKINFO"
	.tkinfo
        /*0018*/ 	.word	0x00000002
        /*0030*/ 	.string	""
        /*0030*/ 	.string	"ptxas"
        /*0030*/ 	.string	"Cuda compilation tools, release 13.0, V13.0.88"
        /*0030*/ 	.string	"Build cuda_13.0.r13.0/compiler.36424714_0"
        /*0030*/ 	.string	"-arch sm_90a -m 64 "



//--------------------- .note.nv.cuinfo           --------------------------
	.section	.note.nv.cuinfo,"",@"SHT_NOTE"
	.sectionflags	@"SHF_NOTE_NV_CUINFO"
        /*0018*/ 	.short	0x0002
        /*001a*/ 	.short	0x005a
        /*001c*/ 	.short	0x0082
	.zero		2


//--------------------- .nv.info                  --------------------------
	.section	.nv.info,"",@"SHT_CUDA_INFO"
	.align	4


	//----- nvinfo : EIATTR_REGCOUNT
	.align		4
        /*0000*/ 	.byte	0x04, 0x2f
        /*0002*/ 	.short	(.L_21 - .L_20)
	.align		4
.L_20:
        /*0004*/ 	.word	index@(_ZN7cutlass13device_kernelIN5flash11enable_sm90INS1_16FlashAttnFwdSm90INS1_25CollectiveMainloopFwdSm90ILi2EN4cute5tupleIJNS5_1CILi1EEES8_S8_EEENS6_IJNS7_ILi192EEENS7_ILi128EEENS7_ILi96EEEEEELi96ENS_12float_e4m3_tEfNS_4arch4Sm90ELb1ELb0ELb1ELb1ELb0ELb1ELb0ELb1ELb1ELb1ELb1ELb0EEENS1_21CollectiveEpilogueFwdINS6_IJSA_SC_SB_EEES9_NS_10bfloat16_tESG_Li384ELb1ELb1ELb1ELb1EEENS1_36VarlenDynamicPersistentTileSchedulerILi192ELi128ELi384ELi128ELb1ELb1ELb1ELb1ELb1ELb1EEEEEEEEEvNT_6ParamsE)
        /*0008*/ 	.word	0x00000080


	//----- nvinfo : EIATTR_FRAME_SIZE
	.align		4
.L_21:
        /*000c*/ 	.byte	0x04, 0x11
        /*000e*/ 	.short	(.L_23 - .L_22)
	.align		4
.L_22:
        /*0010*/ 	.word	index@(_ZN7cutlass13device_kernelIN5flash11enable_sm90INS1_16FlashAttnFwdSm90INS1_25CollectiveMainloopFwdSm90ILi2EN4cute5tupleIJNS5_1CILi1EEES8_S8_EEENS6_IJNS7_ILi192EEENS7_ILi128EEENS7_ILi96EEEEEELi96ENS_12float_e4m3_tEfNS_4arch4Sm90ELb1ELb0ELb1ELb1ELb0ELb1ELb0ELb1ELb1ELb1ELb1ELb0EEENS1_21CollectiveEpilogueFwdINS6_IJSA_SC_SB_EEES9_NS_10bfloat16_tESG_Li384ELb1ELb1ELb1ELb1EEENS1_36VarlenDynamicPersistentTileSchedulerILi192ELi128ELi384ELi128ELb1ELb1ELb1ELb1ELb1ELb1EEEEEEEEEvNT_6ParamsE)
        /*0014*/ 	.word	0x00000088


	//----- nvinfo : EIATTR_REGCOUNT
	.align		4
.L_23:
        /*0018*/ 	.byte	0x04, 0x2f
        /*001a*/ 	.short	(.L_25 - .L_24)
	.align		4
.L_24:
        /*001c*/ 	.word	index@(_ZN7cutlass13device_kernelIN5flash11enable_sm90INS1_16FlashAttnFwdSm90INS1_25CollectiveMainloopFwdSm90ILi2EN4cute5tupleIJNS5_1CILi1EEES8_S8_EEENS6_IJNS7_ILi192EEENS7_ILi128EEENS7_ILi96EEEEEELi96ENS_12float_e4m3_tEfNS_4arch4Sm90ELb1ELb0ELb1ELb1ELb0ELb0ELb0ELb1ELb1ELb1ELb1ELb0EEENS1_21CollectiveEpilogueFwdINS6_IJSA_SC_SB_EEES9_NS_10bfloat16_tESG_Li384ELb1ELb1ELb1ELb1EEENS1_36VarlenDynamicPersistentTileSchedulerILi192ELi128ELi384ELi128ELb1ELb1ELb1ELb1ELb1ELb1EEEEEEEEEvNT_6ParamsE)
        /*0020*/ 	.word	0x00000080


	//----- nvinfo : EIATTR_FRAME_SIZE
	.align		4
.L_25:
        /*0024*/ 	.byte	0x04, 0x11
        /*0026*/ 	.short	(.L_27 - .L_26)
	.align		4
.L_26:
        /*0028*/ 	.word	index@(_ZN7cutlass13device_kernelIN5flash11enable_sm90INS1_16FlashAttnFwdSm90INS1_25CollectiveMainloopFwdSm90ILi2EN4cute5tupleIJNS5_1CILi1EEES8_S8_EEENS6_IJNS7_ILi192EEENS7_ILi128EEENS7_ILi96EEEEEELi96ENS_12float_e4m3_tEfNS_4arch4Sm90ELb1ELb0ELb1ELb1ELb0ELb0ELb0ELb1ELb1ELb1ELb1ELb0EEENS1_21CollectiveEpilogueFwdINS6_IJSA_SC_SB_EEES9_NS_10bfloat16_tESG_Li384ELb1ELb1ELb1ELb1EEENS1_36VarlenDynamicPersistentTileSchedulerILi192ELi128ELi384ELi128ELb1ELb1ELb1ELb1ELb1ELb1EEEEEEEEEvNT_6ParamsE)
        /*002c*/ 	.word	0x00000020


	//----- nvinfo : EIATTR_REGCOUNT
	.align		4
.L_27:
        /*0030*/ 	.byte	0x04, 0x2f
        /*0032*/ 	.short	(.L_29 - .L_28)
	.align		4
.L_28:
        /*0034*/ 	.word	index@(_ZN7cutlass13device_kernelIN5flash11enable_sm90INS1_16FlashAttnFwdSm90INS1_25CollectiveMainloopFwdSm90ILi2EN4cute5tupleIJNS5_1CILi1EEES8_S8_EEENS6_IJNS7_ILi192EEENS7_ILi128EEENS7_ILi96EEEEEELi96ENS_12float_e4m3_tEfNS_4arch4Sm90ELb1ELb0ELb1ELb0ELb0ELb0ELb0ELb1ELb1ELb1ELb1ELb0EEENS1_21CollectiveEpilogueFwdINS6_IJSA_SC_SB_EEES9_NS_10bfloat16_tESG_Li384ELb0ELb1ELb1ELb1EEENS1_19SingleTileSchedulerILb0ELb1ELb1ELi192EEEEEEEEEvNT_6ParamsE)
        /*0038*/ 	.word	0x00000080


	//----- nvinfo : EIATTR_FRAME_SIZE
	.align		4
.L_29:
        /*003c*/ 	.byte	0x04, 0x11
        /*003e*/ 	.short	(.L_31 - .L_30)
	.align		4
.L_30:
        /*0040*/ 	.word	index@(_ZN7cutlass13device_kernelIN5flash11enable_sm90INS1_16FlashAttnFwdSm90INS1_25CollectiveMainloopFwdSm90ILi2EN4cute5tupleIJNS5_1CILi1EEES8_S8_EEENS6_IJNS7_ILi192EEENS7_ILi128EEENS7_ILi96EEEEEELi96ENS_12float_e4m3_tEfNS_4arch4Sm90ELb1ELb0ELb1ELb0ELb0ELb0ELb0ELb1ELb1ELb1ELb1ELb0EEENS1_21CollectiveEpilogueFwdINS6_IJSA_SC_SB_EEES9_NS_10bfloat16_tESG_Li384ELb0ELb1ELb1ELb1EEENS1_19SingleTileSchedulerILb0ELb1ELb1ELi192EEEEEEEEEvNT_6ParamsE)
        /*0044*/ 	.word	0x00000000


	//----- nvinfo : EIATTR_REGCOUNT
	.align		4
.L_31:
        /*0048*/ 	.byte	0x04, 0x2f
        /*004a*/ 	.short	(.L_33 - .L_32)
	.align		4
.L_32:
        /*004c*/ 	.word	index@(_ZN7cutlass13device_kernelIN5flash11enable_sm90INS1_16FlashAttnFwdSm90INS1_25CollectiveMainloopFwdSm90ILi2EN4cute5tupleIJNS5_1CILi1EEES8_S8_EEENS6_IJNS7_ILi192EEENS7_ILi128EEENS7_ILi96EEEEEELi96ENS_12float_e4m3_tEfNS_4arch4Sm90ELb0ELb1ELb1ELb1ELb0ELb1ELb0ELb1ELb1ELb1ELb1ELb0EEENS1_21CollectiveEpilogueFwdINS6_IJSA_SC_SB_EEES9_NS_10bfloat16_tESG_Li384ELb1ELb1ELb1ELb1EEENS1_36VarlenDynamicPersistentTileSchedulerILi192ELi128ELi384ELi128ELb1ELb1ELb1ELb1ELb0ELb1EEEEEEEEEvNT_6ParamsE)
        /*0050*/ 	.word	0x00000080


	//----- nvinfo : EIATTR_FRAME_SIZE
	.align		4
.L_33:
        /*0054*/ 	.byte	0x04, 0x11
        /*0056*/ 	.short	(.L_35 - .L_34)
	.align		4
.L_34:
        /*0058*/ 	.word	index@(_ZN7cutlass13device_kernelIN5flash11enable_sm90INS1_16FlashAttnFwdSm90INS1_25CollectiveMainloopFwdSm90ILi2EN4cute5tupleIJNS5_1CILi1EEES8_S8_EEENS6_IJNS7_ILi192EEENS7_ILi128EEENS7_ILi96EEEEEELi96ENS_12float_e4m3_tEfNS_4arch4Sm90ELb0ELb1ELb1ELb1ELb0ELb1ELb0ELb1ELb1ELb1ELb1ELb0EEENS1_21CollectiveEpilogueFwdINS6_IJSA_SC_SB_EEES9_NS_10bfloat16_tESG_Li384ELb1ELb1ELb1ELb1EEENS1_36VarlenDynamicPersistentTileSchedulerILi192ELi128ELi384ELi128ELb1ELb1ELb1ELb1ELb0ELb1EEEEEEEEEvNT_6ParamsE)
        /*005c*/ 	.word	0x00000090


	//----- nvinfo : EIATTR_REGCOUNT
	.align		4
.L_35:
        /*0060*/ 	.byte	0x04, 0x2f
        /*0062*/ 	.short	(.L_37 - .L_36)
	.align		4
.L_36:
        /*0064*/ 	.word	index@(_ZN7cutlass13device_kernelIN5flash11enable_sm90INS1_16FlashAttnFwdSm90INS1_25CollectiveMainloopFwdSm90ILi2EN4cute5tupleIJNS5_1CILi1EEES8_S8_EEENS6_IJNS7_ILi192EEENS7_ILi128EEENS7_ILi96EEEEEELi96ENS_12float_e4m3_tEfNS_4arch4Sm90ELb0ELb1ELb1ELb1ELb0ELb0ELb0ELb1ELb1ELb1ELb1ELb0EEENS1_21CollectiveEpilogueFwdINS6_IJSA_SC_SB_EEES9_NS_10bfloat16_tESG_Li384ELb1ELb1ELb1ELb1EEENS1_36VarlenDynamicPersistentTileSchedulerILi192ELi128ELi384ELi128ELb1ELb1ELb1ELb1ELb0ELb1EEEEEEEEEvNT_6ParamsE)
        /*0068*/ 	.word	0x00000080


	//----- nvinfo : EIATTR_FRAME_SIZE
	.align		4
.L_37:
        /*006c*/ 	.byte	0x04, 0x11
        /*006e*/ 	.short	(.L_39 - .L_38)
	.align		4
.L_38:
        /*0070*/ 	.word	index@(_ZN7cutlass13device_kernelIN5flash11enable_sm90INS1_16FlashAttnFwdSm90INS1_25CollectiveMainloopFwdSm90ILi2EN4cute5tupleIJNS5_1CILi1EEES8_S8_EEENS6_IJNS7_ILi192EEENS7_ILi128EEENS7_ILi96EEEEEELi96ENS_12float_e4m3_tEfNS_4arch4Sm90ELb0ELb1ELb1ELb1ELb0ELb0ELb0ELb1ELb1ELb1ELb1ELb0EEENS1_21CollectiveEpilogueFwdINS6_IJSA_SC_SB_EEES9_NS_10bfloat16_tESG_Li384ELb1ELb1ELb1ELb1EEENS1_36VarlenDynamicPersistentTileSchedulerILi192ELi128ELi384ELi128ELb1ELb1ELb1ELb1ELb0ELb1EEEEEEEEEvNT_6ParamsE)
        /*0074*/ 	.word	0x00000020


	//----- nvinfo : EIATTR_REGCOUNT
	.align		4
.L_39:
        /*0078*/ 	.byte	0x04, 0x2f
        /*007a*/ 	.short	(.L_41 - .L_40)
	.align		4
.L_40:
        /*007c*/ 	.word	index@(_ZN7cutlass13device_kernelIN5flash11enable_sm90INS1_16FlashAttnFwdSm90INS1_25CollectiveMainloopFwdSm90ILi2EN4cute5tupleIJNS5_1CILi1EEES8_S8_EEENS6_IJNS7_ILi192EEENS7_ILi128EEENS7_ILi96EEEEEELi96ENS_12float_e4m3_tEfNS_4arch4Sm90ELb0ELb1ELb1ELb0ELb0ELb0ELb0ELb1ELb1ELb1ELb1ELb0EEENS1_21CollectiveEpilogueFwdINS6_IJSA_SC_SB_EEES9_NS_10bfloat16_tESG_Li384ELb0ELb1ELb1ELb1EEENS1_19SingleTileSchedulerILb0ELb1ELb1ELi192EEEEEEEEEvNT_6ParamsE)
        /*0080*/ 	.word	0x00000080


	//----- nvinfo : EIATTR_FRAME_SIZE
	.align		4
.L_41:
        /*0084*/ 	.byte	0x04, 0x11
        /*0086*/ 	.short	(.L_43 - .L_42)
	.align		4
.L_42:
        /*0088*/ 	.word	index@(_ZN7cutlass13device_kernelIN5flash11enable_sm90INS1_16FlashAttnFwdSm90INS1_25CollectiveMainloopFwdSm90ILi2EN4cute5tupleIJNS5_1CILi1EEES8_S8_EEENS6_IJNS7_ILi192EEENS7_ILi128EEENS7_ILi96EEEEEELi96ENS_12float_e4m3_tEfNS_4arch4Sm90ELb0ELb1ELb1ELb0ELb0ELb0ELb0ELb1ELb1ELb1ELb1ELb0EEENS1_21CollectiveEpilogueFwdINS6_IJSA_SC_SB_EEES9_NS_10bfloat16_tESG_Li384ELb0ELb1ELb1ELb1EEENS1_19SingleTileSchedulerILb0ELb1ELb1ELi192EEEEEEEEEvNT_6ParamsE)
        /*008c*/ 	.word	0x00000000


	//----- nvinfo : EIATTR_REGCOUNT
	.align		4
.L_43:
        /*0090*/ 	.byte	0x04, 0x2f
        /*0092*/ 	.short	(.L_45 - .L_44)
	.align		4
.L_44:
        /*0094*/ 	.word	index@(_ZN7cutlass13device_kernelIN5flash11enable_sm90INS1_16FlashAttnFwdSm90INS1_25CollectiveMainloopFwdSm90ILi2EN4cute5tupleIJNS5_1CILi1EEES8_S8_EEENS6_IJNS7_ILi192EEENS7_ILi128EEENS7_ILi96EEEEEELi96ENS_12float_e4m3_tEfNS_4arch4Sm90ELb0ELb0ELb1ELb1ELb0ELb1ELb0ELb1ELb1ELb1ELb1ELb0EEENS1_21CollectiveEpilogueFwdINS6_IJSA_SC_SB_EEES9_NS_10bfloat16_tESG_Li384ELb1ELb1ELb1ELb1EEENS1_36VarlenDynamicPersistentTileSchedulerILi192ELi128ELi384ELi128ELb1ELb1ELb1ELb0ELb1ELb1EEEEEEEEEvNT_6ParamsE)
        /*0098*/ 	.word	0x00000080


	//----- nvinfo : EIATTR_FRAME_SIZE
	.align		4
.L_45:
        /*009c*/ 	.byte	0x04, 0x11
        /*009e*/ 	.short	(.L_47 - .L_46)
	.align		4
.L_46:
        /*00a0*/ 	.word	index@(_ZN7cutlass13device_kernelIN5flash11enable_sm90INS1_16FlashAttnFwdSm90INS1_25CollectiveMainloopFwdSm90ILi2EN4cute5tupleIJNS5_1CILi1EEES8_S8_EEENS6_IJNS7_ILi192EEENS7_ILi128EEENS7_ILi96EEEEEELi96ENS_12float_e4m3_tEfNS_4arch4Sm90ELb0ELb0ELb1ELb1ELb0ELb1ELb0ELb1ELb1ELb1ELb1ELb0EEENS1_21CollectiveEpilogueFwdINS6_IJSA_SC_SB_EEES9_NS_10bfloat16_tESG_Li384ELb1ELb1ELb1ELb1EEENS1_36VarlenDynamicPersistentTileSchedulerILi192ELi128ELi384ELi128ELb1ELb1ELb1ELb0ELb1ELb1EEEEEEEEEvNT_6ParamsE)
        /*00a4*/ 	.word	0x00000090


	//----- nvinfo : EIATTR_REGCOUNT
	.align		4
.L_47:
        /*00a8*/ 	.byte	0x04, 0x2f
        /*00aa*/ 	.short	(.L_49 - .L_48)
	.align		4
.L_48:
        /*00ac*/ 	.word	index@(_ZN7cutlass13device_kernelIN5flash11enable_sm90INS1_16FlashAttnFwdSm90INS1_25CollectiveMainloopFwdSm90ILi2EN4cute5tupleIJNS5_1CILi1EEES8_S8_EEENS6_IJNS7_ILi192EEENS7_ILi128EEENS7_ILi96EEEEEELi96ENS_12float_e4m3_tEfNS_4arch4Sm90ELb0ELb0ELb1ELb1ELb0ELb0ELb0ELb1ELb1ELb1ELb1ELb0EEENS1_21CollectiveEpilogueFwdINS6_IJSA_SC_SB_EEES9_NS_10bfloat16_tESG_Li384ELb1ELb1ELb1ELb1EEENS1_36VarlenDynamicPersistentTileSchedulerILi192ELi128ELi384ELi128ELb1ELb1ELb1ELb0ELb1ELb1EEEEEEEEEvNT_6ParamsE)
        /*00b0*/ 	.word	0x00000080


	//----- nvinfo : EIATTR_FRAME_SIZE
	.align		4
.L_49:
        /*00b4*/ 	.byte	0x04, 0x11
        /*00b6*/ 	.short	(.L_51 - .L_50)
	.align		4
.L_50:
        /*00b8*/ 	.word	index@(_ZN7cutlass13device_kernelIN5flash11enable_sm90INS1_16FlashAttnFwdSm90INS1_25CollectiveMainloopFwdSm90ILi2EN4cute5tupleIJNS5_1CILi1EEES8_S8_EEENS6_IJNS7_ILi192EEENS7_ILi128EEENS7_ILi96EEEEEELi96ENS_12float_e4m3_tEfNS_4arch4Sm90ELb0ELb0ELb1ELb1ELb0ELb0ELb0ELb1ELb1ELb1ELb1ELb0EEENS1_21CollectiveEpilogueFwdINS6_IJSA_SC_SB_EEES9_NS_10bfloat16_tESG_Li384ELb1ELb1ELb1ELb1EEENS1_36VarlenDynamicPersistentTileSchedulerILi192ELi128ELi384ELi128ELb1ELb1ELb1ELb0ELb1ELb1EEEEEEEEEvNT_6ParamsE)
        /*00bc*/ 	.word	0x00000028


	//----- nvinfo : EIATTR_REGCOUNT
	.align		4
.L_51:
        /*00c0*/ 	.byte	0x04, 0x2f
        /*00c2*/ 	.short	(.L_53 - .L_52)
	.align		4
.L_52:
        /*00c4*/ 	.word	index@(_ZN7cutlass13device_kernelIN5flash11enable_sm90INS1_16FlashAttnFwdSm90INS1_25CollectiveMainloopFwdSm90ILi2EN4cute5tupleIJNS5_1CILi1EEES8_S8_EEENS6_IJNS7_ILi192EEENS7_ILi128EEENS7_ILi96EEEEEELi96ENS_12float_e4m3_tEfNS_4arch4Sm90ELb0ELb0ELb1ELb0ELb0ELb0ELb0ELb1ELb1ELb1ELb1ELb0EEENS1_21CollectiveEpilogueFwdINS6_IJSA_SC_SB_EEES9_NS_10bfloat16_tESG_Li384ELb0ELb1ELb1ELb1EEENS1_19SingleTileSchedulerILb0ELb1ELb1ELi192EEEEEEEEEvNT_6ParamsE)
        /*00c8*/ 	.word	0x00000080


	//----- nvinfo : EIATTR_FRAME_SIZE
	.align		4
.L_53:
        /*00cc*/ 	.byte	0x04, 0x11
        /*00ce*/ 	.short	(.L_55 - .L_54)
	.align		4
.L_54:
        /*00d0*/ 	.word	index@(_ZN7cutlass13device_kernelIN5flash11enable_sm90INS1_16FlashAttnFwdSm90INS1_25CollectiveMainloopFwdSm90ILi2EN4cute5tupleIJNS5_1CILi1EEES8_S8_EEENS6_IJNS7_ILi192EEENS7_ILi128EEENS7_ILi96EEEEEELi96ENS_12float_e4m3_tEfNS_4arch4Sm90ELb0ELb0ELb1ELb0ELb0ELb0ELb0ELb1ELb1ELb1ELb1ELb0EEENS1_21CollectiveEpilogueFwdINS6_IJSA_SC_SB_EEES9_NS_10bfloat16_tESG_Li384ELb0ELb1ELb1ELb1EEENS1_19SingleTileSchedulerILb0ELb1ELb1ELi192EEEEEEEEEvNT_6ParamsE)
        /*00d4*/ 	.word	0x00000000


	//----- nvinfo : EIATTR_MIN_STACK_SIZE
	.align		4
.L_55:
        /*00d8*/ 	.byte	0x04, 0x12
        /*00da*/ 	.short	(.L_57 - .L_56)
	.align		4
.L_56:
        /*00dc*/ 	.word	index@(_ZN7cutlass13device_kernelIN5flash11enable_sm90INS1_16FlashAttnFwdSm90INS1_25CollectiveMainloopFwdSm90ILi2EN4cute5tupleIJNS5_1CILi1EEES8_S8_EEENS6_IJNS7_ILi192EEENS7_ILi128EEENS7_ILi96EEEEEELi96ENS_12float_e4m3_tEfNS_4arch4Sm90ELb0ELb0ELb1ELb0ELb0ELb0ELb0ELb1ELb1ELb1ELb1ELb0EEENS1_21CollectiveEpilogueFwdINS6_IJSA_SC_SB_EEES9_NS_10bfloat16_tESG_Li384ELb0ELb1ELb1ELb1EEENS1_19SingleTileSchedulerILb0ELb1ELb1ELi192EEEEEEEEEvNT_6ParamsE)
        /*00e0*/ 	.word	0x00000000


	//----- nvinfo : EIATTR_MIN_STACK_SIZE
	.align		4
.L_57:
        /*00e4*/ 	.byte	0x04, 0x12
        /*00e6*/ 	.short	(.L_59 - .L_58)
	.align		4
.L_58:
        /*00e8*/ 	.word	index@(_ZN7cutlass13device_kernelIN5flash11enable_sm90INS1_16FlashAttnFwdSm90INS1_25CollectiveMainloopFwdSm90ILi2EN4cute5tupleIJNS5_1CILi1EEES8_S8_EEENS6_IJNS7_ILi192EEENS7_ILi128EEENS7_ILi96EEEEEELi96ENS_12float_e4m3_tEfNS_4arch4Sm90ELb0ELb0ELb1ELb1ELb0ELb0ELb0ELb1ELb1ELb1ELb1ELb0EEENS1_21CollectiveEpilogueFwdINS6_IJSA_SC_SB_EEES9_NS_10bfloat16_tESG_Li384ELb1ELb1ELb1ELb1EEENS1_36VarlenDynamicPersistentTileSchedulerILi192ELi128ELi384ELi128ELb1ELb1ELb1ELb0ELb1ELb1EEEEEEEEEvNT_6ParamsE)
        /*00ec*/ 	.word	0x00000028


	//----- nvinfo : EIATTR_MIN_STACK_SIZE
	.align		4
.L_59:
        /*00f0*/ 	.byte	0x04, 0x12
        /*00f2*/ 	.short	(.L_61 - .L_60)
	.align		4
.L_60:
        /*00f4*/ 	.word	index@(_ZN7cutlass13device_kernelIN5flash11enable_sm90INS1_16FlashAttnFwdSm90INS1_25CollectiveMainloopFwdSm90ILi2EN4cute5tupleIJNS5_1CILi1EEES8_S8_EEENS6_IJNS7_ILi192EEENS7_ILi128EEENS7_ILi96EEEEEELi96ENS_12float_e4m3_tEfNS_4arch4Sm90ELb0ELb0ELb1ELb1ELb0ELb1ELb0ELb1ELb1ELb1ELb1ELb0EEENS1_21CollectiveEpilogueFwdINS6_IJSA_SC_SB_EEES9_NS_10bfloat16_tESG_Li384ELb1ELb1ELb1ELb1EEENS1_36VarlenDynamicPersistentTileSchedulerILi192ELi128ELi384ELi128ELb1ELb1ELb1ELb0ELb1ELb1EEEEEEEEEvNT_6ParamsE)
        /*00f8*/ 	.word	0x00000090


	//----- nvinfo : EIATTR_MIN_STACK_SIZE
	.align		4
.L_61:
        /*00fc*/ 	.byte	0x04, 0x12
        /*00fe*/ 	.short	(.L_63 - .L_62)
	.align		4
.L_62:
        /*0100*/ 	.word	index@(_ZN7cutlass13device_kernelIN5flash11enable_sm90INS1_16FlashAttnFwdSm90INS1_25CollectiveMainloopFwdSm90ILi2EN4cute5tupleIJNS5_1CILi1EEES8_S8_EEENS6_IJNS7_ILi192EEENS7_ILi128EEENS7_ILi96EEEEEELi96ENS_12float_e4m3_tEfNS_4arch4Sm90ELb0ELb1ELb1ELb0ELb0ELb0ELb0ELb1ELb1ELb1ELb1ELb0EEENS1_21CollectiveEpilogueFwdINS6_IJSA_SC_SB_EEES9_NS_10bfloat16_tESG_Li384ELb0ELb1ELb1ELb1EEENS1_19SingleTileSchedulerILb0ELb1ELb1ELi192EEEEEEEEEvNT_6ParamsE)
        /*0104*/ 	.word	0x00000000


	//----- nvinfo : EIATTR_MIN_STACK_SIZE
	.align		4
.L_63:
        /*0108*/ 	.byte	0x04, 0x12
        /*010a*/ 	.short	(.L_65 - .L_64)
	.align		4
.L_64:
        /*010c*/ 	.word	index@(_ZN7cutlass13device_kernelIN5flash11enable_sm90INS1_16FlashAttnFwdSm90INS1_25CollectiveMainloopFwdSm90ILi2EN4cute5tupleIJNS5_1CILi1EEES8_S8_EEENS6_IJNS7_ILi192EEENS7_ILi128EEENS7_ILi96EEEEEELi96ENS_12float_e4m3_tEfNS_4arch4Sm90ELb0ELb1ELb1ELb1ELb0ELb0ELb0ELb1ELb1ELb1ELb1ELb0EEENS1_21CollectiveEpilogueFwdINS6_IJSA_SC_SB_EEES9_NS_10bfloat16_tESG_Li384ELb1ELb1ELb1ELb1EEENS1_36VarlenDynamicPersistentTileSchedulerILi192ELi128ELi384ELi128ELb1ELb1ELb1ELb1ELb0ELb1EEEEEEEEEvNT_6ParamsE)
        /*0110*/ 	.word	0x00000020


	//----- nvinfo : EIATTR_MIN_STACK_SIZE
	.align		4
.L_65:
        /*0114*/ 	.byte	0x04, 0x12
        /*0116*/ 	.short	(.L_67 - .L_66)
	.align		4
.L_66:
        /*0118*/ 	.word	index@(_ZN7cutlass13device_kernelIN5flash11enable_sm90INS1_16FlashAttnFwdSm90INS1_25CollectiveMainloopFwdSm90ILi2EN4cute5tupleIJNS5_1CILi1EEES8_S8_EEENS6_IJNS7_ILi192EEENS7_ILi128EEENS7_ILi96EEEEEELi96ENS_12float_e4m3_tEfNS_4arch4Sm90ELb0ELb1ELb1ELb1ELb0ELb1ELb0ELb1ELb1ELb1ELb1ELb0EEENS1_21CollectiveEpilogueFwdINS6_IJSA_SC_SB_EEES9_NS_10bfloat16_tESG_Li384ELb1ELb1ELb1ELb1EEENS1_36VarlenDynamicPersistentTileSchedulerILi192ELi128ELi384ELi128ELb1ELb1ELb1ELb1ELb0ELb1EEEEEEEEEvNT_6ParamsE)
        /*011c*/ 	.word	0x00000090


	//----- nvinfo : EIATTR_MIN_STACK_SIZE
	.align		4
.L_67:
        /*0120*/ 	.byte	0x04, 0x12
        /*0122*/ 	.short	(.L_69 - .L_68)
	.align		4
.L_68:
        /*0124*/ 	.word	index@(_ZN7cutlass13device_kernelIN5flash11enable_sm90INS1_16FlashAttnFwdSm90INS1_25CollectiveMainloopFwdSm90ILi2EN4cute5tupleIJNS5_1CILi1EEES8_S8_EEENS6_IJNS7_ILi192EEENS7_ILi128EEENS7_ILi96EEEEEELi96ENS_12float_e4m3_tEfNS_4arch4Sm90ELb1ELb0ELb1ELb0ELb0ELb0ELb0ELb1ELb1ELb1ELb1ELb0EEENS1_21CollectiveEpilogueFwdINS6_IJSA_SC_SB_EEES9_NS_10bfloat16_tESG_Li384ELb0ELb1ELb1ELb1EEENS1_19SingleTileSchedulerILb0ELb1ELb1ELi192EEEEEEEEEvNT_6ParamsE)
        /*0128*/ 	.word	0x00000000


	//----- nvinfo : EIATTR_MIN_STACK_SIZE
	.align		4
.L_69:
        /*012c*/ 	.byte	0x04, 0x12
        /*012e*/ 	.short	(.L_71 - .L_70)
	.align		4
.L_70:
        /*0130*/ 	.word	index@(_ZN7cutlass13device_kernelIN5flash11enable_sm90INS1_16FlashAttnFwdSm90INS1_25CollectiveMainloopFwdSm90ILi2EN4cute5tupleIJNS5_1CILi1EEES8_S8_EEENS6_IJNS7_ILi192EEENS7_ILi128EEENS7_ILi96EEEEEELi96ENS_12float_e4m3_tEfNS_4arch4Sm90ELb1ELb0ELb1ELb1ELb0ELb0ELb0ELb1ELb1ELb1ELb1ELb0EEENS1_21CollectiveEpilogueFwdINS6_IJSA_SC_SB_EEES9_NS_10bfloat16_tESG_Li384ELb1ELb1ELb1ELb1EEENS1_36VarlenDynamicPersistentTileSchedulerILi192ELi128ELi384ELi128ELb1ELb1ELb1ELb1ELb1ELb1EEEEEEEEEvNT_6ParamsE)
        /*0134*/ 	.word	0x00000020


	//----- nvinfo : EIATTR_MIN_STACK_SIZE
	.align		4
.L_71:
        /*0138*/ 	.byte	0x04, 0x12
        /*013a*/ 	.short	(.L_73 - .L_72)
	.align		4
.L_72:
        /*013c*/ 	.word	index@(_ZN7cutlass13device_kernelIN5flash11enable_sm90INS1_16FlashAttnFwdSm90INS1_25CollectiveMainloopFwdSm90ILi2EN4cute5tupleIJNS5_1CILi1EEES8_S8_EEENS6_IJNS7_ILi192EEENS7_ILi128EEENS7_ILi96EEEEEELi96ENS_12float_e4m3_tEfNS_4arch4Sm90ELb1ELb0ELb1ELb1ELb0ELb1ELb0ELb1ELb1ELb1ELb1ELb0EEENS1_21CollectiveEpilogueFwdINS6_IJSA_SC_SB_EEES9_NS_10bfloat16_tESG_Li384ELb1ELb1ELb1ELb1EEENS1_36VarlenDynamicPersistentTileSchedulerILi192ELi128ELi384ELi128ELb1ELb1ELb1ELb1ELb1ELb1EEEEEEEEEvNT_6ParamsE)
        /*0140*/ 	.word	0x00000088
.L_73:


//--------------------- .nv.compat                --------------------------
	.section	.nv.compat,"",@"SHT_CUDA_COMPAT_INFO"
	.align	4
        /*0000*/ 	.byte	0x02, 0x09, 0x01, 0x00, 0x02, 0x02, 0x04, 0x00, 0x02, 0x05, 0x05, 0x00, 0x03, 0x07, 0x01, 0x01
        /*0010*/ 	.byte	0x02, 0x03, 0x01, 0x00, 0x02, 0x06, 0x01, 0x00, 0x04, 0x0b, 0x08, 0x00, 0x00, 0x00, 0x00, 0x00
        /*0020*/ 	.byte	0x00, 0x00, 0x00, 0x00


//--------------------- .nv.info._ZN7cutlass13device_kernelIN5flash11enable_sm90INS1_16FlashAttnFwdSm90INS1_25CollectiveMainloopFwdSm90ILi2EN4cute5tupleIJNS5_1CILi1EEES8_S8_EEENS6_IJNS7_ILi192EEENS7_ILi128EEENS7_ILi96EEEEEELi96ENS_12float_e4m3_tEfNS_4arch4Sm90ELb0ELb0ELb1ELb0ELb0ELb0ELb0ELb1ELb1ELb1ELb1ELb0EEENS1_21CollectiveEpilogueFwdINS6_IJSA_SC_SB_EEES9_NS_10bfloat16_tESG_Li384ELb0ELb1ELb1ELb1EEENS1_19SingleTileSchedulerILb0ELb1ELb1ELi192EEEEEEEEEvNT_6ParamsE --------------------------
	.section	.nv.info._ZN7cutlass13device_kernelIN5flash11enable_sm90INS1_16FlashAttnFwdSm90INS1_25CollectiveMainloopFwdSm90ILi2EN4cute5tupleIJNS5_1CILi1EEES8_S8_EEENS6_IJNS7_ILi192EEENS7_ILi128EEENS7_ILi96EEEEEELi96ENS_12float_e4m3_tEfNS_4arch4Sm90ELb0ELb0ELb1ELb0ELb0ELb0ELb0ELb1ELb1ELb1ELb1ELb0EEENS1_21CollectiveEpilogueFwdINS6_IJSA_SC_SB_EEES9_NS_10bfloat16_tESG_Li384ELb0ELb1ELb1ELb1EEENS1_19SingleTileSchedulerILb0ELb1ELb1ELi192EEEEEEEEEvNT_6ParamsE,"",@"SHT_CUDA_INFO"
	.sectionflags	@""
	.align	4


	//----- nvinfo : EIATTR_CUDA_API_VERSION
	.align		4
        /*0000*/ 	.byte	0x04, 0x37
        /*0002*/ 	.short	(.L_75 - .L_74)
.L_74:
        /*0004*/ 	.word	0x00000082


	//----- nvinfo : EIATTR_KPARAM_INFO
	.align		4
.L_75:
        /*0008*/ 	.byte	0x04, 0x17
        /*000a*/ 	.short	(.L_77 - .L_76)
.L_76:
        /*000c*/ 	.word	0x00000000
        /*0010*/ 	.short	0x0000
        /*0012*/ 	.short	0x0070
        /*0014*/ 	.byte	0x00, 0xf0, 0x01, 0x28


	//----- nvinfo : EIATTR_SPARSE_MMA_MASK
	.align		4
.L_77:
        /*0018*/ 	.byte	0x03, 0x50
        /*001a*/ 	.short	0x0000


	//----- nvinfo : EIATTR_MAXREG_COUNT
	.align		4
        /*001c*/ 	.byte	0x03, 0x1b
        /*001e*/ 	.short	0x0080


	//----- nvinfo : EIATTR_NUM_BARRIERS
	.align		4
        /*0020*/ 	.byte	0x02, 0x4c
        /*0022*/ 	.byte	0x09
	.zero		1


	//----- nvinfo : EIATTR_EXTERNS
	.align		4
        /*0024*/ 	.byte	0x04, 0x0f
        /*0026*/ 	.short	(.L_79 - .L_78)


	//   ....[0]....
	.align		4
.L_78:
        /*0028*/ 	.word	index@(__assertfail)


	//----- nvinfo : EIATTR_MERCURY_ISA_VERSION
	.align		4
.L_79:
        /*002c*/ 	.byte	0x03, 0x5f
        /*002e*/ 	.short	0x0101


	//----- nvinfo : EIATTR_INT_WARP_WIDE_INSTR_OFFSETS
	.align		4
        /*0030*/ 	.byte	0x04, 0x31
        /*0032*/ 	.short	(.L_81 - .L_80)


	//   ....[0]....
.L_80:
        /*0034*/ 	.word	0x00000120


	//   ....[1]....
        /*0038*/ 	.word	0x00000160


	//   ....[2]....
        /*003c*/ 	.word	0x000001d0


	//----- nvinfo : EIATTR_COOP_GROUP_MASK_REGIDS
	.align		4
.L_81:
        /*0040*/ 	.byte	0x04, 0x29
        /*0042*/ 	.short	(.L_83 - .L_82)


	//   ....[0]....
.L_82:
        /*0044*/ 	.word	0xffffffff


	//   ....[1]....
        /*0048*/ 	.word	0xffffffff


	//   ....[2]....
        /*004c*/ 	.word	0xffffffff


	//   ....[3]....
        /*0050*/ 	.word	0xffffffff


	//   ....[4]....
        /*0054*/ 	.word	0xffffffff


	//   ....[5]....
        /*0058*/ 	.word	0xffffffff


	//   ....[6]....
        /*005c*/ 	.word	0xffffffff


	//   ....[7]....
        /*0060*/ 	.word	0xffffffff


	//   ....[8]....
        /*0064*/ 	.word	0xffffffff


	//   ....[9]....
        /*0068*/ 	.word	0xffffffff


	//   ....[10]....
        /*006c*/ 	.word	0xffffffff


	//   ....[11]....
        /*0070*/ 	.word	0xffffffff


	//   ....[12]....
        /*0074*/ 	.word	0xffffffff


	//   ....[13]....
        /*0078*/ 	.word	0xffffffff


	//   ....[14]....
        /*007c*/ 	.word	0xffffffff


	//   ....[15]....
        /*0080*/ 	.word	0xffffffff


	//   ....[16]....
        /*0084*/ 	.word	0xffffffff


	//   ....[17]....
        /*0088*/ 	.word	0xffffffff


	//   ....[18]....
        /*008c*/ 	.word	0xffffffff


	//   ....[19]....
        /*0090*/ 	.word	0xffffffff


	//   ....[20]....
        /*0094*/ 	.word	0xffffffff


	//   ....[21]....
        /*0098*/ 	.word	0xffffffff


	//   ....[22]....
        /*009c*/ 	.word	0xffffffff


	//   ....[23]....
        /*00a0*/ 	.word	0xffffffff


	//   ....[24]....
        /*00a4*/ 	.word	0xffffffff


	//   ....[25]....
        /*00a8*/ 	.word	0xffffffff


	//   ....[26]....
        /*00ac*/ 	.word	0xffffffff


	//   ....[27]....
        /*00b0*/ 	.word	0xffffffff


	//   ....[28]....
        /*00b4*/ 	.word	0xffffffff


	//   ....[29]....
        /*00b8*/ 	.word	0xffffffff


	//   ....[30]....
        /*00bc*/ 	.word	0xffffffff


	//   ....[31]....
        /*00c0*/ 	.word	0xffffffff


	//   ....[32]....
        /*00c4*/ 	.word	0xffffffff


	//   ....[33]....
        /*00c8*/ 	.word	0xffffffff


	//   ....[34]....
        /*00cc*/ 	.word	0xffffffff


	//   ....[35]....
        /*00d0*/ 	.word	0xffffffff


	//   ....[36]....
        /*00d4*/ 	.word	0xffffffff


	//   ....[37]....
        /*00d8*/ 	.word	0xffffffff


	//   ....[38]....
        /*00dc*/ 	.word	0xffffffff


	//   ....[39]....
        /*00e0*/ 	.word	0xffffffff


	//   ....[40]....
        /*00e4*/ 	.word	0xffffffff


	//   ....[41]....
        /*00e8*/ 	.word	0xffffffff


	//   ....[42]....
        /*00ec*/ 	.word	0xffffffff


	//   ....[43]....
        /*00f0*/ 	.word	0xffffffff


	//   ....[44]....
        /*00f4*/ 	.word	0xffffffff


	//   ....[45]....
        /*00f8*/ 	.word	0xffffffff


	//   ....[46]....
        /*00fc*/ 	.word	0xffffffff


	//   ....[47]....
        /*0100*/ 	.word	0xffffffff


	//   ....[48]....
        /*0104*/ 	.word	0xffffffff


	//   ....[49]....
        /*0108*/ 	.word	0xffffffff


	//   ....[50]....
        /*010c*/ 	.word	0xffffffff


	//   ....[51]....
        /*0110*/ 	.word	0xffffffff


	//   ....[52]....
        /*0114*/ 	.word	0xffffffff


	//   ....[53]....
        /*0118*/ 	.word	0xffffffff


	//   ....[54]....
        /*011c*/ 	.word	0xffffffff


	//   ....[55]....
        /*0120*/ 	.word	0xffffffff


	//   ....[56]....
        /*0124*/ 	.word	0xffffffff


	//   ....[57]....
        /*0128*/ 	.word	0xffffffff


	//   ....[58]....
        /*012c*/ 	.word	0xffffffff


	//   ....[59]....
        /*0130*/ 	.word	0xffffffff


	//   ....[60]....
        /*0134*/ 	.word	0xffffffff


	//   ....[61]....
        /*0138*/ 	.word	0xffffffff


	//   ....[62]....
        /*013c*/ 	.word	0xffffffff


	//   ....[63]....
        /*0140*/ 	.word	0xffffffff


	//   ....[64]....
        /*0144*/ 	.word	0xffffffff


	//   ....[65]....
        /*0148*/ 	.word	0xffffffff


	//   ....[66]....
        /*014c*/ 	.word	0xffffffff


	//   ....[67]....
        /*0150*/ 	.word	0xffffffff


	//   ....[68]....
        /*0154*/ 	.word	0xffffffff


	//   ....[69]....
        /*0158*/ 	.word	0xffffffff


	//   ....[70]....
        /*015c*/ 	.word	0xffffffff


	//   ....[71]....
        /*0160*/ 	.word	0xffffffff


	//   ....[72]....
        /*0164*/ 	.word	0xffffffff


	//   ....[73]....
        /*0168*/ 	.word	0xffffffff


	//   ....[74]....
        /*016c*/ 	.word	0xffffffff


	//   ....[75]....
        /*0170*/ 	.word	0xffffffff


	//   ....[76]....
        /*0174*/ 	.word	0xffffffff


	//   ....[77]....
        /*0178*/ 	.word	0xffffffff


	//   ....[78]....
        /*017c*/ 	.word	0xffffffff


	//   ....[79]....
        /*0180*/ 	.word	0xffffffff


	//   ....[80]....
        /*0184*/ 	.word	0xffffffff


	//   ....[81]....
        /*0188*/ 	.word	0xffffffff


	//   ....[82]....
        /*018c*/ 	.word	0xffffffff


	//   ....[83]....
        /*0190*/ 	.word	0xffffffff


	//   ....[84]....
        /*0194*/ 	.word	0xffffffff


	//   ....[85]....
        /*0198*/ 	.word	0x0500000f


	//   ....[86]....
        /*019c*/ 	.word	0x0500000f


	//   ....[87]....
        /*01a0*/ 	.word	0x0500000f


	//   ....[88]....
        /*01a4*/ 	.word	0x0500000f


	//   ....[89]....
        /*01a8*/ 	.word	0x0500000f


	//   ....[90]....
        /*01ac*/ 	.word	0x0500000f


	//   ....[91]....
        /*01b0*/ 	.word	0x0500000f


	//----- nvinfo : EIATTR_COOP_GROUP_INSTR_OFFSETS
	.align		4
.L_83:
        /*01b4*/ 	.byte	0x04, 0x28
        /*01b6*/ 	.short	(.L_85 - .L_84)


	//   ....[0]....
.L_84:
        /*01b8*/ 	.word	0x00000050


	//   ....[1]....
        /*01bc*/ 	.word	0x00000130


	//   ....[2]....
        /*01c0*/ 	.word	0x00000180


	//   ....[3]....
        /*01c4*/ 	.word	0x000003b0


	//   ....[4]....
        /*01c8*/ 	.word	0x00000510


	//   ....[5]....
        /*01cc*/ 	.word	0x00000630


	//   ....[6]....
        /*01d0*/ 	.word	0x00000790


	//   ....[7]....
        /*01d4*/ 	.word	0x000010c0


	//   ....[8]....
        /*01d8*/ 	.word	0x00002bc0


	//   ....[9]....
        /*01dc*/ 	.word	0x00002c20


	//   ....[10]....
        /*01e0*/ 	.word	0x00003160


	//   ....[11]....
        /*01e4*/ 	.word	0x000031c0


	//   ....[12]....
        /*01e8*/ 	.word	0x00004e60


	//   ....[13]....
        /*01ec*/ 	.word	0x00004ec0


	//   ....[14]....
        /*01f0*/ 	.word	0x00004f40


	//   ....[15]....
        /*01f4*/ 	.word	0x00004f70


	//   ....[16]....
        /*01f8*/ 	.word	0x00006670


	//   ....[17]....
        /*01fc*/ 	.word	0x00006690


	//   ....[18]....
        /*0200*/ 	.word	0x00006710


	//   ....[19]....
        /*0204*/ 	.word	0x00006720


	//   ....[20]....
        /*0208*/ 	.word	0x000073f0


	//   ....[21]....
        /*020c*/ 	.word	0x00007400


	//   ....[22]....
        /*0210*/ 	.word	0x00007410


	//   ....[23]....
        /*0214*/ 	.word	0x00007420


	//   ....[24]....
        /*0218*/ 	.word	0x00007430


	//   ....[25]....
        /*021c*/ 	.word	0x00007450


	//   ....[26]....
        /*0220*/ 	.word	0x00007460


	//   ....[27]....
        /*0224*/ 	.word	0x00007470


	//   ....[28]....
        /*0228*/ 	.word	0x00007490


	//   ....[29]....
        /*022c*/ 	.word	0x000074a0


	//   ....[30]....
        /*0230*/ 	.word	0x000074b0


	//   ....[31]....
        /*0234*/ 	.word	0x000074c0


	//   ....[32]....
        /*0238*/ 	.word	0x000074e0


	//   ....[33]....
        /*023c*/ 	.word	0x00007500


	//   ....[34]....
        /*0240*/ 	.word	0x00007520


	//   ....[35]....
        /*0244*/ 	.word	0x00007530


	//   ....[36]....
        /*0248*/ 	.word	0x00007550


	//   ....[37]....
        /*024c*/ 	.word	0x00007570


	//   ....[38]....
        /*0250*/ 	.word	0x00007580


	//   ....[39]....
        /*0254*/ 	.word	0x000075a0


	//   ....[40]....
        /*0258*/ 	.word	0x000075c0


	//   ....[41]....
        /*025c*/ 	.word	0x000075d0


	//   ....[42]....
        /*0260*/ 	.word	0x000075e0


	//   ....[43]....
        /*0264*/ 	.word	0x000075f0


	//   ....[44]....
        /*0268*/ 	.word	0x00007610


	//   ....[45]....
        /*026c*/ 	.word	0x00007630


	//   ....[46]....
        /*0270*/ 	.word	0x00007640


	//   ....[47]....
        /*0274*/ 	.word	0x00007650


	//   ....[48]....
        /*0278*/ 	.word	0x00007670


	//   ....[49]....
        /*027c*/ 	.word	0x00007680


	//   ....[50]....
        /*0280*/ 	.word	0x00007690


	//   ....[51]....
        /*0284*/ 	.word	0x000076a0


	//   ....[52]....
        /*0288*/ 	.word	0x000076b0


	//   ....[53]....
        /*028c*/ 	.word	0x000076c0


	//   ....[54]....
        /*0290*/ 	.word	0x000076d0


	//   ....[55]....
        /*0294*/ 	.word	0x000076e0


	//   ....[56]....
        /*0298*/ 	.word	0x000076f0


	//   ....[57]....
        /*029c*/ 	.word	0x00007700


	//   ....[58]....
        /*02a0*/ 	.word	0x00007710


	//   ....[59]....
        /*02a4*/ 	.word	0x00007720


	//   ....[60]....
        /*02a8*/ 	.word	0x00007740


	//   ....[61]....
        /*02ac*/ 	.word	0x00007760


	//   ....[62]....
        /*02b0*/ 	.word	0x00007780


	//   ....[63]....
        /*02b4*/ 	.word	0x00007790


	//   ....[64]....
        /*02b8*/ 	.word	0x000077a0


	//   ....[65]....
        /*02bc*/ 	.word	0x000077b0


	//   ....[66]....
        /*02c0*/ 	.word	0x000077c0


	//   ....[67]....
        /*02c4*/ 	.word	0x000077d0


	//   ....[68]....
        /*02c8*/ 	.word	0x00007ba0


	//   ....[69]....
        /*02cc*/ 	.word	0x00007c10


	//   ....[70]....
        /*02d0*/ 	.word	0x00007c40


	//   ....[71]....
        /*02d4*/ 	.word	0x00007c80


	//   ....[72]....
        /*02d8*/ 	.word	0x00007cc0


	//   ....[73]....
        /*02dc*/ 	.word	0x00007d00


	//   ....[74]....
        /*02e0*/ 	.word	0x00008220


	//   ....[75]....
        /*02e4*/ 	.word	0x00008250


	//   ....[76]....
        /*02e8*/ 	.word	0x00008c20


	//   ....[77]....
        /*02ec*/ 	.word	0x00009970


	//   ....[78]....
        /*02f0*/ 	.word	0x0000a660


	//   ....[79]....
        /*02f4*/ 	.word	0x0000a690


	//   ....[80]....
        /*02f8*/ 	.word	0x0000a6c0


	//   ....[81]....
        /*02fc*/ 	.word	0x0000a6e0


	//   ....[82]....
        /*0300*/ 	.word	0x0000a6f0


	//   ....[83]....
        /*0304*/ 	.word	0x0000a750


	//   ....[84]....
        /*0308*/ 	.word	0x0000be60


	//   ....[85]....
        /*030c*/ 	.word	0x0000c350


	//   ....[86]....
        /*0310*/ 	.word	0x0000c520


	//   ....[87]....
        /*0314*/ 	.word	0x0000c570


	//   ....[88]....
        /*0318*/ 	.word	0x0000c630


	//   ....[89]....
        /*031c*/ 	.word	0x0000c6e0


	//   ....[90]....
        /*0320*/ 	.word	0x0000c770


	//   ....[91]....
        /*0324*/ 	.word	0x0000c860


	//----- nvinfo : EIATTR_REG_RECONFIG
	.align		4
.L_85:
        /*0328*/ 	.byte	0x01, 0x54
	.zero		2


	//----- nvinfo : EIATTR_SYSCALL_OFFSETS
	.align		4
        /*032c*/ 	.byte	0x04, 0x46
        /*032e*/ 	.short	(.L_87 - .L_86)


	//   ....[0]....
.L_86:
        /*0330*/ 	.word	0x00001280


	//   ....[1]....
        /*0334*/ 	.word	0x00009310


	//   ....[2]....
        /*0338*/ 	.word	0x00009450


	//   ....[3]....
        /*033c*/ 	.word	0x00009590


	//   ....[4]....
        /*0340*/ 	.word	0x000096b0


	//   ....[5]....
        /*0344*/ 	.word	0x0000a1e0


	//----- nvinfo : EIATTR_MBARRIER_INSTR_OFFSETS
	.align		4
.L_87:
        /*0348*/ 	.byte	0x04, 0x39
        /*034a*/ 	.short	(.L_89 - .L_88)


	//   ....[0]....
.L_88:
        /*034c*/ 	.word	0x00000260
        /*0350*/ 	.word	0x000000ff
        /*0354*/ 	.word	0x00017000
        /*0358*/ 	.short	0x0100
        /*035a*/ 	.byte	0x08
	.zero		1


	//   ....[1]....
        /*035c*/ 	.word	0x00000270
        /*0360*/ 	.word	0x000000ff
        /*0364*/ 	.word	0x00017020
        /*0368*/ 	.short	0x0100
        /*036a*/ 	.byte	0x08
	.zero		1


	//   ....[2]....
        /*036c*/ 	.word	0x00000360
        /*0370*/ 	.word	0x000000ff
        /*0374*/ 	.word	0x00017030
        /*0378*/ 	.short	0x0100
        /*037a*/ 	.byte	0x08
	.zero		1


	//   ....[3]....
        /*037c*/ 	.word	0x00000370
        /*0380*/ 	.word	0x000000ff
        /*0384*/ 	.word	0x00017040
        /*0388*/ 	.short	0x0100
        /*038a*/ 	.byte	0x08
	.zero		1


	//   ....[4]....
        /*038c*/ 	.word	0x00000380
        /*0390*/ 	.word	0x000000ff
        /*0394*/ 	.word	0x00017038
        /*0398*/ 	.short	0x0100
        /*039a*/ 	.byte	0x08
	.zero		1


	//   ....[5]....
        /*039c*/ 	.word	0x00000390
        /*03a0*/ 	.word	0x000000ff
        /*03a4*/ 	.word	0x00017048
        /*03a8*/ 	.short	0x0100
        /*03aa*/ 	.byte	0x08
	.zero		1


	//   ....[6]....
        /*03ac*/ 	.word	0x000004c0
        /*03b0*/ 	.word	0x000000ff
        /*03b4*/ 	.word	0x00017050
        /*03b8*/ 	.short	0x0100
        /*03ba*/ 	.byte	0x08
	.zero		1


	//   ....[7]....
        /*03bc*/ 	.word	0x000004d0
        /*03c0*/ 	.word	0x000000ff
        /*03c4*/ 	.word	0x00017060
        /*03c8*/ 	.short	0x0100
        /*03ca*/ 	.byte	0x08
	.zero		1


	//   ....[8]....
        /*03cc*/ 	.word	0x000004e0
        /*03d0*/ 	.word	0x000000ff
        /*03d4*/ 	.word	0x00017058
        /*03d8*/ 	.short	0x0100
        /*03da*/ 	.byte	0x08
	.zero		1


	//   ....[9]....
        /*03dc*/ 	.word	0x000004f0
        /*03e0*/ 	.word	0x000000ff
        /*03e4*/ 	.word	0x00017068
        /*03e8*/ 	.short	0x0100
        /*03ea*/ 	.byte	0x08
	.zero		1


	//   ....[10]....
        /*03ec*/ 	.word	0x000005e0
        /*03f0*/ 	.word	0x000000ff
        /*03f4*/ 	.word	0x00017070
        /*03f8*/ 	.short	0x0100
        /*03fa*/ 	.byte	0x06
	.zero		1


	//   ....[11]....
        /*03fc*/ 	.word	0x000005f0
        /*0400*/ 	.word	0x000000ff
        /*0404*/ 	.word	0x00017080
        /*0408*/ 	.short	0x0100
        /*040a*/ 	.byte	0x06
	.zero		1


	//   ....[12]....
        /*040c*/ 	.word	0x00000600
        /*0410*/ 	.word	0x000000ff
        /*0414*/ 	.word	0x00017078
        /*0418*/ 	.short	0x0100
        /*041a*/ 	.byte	0x06
	.zero		1


	//   ....[13]....
        /*041c*/ 	.word	0x00000610
        /*0420*/ 	.word	0x000000ff
        /*0424*/ 	.word	0x00017088
        /*0428*/ 	.short	0x0100
        /*042a*/ 	.byte	0x06
	.zero		1


	//   ....[14]....
        /*042c*/ 	.word	0x00000740
        /*0430*/ 	.word	0x000000ff
        /*0434*/ 	.word	0x00017090
        /*0438*/ 	.short	0x0100
        /*043a*/ 	.byte	0x08
	.zero		1


	//   ....[15]....
        /*043c*/ 	.word	0x00000750
        /*0440*/ 	.word	0x000000ff
        /*0444*/ 	.word	0x000170a0
        /*0448*/ 	.short	0x0100
        /*044a*/ 	.byte	0x08
	.zero		1


	//   ....[16]....
        /*044c*/ 	.word	0x00000760
        /*0450*/ 	.word	0x000000ff
        /*0454*/ 	.word	0x00017098
        /*0458*/ 	.short	0x0100
        /*045a*/ 	.byte	0x08
	.zero		1


	//   ....[17]....
        /*045c*/ 	.word	0x00000770
        /*0460*/ 	.word	0x000000ff
        /*0464*/ 	.word	0x000170a8
        /*0468*/ 	.short	0x0100
        /*046a*/ 	.byte	0x08
	.zero		1


	//   ....[18]....
        /*046c*/ 	.word	0x000008a0
        /*0470*/ 	.word	0x000000ff
        /*0474*/ 	.word	0x000170b0
        /*0478*/ 	.short	0x0100
        /*047a*/ 	.byte	0x08
	.zero		1


	//   ....[19]....
        /*047c*/ 	.word	0x000008b0
        /*0480*/ 	.word	0x000000ff
        /*0484*/ 	.word	0x000170c0
        /*0488*/ 	.short	0x0100
        /*048a*/ 	.byte	0x08
	.zero		1


	//   ....[20]....
        /*048c*/ 	.word	0x000008c0
        /*0490*/ 	.word	0x000000ff
        /*0494*/ 	.word	0x000170b8
        /*0498*/ 	.short	0x0100
        /*049a*/ 	.byte	0x08
	.zero		1


	//   ....[21]....
        /*049c*/ 	.word	0x000008d0
        /*04a0*/ 	.word	0x000000ff
        /*04a4*/ 	.word	0x000170c8
        /*04a8*/ 	.short	0x0100
        /*04aa*/ 	.byte	0x08
	.zero		1


	//   ....[22]....
        /*04ac*/ 	.word	0x00001550
        /*04b0*/ 	.word	0x000000ff
        /*04b4*/ 	.word	0x00017000
        /*04b8*/ 	.short	0x010a
        /*04ba*/ 	.byte	0x26
	.zero		1


	//   ....[23]....
        /*04bc*/ 	.word	0x000015e0
        /*04c0*/ 	.word	0x000000ff
        /*04c4*/ 	.word	0x00017030
        /*04c8*/ 	.short	0x010a
        /*04ca*/ 	.byte	0x26
	.zero		1


	//   ....[24]....
        /*04cc*/ 	.word	0x00001640
        /*04d0*/ 	.word	0x000000ff
        /*04d4*/ 	.word	0x00017030
        /*04d8*/ 	.short	0x010a
        /*04da*/ 	.byte	0x26
	.zero		1


	//   ....[25]....
        /*04dc*/ 	.word	0x00003560
        /*04e0*/ 	.word	0x0000000c
        /*04e4*/ 	.word	0x00000000
        /*04e8*/ 	.short	0x0101
        /*04ea*/ 	.byte	0x3f
	.zero		1


	//   ....[26]....
        /*04ec*/ 	.word	0x00004010
        /*04f0*/ 	.word	0x000000ff
        /*04f4*/ 	.word	0x00017030
        /*04f8*/ 	.short	0x010a
        /*04fa*/ 	.byte	0x16
	.zero		1


	//   ....[27]....
        /*04fc*/ 	.word	0x00004050
        /*0500*/ 	.word	0x000000ff
        /*0504*/ 	.word	0x00017030
        /*0508*/ 	.short	0x010a
        /*050a*/ 	.byte	0x16
	.zero		1


	//   ....[28]....
        /*050c*/ 	.word	0x000041e0
        /*0510*/ 	.word	0x000000ff
        /*0514*/ 	.word	0x00017050
        /*0518*/ 	.short	0x010a
        /*051a*/ 	.byte	0x0b
	.zero		1


	//   ....[29]....
        /*051c*/ 	.word	0x00004e10
        /*0520*/ 	.word	0x000000ff
        /*0524*/ 	.word	0x00017050
        /*0528*/ 	.short	0x010a
        /*052a*/ 	.byte	0x0b
	.zero		1


	//   ....[30]....
        /*052c*/ 	.word	0x00005bc0
        /*0530*/ 	.word	0x00000008
        /*0534*/ 	.word	0x00000000
        /*0538*/ 	.short	0x0101
        /*053a*/ 	.byte	0x3f
	.zero		1


	//   ....[31]....
        /*053c*/ 	.word	0x00005e70
        /*0540*/ 	.word	0x000000ff
        /*0544*/ 	.word	0x00000000
        /*0548*/ 	.short	0x0101
        /*054a*/ 	.byte	0x05
	.zero		1


	//   ....[32]....
        /*054c*/ 	.word	0x00006390
        /*0550*/ 	.word	0x000000ff
        /*0554*/ 	.word	0x00017050
        /*0558*/ 	.short	0x010a
        /*055a*/ 	.byte	0x0b
	.zero		1


	//   ....[33]....
        /*055c*/ 	.word	0x000063d0
        /*0560*/ 	.word	0x000000ff
        /*0564*/ 	.word	0x00017050
        /*0568*/ 	.short	0x010a
        /*056a*/ 	.byte	0x0b
	.zero		1


	//   ....[34]....
        /*056c*/ 	.word	0x00006a00
        /*0570*/ 	.word	0x000000ff
        /*0574*/ 	.word	0x00000000
        /*0578*/ 	.short	0x0101
        /*057a*/ 	.byte	0x04
	.zero		1


	//   ....[35]....
        /*057c*/ 	.word	0x00007ce0
        /*0580*/ 	.word	0x000000ff
        /*0584*/ 	.word	0x00000000
        /*0588*/ 	.short	0x0101
        /*058a*/ 	.byte	0x04
	.zero		1


	//   ....[36]....
        /*058c*/ 	.word	0x00009ba0
        /*0590*/ 	.word	0x000000ff
        /*0594*/ 	.word	0x00017080
        /*0598*/ 	.short	0x010a
        /*059a*/ 	.byte	0x26
	.zero		1


	//   ....[37]....
        /*059c*/ 	.word	0x00009dc0
        /*05a0*/ 	.word	0x000000ff
        /*05a4*/ 	.word	0x00017040
        /*05a8*/ 	.short	0x010a
        /*05aa*/ 	.byte	0x26
	.zero		1


	//   ....[38]....
        /*05ac*/ 	.word	0x0000a910
        /*05b0*/ 	.word	0x000000ff
        /*05b4*/ 	.word	0x00017000
        /*05b8*/ 	.short	0x0107
        /*05ba*/ 	.byte	0x26
	.zero		1


	//   ....[39]....
        /*05bc*/ 	.word	0x0000a950
        /*05c0*/ 	.word	0x000000ff
        /*05c4*/ 	.word	0x00017000
        /*05c8*/ 	.short	0x0101
        /*05ca*/ 	.byte	0x26
	.zero		1


	//   ....[40]....
        /*05cc*/ 	.word	0x0000a960
        /*05d0*/ 	.word	0x000000ff
        /*05d4*/ 	.word	0x00017020
        /*05d8*/ 	.short	0x010a
        /*05da*/ 	.byte	0x26
	.zero		1


	//   ....[41]....
        /*05dc*/ 	.word	0x0000ac60
        /*05e0*/ 	.word	0x00000006
        /*05e4*/ 	.word	0x00017080
        /*05e8*/ 	.short	0x010a
        /*05ea*/ 	.byte	0x3f
	.zero		1


	//   ....[42]....
        /*05ec*/ 	.word	0x0000b040
        /*05f0*/ 	.word	0x00000006
        /*05f4*/ 	.word	0x00017040
        /*05f8*/ 	.short	0x010a
        /*05fa*/ 	.byte	0x3f
	.zero		1


	//   ....[43]....
        /*05fc*/ 	.word	0x0000b450
        /*0600*/ 	.word	0x00000003
        /*0604*/ 	.word	0x00017070
        /*0608*/ 	.short	0x010a
        /*060a*/ 	.byte	0x3f
	.zero		1


	//   ....[44]....
        /*060c*/ 	.word	0x0000b4b0
        /*0610*/ 	.word	0x00000003
        /*0614*/ 	.word	0x00017060
        /*0618*/ 	.short	0x010a
        /*061a*/ 	.byte	0x3f
	.zero		1


	//   ....[45]....
        /*061c*/ 	.word	0x0000b7e0
        /*0620*/ 	.word	0x00000003
        /*0624*/ 	.word	0x00017050
        /*0628*/ 	.short	0x0101
        /*062a*/ 	.byte	0x3f
	.zero		1


	//   ....[46]....
        /*062c*/ 	.word	0x0000b850
        /*0630*/ 	.word	0x00000002
        /*0634*/ 	.word	0x00000000
        /*0638*/ 	.short	0x0101
        /*063a*/ 	.byte	0x3f
	.zero		1


	//   ....[47]....
        /*063c*/ 	.word	0x0000b940
        /*0640*/ 	.word	0x00000000
        /*0644*/ 	.word	0x00017070
        /*0648*/ 	.short	0x010a
        /*064a*/ 	.byte	0x3f
	.zero		1


	//   ....[48]....
        /*064c*/ 	.word	0x0000b9e0
        /*0650*/ 	.word	0x00000000
        /*0654*/ 	.word	0x00017060
        /*0658*/ 	.short	0x010a
        /*065a*/ 	.byte	0x3f
	.zero		1


	//   ....[49]....
        /*065c*/ 	.word	0x0000bd10
        /*0660*/ 	.word	0x00000000
        /*0664*/ 	.word	0x00017050
        /*0668*/ 	.short	0x0101
        /*066a*/ 	.byte	0x3f
	.zero		1


	//   ....[50]....
        /*066c*/ 	.word	0x0000bd70
        /*0670*/ 	.word	0x00000002
        /*0674*/ 	.word	0x00000000
        /*0678*/ 	.short	0x0101
        /*067a*/ 	.byte	0x3f
	.zero		1


	//   ....[51]....
        /*067c*/ 	.word	0x0000be10
        /*0680*/ 	.word	0x00000009
        /*0684*/ 	.word	0x00017020
        /*0688*/ 	.short	0x010a
        /*068a*/ 	.byte	0x3f
	.zero		1


	//   ....[52]....
        /*068c*/ 	.word	0x0000bf50
        /*0690*/ 	.word	0x00000006
        /*0694*/ 	.word	0x00000000
        /*0698*/ 	.short	0x010a
        /*069a*/ 	.byte	0x3f
	.zero		1


	//   ....[53]....
        /*069c*/ 	.word	0x0000bfc0
        /*06a0*/ 	.word	0x00000007
        /*06a4*/ 	.word	0x00000000
        /*06a8*/ 	.short	0x010a
        /*06aa*/ 	.byte	0x3f
	.zero		1


	//   ....[54]....
        /*06ac*/ 	.word	0x0000c010
        /*06b0*/ 	.word	0x00000000
        /*06b4*/ 	.word	0x00017060
        /*06b8*/ 	.short	0x010a
        /*06ba*/ 	.byte	0x3f
	.zero		1


	//   ....[55]....
        /*06bc*/ 	.word	0x0000c060
        /*06c0*/ 	.word	0x00000005
        /*06c4*/ 	.word	0x00017060
        /*06c8*/ 	.short	0x010a
        /*06ca*/ 	.byte	0x3f
	.zero		1


	//   ....[56]....
        /*06cc*/ 	.word	0x0000c0a0
        /*06d0*/ 	.word	0x00000000
        /*06d4*/ 	.word	0x00017080
        /*06d8*/ 	.short	0x010a
        /*06da*/ 	.byte	0x3f
	.zero		1


	//   ....[57]....
        /*06dc*/ 	.word	0x0000c0c0
        /*06e0*/ 	.word	0x00000005
        /*06e4*/ 	.word	0x00017080
        /*06e8*/ 	.short	0x010a
        /*06ea*/ 	.byte	0x3f
	.zero		1


	//   ....[58]....
        /*06ec*/ 	.word	0x0000c130
        /*06f0*/ 	.word	0x00000003
        /*06f4*/ 	.word	0x00017000
        /*06f8*/ 	.short	0x010a
        /*06fa*/ 	.byte	0x3f
	.zero		1


	//   ....[59]....
        /*06fc*/ 	.word	0x0000c190
        /*0700*/ 	.word	0x00000003
        /*0704*/ 	.word	0x00017030
        /*0708*/ 	.short	0x010a
        /*070a*/ 	.byte	0x3f
	.zero		1


	//   ....[60]....
        /*070c*/ 	.word	0x0000c1f0
        /*0710*/ 	.word	0x0000000a
        /*0714*/ 	.word	0x00017030
        /*0718*/ 	.short	0x010a
        /*071a*/ 	.byte	0x3f
	.zero		1


	//   ....[61]....
        /*071c*/ 	.word	0x0000c250
        /*0720*/ 	.word	0x00000046
        /*0724*/ 	.word	0x00017050
        /*0728*/ 	.short	0x010a
        /*072a*/ 	.byte	0x3f
	.zero		1


	//   ....[62]....
        /*072c*/ 	.word	0x0000c2b0
        /*0730*/ 	.word	0x00000005
        /*0734*/ 	.word	0x00017050
        /*0738*/ 	.short	0x010a
        /*073a*/ 	.byte	0x3f
	.zero		1


	//   ....[63]....
        /*073c*/ 	.word	0x0000c410
        /*0740*/ 	.word	0x00000003
        /*0744*/ 	.word	0x00017080
        /*0748*/ 	.short	0x010a
        /*074a*/ 	.byte	0x3f
	.zero		1


	//   ....[64]....
        /*074c*/ 	.word	0x0000c470
        /*0750*/ 	.word	0x00000003
        /*0754*/ 	.word	0x00017040
        /*0758*/ 	.short	0x010a
        /*075a*/ 	.byte	0x3f
	.zero		1


	//   ....[65]....
        /*075c*/ 	.word	0x0000c8a0
        /*0760*/ 	.word	0x00000003
        /*0764*/ 	.word	0x00017020
        /*0768*/ 	.short	0x010a
        /*076a*/ 	.byte	0x3f
	.zero		1


	//   ....[66]....
        /*076c*/ 	.word	0x0000c8f0
        /*0770*/ 	.word	0x00000006
        /*0774*/ 	.word	0x00017080
        /*0778*/ 	.short	0x010a
        /*077a*/ 	.byte	0x3f
	.zero		1


	//   ....[67]....
        /*077c*/ 	.word	0x0000c940
        /*0780*/ 	.word	0x00000006
        /*0784*/ 	.word	0x00017040
        /*0788*/ 	.short	0x010a
        /*078a*/ 	.byte	0x3f
	.zero		1


	//   ....[68]....
        /*078c*/ 	.word	0x0000c990
        /*0790*/ 	.word	0x00000003
        /*0794*/ 	.word	0x00017070
        /*0798*/ 	.short	0x010a
        /*079a*/ 	.byte	0x3f
	.zero		1


	//   ....[69]....
        /*079c*/ 	.word	0x0000c9e0
        /*07a0*/ 	.word	0x00000003
        /*07a4*/ 	.word	0x00017060
        /*07a8*/ 	.short	0x010a
        /*07aa*/ 	.byte	0x3f
	.zero		1


	//   ....[70]....
        /*07ac*/ 	.word	0x0000ca30
        /*07b0*/ 	.word	0x00000000
        /*07b4*/ 	.word	0x00017070
        /*07b8*/ 	.short	0x010a
        /*07ba*/ 	.byte	0x3f
	.zero		1


	//   ....[71]....
        /*07bc*/ 	.word	0x0000ca80
        /*07c0*/ 	.word	0x00000000
        /*07c4*/ 	.word	0x00017060
        /*07c8*/ 	.short	0x010a
        /*07ca*/ 	.byte	0x3f
	.zero		1


	//   ....[72]....
        /*07cc*/ 	.word	0x0000cad0
        /*07d0*/ 	.word	0x00000009
        /*07d4*/ 	.word	0x00017020
        /*07d8*/ 	.short	0x010a
        /*07da*/ 	.byte	0x3f
	.zero		1


	//   ....[73]....
        /*07dc*/ 	.word	0x0000cb20
        /*07e0*/ 	.word	0x00000006
        /*07e4*/ 	.word	0x00000000
        /*07e8*/ 	.short	0x010a
        /*07ea*/ 	.byte	0x3f
	.zero		1


	//   ....[74]....
        /*07ec*/ 	.word	0x0000cb70
        /*07f0*/ 	.word	0x00000007
        /*07f4*/ 	.word	0x00000000
        /*07f8*/ 	.short	0x010a
        /*07fa*/ 	.byte	0x3f
	.zero		1


	//   ....[75]....
        /*07fc*/ 	.word	0x0000cbc0
        /*0800*/ 	.word	0x00000000
        /*0804*/ 	.word	0x00017060
        /*0808*/ 	.short	0x010a
        /*080a*/ 	.byte	0x3f
	.zero		1


	//   ....[76]....
        /*080c*/ 	.word	0x0000cc10
        /*0810*/ 	.word	0x00000005
        /*0814*/ 	.word	0x00017060
        /*0818*/ 	.short	0x010a
        /*081a*/ 	.byte	0x3f
	.zero		1


	//   ....[77]....
        /*081c*/ 	.word	0x0000cc60
        /*0820*/ 	.word	0x00000000
        /*0824*/ 	.word	0x00017080
        /*0828*/ 	.short	0x010a
        /*082a*/ 	.byte	0x3f
	.zero		1


	//----- nvinfo : EIATTR_NUM_MBARRIERS
	.align		4
.L_89:
        /*082c*/ 	.byte	0x03, 0x38
        /*082e*/ 	.short	0x0016


	//----- nvinfo : EIATTR_EXIT_INSTR_OFFSETS
	.align		4
        /*0830*/ 	.byte	0x04, 0x1c
        /*0832*/ 	.short	(.L_91 - .L_90)


	//   ....[0]....
.L_90:
        /*0834*/ 	.word	0x0000c110


	//----- nvinfo : EIATTR_MAX_THREADS
	.align		4
.L_91:
        /*0838*/ 	.byte	0x04, 0x05
        /*083a*/ 	.short	(.L_93 - .L_92)
.L_92:
        /*083c*/ 	.word	0x00000200
        /*0840*/ 	.word	0x00000001
        /*0844*/ 	.word	0x00000001


	//----- nvinfo : EIATTR_CRS_STACK_SIZE
	.align		4
.L_93:
        /*0848*/ 	.byte	0x04, 0x1e
        /*084a*/ 	.short	(.L_95 - .L_94)
.L_94:
        /*084c*/ 	.word	0x00000000


	//----- nvinfo : EIATTR_CBANK_PARAM_SIZE
	.align		4
.L_95:
        /*0850*/ 	.byte	0x03, 0x19
        /*0852*/ 	.short	0x0a70


	//----- nvinfo : EIATTR_PARAM_CBANK
	.align		4
        /*0854*/ 	.byte	0x04, 0x0a
        /*0856*/ 	.short	(.L_97 - .L_96)
	.align		4
.L_96:
        /*0858*/ 	.word	index@(.nv.constant0._ZN7cutlass13device_kernelIN5flash11enable_sm90INS1_16FlashAttnFwdSm90INS1_25CollectiveMainloopFwdSm90ILi2EN4cute5tupleIJNS5_1CILi1EEES8_S8_EEENS6_IJNS7_ILi192EEENS7_ILi128EEENS7_ILi96EEEEEELi96ENS_12float_e4m3_tEfNS_4arch4Sm90ELb0ELb0ELb1ELb0ELb0ELb0ELb0ELb1ELb1ELb1ELb1ELb0EEENS1_21CollectiveEpilogueFwdINS6_IJSA_SC_SB_EEES9_NS_10bfloat16_tESG_Li384ELb0ELb1ELb1ELb1EEENS1_19SingleTileSchedulerILb0ELb1ELb1ELi192EEEEEEEEEvNT_6ParamsE)
        /*085c*/ 	.short	0x0210
        /*085e*/ 	.short	0x0a70


	//----- nvinfo : EIATTR_SW_WAR
	.align		4
.L_97:
        /*0860*/ 	.byte	0x04, 0x36
        /*0862*/ 	.short	(.L_99 - .L_98)
.L_98:
        /*0864*/ 	.word	0x00000008
.L_99:


//--------------------- .nv.info._ZN7cutlass13device_kernelIN5flash11enable_sm90INS1_16FlashAttnFwdSm90INS1_25CollectiveMainloopFwdSm90ILi2EN4cute5tupleIJNS5_1CILi1EEES8_S8_EEENS6_IJNS7_ILi192EEENS7_ILi128EEENS7_ILi96EEEEEELi96ENS_12float_e4m3_tEfNS_4arch4Sm90ELb0ELb0ELb1ELb1ELb0ELb0ELb0ELb1ELb1ELb1ELb1ELb0EEENS1_21CollectiveEpilogueFwdINS6_IJSA_SC_SB_EEES9_NS_10bfloat16_tESG_Li384ELb1ELb1ELb1ELb1EEENS1_36VarlenDynamicPersistentTileSchedulerILi192ELi128ELi384ELi128ELb1ELb1ELb1ELb0ELb1ELb1EEEEEEEEEvNT_6ParamsE --------------------------
	.section	.nv.info._ZN7cutlass13device_kernelIN5flash11enable_sm90INS1_16FlashAttnFwdSm90INS1_25CollectiveMainloopFwdSm90ILi2EN4cute5tupleIJNS5_1CILi1EEES8_S8_EEENS6_IJNS7_ILi192EEENS7_ILi128EEENS7_ILi96EEEEEELi96ENS_12float_e4m3_tEfNS_4arch4Sm90ELb0ELb0ELb1ELb1ELb0ELb0ELb0ELb1ELb1ELb1ELb1ELb0EEENS1_21CollectiveEpilogueFwdINS6_IJSA_SC_SB_EEES9_NS_10bfloat16_tESG_Li384ELb1ELb1ELb1ELb1EEENS1_36VarlenDynamicPersistentTileSchedulerILi192ELi128ELi384ELi128ELb1ELb1ELb1ELb0ELb1ELb1EEEEEEEEEvNT_6ParamsE,"",@"SHT_CUDA_INFO"
	.sectionflags	@""
	.align	4


	//----- nvinfo : EIATTR_CUDA_API_VERSION
	.align		4
        /*0000*/ 	.byte	0x04, 0x37
        /*0002*/ 	.short	(.L_101 - .L_100)
.L_100:
        /*0004*/ 	.word	0x00000082


	//----- nvinfo : EIATTR_KPARAM_INFO
	.align		4
.L_101:
        /*0008*/ 	.byte	0x04, 0x17
        /*000a*/ 	.short	(.L_103 - .L_102)
.L_102:
        /*000c*/ 	.word	0x00000000
        /*0010*/ 	.short	0x0000
        /*0012*/ 	.short	0x0070
        /*0014*/ 	.byte	0x00, 0xf0, 0x01, 0x2a


	//----- nvinfo : EIATTR_SPARSE_MMA_MASK
	.align		4
.L_103:
        /*0018*/ 	.byte	0x03, 0x50
        /*001a*/ 	.short	0x0000


	//----- nvinfo : EIATTR_MAXREG_COUNT
	.align		4
        /*001c*/ 	.byte	0x03, 0x1b
        /*001e*/ 	.short	0x0080


	//----- nvinfo : EIATTR_NUM_BARRIERS
	.align		4
        /*0020*/ 	.byte	0x02, 0x4c
        /*0022*/ 	.byte	0x09
	.zero		1


	//----- nvinfo : EIATTR_EXTERNS
	.align		4
        /*0024*/ 	.byte	0x04, 0x0f
        /*0026*/ 	.short	(.L_105 - .L_104)


	//   ....[0]....
	.align		4
.L_104:
        /*0028*/ 	.word	index@(__assertfail)


	//----- nvinfo : EIATTR_ANNOTATIONS
	.align		4
.L_105:
        /*002c*/ 	.byte	0x04, 0x55
        /*002e*/ 	.short	(.L_107 - .L_106)


	//   ....[0]....
.L_106:
        /*0030*/ 	.word	0x00000001
        /*0034*/ 	.byte	0x10, 0x0d, 0x00, 0x00, 0x01, 0x00, 0x00, 0x00, 0xf0, 0x0d, 0x00, 0x00, 0x01, 0x00, 0x00, 0x00
        /* <DEDUP_REMOVED lines=15> */
        /*0134*/ 	.byte	0x90, 0xfb, 0x00, 0x00, 0x01, 0x00, 0x00, 0x00, 0xe0, 0x02, 0x01, 0x00


	//----- nvinfo : EIATTR_MERCURY_ISA_VERSION
	.align		4
.L_107:
        /*0140*/ 	.byte	0x03, 0x5f
        /*0142*/ 	.short	0x0101


	//----- nvinfo : EIATTR_UNUSED_LOAD_BYTE_OFFSET
	.align		4
        /*0144*/ 	.byte	0x04, 0x44
        /*0146*/ 	.short	(.L_109 - .L_108)


	//   ....[0]....
.L_108:
        /*0148*/ 	.word	0x00000a00
        /*014c*/ 	.word	0x0000fff0


	//   ....[1]....
        /*0150*/ 	.word	0x000074d0
        /*0154*/ 	.word	0x0000fff0


	//----- nvinfo : EIATTR_INT_WARP_WIDE_INSTR_OFFSETS
	.align		4
.L_109:
        /*0158*/ 	.byte	0x04, 0x31
        /*015a*/ 	.short	(.L_111 - .L_110)


	//   ....[0]....
.L_110:
        /*015c*/ 	.word	0x00000130


	//   ....[1]....
        /*0160*/ 	.word	0x00000170


	//   ....[2]....
        /*0164*/ 	.word	0x000001e0


	//   ....[3]....
        /*0168*/ 	.word	0x0000c070


	//   ....[4]....
        /*016c*/ 	.word	0x0000c100


	//   ....[5]....
        /*0170*/ 	.word	0x0000ea20


	//   ....[6]....
        /*0174*/ 	.word	0x0000eab0


	//----- nvinfo : EIATTR_COOP_GROUP_MASK_REGIDS
	.align		4
.L_111:
        /*0178*/ 	.byte	0x04, 0x29
        /*017a*/ 	.short	(.L_113 - .L_112)


	//   ....[0]....
.L_112:
        /*017c*/ 	.word	0xffffffff


	//   ....[1]....
        /*0180*/ 	.word	0xffffffff


	//   ....[2]....
        /*0184*/ 	.word	0xffffffff


	//   ....[3]....
        /*0188*/ 	.word	0xffffffff


	//   ....[4]....
        /*018c*/ 	.word	0xffffffff


	//   ....[5]....
        /*0190*/ 	.word	0xffffffff


	//   ....[6]....
        /*0194*/ 	.word	0xffffffff


	//   ....[7]....
        /*0198*/ 	.word	0xffffffff


	//   ....[8]....
        /*019c*/ 	.word	0xffffffff


	//   ....[9]....
        /*01a0*/ 	.word	0xffffffff


	//   ....[10]....
        /*01a4*/ 	.word	0xffffffff


	//   ....[11]....
        /*01a8*/ 	.word	0xffffffff


	//   ....[12]....
        /*01ac*/ 	.word	0xffffffff


	//   ....[13]....
        /*01b0*/ 	.word	0xffffffff


	//   ....[14]....
        /*01b4*/ 	.word	0xffffffff


	//   ....[15]....
        /*01b8*/ 	.word	0xffffffff


	//   ....[16]....
        /*01bc*/ 	.word	0xffffffff


	//   ....[17]....
        /*01c0*/ 	.word	0xffffffff


	//   ....[18]....
        /*01c4*/ 	.word	0xffffffff


	//   ....[19]....
        /*01c8*/ 	.word	0xffffffff


	//   ....[20]....
        /*01cc*/ 	.word	0xffffffff


	//   ....[21]....
        /*01d0*/ 	.word	0xffffffff


	//   ....[22]....
        /*01d4*/ 	.word	0xffffffff


	//   ....[23]....
        /*01d8*/ 	.word	0xffffffff


	//   ....[24]....
        /*01dc*/ 	.word	0xffffffff


	//   ....[25]....
        /*01e0*/ 	.word	0xffffffff


	//   ....[26]....
        /*01e4*/ 	.word	0xffffffff


	//   ....[27]....
        /*01e8*/ 	.word	0xffffffff


	//   ....[28]....
        /*01ec*/ 	.word	0xffffffff


	//   ....[29]....
        /*01f0*/ 	.word	0xffffffff


	//   ....[30]....
        /*01f4*/ 	.word	0xffffffff


	//   ....[31]....
        /*01f8*/ 	.word	0xffffffff


	//   ....[32]....
        /*01fc*/ 	.word	0xffffffff


	//   ....[33]....
        /*0200*/ 	.word	0xffffffff


	//   ....[34]....
        /*0204*/ 	.word	0xffffffff


	//   ....[35]....
        /*0208*/ 	.word	0xffffffff


	//   ....[36]....
        /*020c*/ 	.word	0xffffffff


	//   ....[37]....
        /*0210*/ 	.word	0xffffffff


	//   ....[38]....
        /*0214*/ 	.word	0xffffffff


	//   ....[39]....
        /*0218*/ 	.word	0xffffffff


	//   ....[40]....
        /*021c*/ 	.word	0xffffffff


	//   ....[41]....
        /*0220*/ 	.word	0xffffffff


	//   ....[42]....
        /*0224*/ 	.word	0xffffffff


	//   ....[43]....
        /*0228*/ 	.word	0xffffffff


	//   ....[44]....
        /*022c*/ 	.word	0xffffffff


	//   ....[45]....
        /*0230*/ 	.word	0xffffffff


	//   ....[46]....
        /*0234*/ 	.word	0xffffffff


	//   ....[47]....
        /*0238*/ 	.word	0xffffffff


	//   ....[48]....
        /*023c*/ 	.word	0xffffffff


	//   ....[49]....
        /*0240*/ 	.word	0xffffffff


	//   ....[50]....
        /*0244*/ 	.word	0xffffffff


	//   ....[51]....
        /*0248*/ 	.word	0xffffffff


	//   ....[52]....
        /*024c*/ 	.word	0xffffffff


	//   ....[53]....
        /*0250*/ 	.word	0xffffffff


	//   ....[54]....
        /*0254*/ 	.word	0xffffffff


	//   ....[55]....
        /*0258*/ 	.word	0xffffffff


	//   ....[56]....
        /*025c*/ 	.word	0xffffffff


	//   ....[57]....
        /*0260*/ 	.word	0xffffffff


	//   ....[58]....
        /*0264*/ 	.word	0xffffffff


	//   ....[59]....
        /*0268*/ 	.word	0xffffffff


	//   ....[60]....
        /*026c*/ 	.word	0xffffffff


	//   ....[61]....
        /*0270*/ 	.word	0xffffffff


	//   ....[62]....
        /*0274*/ 	.word	0xffffffff


	//   ....[63]....
        /*0278*/ 	.word	0xffffffff


	//   ....[64]....
        /*027c*/ 	.word	0xffffffff


	//   ....[65]....
        /*0280*/ 	.word	0xffffffff


	//   ....[66]....
        /*0284*/ 	.word	0xffffffff


	//   ....[67]....
        /*0288*/ 	.word	0xffffffff


	//   ....[68]....
        /*028c*/ 	.word	0xffffffff


	//   ....[69]....
        /*0290*/ 	.word	0xffffffff


	//   ....[70]....
        /*0294*/ 	.word	0xffffffff


	//   ....[71]....
        /*0298*/ 	.word	0xffffffff


	//   ....[72]....
        /*029c*/ 	.word	0xffffffff


	//   ....[73]....
        /*02a0*/ 	.word	0xffffffff


	//   ....[74]....
        /*02a4*/ 	.word	0xffffffff


	//   ....[75]....
        /*02a8*/ 	.word	0xffffffff


	//   ....[76]....
        /*02ac*/ 	.word	0xffffffff


	//   ....[77]....
        /*02b0*/ 	.word	0xffffffff


	//   ....[78]....
        /*02b4*/ 	.word	0xffffffff


	//   ....[79]....
        /*02b8*/ 	.word	0xffffffff


	//   ....[80]....
        /*02bc*/ 	.word	0xffffffff


	//   ....[81]....
        /*02c0*/ 	.word	0xffffffff


	//   ....[82]....
        /*02c4*/ 	.word	0xffffffff


	//   ....[83]....
        /*02c8*/ 	.word	0xffffffff


	//   ....[84]....
        /*02cc*/ 	.word	0xffffffff


	//   ....[85]....
        /*02d0*/ 	.word	0xffffffff


	//   ....[86]....
        /*02d4*/ 	.word	0xffffffff


	//   ....[87]....
        /*02d8*/ 	.word	0xffffffff


	//   ....[88]....
        /*02dc*/ 	.word	0xffffffff


	//   ....[89]....
        /*02e0*/ 	.word	0xffffffff


	//   ....[90]....
        /*02e4*/ 	.word	0xffffffff


	//   ....[91]....
        /*02e8*/ 	.word	0xffffffff


	//   ....[92]....
        /*02ec*/ 	.word	0xffffffff


	//   ....[93]....
        /*02f0*/ 	.word	0xffffffff


	//   ....[94]....
        /*02f4*/ 	.word	0xffffffff


	//   ....[95]....
        /*02f8*/ 	.word	0xffffffff


	//   ....[96]....
        /*02fc*/ 	.word	0xffffffff


	//   ....[97]....
        /*0300*/ 	.word	0xffffffff


	//   ....[98]....
        /*0304*/ 	.word	0xffffffff


	//   ....[99]....
        /*0308*/ 	.word	0xffffffff


	//   ....[100]....
        /*030c*/ 	.word	0xffffffff


	//   ....[101]....
        /*0310*/ 	.word	0xffffffff


	//   ....[102]....
        /*0314*/ 	.word	0xffffffff


	//   ....[103]....
        /*0318*/ 	.word	0xffffffff


	//   ....[104]....
        /*031c*/ 	.word	0xffffffff


	//   ....[105]....
        /*0320*/ 	.word	0xffffffff


	//   ....[106]....
        /*0324*/ 	.word	0xffffffff


	//   ....[107]....
        /*0328*/ 	.word	0xffffffff


	//   ....[108]....
        /*032c*/ 	.word	0xffffffff


	//   ....[109]....
        /*0330*/ 	.word	0xffffffff


	//   ....[110]....
        /*0334*/ 	.word	0xffffffff


	//   ....[111]....
        /*0338*/ 	.word	0xffffffff


	//   ....[112]....
        /*033c*/ 	.word	0xffffffff


	//   ....[113]....
        /*0340*/ 	.word	0xffffffff


	//   ....[114]....
        /*0344*/ 	.word	0xffffffff


	//   ....[115]....
        /*0348*/ 	.word	0xffffffff


	//   ....[116]....
        /*034c*/ 	.word	0xffffffff


	//   ....[117]....
        /*0350*/ 	.word	0xffffffff


	//   ....[118]....
        /*0354*/ 	.word	0xffffffff


	//   ....[119]....
        /*0358*/ 	.word	0xffffffff


	//   ....[120]....
        /*035c*/ 	.word	0xffffffff


	//   ....[121]....
        /*0360*/ 	.word	0xffffffff


	//   ....[122]....
        /*0364*/ 	.word	0xffffffff


	//   ....[123]....
        /*0368*/ 	.word	0xffffffff


	//   ....[124]....
        /*036c*/ 	.word	0xffffffff


	//   ....[125]....
        /*0370*/ 	.word	0xffffffff


	//   ....[126]....
        /*0374*/ 	.word	0xffffffff


	//   ....[127]....
        /*0378*/ 	.word	0x0500000f


	//   ....[128]....
        /*037c*/ 	.word	0x0500000f


	//   ....[129]....
        /*0380*/ 	.word	0x0500000f


	//   ....[130]....
        /*0384*/ 	.word	0x0500000f


	//   ....[131]....
        /*0388*/ 	.word	0x0500000f


	//   ....[132]....
        /*038c*/ 	.word	0x0500000f


	//   ....[133]....
        /*0390*/ 	.word	0x0500000f


	//   ....[134]....
        /*0394*/ 	.word	0x0500000f


	//----- nvinfo : EIATTR_COOP_GROUP_INSTR_OFFSETS
	.align		4
.L_113:
        /*0398*/ 	.byte	0x04, 0x28
        /*039a*/ 	.short	(.L_115 - .L_114)


	//   ....[0]....
.L_114:
        /*039c*/ 	.word	0x00000060


	//   ....[1]....
        /*03a0*/ 	.word	0x00000140


	//   ....[2]....
        /*03a4*/ 	.word	0x00000190


	//   ....[3]....
        /*03a8*/ 	.word	0x000003c0


	//   ....[4]....
        /*03ac*/ 	.word	0x00000520


	//   ....[5]....
        /*03b0*/ 	.word	0x00000640


	//   ....[6]....
        /*03b4*/ 	.word	0x000007a0


	//   ....[7]....
        /*03b8*/ 	.word	0x00001910


	//   ....[8]....
        /*03bc*/ 	.word	0x00003330


	//   ....[9]....
        /*03c0*/ 	.word	0x00003380


	//   ....[10]....
        /*03c4*/ 	.word	0x00003960


	//   ....[11]....
        /*03c8*/ 	.word	0x00003a00


	//   ....[12]....
        /*03cc*/ 	.word	0x000057b0


	//   ....[13]....
        /*03d0*/ 	.word	0x000057d0


	//   ....[14]....
        /*03d4*/ 	.word	0x000057f0


	//   ....[15]....
        /*03d8*/ 	.word	0x00005810


	//   ....[16]....
        /*03dc*/ 	.word	0x00006e00


	//   ....[17]....
        /*03e0*/ 	.word	0x00006e20


	//   ....[18]....
        /*03e4*/ 	.word	0x00006ea0


	//   ....[19]....
        /*03e8*/ 	.word	0x00006eb0


	//   ....[20]....
        /*03ec*/ 	.word	0x00007b10


	//   ....[21]....
        /*03f0*/ 	.word	0x00007b50


	//   ....[22]....
        /*03f4*/ 	.word	0x00007b70


	//   ....[23]....
        /*03f8*/ 	.word	0x00007b80


	//   ....[24]....
        /*03fc*/ 	.word	0x00007ba0


	//   ....[25]....
        /*0400*/ 	.word	0x00007bc0


	//   ....[26]....
        /*0404*/ 	.word	0x00007be0


	//   ....[27]....
        /*0408*/ 	.word	0x00007c00


	//   ....[28]....
        /*040c*/ 	.word	0x00007c20


	//   ....[29]....
        /*0410*/ 	.word	0x00007c40


	//   ....[30]....
        /*0414*/ 	.word	0x00007c50


	//   ....[31]....
        /*0418*/ 	.word	0x00007c60


	//   ....[32]....
        /*041c*/ 	.word	0x00007c70


	//   ....[33]....
        /*0420*/ 	.word	0x00007c80


	//   ....[34]....
        /*0424*/ 	.word	0x00007c90


	//   ....[35]....
        /*0428*/ 	.word	0x00007ca0


	//   ....[36]....
        /*042c*/ 	.word	0x00007cb0


	//   ....[37]....
        /*0430*/ 	.word	0x00007cc0


	//   ....[38]....
        /*0434*/ 	.word	0x00007cd0


	//   ....[39]....
        /*0438*/ 	.word	0x00007ce0


	//   ....[40]....
        /*043c*/ 	.word	0x00007cf0


	//   ....[41]....
        /*0440*/ 	.word	0x00007d00


	//   ....[42]....
        /*0444*/ 	.word	0x00007d10


	//   ....[43]....
        /*0448*/ 	.word	0x00007d20


	//   ....[44]....
        /*044c*/ 	.word	0x00007d30


	//   ....[45]....
        /*0450*/ 	.word	0x00007d40


	//   ....[46]....
        /*0454*/ 	.word	0x00007d50


	//   ....[47]....
        /*0458*/ 	.word	0x00007d60


	//   ....[48]....
        /*045c*/ 	.word	0x00007d70


	//   ....[49]....
        /*0460*/ 	.word	0x00007d80


	//   ....[50]....
        /*0464*/ 	.word	0x00007d90


	//   ....[51]....
        /*0468*/ 	.word	0x00007da0


	//   ....[52]....
        /*046c*/ 	.word	0x00007db0


	//   ....[53]....
        /*0470*/ 	.word	0x00007dc0


	//   ....[54]....
        /*0474*/ 	.word	0x00007dd0


	//   ....[55]....
        /*0478*/ 	.word	0x00007de0


	//   ....[56]....
        /*047c*/ 	.word	0x00007df0


	//   ....[57]....
        /*0480*/ 	.word	0x00007e10


	//   ....[58]....
        /*0484*/ 	.word	0x00007e20


	//   ....[59]....
        /*0488*/ 	.word	0x00007e30


	//   ....[60]....
        /*048c*/ 	.word	0x00007e40


	//   ....[61]....
        /*0490*/ 	.word	0x00007e50


	//   ....[62]....
        /*0494*/ 	.word	0x00007e60


	//   ....[63]....
        /*0498*/ 	.word	0x00007e70


	//   ....[64]....
        /*049c*/ 	.word	0x00007e80


	//   ....[65]....
        /*04a0*/ 	.word	0x00007e90


	//   ....[66]....
        /*04a4*/ 	.word	0x00007ea0


	//   ....[67]....
        /*04a8*/ 	.word	0x00007eb0


	//   ....[68]....
        /*04ac*/ 	.word	0x00008890


	//   ....[69]....
        /*04b0*/ 	.word	0x000088a0


	//   ....[70]....
        /*04b4*/ 	.word	0x000088b0


	//   ....[71]....
        /*04b8*/ 	.word	0x000088f0


	//   ....[72]....
        /*04bc*/ 	.word	0x00008ff0


	//   ....[73]....
        /*04c0*/ 	.word	0x00009010


	//   ....[74]....
        /*04c4*/ 	.word	0x00009140


	//   ....[75]....
        /*04c8*/ 	.word	0x00009160


	//   ....[76]....
        /*04cc*/ 	.word	0x00009640


	//   ....[77]....
        /*04d0*/ 	.word	0x00009650


	//   ....[78]....
        /*04d4*/ 	.word	0x00009990


	//   ....[79]....
        /*04d8*/ 	.word	0x000099a0


	//   ....[80]....
        /*04dc*/ 	.word	0x0000a630


	//   ....[81]....
        /*04e0*/ 	.word	0x0000a640


	//   ....[82]....
        /*04e4*/ 	.word	0x0000a740


	//   ....[83]....
        /*04e8*/ 	.word	0x0000a760


	//   ....[84]....
        /*04ec*/ 	.word	0x0000a8f0


	//   ....[85]....
        /*04f0*/ 	.word	0x0000aaf0


	//   ....[86]....
        /*04f4*/ 	.word	0x0000ab20


	//   ....[87]....
        /*04f8*/ 	.word	0x0000ab50


	//   ....[88]....
        /*04fc*/ 	.word	0x0000ab80


	//   ....[89]....
        /*0500*/ 	.word	0x0000abb0


	//   ....[90]....
        /*0504*/ 	.word	0x0000abf0


	//   ....[91]....
        /*0508*/ 	.word	0x0000ad90


	//   ....[92]....
        /*050c*/ 	.word	0x0000adc0


	//   ....[93]....
        /*0510*/ 	.word	0x0000adf0


	//   ....[94]....
        /*0514*/ 	.word	0x0000ae20


	//   ....[95]....
        /*0518*/ 	.word	0x0000ae50


	//   ....[96]....
        /*051c*/ 	.word	0x0000ae80


	//   ....[97]....
        /*0520*/ 	.word	0x0000af10


	//   ....[98]....
        /*0524*/ 	.word	0x0000af60


	//   ....[99]....
        /*0528*/ 	.word	0x0000af70


	//   ....[100]....
        /*052c*/ 	.word	0x0000b030


	//   ....[101]....
        /*0530*/ 	.word	0x0000c7c0


	//   ....[102]....
        /*0534*/ 	.word	0x0000d600


	//   ....[103]....
        /*0538*/ 	.word	0x0000d610


	//   ....[104]....
        /*053c*/ 	.word	0x0000d620


	//   ....[105]....
        /*0540*/ 	.word	0x0000d630


	//   ....[106]....
        /*0544*/ 	.word	0x0000d650


	//   ....[107]....
        /*0548*/ 	.word	0x0000d670


	//   ....[108]....
        /*054c*/ 	.word	0x0000f1f0


	//   ....[109]....
        /*0550*/ 	.word	0x0000f220


	//   ....[110]....
        /*0554*/ 	.word	0x0000f250


	//   ....[111]....
        /*0558*/ 	.word	0x0000f260


	//   ....[112]....
        /*055c*/ 	.word	0x0000f290


	//   ....[113]....
        /*0560*/ 	.word	0x0000f2a0


	//   ....[114]....
        /*0564*/ 	.word	0x0000f2d0


	//   ....[115]....
        /*0568*/ 	.word	0x0000f320


	//   ....[116]....
        /*056c*/ 	.word	0x0000f480


	//   ....[117]....
        /*0570*/ 	.word	0x0000f4b0


	//   ....[118]....
        /*0574*/ 	.word	0x0000f4e0


	//   ....[119]....
        /*0578*/ 	.word	0x0000f510


	//   ....[120]....
        /*057c*/ 	.word	0x0000f540


	//   ....[121]....
        /*0580*/ 	.word	0x0000f580


	//   ....[122]....
        /*0584*/ 	.word	0x0000f610


	//   ....[123]....
        /*0588*/ 	.word	0x0000f660


	//   ....[124]....
        /*058c*/ 	.word	0x0000f670


	//   ....[125]....
        /*0590*/ 	.word	0x0000f700


	//   ....[126]....
        /*0594*/ 	.word	0x0000fcb0


	//   ....[127]....
        /*0598*/ 	.word	0x00010190


	//   ....[128]....
        /*059c*/ 	.word	0x00010350


	//   ....[129]....
        /*05a0*/ 	.word	0x000103a0


	//   ....[130]....
        /*05a4*/ 	.word	0x00010400


	//   ....[131]....
        /*05a8*/ 	.word	0x00010450


	//   ....[132]....
        /*05ac*/ 	.word	0x000104b0


	//   ....[133]....
        /*05b0*/ 	.word	0x00010500


	//   ....[134]....
        /*05b4*/ 	.word	0x000109a0


	//----- nvinfo : EIATTR_REG_RECONFIG
	.align		4
.L_115:
        /*05b8*/ 	.byte	0x01, 0x54
	.zero		2


	//----- nvinfo : EIATTR_SYSCALL_OFFSETS
	.align		4
        /*05bc*/ 	.byte	0x04, 0x46
        /*05be*/ 	.short	(.L_117 - .L_116)


	//   ....[0]....
.L_116:
        /*05c0*/ 	.word	0x00001ac0


	//   ....[1]....
        /*05c4*/ 	.word	0x0000c260


	//   ....[2]....
        /*05c8*/ 	.word	0x0000c3d0


	//   ....[3]....
        /*05cc*/ 	.word	0x0000c520


	//   ....[4]....
        /*05d0*/ 	.word	0x0000c660


	//   ....[5]....
        /*05d4*/ 	.word	0x0000d100


	//----- nvinfo : EIATTR_MBARRIER_INSTR_OFFSETS
	.align		4
.L_117:
        /*05d8*/ 	.byte	0x04, 0x39
        /*05da*/ 	.short	(.L_119 - .L_118)


	//   ....[0]....
.L_118:
        /*05dc*/ 	.word	0x00000270
        /*05e0*/ 	.word	0x000000ff
        /*05e4*/ 	.word	0x00019c00
        /*05e8*/ 	.short	0x0100
        /*05ea*/ 	.byte	0x08
	.zero		1


	//   ....[1]....
        /*05ec*/ 	.word	0x00000280
        /*05f0*/ 	.word	0x000000ff
        /*05f4*/ 	.word	0x00019c20
        /*05f8*/ 	.short	0x0100
        /*05fa*/ 	.byte	0x08
	.zero		1


	//   ....[2]....
        /*05fc*/ 	.word	0x00000370
        /*0600*/ 	.word	0x000000ff
        /*0604*/ 	.word	0x00019c30
        /*0608*/ 	.short	0x0100
        /*060a*/ 	.byte	0x08
	.zero		1


	//   ....[3]....
        /*060c*/ 	.word	0x00000380
        /*0610*/ 	.word	0x000000ff
        /*0614*/ 	.word	0x00019c40
        /*0618*/ 	.short	0x0100
        /*061a*/ 	.byte	0x08
	.zero		1


	//   ....[4]....
        /*061c*/ 	.word	0x00000390
        /*0620*/ 	.word	0x000000ff
        /*0624*/ 	.word	0x00019c38
        /*0628*/ 	.short	0x0100
        /*062a*/ 	.byte	0x08
	.zero		1


	//   ....[5]....
        /*062c*/ 	.word	0x000003a0
        /*0630*/ 	.word	0x000000ff
        /*0634*/ 	.word	0x00019c48
        /*0638*/ 	.short	0x0100
        /*063a*/ 	.byte	0x08
	.zero		1


	//   ....[6]....
        /*063c*/ 	.word	0x000004d0
        /*0640*/ 	.word	0x000000ff
        /*0644*/ 	.word	0x00019c50
        /*0648*/ 	.short	0x0100
        /*064a*/ 	.byte	0x08
	.zero		1


	//   ....[7]....
        /*064c*/ 	.word	0x000004e0
        /*0650*/ 	.word	0x000000ff
        /*0654*/ 	.word	0x00019c60
        /*0658*/ 	.short	0x0100
        /*065a*/ 	.byte	0x08
	.zero		1


	//   ....[8]....
        /*065c*/ 	.word	0x000004f0
        /*0660*/ 	.word	0x000000ff
        /*0664*/ 	.word	0x00019c58
        /*0668*/ 	.short	0x0100
        /*066a*/ 	.byte	0x08
	.zero		1


	//   ....[9]....
        /*066c*/ 	.word	0x00000500
        /*0670*/ 	.word	0x000000ff
        /*0674*/ 	.word	0x00019c68
        /*0678*/ 	.short	0x0100
        /*067a*/ 	.byte	0x08
	.zero		1


	//   ....[10]....
        /*067c*/ 	.word	0x000005f0
        /*0680*/ 	.word	0x000000ff
        /*0684*/ 	.word	0x00019c70
        /*0688*/ 	.short	0x0100
        /*068a*/ 	.byte	0x06
	.zero		1


	//   ....[11]....
        /*068c*/ 	.word	0x00000600
        /*0690*/ 	.word	0x000000ff
        /*0694*/ 	.word	0x00019c80
        /*0698*/ 	.short	0x0100
        /*069a*/ 	.byte	0x06
	.zero		1


	//   ....[12]....
        /*069c*/ 	.word	0x00000610
        /*06a0*/ 	.word	0x000000ff
        /*06a4*/ 	.word	0x00019c78
        /*06a8*/ 	.short	0x0100
        /*06aa*/ 	.byte	0x06
	.zero		1


	//   ....[13]....
        /*06ac*/ 	.word	0x00000620
        /*06b0*/ 	.word	0x000000ff
        /*06b4*/ 	.word	0x00019c88
        /*06b8*/ 	.short	0x0100
        /*06ba*/ 	.byte	0x06
	.zero		1


	//   ....[14]....
        /*06bc*/ 	.word	0x00000750
        /*06c0*/ 	.word	0x000000ff
        /*06c4*/ 	.word	0x00019c90
        /*06c8*/ 	.short	0x0100
        /*06ca*/ 	.byte	0x08
	.zero		1


	//   ....[15]....
        /*06cc*/ 	.word	0x00000760
        /*06d0*/ 	.word	0x000000ff
        /*06d4*/ 	.word	0x00019ca0
        /*06d8*/ 	.short	0x0100
        /*06da*/ 	.byte	0x08
	.zero		1


	//   ....[16]....
        /*06dc*/ 	.word	0x00000770
        /*06e0*/ 	.word	0x000000ff
        /*06e4*/ 	.word	0x00019c98
        /*06e8*/ 	.short	0x0100
        /*06ea*/ 	.byte	0x08
	.zero		1


	//   ....[17]....
        /*06ec*/ 	.word	0x00000780
        /*06f0*/ 	.word	0x000000ff
        /*06f4*/ 	.word	0x00019ca8
        /*06f8*/ 	.short	0x0100
        /*06fa*/ 	.byte	0x08
	.zero		1


	//   ....[18]....
        /*06fc*/ 	.word	0x000008b0
        /*0700*/ 	.word	0x000000ff
        /*0704*/ 	.word	0x00019cb0
        /*0708*/ 	.short	0x0100
        /*070a*/ 	.byte	0x08
	.zero		1


	//   ....[19]....
        /*070c*/ 	.word	0x000008c0
        /*0710*/ 	.word	0x000000ff
        /*0714*/ 	.word	0x00019cc0
        /*0718*/ 	.short	0x0100
        /*071a*/ 	.byte	0x08
	.zero		1


	//   ....[20]....
        /*071c*/ 	.word	0x000008d0
        /*0720*/ 	.word	0x000000ff
        /*0724*/ 	.word	0x00019cb8
        /*0728*/ 	.short	0x0100
        /*072a*/ 	.byte	0x08
	.zero		1


	//   ....[21]....
        /*072c*/ 	.word	0x000008e0
        /*0730*/ 	.word	0x000000ff
        /*0734*/ 	.word	0x00019cc8
        /*0738*/ 	.short	0x0100
        /*073a*/ 	.byte	0x08
	.zero		1


	//   ....[22]....
        /*073c*/ 	.word	0x00001d70
        /*0740*/ 	.word	0x00000002
        /*0744*/ 	.word	0x00019c00
        /*0748*/ 	.short	0x010a
        /*074a*/ 	.byte	0x3f
	.zero		1


	//   ....[23]....
        /*074c*/ 	.word	0x00001e10
        /*0750*/ 	.word	0x00000004
        /*0754*/ 	.word	0x00019c30
        /*0758*/ 	.short	0x010a
        /*075a*/ 	.byte	0x3f
	.zero		1


	//   ....[24]....
        /*075c*/ 	.word	0x00001e80
        /*0760*/ 	.word	0x00000004
        /*0764*/ 	.word	0x00019c30
        /*0768*/ 	.short	0x010a
        /*076a*/ 	.byte	0x3f
	.zero		1


	//   ....[25]....
        /*076c*/ 	.word	0x00003db0
        /*0770*/ 	.word	0x0000002b
        /*0774*/ 	.word	0x00000000
        /*0778*/ 	.short	0x0101
        /*077a*/ 	.byte	0x3f
	.zero		1


	//   ....[26]....
        /*077c*/ 	.word	0x000047c0
        /*0780*/ 	.word	0x00000008
        /*0784*/ 	.word	0x00019c30
        /*0788*/ 	.short	0x010a
        /*078a*/ 	.byte	0x3f
	.zero		1


	//   ....[27]....
        /*078c*/ 	.word	0x00004800
        /*0790*/ 	.word	0x00000008
        /*0794*/ 	.word	0x00019c30
        /*0798*/ 	.short	0x010a
        /*079a*/ 	.byte	0x3f
	.zero		1


	//   ....[28]....
        /*079c*/ 	.word	0x00004970
        /*07a0*/ 	.word	0x000000ff
        /*07a4*/ 	.word	0x00019c50
        /*07a8*/ 	.short	0x010a
        /*07aa*/ 	.byte	0x0b
	.zero		1


	//   ....[29]....
        /*07ac*/ 	.word	0x000049b0
        /*07b0*/ 	.word	0x000000ff
        /*07b4*/ 	.word	0x00019c50
        /*07b8*/ 	.short	0x010a
        /*07ba*/ 	.byte	0x0b
	.zero		1


	//   ....[30]....
        /*07bc*/ 	.word	0x00005770
        /*07c0*/ 	.word	0x00000008
        /*07c4*/ 	.word	0x00000000
        /*07c8*/ 	.short	0x0101
        /*07ca*/ 	.byte	0x3f
	.zero		1


	//   ....[31]....
        /*07cc*/ 	.word	0x00006670
        /*07d0*/ 	.word	0x000000ff
        /*07d4*/ 	.word	0x00000000
        /*07d8*/ 	.short	0x0101
        /*07da*/ 	.byte	0x06
	.zero		1


	//   ....[32]....
        /*07dc*/ 	.word	0x00006b30
        /*07e0*/ 	.word	0x0000000c
        /*07e4*/ 	.word	0x00019c50
        /*07e8*/ 	.short	0x010a
        /*07ea*/ 	.byte	0x3f
	.zero		1


	//   ....[33]....
        /*07ec*/ 	.word	0x00006b70
        /*07f0*/ 	.word	0x0000000c
        /*07f4*/ 	.word	0x00019c50
        /*07f8*/ 	.short	0x010a
        /*07fa*/ 	.byte	0x3f
	.zero		1


	//   ....[34]....
        /*07fc*/ 	.word	0x00007150
        /*0800*/ 	.word	0x0000000c
        /*0804*/ 	.word	0x00000000
        /*0808*/ 	.short	0x0101
        /*080a*/ 	.byte	0x3f
	.zero		1


	//   ....[35]....
        /*080c*/ 	.word	0x00009020
        /*0810*/ 	.word	0x000000ff
        /*0814*/ 	.word	0x00000000
        /*0818*/ 	.short	0x0101
        /*081a*/ 	.byte	0x08
	.zero		1


	//   ....[36]....
        /*081c*/ 	.word	0x00009440
        /*0820*/ 	.word	0x000000ff
        /*0824*/ 	.word	0x00000000
        /*0828*/ 	.short	0x0101
        /*082a*/ 	.byte	0x08
	.zero		1


	//   ....[37]....
        /*082c*/ 	.word	0x0000ca10
        /*0830*/ 	.word	0x00000003
        /*0834*/ 	.word	0x00019c80
        /*0838*/ 	.short	0x010a
        /*083a*/ 	.byte	0x3f
	.zero		1


	//   ....[38]....
        /*083c*/ 	.word	0x0000cc70
        /*0840*/ 	.word	0x00000003
        /*0844*/ 	.word	0x00019c40
        /*0848*/ 	.short	0x010a
        /*084a*/ 	.byte	0x3f
	.zero		1


	//   ....[39]....
        /*084c*/ 	.word	0x0000d860
        /*0850*/ 	.word	0x00000011
        /*0854*/ 	.word	0x00019c00
        /*0858*/ 	.short	0x0107
        /*085a*/ 	.byte	0x3f
	.zero		1


	//   ....[40]....
        /*085c*/ 	.word	0x0000d970
        /*0860*/ 	.word	0x00000011
        /*0864*/ 	.word	0x00019c00
        /*0868*/ 	.short	0x0101
        /*086a*/ 	.byte	0x3f
	.zero		1


	//   ....[41]....
        /*086c*/ 	.word	0x0000d990
        /*0870*/ 	.word	0x00000011
        /*0874*/ 	.word	0x00019c20
        /*0878*/ 	.short	0x010a
        /*087a*/ 	.byte	0x3f
	.zero		1


	//   ....[42]....
        /*087c*/ 	.word	0x0000dc60
        /*0880*/ 	.word	0x00000004
        /*0884*/ 	.word	0x00019c80
        /*0888*/ 	.short	0x010a
        /*088a*/ 	.byte	0x3f
	.zero		1


	//   ....[43]....
        /*088c*/ 	.word	0x0000e080
        /*0890*/ 	.word	0x00000004
        /*0894*/ 	.word	0x00019c40
        /*0898*/ 	.short	0x010a
        /*089a*/ 	.byte	0x3f
	.zero		1


	//   ....[44]....
        /*089c*/ 	.word	0x0000e530
        /*08a0*/ 	.word	0x00000003
        /*08a4*/ 	.word	0x00019c70
        /*08a8*/ 	.short	0x010a
        /*08aa*/ 	.byte	0x3f
	.zero		1


	//   ....[45]....
        /*08ac*/ 	.word	0x0000e5a0
        /*08b0*/ 	.word	0x00000003
        /*08b4*/ 	.word	0x00019c60
        /*08b8*/ 	.short	0x010a
        /*08ba*/ 	.byte	0x3f
	.zero		1


	//   ....[46]....
        /*08bc*/ 	.word	0x0000e900
        /*08c0*/ 	.word	0x00000003
        /*08c4*/ 	.word	0x00019c50
        /*08c8*/ 	.short	0x0101
        /*08ca*/ 	.byte	0x3f
	.zero		1


	//   ....[47]....
        /*08cc*/ 	.word	0x0000e980
        /*08d0*/ 	.word	0x00000002
        /*08d4*/ 	.word	0x00000000
        /*08d8*/ 	.short	0x0101
        /*08da*/ 	.byte	0x3f
	.zero		1


	//   ....[48]....
        /*08dc*/ 	.word	0x0000eb70
        /*08e0*/ 	.word	0x00000003
        /*08e4*/ 	.word	0x00019c70
        /*08e8*/ 	.short	0x010a
        /*08ea*/ 	.byte	0x3f
	.zero		1


	//   ....[49]....
        /*08ec*/ 	.word	0x0000ebe0
        /*08f0*/ 	.word	0x00000003
        /*08f4*/ 	.word	0x00019c60
        /*08f8*/ 	.short	0x010a
        /*08fa*/ 	.byte	0x3f
	.zero		1


	//   ....[50]....
        /*08fc*/ 	.word	0x0000ef40
        /*0900*/ 	.word	0x00000003
        /*0904*/ 	.word	0x00019c50
        /*0908*/ 	.short	0x0101
        /*090a*/ 	.byte	0x3f
	.zero		1


	//   ....[51]....
        /*090c*/ 	.word	0x0000ef90
        /*0910*/ 	.word	0x00000000
        /*0914*/ 	.word	0x00000000
        /*0918*/ 	.short	0x0101
        /*091a*/ 	.byte	0x3f
	.zero		1


	//   ....[52]....
        /*091c*/ 	.word	0x0000fc30
        /*0920*/ 	.word	0x00000007
        /*0924*/ 	.word	0x00019c20
        /*0928*/ 	.short	0x010a
        /*092a*/ 	.byte	0x3f
	.zero		1


	//   ....[53]....
        /*092c*/ 	.word	0x0000fdd0
        /*0930*/ 	.word	0x00000005
        /*0934*/ 	.word	0x00000000
        /*0938*/ 	.short	0x010a
        /*093a*/ 	.byte	0x3f
	.zero		1


	//   ....[54]....
        /*093c*/ 	.word	0x0000fe40
        /*0940*/ 	.word	0x00000003
        /*0944*/ 	.word	0x00000000
        /*0948*/ 	.short	0x010a
        /*094a*/ 	.byte	0x3f
	.zero		1


	//   ....[55]....
        /*094c*/ 	.word	0x0000fe90
        /*0950*/ 	.word	0x00000003
        /*0954*/ 	.word	0x00019c60
        /*0958*/ 	.short	0x010a
        /*095a*/ 	.byte	0x3f
	.zero		1


	//   ....[56]....
        /*095c*/ 	.word	0x0000fee0
        /*0960*/ 	.word	0x00000005
        /*0964*/ 	.word	0x00019c60
        /*0968*/ 	.short	0x010a
        /*096a*/ 	.byte	0x3f
	.zero		1


	//   ....[57]....
        /*096c*/ 	.word	0x0000ff20
        /*0970*/ 	.word	0x00000003
        /*0974*/ 	.word	0x00019c80
        /*0978*/ 	.short	0x010a
        /*097a*/ 	.byte	0x3f
	.zero		1


	//   ....[58]....
        /*097c*/ 	.word	0x0000ff40
        /*0980*/ 	.word	0x00000005
        /*0984*/ 	.word	0x00019c80
        /*0988*/ 	.short	0x010a
        /*098a*/ 	.byte	0x3f
	.zero		1


	//   ....[59]....
        /*098c*/ 	.word	0x0000ffa0
        /*0990*/ 	.word	0x00000002
        /*0994*/ 	.word	0x00019c00
        /*0998*/ 	.short	0x010a
        /*099a*/ 	.byte	0x3f
	.zero		1


	//   ....[60]....
        /*099c*/ 	.word	0x0000fff0
        /*09a0*/ 	.word	0x00000004
        /*09a4*/ 	.word	0x00019c30
        /*09a8*/ 	.short	0x010a
        /*09aa*/ 	.byte	0x3f
	.zero		1


	//   ....[61]....
        /*09ac*/ 	.word	0x00010040
        /*09b0*/ 	.word	0x00000008
        /*09b4*/ 	.word	0x00019c30
        /*09b8*/ 	.short	0x010a
        /*09ba*/ 	.byte	0x3f
	.zero		1


	//   ....[62]....
        /*09bc*/ 	.word	0x000100a0
        /*09c0*/ 	.word	0x0000000a
        /*09c4*/ 	.word	0x00019c50
        /*09c8*/ 	.short	0x010a
        /*09ca*/ 	.byte	0x3f
	.zero		1


	//   ....[63]....
        /*09cc*/ 	.word	0x000100f0
        /*09d0*/ 	.word	0x0000000c
        /*09d4*/ 	.word	0x00019c50
        /*09d8*/ 	.short	0x010a
        /*09da*/ 	.byte	0x3f
	.zero		1


	//   ....[64]....
        /*09dc*/ 	.word	0x00010240
        /*09e0*/ 	.word	0x00000003
        /*09e4*/ 	.word	0x00019c80
        /*09e8*/ 	.short	0x010a
        /*09ea*/ 	.byte	0x3f
	.zero		1


	//   ....[65]....
        /*09ec*/ 	.word	0x00010290
        /*09f0*/ 	.word	0x00000003
        /*09f4*/ 	.word	0x00019c40
        /*09f8*/ 	.short	0x010a
        /*09fa*/ 	.byte	0x3f
	.zero		1


	//   ....[66]....
        /*09fc*/ 	.word	0x00010690
        /*0a00*/ 	.word	0x00000011
        /*0a04*/ 	.word	0x00019c20
        /*0a08*/ 	.short	0x010a
        /*0a0a*/ 	.byte	0x3f
	.zero		1


	//   ....[67]....
        /*0a0c*/ 	.word	0x000106e0
        /*0a10*/ 	.word	0x00000004
        /*0a14*/ 	.word	0x00019c80
        /*0a18*/ 	.short	0x010a
        /*0a1a*/ 	.byte	0x3f
	.zero		1


	//   ....[68]....
        /*0a1c*/ 	.word	0x00010730
        /*0a20*/ 	.word	0x00000004
        /*0a24*/ 	.word	0x00019c40
        /*0a28*/ 	.short	0x010a
        /*0a2a*/ 	.byte	0x3f
	.zero		1


	//   ....[69]....
        /*0a2c*/ 	.word	0x00010780
        /*0a30*/ 	.word	0x00000003
        /*0a34*/ 	.word	0x00019c70
        /*0a38*/ 	.short	0x010a
        /*0a3a*/ 	.byte	0x3f
	.zero		1


	//   ....[70]....
        /*0a3c*/ 	.word	0x000107d0
        /*0a40*/ 	.word	0x00000003
        /*0a44*/ 	.word	0x00019c60
        /*0a48*/ 	.short	0x010a
        /*0a4a*/ 	.byte	0x3f
	.zero		1


	//   ....[71]....
        /*0a4c*/ 	.word	0x00010820
        /*0a50*/ 	.word	0x00000003
        /*0a54*/ 	.word	0x00019c70
        /*0a58*/ 	.short	0x010a
        /*0a5a*/ 	.byte	0x3f
	.zero		1


	//   ....[72]....
        /*0a5c*/ 	.word	0x00010870
        /*0a60*/ 	.word	0x00000003
        /*0a64*/ 	.word	0x00019c60
        /*0a68*/ 	.short	0x010a
        /*0a6a*/ 	.byte	0x3f
	.zero		1


	//   ....[73]....
        /*0a6c*/ 	.word	0x000108c0
        /*0a70*/ 	.word	0x00000007
        /*0a74*/ 	.word	0x00019c20
        /*0a78*/ 	.short	0x010a
        /*0a7a*/ 	.byte	0x3f
	.zero		1


	//   ....[74]....
        /*0a7c*/ 	.word	0x00010a60
        /*0a80*/ 	.word	0x00000005
        /*0a84*/ 	.word	0x00000000
        /*0a88*/ 	.short	0x010a
        /*0a8a*/ 	.byte	0x3f
	.zero		1


	//   ....[75]....
        /*0a8c*/ 	.word	0x00010ab0
        /*0a90*/ 	.word	0x00000003
        /*0a94*/ 	.word	0x00000000
        /*0a98*/ 	.short	0x010a
        /*0a9a*/ 	.byte	0x3f
	.zero		1


	//   ....[76]....
        /*0a9c*/ 	.word	0x00010b00
        /*0aa0*/ 	.word	0x00000003
        /*0aa4*/ 	.word	0x00019c60
        /*0aa8*/ 	.short	0x010a
        /*0aaa*/ 	.byte	0x3f
	.zero		1


	//   ....[77]....
        /*0aac*/ 	.word	0x00010b50
        /*0ab0*/ 	.word	0x00000005
        /*0ab4*/ 	.word	0x00019c60
        /*0ab8*/ 	.short	0x010a
        /*0aba*/ 	.byte	0x3f
	.zero		1


	//   ....[78]....
        /*0abc*/ 	.word	0x00010ba0
        /*0ac0*/ 	.word	0x00000003
        /*0ac4*/ 	.word	0x00019c80
        /*0ac8*/ 	.short	0x010a
        /*0aca*/ 	.byte	0x3f
	.zero		1


	//----- nvinfo : EIATTR_NUM_MBARRIERS
	.align		4
.L_119:
        /*0acc*/ 	.byte	0x03, 0x38
        /*0ace*/ 	.short	0x0016


	//----- nvinfo : EIATTR_EXIT_INSTR_OFFSETS
	.align		4
        /*0ad0*/ 	.byte	0x04, 0x1c
        /*0ad2*/ 	.short	(.L_121 - .L_120)


	//   ....[0]....
.L_120:
        /*0ad4*/ 	.word	0x00000a40


	//   ....[1]....
        /*0ad8*/ 	.word	0x0000a890


	//   ....[2]....
        /*0adc*/ 	.word	0x0000ff90


	//----- nvinfo : EIATTR_MAX_THREADS
	.align		4
.L_121:
        /*0ae0*/ 	.byte	0x04, 0x05
        /*0ae2*/ 	.short	(.L_123 - .L_122)
.L_122:
        /*0ae4*/ 	.word	0x00000200
        /*0ae8*/ 	.word	0x00000001
        /*0aec*/ 	.word	0x00000001


	//----- nvinfo : EIATTR_CRS_STACK_SIZE
	.align		4
.L_123:
        /*0af0*/ 	.byte	0x04, 0x1e
        /*0af2*/ 	.short	(.L_125 - .L_124)
.L_124:
        /*0af4*/ 	.word	0x00000000


	//----- nvinfo : EIATTR_CBANK_PARAM_SIZE
	.align		4
.L_125:
        /*0af8*/ 	.byte	0x03, 0x19
        /*0afa*/ 	.short	0x0af0


	//----- nvinfo : EIATTR_PARAM_CBANK
	.align		4
        /*0afc*/ 	.byte	0x04, 0x0a
        /*0afe*/ 	.short	(.L_127 - .L_126)
	.align		4
.L_126:
        /*0b00*/ 	.word	index@(.nv.constant0._ZN7cutlass13device_kernelIN5flash11enable_sm90INS1_16FlashAttnFwdSm90INS1_25CollectiveMainloopFwdSm90ILi2EN4cute5tupleIJNS5_1CILi1EEES8_S8_EEENS6_IJNS7_ILi192EEENS7_ILi128EEENS7_ILi96EEEEEELi96ENS_12float_e4m3_tEfNS_4arch4Sm90ELb0ELb0ELb1ELb1ELb0ELb0ELb0ELb1ELb1ELb1ELb1ELb0EEENS1_21CollectiveEpilogueFwdINS6_IJSA_SC_SB_EEES9_NS_10bfloat16_tESG_Li384ELb1ELb1ELb1ELb1EEENS1_36VarlenDynamicPersistentTileSchedulerILi192ELi128ELi384ELi128ELb1ELb1ELb1ELb0ELb1ELb1EEEEEEEEEvNT_6ParamsE)
        /*0b04*/ 	.short	0x0210
        /*0b06*/ 	.short	0x0af0


	//----- nvinfo : EIATTR_SW_WAR
	.align		4
.L_127:
        /*0b08*/ 	.byte	0x04, 0x36
        /*0b0a*/ 	.short	(.L_129 - .L_128)
.L_128:
        /*0b0c*/ 	.word	0x00000008
.L_129:


//--------------------- .nv.info._ZN7cutlass13device_kernelIN5flash11enable_sm90INS1_16FlashAttnFwdSm90INS1_25CollectiveMainloopFwdSm90ILi2EN4cute5tupleIJNS5_1CILi1EEES8_S8_EEENS6_IJNS7_ILi192EEENS7_ILi128EEENS7_ILi96EEEEEELi96ENS_12float_e4m3_tEfNS_4arch4Sm90ELb0ELb0ELb1ELb1ELb0ELb1ELb0ELb1ELb1ELb1ELb1ELb0EEENS1_21CollectiveEpilogueFwdINS6_IJSA_SC_SB_EEES9_NS_10bfloat16_tESG_Li384ELb1ELb1ELb1ELb1EEENS1_36VarlenDynamicPersistentTileSchedulerILi192ELi128ELi384ELi128ELb1ELb1ELb1ELb0ELb1ELb1EEEEEEEEEvNT_6ParamsE --------------------------
	.section	.nv.info._ZN7cutlass13device_kernelIN5flash11enable_sm90INS1_16FlashAttnFwdSm90INS1_25CollectiveMainloopFwdSm90ILi2EN4cute5tupleIJNS5_1CILi1EEES8_S8_EEENS6_IJNS7_ILi192EEENS7_ILi128EEENS7_ILi96EEEEEELi96ENS_12float_e4m3_tEfNS_4arch4Sm90ELb0ELb0ELb1ELb1ELb0ELb1ELb0ELb1ELb1ELb1ELb1ELb0EEENS1_21CollectiveEpilogueFwdINS6_IJSA_SC_SB_EEES9_NS_10bfloat16_tESG_Li384ELb1ELb1ELb1ELb1EEENS1_36VarlenDynamicPersistentTileSchedulerILi192ELi128ELi384ELi128ELb1ELb1ELb1ELb0ELb1ELb1EEEEEEEEEvNT_6ParamsE,"",@"SHT_CUDA_INFO"
	.sectionflags	@""
	.align	4


	//----- nvinfo : EIATTR_CUDA_API_VERSION
	.align		4
        /*0000*/ 	.byte	0x04, 0x37
        /*0002*/ 	.short	(.L_131 - .L_130)
.L_130:
        /*0004*/ 	.word	0x00000082


	//----- nvinfo : EIATTR_KPARAM_INFO
	.align		4
.L_131:
        /*0008*/ 	.byte	0x04, 0x17
        /*000a*/ 	.short	(.L_133 - .L_132)
.L_132:
        /*000c*/ 	.word	0x00000000
        /*0010*/ 	.short	0x0000
        /*0012*/ 	.short	0x0070
        /*0014*/ 	.byte	0x00, 0xf0, 0x01, 0x2a


	//----- nvinfo : EIATTR_SPARSE_MMA_MASK
	.align		4
.L_133:
        /*0018*/ 	.byte	0x03, 0x50
        /*001a*/ 	.short	0x0000


	//----- nvinfo : EIATTR_MAXREG_COUNT
	.align		4
        /*001c*/ 	.byte	0x03, 0x1b
        /*001e*/ 	.short	0x0080


	//----- nvinfo : EIATTR_NUM_BARRIERS
	.align		4
        /*0020*/ 	.byte	0x02, 0x4c
        /*0022*/ 	.byte	0x10
	.zero		1


	//----- nvinfo : EIATTR_EXTERNS
	.align		4
        /*0024*/ 	.byte	0x04, 0x0f
        /*0026*/ 	.short	(.L_135 - .L_134)


	//   ....[0]....
	.align		4
.L_134:
        /*0028*/ 	.word	index@(__assertfail)


	//----- nvinfo : EIATTR_ANNOTATIONS
	.align		4
.L_135:
        /*002c*/ 	.byte	0x04, 0x55
        /*002e*/ 	.short	(.L_137 - .L_136)


	//   ....[0]....
.L_136:
        /* <DEDUP_REMOVED lines=91> */


	//----- nvinfo : EIATTR_MERCURY_ISA_VERSION
	.align		4
.L_137:
        /*05d0*/ 	.byte	0x03, 0x5f
        /*05d2*/ 	.short	0x0101


	//----- nvinfo : EIATTR_UNUSED_LOAD_BYTE_OFFSET
	.align		4
        /*05d4*/ 	.byte	0x04, 0x44
        /*05d6*/ 	.short	(.L_139 - .L_138)


	//   ....[0]....
.L_138:
        /*05d8*/ 	.word	0x00000a90
        /*05dc*/ 	.word	0x0000fff0


	//   ....[1]....
        /*05e0*/ 	.word	0x00010ed0
        /*05e4*/ 	.word	0x0000fff0


	//----- nvinfo : EIATTR_INT_WARP_WIDE_INSTR_OFFSETS
	.align		4
.L_139:
        /*05e8*/ 	.byte	0x04, 0x31
        /*05ea*/ 	.short	(.L_141 - .L_140)


	//   ....[0]....
.L_140:
        /*05ec*/ 	.word	0x00000180


	//   ....[1]....
        /*05f0*/ 	.word	0x00000220


	//   ....[2]....
        /*05f4*/ 	.word	0x00000290


	//   ....[3]....
        /*05f8*/ 	.word	0x00017180


	//   ....[4]....
        /*05fc*/ 	.word	0x00017210


	//   ....[5]....
        /*0600*/ 	.word	0x00019c10


	//   ....[6]....
        /*0604*/ 	.word	0x00019ca0


	//----- nvinfo : EIATTR_COOP_GROUP_MASK_REGIDS
	.align		4
.L_141:
        /*0608*/ 	.byte	0x04, 0x29
        /*060a*/ 	.short	(.L_143 - .L_142)


	//   ....[0]....
.L_142:
        /*060c*/ 	.word	0xffffffff


	//   ....[1]....
        /*0610*/ 	.word	0xffffffff


	//   ....[2]....
        /*0614*/ 	.word	0xffffffff


	//   ....[3]....
        /*0618*/ 	.word	0xffffffff


	//   ....[4]....
        /*061c*/ 	.word	0xffffffff


	//   ....[5]....
        /*0620*/ 	.word	0xffffffff


	//   ....[6]....
        /*0624*/ 	.word	0xffffffff


	//   ....[7]....
        /*0628*/ 	.word	0xffffffff


	//   ....[8]....
        /*062c*/ 	.word	0xffffffff


	//   ....[9]....
        /*0630*/ 	.word	0xffffffff


	//   ....[10]....
        /*0634*/ 	.word	0xffffffff


	//   ....[11]....
        /*0638*/ 	.word	0xffffffff


	//   ....[12]....
        /*063c*/ 	.word	0xffffffff


	//   ....[13]....
        /*0640*/ 	.word	0xffffffff


	//   ....[14]....
        /*0644*/ 	.word	0xffffffff


	//   ....[15]....
        /*0648*/ 	.word	0xffffffff


	//   ....[16]....
        /*064c*/ 	.word	0xffffffff


	//   ....[17]....
        /*0650*/ 	.word	0xffffffff


	//   ....[18]....
        /*0654*/ 	.word	0xffffffff


	//   ....[19]....
        /*0658*/ 	.word	0xffffffff


	//   ....[20]....
        /*065c*/ 	.word	0xffffffff


	//   ....[21]....
        /*0660*/ 	.word	0xffffffff


	//   ....[22]....
        /*0664*/ 	.word	0xffffffff


	//   ....[23]....
        /*0668*/ 	.word	0xffffffff


	//   ....[24]....
        /*066c*/ 	.word	0xffffffff


	//   ....[25]....
        /*0670*/ 	.word	0xffffffff


	//   ....[26]....
        /*0674*/ 	.word	0xffffffff


	//   ....[27]....
        /*0678*/ 	.word	0xffffffff


	//   ....[28]....
        /*067c*/ 	.word	0xffffffff


	//   ....[29]....
        /*0680*/ 	.word	0xffffffff


	//   ....[30]....
        /*0684*/ 	.word	0xffffffff


	//   ....[31]....
        /*0688*/ 	.word	0xffffffff


	//   ....[32]....
        /*068c*/ 	.word	0xffffffff


	//   ....[33]....
        /*0690*/ 	.word	0xffffffff


	//   ....[34]....
        /*0694*/ 	.word	0xffffffff


	//   ....[35]....
        /*0698*/ 	.word	0xffffffff


	//   ....[36]....
        /*069c*/ 	.word	0xffffffff


	//   ....[37]....
        /*06a0*/ 	.word	0xffffffff


	//   ....[38]....
        /*06a4*/ 	.word	0xffffffff


	//   ....[39]....
        /*06a8*/ 	.word	0xffffffff


	//   ....[40]....
        /*06ac*/ 	.word	0xffffffff


	//   ....[41]....
        /*06b0*/ 	.word	0xffffffff


	//   ....[42]....
        /*06b4*/ 	.word	0xffffffff


	//   ....[43]....
        /*06b8*/ 	.word	0xffffffff


	//   ....[44]....
        /*06bc*/ 	.word	0xffffffff


	//   ....[45]....
        /*06c0*/ 	.word	0xffffffff


	//   ....[46]....
        /*06c4*/ 	.word	0xffffffff


	//   ....[47]....
        /*06c8*/ 	.word	0xffffffff


	//   ....[48]....
        /*06cc*/ 	.word	0xffffffff


	//   ....[49]....
        /*06d0*/ 	.word	0xffffffff


	//   ....[50]....
        /*06d4*/ 	.word	0xffffffff


	//   ....[51]....
        /*06d8*/ 	.word	0xffffffff


	//   ....[52]....
        /*06dc*/ 	.word	0xffffffff


	//   ....[53]....
        /*06e0*/ 	.word	0xffffffff


	//   ....[54]....
        /*06e4*/ 	.word	0xffffffff


	//   ....[55]....
        /*06e8*/ 	.word	0xffffffff


	//   ....[56]....
        /*06ec*/ 	.word	0xffffffff


	//   ....[57]....
        /*06f0*/ 	.word	0xffffffff


	//   ....[58]....
        /*06f4*/ 	.word	0xffffffff


	//   ....[59]....
        /*06f8*/ 	.word	0xffffffff


	//   ....[60]....
        /*06fc*/ 	.word	0xffffffff


	//   ....[61]....
        /*0700*/ 	.word	0xffffffff


	//   ....[62]....
        /*0704*/ 	.word	0xffffffff


	//   ....[63]....
        /*0708*/ 	.word	0xffffffff


	//   ....[64]....
        /*070c*/ 	.word	0xffffffff


	//   ....[65]....
        /*0710*/ 	.word	0xffffffff


	//   ....[66]....
        /*0714*/ 	.word	0xffffffff


	//   ....[67]....
        /*0718*/ 	.word	0xffffffff


	//   ....[68]....
        /*071c*/ 	.word	0xffffffff


	//   ....[69]....
        /*0720*/ 	.word	0xffffffff


	//   ....[70]....
        /*0724*/ 	.word	0xffffffff


	//   ....[71]....
        /*0728*/ 	.word	0xffffffff


	//   ....[72]....
        /*072c*/ 	.word	0xffffffff


	//   ....[73]....
        /*0730*/ 	.word	0xffffffff


	//   ....[74]....
        /*0734*/ 	.word	0xffffffff


	//   ....[75]....
        /*0738*/ 	.word	0xffffffff


	//   ....[76]....
        /*073c*/ 	.word	0xffffffff


	//   ....[77]....
        /*0740*/ 	.word	0xffffffff


	//   ....[78]....
        /*0744*/ 	.word	0xffffffff


	//   ....[79]....
        /*0748*/ 	.word	0xffffffff


	//   ....[80]....
        /*074c*/ 	.word	0xffffffff


	//   ....[81]....
        /*0750*/ 	.word	0xffffffff


	//   ....[82]....
        /*0754*/ 	.word	0xffffffff


	//   ....[83]....
        /*0758*/ 	.word	0xffffffff


	//   ....[84]....
        /*075c*/ 	.word	0xffffffff


	//   ....[85]....
        /*0760*/ 	.word	0xffffffff


	//   ....[86]....
        /*0764*/ 	.word	0xffffffff


	//   ....[87]....
        /*0768*/ 	.word	0xffffffff


	//   ....[88]....
        /*076c*/ 	.word	0xffffffff


	//   ....[89]....
        /*0770*/ 	.word	0xffffffff


	//   ....[90]....
        /*0774*/ 	.word	0xffffffff


	//   ....[91]....
        /*0778*/ 	.word	0xffffffff


	//   ....[92]....
        /*077c*/ 	.word	0xffffffff


	//   ....[93]....
        /*0780*/ 	.word	0xffffffff


	//   ....[94]....
        /*0784*/ 	.word	0xffffffff


	//   ....[95]....
        /*0788*/ 	.word	0xffffffff


	//   ....[96]....
        /*078c*/ 	.word	0xffffffff


	//   ....[97]....
        /*0790*/ 	.word	0xffffffff


	//   ....[98]....
        /*0794*/ 	.word	0xffffffff


	//   ....[99]....
        /*0798*/ 	.word	0xffffffff


	//   ....[100]....
        /*079c*/ 	.word	0xffffffff


	//   ....[101]....
        /*07a0*/ 	.word	0xffffffff


	//   ....[102]....
        /*07a4*/ 	.word	0xffffffff


	//   ....[103]....
        /*07a8*/ 	.word	0xffffffff


	//   ....[104]....
        /*07ac*/ 	.word	0xffffffff


	//   ....[105]....
        /*07b0*/ 	.word	0xffffffff


	//   ....[106]....
        /*07b4*/ 	.word	0xffffffff


	//   ....[107]....
        /*07b8*/ 	.word	0xffffffff


	//   ....[108]....
        /*07bc*/ 	.word	0xffffffff


	//   ....[109]....
        /*07c0*/ 	.word	0xffffffff


	//   ....[110]....
        /*07c4*/ 	.word	0xffffffff


	//   ....[111]....
        /*07c8*/ 	.word	0xffffffff


	//   ....[112]....
        /*07cc*/ 	.word	0xffffffff


	//   ....[113]....
        /*07d0*/ 	.word	0xffffffff


	//   ....[114]....
        /*07d4*/ 	.word	0xffffffff


	//   ....[115]....
        /*07d8*/ 	.word	0xffffffff


	//   ....[116]....
        /*07dc*/ 	.word	0xffffffff


	//   ....[117]....
        /*07e0*/ 	.word	0xffffffff


	//   ....[118]....
        /*07e4*/ 	.word	0xffffffff


	//   ....[119]....
        /*07e8*/ 	.word	0xffffffff


	//   ....[120]....
        /*07ec*/ 	.word	0xffffffff


	//   ....[121]....
        /*07f0*/ 	.word	0xffffffff


	//   ....[122]....
        /*07f4*/ 	.word	0xffffffff


	//   ....[123]....
        /*07f8*/ 	.word	0xffffffff


	//   ....[124]....
        /*07fc*/ 	.word	0xffffffff


	//   ....[125]....
        /*0800*/ 	.word	0xffffffff


	//   ....[126]....
        /*0804*/ 	.word	0xffffffff


	//   ....[127]....
        /*0808*/ 	.word	0xffffffff


	//   ....[128]....
        /*080c*/ 	.word	0xffffffff


	//   ....[129]....
        /*0810*/ 	.word	0xffffffff


	//   ....[130]....
        /*0814*/ 	.word	0xffffffff


	//   ....[131]....
        /*0818*/ 	.word	0xffffffff


	//   ....[132]....
        /*081c*/ 	.word	0xffffffff


	//   ....[133]....
        /*0820*/ 	.word	0xffffffff


	//   ....[134]....
        /*0824*/ 	.word	0xffffffff


	//   ....[135]....
        /*0828*/ 	.word	0xffffffff


	//   ....[136]....
        /*082c*/ 	.word	0x0500000f


	//   ....[137]....
        /*0830*/ 	.word	0x0500000f


	//   ....[138]....
        /*0834*/ 	.word	0x0500000f


	//   ....[139]....
        /*0838*/ 	.word	0x0500000f


	//   ....[140]....
        /*083c*/ 	.word	0x0500000f


	//   ....[141]....
        /*0840*/ 	.word	0x0500000f


	//   ....[142]....
        /*0844*/ 	.word	0x0500000f


	//   ....[143]....
        /*0848*/ 	.word	0x0500000f


	//   ....[144]....
        /*084c*/ 	.word	0x0500000f


	//   ....[145]....
        /*0850*/ 	.word	0x0500000f


	//   ....[146]....
        /*0854*/ 	.word	0x0500000f


	//   ....[147]....
        /*0858*/ 	.word	0x0500000f


	//   ....[148]....
        /*085c*/ 	.word	0x0500000f


	//   ....[149]....
        /*0860*/ 	.word	0x0500000f


	//   ....[150]....
        /*0864*/ 	.word	0x0500000f


	//   ....[151]....
        /*0868*/ 	.word	0x0500000f


	//   ....[152]....
        /*086c*/ 	.word	0x0500000f


	//   ....[153]....
        /*0870*/ 	.word	0x0500000f


	//   ....[154]....
        /*0874*/ 	.word	0x0500000f


	//   ....[155]....
        /*0878*/ 	.word	0x0500000f


	//   ....[156]....
        /*087c*/ 	.word	0x0500000f


	//   ....[157]....
        /*0880*/ 	.word	0x0500000f


	//   ....[158]....
        /*0884*/ 	.word	0x0500000f


	//   ....[159]....
        /*0888*/ 	.word	0x0500000f


	//   ....[160]....
        /*088c*/ 	.word	0x0500000f


	//   ....[161]....
        /*0890*/ 	.word	0x0500000f


	//   ....[162]....
        /*0894*/ 	.word	0x0500000f


	//   ....[163]....
        /*0898*/ 	.word	0x0500000f


	//   ....[164]....
        /*089c*/ 	.word	0x0500000f


	//   ....[165]....
        /*08a0*/ 	.word	0x0500000f


	//   ....[166]....
        /*08a4*/ 	.word	0x0500000f


	//   ....[167]....
        /*08a8*/ 	.word	0x0500000f


	//   ....[168]....
        /*08ac*/ 	.word	0x0500000f


	//   ....[169]....
        /*08b0*/ 	.word	0x0500000f


	//   ....[170]....
        /*08b4*/ 	.word	0x0500000f


	//----- nvinfo : EIATTR_COOP_GROUP_INSTR_OFFSETS
	.align		4
.L_143:
        /*08b8*/ 	.byte	0x04, 0x28
        /*08ba*/ 	.short	(.L_145 - .L_144)


	//   ....[0]....
.L_144:
        /*08bc*/ 	.word	0x00000060


	//   ....[1]....
        /*08c0*/ 	.word	0x00000190


	//   ....[2]....
        /*08c4*/ 	.word	0x00000240


	//   ....[3]....
        /*08c8*/ 	.word	0x00000400


	//   ....[4]....
        /*08cc*/ 	.word	0x00000560


	//   ....[5]....
        /*08d0*/ 	.word	0x00000680


	//   ....[6]....
        /*08d4*/ 	.word	0x000007e0


	//   ....[7]....
        /*08d8*/ 	.word	0x00006dd0


	//   ....[8]....
        /*08dc*/ 	.word	0x00007570


	//   ....[9]....
        /*08e0*/ 	.word	0x00007580


	//   ....[10]....
        /*08e4*/ 	.word	0x00007590


	//   ....[11]....
        /*08e8*/ 	.word	0x000075a0


	//   ....[12]....
        /*08ec*/ 	.word	0x000090b0


	//   ....[13]....
        /*08f0*/ 	.word	0x000090c0


	//   ....[14]....
        /*08f4*/ 	.word	0x000090d0


	//   ....[15]....
        /*08f8*/ 	.word	0x000090e0


	//   ....[16]....
        /*08fc*/ 	.word	0x0000c7b0


	//   ....[17]....
        /*0900*/ 	.word	0x0000c840


	//   ....[18]....
        /*0904*/ 	.word	0x0000cb50


	//   ....[19]....
        /*0908*/ 	.word	0x0000cb90


	//   ....[20]....
        /*090c*/ 	.word	0x0000f040


	//   ....[21]....
        /*0910*/ 	.word	0x0000f050


	//   ....[22]....
        /*0914*/ 	.word	0x0000f090


	//   ....[23]....
        /*0918*/ 	.word	0x0000f0d0


	//   ....[24]....
        /*091c*/ 	.word	0x00010750


	//   ....[25]....
        /*0920*/ 	.word	0x00010760


	//   ....[26]....
        /*0924*/ 	.word	0x00010840


	//   ....[27]....
        /*0928*/ 	.word	0x00010930


	//   ....[28]....
        /*092c*/ 	.word	0x00011550


	//   ....[29]....
        /*0930*/ 	.word	0x00011620


	//   ....[30]....
        /*0934*/ 	.word	0x00011650


	//   ....[31]....
        /*0938*/ 	.word	0x00011670


	//   ....[32]....
        /*093c*/ 	.word	0x000116a0


	//   ....[33]....
        /*0940*/ 	.word	0x000116c0


	//   ....[34]....
        /*0944*/ 	.word	0x000116d0


	//   ....[35]....
        /*0948*/ 	.word	0x000116e0


	//   ....[36]....
        /*094c*/ 	.word	0x000116f0


	//   ....[37]....
        /*0950*/ 	.word	0x00011700


	//   ....[38]....
        /*0954*/ 	.word	0x00011710


	//   ....[39]....
        /*0958*/ 	.word	0x00011720


	//   ....[40]....
        /*095c*/ 	.word	0x00011730


	//   ....[41]....
        /*0960*/ 	.word	0x00011740


	//   ....[42]....
        /*0964*/ 	.word	0x00011750


	//   ....[43]....
        /*0968*/ 	.word	0x00011760


	//   ....[44]....
        /*096c*/ 	.word	0x00011770


	//   ....[45]....
        /*0970*/ 	.word	0x00011780


	//   ....[46]....
        /*0974*/ 	.word	0x00011790


	//   ....[47]....
        /*0978*/ 	.word	0x000117a0


	//   ....[48]....
        /*097c*/ 	.word	0x000117b0


	//   ....[49]....
        /*0980*/ 	.word	0x000117c0


	//   ....[50]....
        /*0984*/ 	.word	0x000117d0


	//   ....[51]....
        /*0988*/ 	.word	0x000117e0


	//   ....[52]....
        /*098c*/ 	.word	0x000117f0


	//   ....[53]....
        /*0990*/ 	.word	0x00011800


	//   ....[54]....
        /*0994*/ 	.word	0x00011810


	//   ....[55]....
        /*0998*/ 	.word	0x00011820


	//   ....[56]....
        /*099c*/ 	.word	0x00011830


	//   ....[57]....
        /*09a0*/ 	.word	0x00011840


	//   ....[58]....
        /*09a4*/ 	.word	0x00011850


	//   ....[59]....
        /*09a8*/ 	.word	0x00011860


	//   ....[60]....
        /*09ac*/ 	.word	0x00011870


	//   ....[61]....
        /*09b0*/ 	.word	0x00011880


	//   ....[62]....
        /*09b4*/ 	.word	0x00011890


	//   ....[63]....
        /*09b8*/ 	.word	0x000118a0


	//   ....[64]....
        /*09bc*/ 	.word	0x000118b0


	//   ....[65]....
        /*09c0*/ 	.word	0x000118c0


	//   ....[66]....
        /*09c4*/ 	.word	0x000118d0


	//   ....[67]....
        /*09c8*/ 	.word	0x000118e0


	//   ....[68]....
        /*09cc*/ 	.word	0x000118f0


	//   ....[69]....
        /*09d0*/ 	.word	0x00011900


	//   ....[70]....
        /*09d4*/ 	.word	0x00011910


	//   ....[71]....
        /*09d8*/ 	.word	0x00011920


	//   ....[72]....
        /*09dc*/ 	.word	0x00011930


	//   ....[73]....
        /*09e0*/ 	.word	0x00011940


	//   ....[74]....
        /*09e4*/ 	.word	0x00011950


	//   ....[75]....
        /*09e8*/ 	.word	0x00011960


	//   ....[76]....
        /*09ec*/ 	.word	0x000122a0


	//   ....[77]....
        /*09f0*/ 	.word	0x000122b0


	//   ....[78]....
        /*09f4*/ 	.word	0x000122c0


	//   ....[79]....
        /*09f8*/ 	.word	0x00012310


	//   ....[80]....
        /*09fc*/ 	.word	0x000129f0


	//   ....[81]....
        /*0a00*/ 	.word	0x00012a00


	//   ....[82]....
        /*0a04*/ 	.word	0x00012b10


	//   ....[83]....
        /*0a08*/ 	.word	0x00012b30


	//   ....[84]....
        /*0a0c*/ 	.word	0x00012f70


	//   ....[85]....
        /*0a10*/ 	.word	0x00012f80


	//   ....[86]....
        /*0a14*/ 	.word	0x000133b0


	//   ....[87]....
        /*0a18*/ 	.word	0x000133c0


	//   ....[88]....
        /*0a1c*/ 	.word	0x00014000


	//   ....[89]....
        /*0a20*/ 	.word	0x00014010


	//   ....[90]....
        /*0a24*/ 	.word	0x00014110


	//   ....[91]....
        /*0a28*/ 	.word	0x00014130


	//   ....[92]....
        /*0a2c*/ 	.word	0x000142b0


	//   ....[93]....
        /*0a30*/ 	.word	0x000144d0


	//   ....[94]....
        /*0a34*/ 	.word	0x00014500


	//   ....[95]....
        /*0a38*/ 	.word	0x00014530


	//   ....[96]....
        /*0a3c*/ 	.word	0x00014560


	//   ....[97]....
        /*0a40*/ 	.word	0x00014590


	//   ....[98]....
        /*0a44*/ 	.word	0x000145c0


	//   ....[99]....
        /*0a48*/ 	.word	0x00014750


	//   ....[100]....
        /*0a4c*/ 	.word	0x00014780


	//   ....[101]....
        /*0a50*/ 	.word	0x000147b0


	//   ....[102]....
        /*0a54*/ 	.word	0x000147e0


	//   ....[103]....
        /*0a58*/ 	.word	0x00014810


	//   ....[104]....
        /*0a5c*/ 	.word	0x00014840


	//   ....[105]....
        /*0a60*/ 	.word	0x000148d0


	//   ....[106]....
        /*0a64*/ 	.word	0x00014900


	//   ....[107]....
        /*0a68*/ 	.word	0x00014910


	//   ....[108]....
        /*0a6c*/ 	.word	0x000149b0


	//   ....[109]....
        /*0a70*/ 	.word	0x00015b10


	//   ....[110]....
        /*0a74*/ 	.word	0x000178f0


	//   ....[111]....
        /*0a78*/ 	.word	0x00018790


	//   ....[112]....
        /*0a7c*/ 	.word	0x000187c0


	//   ....[113]....
        /*0a80*/ 	.word	0x000187e0


	//   ....[114]....
        /*0a84*/ 	.word	0x000187f0


	//   ....[115]....
        /*0a88*/ 	.word	0x000188f0


	//   ....[116]....
        /*0a8c*/ 	.word	0x00018900


	//   ....[117]....
        /*0a90*/ 	.word	0x0001a3a0


	//   ....[118]....
        /*0a94*/ 	.word	0x0001a3d0


	//   ....[119]....
        /*0a98*/ 	.word	0x0001a440


	//   ....[120]....
        /*0a9c*/ 	.word	0x0001a470


	//   ....[121]....
        /*0aa0*/ 	.word	0x0001a4a0


	//   ....[122]....
        /*0aa4*/ 	.word	0x0001a4d0


	//   ....[123]....
        /*0aa8*/ 	.word	0x0001a500


	//   ....[124]....
        /*0aac*/ 	.word	0x0001a530


	//   ....[125]....
        /*0ab0*/ 	.word	0x0001a6d0


	//   ....[126]....
        /*0ab4*/ 	.word	0x0001a700


	//   ....[127]....
        /*0ab8*/ 	.word	0x0001a730


	//   ....[128]....
        /*0abc*/ 	.word	0x0001a760


	//   ....[129]....
        /*0ac0*/ 	.word	0x0001a790


	//   ....[130]....
        /*0ac4*/ 	.word	0x0001a7c0


	//   ....[131]....
        /*0ac8*/ 	.word	0x0001a880


	//   ....[132]....
        /*0acc*/ 	.word	0x0001a8a0


	//   ....[133]....
        /*0ad0*/ 	.word	0x0001a8b0


	//   ....[134]....
        /*0ad4*/ 	.word	0x0001a910


	//   ....[135]....
        /*0ad8*/ 	.word	0x0001af40


	//   ....[136]....
        /*0adc*/ 	.word	0x0001b3c0


	//   ....[137]....
        /*0ae0*/ 	.word	0x0001b450


	//   ....[138]....
        /*0ae4*/ 	.word	0x0001b4a0


	//   ....[139]....
        /*0ae8*/ 	.word	0x0001b4f0


	//   ....[140]....
        /*0aec*/ 	.word	0x0001b5d0


	//   ....[141]....
        /*0af0*/ 	.word	0x0001b660


	//   ....[142]....
        /*0af4*/ 	.word	0x0001b6b0


	//   ....[143]....
        /*0af8*/ 	.word	0x0001b700


	//   ....[144]....
        /*0afc*/ 	.word	0x0001b960


	//   ....[145]....
        /*0b00*/ 	.word	0x0001bc40


	//   ....[146]....
        /*0b04*/ 	.word	0x0001be10


	//   ....[147]....
        /*0b08*/ 	.word	0x0001be70


	//   ....[148]....
        /*0b0c*/ 	.word	0x0001bed0


	//   ....[149]....
        /*0b10*/ 	.word	0x0001bf70


	//   ....[150]....
        /*0b14*/ 	.word	0x0001c040


	//   ....[151]....
        /*0b18*/ 	.word	0x0001c120


	//   ....[152]....
        /*0b1c*/ 	.word	0x0001c3f0


	//   ....[153]....
        /*0b20*/ 	.word	0x0001c490


	//   ....[154]....
        /*0b24*/ 	.word	0x0001c620


	//   ....[155]....
        /*0b28*/ 	.word	0x0001c6a0


	//   ....[156]....
        /*0b2c*/ 	.word	0x0001c720


	//   ....[157]....
        /*0b30*/ 	.word	0x0001c7a0


	//   ....[158]....
        /*0b34*/ 	.word	0x0001c820


	//   ....[159]....
        /*0b38*/ 	.word	0x0001c8b0


	//   ....[160]....
        /*0b3c*/ 	.word	0x0001c950


	//   ....[161]....
        /*0b40*/ 	.word	0x0001ca00


	//   ....[162]....
        /*0b44*/ 	.word	0x0001ca80


	//   ....[163]....
        /*0b48*/ 	.word	0x0001cb00


	//   ....[164]....
        /*0b4c*/ 	.word	0x0001cb80


	//   ....[165]....
        /*0b50*/ 	.word	0x0001cc10


	//   ....[166]....
        /*0b54*/ 	.word	0x0001cc90


	//   ....[167]....
        /*0b58*/ 	.word	0x0001cd30


	//   ....[168]....
        /*0b5c*/ 	.word	0x0001cd80


	//   ....[169]....
        /*0b60*/ 	.word	0x0001ce10


	//   ....[170]....
        /*0b64*/ 	.word	0x0001cf40


	//----- nvinfo : EIATTR_REG_RECONFIG
	.align		4
.L_145:
        /*0b68*/ 	.byte	0x01, 0x54
	.zero		2


	//----- nvinfo : EIATTR_SYSCALL_OFFSETS
	.align		4
        /*0b6c*/ 	.byte	0x04, 0x46
        /*0b6e*/ 	.short	(.L_147 - .L_146)


	//   ....[0]....
.L_146:
        /*0b70*/ 	.word	0x00001cc0


	//   ....[1]....
        /*0b74*/ 	.word	0x00001e10


	//   ....[2]....
        /*0b78*/ 	.word	0x00006f40


	//   ....[3]....
        /*0b7c*/ 	.word	0x000074c0


	//   ....[4]....
        /*0b80*/ 	.word	0x00017370


	//   ....[5]....
        /*0b84*/ 	.word	0x00017500


	//   ....[6]....
        /*0b88*/ 	.word	0x00017650


	//   ....[7]....
        /*0b8c*/ 	.word	0x000177a0


	//   ....[8]....
        /*0b90*/ 	.word	0x00018280


	//----- nvinfo : EIATTR_MBARRIER_INSTR_OFFSETS
	.align		4
.L_147:
        /*0b94*/ 	.byte	0x04, 0x39
        /*0b96*/ 	.short	(.L_149 - .L_148)


	//   ....[0]....
.L_148:
        /*0b98*/ 	.word	0x000002b0
        /*0b9c*/ 	.word	0x000000ff
        /*0ba0*/ 	.word	0x00019c00
        /*0ba4*/ 	.short	0x0100
        /*0ba6*/ 	.byte	0x08
	.zero		1


	//   ....[1]....
        /*0ba8*/ 	.word	0x000002c0
        /*0bac*/ 	.word	0x000000ff
        /*0bb0*/ 	.word	0x00019c20
        /*0bb4*/ 	.short	0x0100
        /*0bb6*/ 	.byte	0x08
	.zero		1


	//   ....[2]....
        /*0bb8*/ 	.word	0x000003b0
        /*0bbc*/ 	.word	0x000000ff
        /*0bc0*/ 	.word	0x00019c30
        /*0bc4*/ 	.short	0x0100
        /*0bc6*/ 	.byte	0x08
	.zero		1


	//   ....[3]....
        /*0bc8*/ 	.word	0x000003c0
        /*0bcc*/ 	.word	0x000000ff
        /*0bd0*/ 	.word	0x00019c40
        /*0bd4*/ 	.short	0x0100
        /*0bd6*/ 	.byte	0x08
	.zero		1


	//   ....[4]....
        /*0bd8*/ 	.word	0x000003d0
        /*0bdc*/ 	.word	0x000000ff
        /*0be0*/ 	.word	0x00019c38
        /*0be4*/ 	.short	0x0100
        /*0be6*/ 	.byte	0x08
	.zero		1


	//   ....[5]....
        /*0be8*/ 	.word	0x000003e0
        /*0bec*/ 	.word	0x000000ff
        /*0bf0*/ 	.word	0x00019c48
        /*0bf4*/ 	.short	0x0100
        /*0bf6*/ 	.byte	0x08
	.zero		1


	//   ....[6]....
        /*0bf8*/ 	.word	0x00000510
        /*0bfc*/ 	.word	0x000000ff
        /*0c00*/ 	.word	0x00019c50
        /*0c04*/ 	.short	0x0100
        /*0c06*/ 	.byte	0x08
	.zero		1


	//   ....[7]....
        /*0c08*/ 	.word	0x00000520
        /*0c0c*/ 	.word	0x000000ff
        /*0c10*/ 	.word	0x00019c60
        /*0c14*/ 	.short	0x0100
        /*0c16*/ 	.byte	0x08
	.zero		1


	//   ....[8]....
        /*0c18*/ 	.word	0x00000530
        /*0c1c*/ 	.word	0x000000ff
        /*0c20*/ 	.word	0x00019c58
        /*0c24*/ 	.short	0x0100
        /*0c26*/ 	.byte	0x08
	.zero		1


	//   ....[9]....
        /*0c28*/ 	.word	0x00000540
        /*0c2c*/ 	.word	0x000000ff
        /*0c30*/ 	.word	0x00019c68
        /*0c34*/ 	.short	0x0100
        /*0c36*/ 	.byte	0x08
	.zero		1


	//   ....[10]....
        /*0c38*/ 	.word	0x00000630
        /*0c3c*/ 	.word	0x000000ff
        /*0c40*/ 	.word	0x00019c70
        /*0c44*/ 	.short	0x0100
        /*0c46*/ 	.byte	0x06
	.zero		1


	//   ....[11]....
        /*0c48*/ 	.word	0x00000640
        /*0c4c*/ 	.word	0x000000ff
        /*0c50*/ 	.word	0x00019c80
        /*0c54*/ 	.short	0x0100
        /*0c56*/ 	.byte	0x06
	.zero		1


	//   ....[12]....
        /*0c58*/ 	.word	0x00000650
        /*0c5c*/ 	.word	0x000000ff
        /*0c60*/ 	.word	0x00019c78
        /*0c64*/ 	.short	0x0100
        /*0c66*/ 	.byte	0x06
	.zero		1


	//   ....[13]....
        /*0c68*/ 	.word	0x00000660
        /*0c6c*/ 	.word	0x000000ff
        /*0c70*/ 	.word	0x00019c88
        /*0c74*/ 	.short	0x0100
        /*0c76*/ 	.byte	0x06
	.zero		1


	//   ....[14]....
        /*0c78*/ 	.word	0x00000790
        /*0c7c*/ 	.word	0x000000ff
        /*0c80*/ 	.word	0x00019c90
        /*0c84*/ 	.short	0x0100
        /*0c86*/ 	.byte	0x08
	.zero		1


	//   ....[15]....
        /*0c88*/ 	.word	0x000007a0
        /*0c8c*/ 	.word	0x000000ff
        /*0c90*/ 	.word	0x00019ca0
        /*0c94*/ 	.short	0x0100
        /*0c96*/ 	.byte	0x08
	.zero		1


	//   ....[16]....
        /*0c98*/ 	.word	0x000007b0
        /*0c9c*/ 	.word	0x000000ff
        /*0ca0*/ 	.word	0x00019c98
        /*0ca4*/ 	.short	0x0100
        /*0ca6*/ 	.byte	0x08
	.zero		1


	//   ....[17]....
        /*0ca8*/ 	.word	0x000007c0
        /*0cac*/ 	.word	0x000000ff
        /*0cb0*/ 	.word	0x00019ca8
        /*0cb4*/ 	.short	0x0100
        /*0cb6*/ 	.byte	0x08
	.zero		1


	//   ....[18]....
        /*0cb8*/ 	.word	0x000008f0
        /*0cbc*/ 	.word	0x000000ff
        /*0cc0*/ 	.word	0x00019cb0
        /*0cc4*/ 	.short	0x0100
        /*0cc6*/ 	.byte	0x08
	.zero		1


	//   ....[19]....
        /*0cc8*/ 	.word	0x00000900
        /*0ccc*/ 	.word	0x000000ff
        /*0cd0*/ 	.word	0x00019cc0
        /*0cd4*/ 	.short	0x0100
        /*0cd6*/ 	.byte	0x08
	.zero		1


	//   ....[20]....
        /*0cd8*/ 	.word	0x00000910
        /*0cdc*/ 	.word	0x000000ff
        /*0ce0*/ 	.word	0x00019cb8
        /*0ce4*/ 	.short	0x0100
        /*0ce6*/ 	.byte	0x08
	.zero		1


	//   ....[21]....
        /*0ce8*/ 	.word	0x00000920
        /*0cec*/ 	.word	0x000000ff
        /*0cf0*/ 	.word	0x00019cc8
        /*0cf4*/ 	.short	0x0100
        /*0cf6*/ 	.byte	0x08
	.zero		1


	//   ....[22]....
        /*0cf8*/ 	.word	0x00002b00
        /*0cfc*/ 	.word	0x00000054
        /*0d00*/ 	.word	0x00019c90
        /*0d04*/ 	.short	0x010a
        /*0d06*/ 	.byte	0x3f
	.zero		1


	//   ....[23]....
        /*0d08*/ 	.word	0x00004320
        /*0d0c*/ 	.word	0x00000054
        /*0d10*/ 	.word	0x00019c90
        /*0d14*/ 	.short	0x010a
        /*0d16*/ 	.byte	0x3f
	.zero		1


	//   ....[24]....
        /*0d18*/ 	.word	0x000063a0
        /*0d1c*/ 	.word	0x00000054
        /*0d20*/ 	.word	0x00019c90
        /*0d24*/ 	.short	0x010a
        /*0d26*/ 	.byte	0x3f
	.zero		1


	//   ....[25]....
        /*0d28*/ 	.word	0x00006570
        /*0d2c*/ 	.word	0x00000008
        /*0d30*/ 	.word	0x00000000
        /*0d34*/ 	.short	0x0101
        /*0d36*/ 	.byte	0x3f
	.zero		1


	//   ....[26]....
        /*0d38*/ 	.word	0x000065b0
        /*0d3c*/ 	.word	0x00000054
        /*0d40*/ 	.word	0x00019cb0
        /*0d44*/ 	.short	0x010a
        /*0d46*/ 	.byte	0x3f
	.zero		1


	//   ....[27]....
        /*0d48*/ 	.word	0x00006820
        /*0d4c*/ 	.word	0x00000054
        /*0d50*/ 	.word	0x00000000
        /*0d54*/ 	.short	0x0101
        /*0d56*/ 	.byte	0x3f
	.zero		1


	//   ....[28]....
        /*0d58*/ 	.word	0x00007220
        /*0d5c*/ 	.word	0x00000010
        /*0d60*/ 	.word	0x00019c00
        /*0d64*/ 	.short	0x010a
        /*0d66*/ 	.byte	0x3f
	.zero		1


	//   ....[29]....
        /*0d68*/ 	.word	0x00007270
        /*0d6c*/ 	.word	0x00000010
        /*0d70*/ 	.word	0x00019c00
        /*0d74*/ 	.short	0x010a
        /*0d76*/ 	.byte	0x3f
	.zero		1


	//   ....[30]....
        /*0d78*/ 	.word	0x000078d0
        /*0d7c*/ 	.word	0x00000010
        /*0d80*/ 	.word	0x00019c00
        /*0d84*/ 	.short	0x010a
        /*0d86*/ 	.byte	0x3f
	.zero		1


	//   ....[31]....
        /*0d88*/ 	.word	0x000093e0
        /*0d8c*/ 	.word	0x00000010
        /*0d90*/ 	.word	0x00019c00
        /*0d94*/ 	.short	0x010a
        /*0d96*/ 	.byte	0x3f
	.zero		1


	//   ....[32]....
        /*0d98*/ 	.word	0x0000b550
        /*0d9c*/ 	.word	0x00000000
        /*0da0*/ 	.word	0x00019c30
        /*0da4*/ 	.short	0x010a
        /*0da6*/ 	.byte	0x3f
	.zero		1


	//   ....[33]....
        /*0da8*/ 	.word	0x0000b5f0
        /*0dac*/ 	.word	0x00000000
        /*0db0*/ 	.word	0x00019c30
        /*0db4*/ 	.short	0x010a
        /*0db6*/ 	.byte	0x3f
	.zero		1


	//   ....[34]....
        /*0db8*/ 	.word	0x0000d390
        /*0dbc*/ 	.word	0x00000027
        /*0dc0*/ 	.word	0x00000000
        /*0dc4*/ 	.short	0x0101
        /*0dc6*/ 	.byte	0x3f
	.zero		1


	//   ....[35]....
        /*0dc8*/ 	.word	0x0000df40
        /*0dcc*/ 	.word	0x0000000d
        /*0dd0*/ 	.word	0x00019c30
        /*0dd4*/ 	.short	0x010a
        /*0dd6*/ 	.byte	0x3f
	.zero		1


	//   ....[36]....
        /*0dd8*/ 	.word	0x0000dfb0
        /*0ddc*/ 	.word	0x0000000d
        /*0de0*/ 	.word	0x00019c30
        /*0de4*/ 	.short	0x010a
        /*0de6*/ 	.byte	0x3f
	.zero		1


	//   ....[37]....
        /*0de8*/ 	.word	0x0000e1c0
        /*0dec*/ 	.word	0x0000000e
        /*0df0*/ 	.word	0x00019c50
        /*0df4*/ 	.short	0x010a
        /*0df6*/ 	.byte	0x3f
	.zero		1


	//   ....[38]....
        /*0df8*/ 	.word	0x0000e210
        /*0dfc*/ 	.word	0x0000000e
        /*0e00*/ 	.word	0x00019c50
        /*0e04*/ 	.short	0x010a
        /*0e06*/ 	.byte	0x3f
	.zero		1


	//   ....[39]....
        /*0e08*/ 	.word	0x0000f670
        /*0e0c*/ 	.word	0x0000000d
        /*0e10*/ 	.word	0x00000000
        /*0e14*/ 	.short	0x0101
        /*0e16*/ 	.byte	0x3f
	.zero		1


	//   ....[40]....
        /*0e18*/ 	.word	0x0000fe30
        /*0e1c*/ 	.word	0x0000000e
        /*0e20*/ 	.word	0x00000000
        /*0e24*/ 	.short	0x0101
        /*0e26*/ 	.byte	0x3f
	.zero		1


	//   ....[41]....
        /*0e28*/ 	.word	0x000104e0
        /*0e2c*/ 	.word	0x0000000a
        /*0e30*/ 	.word	0x00019c50
        /*0e34*/ 	.short	0x010a
        /*0e36*/ 	.byte	0x3f
	.zero		1


	//   ....[42]....
        /*0e38*/ 	.word	0x00010530
        /*0e3c*/ 	.word	0x0000000a
        /*0e40*/ 	.word	0x00019c50
        /*0e44*/ 	.short	0x010a
        /*0e46*/ 	.byte	0x3f
	.zero		1


	//   ....[43]....
        /*0e48*/ 	.word	0x00010df0
        /*0e4c*/ 	.word	0x00000005
        /*0e50*/ 	.word	0x00000000
        /*0e54*/ 	.short	0x0101
        /*0e56*/ 	.byte	0x3f
	.zero		1


	//   ....[44]....
        /*0e58*/ 	.word	0x00012a10
        /*0e5c*/ 	.word	0x00000000
        /*0e60*/ 	.word	0x00000000
        /*0e64*/ 	.short	0x0101
        /*0e66*/ 	.byte	0x3f
	.zero		1


	//   ....[45]....
        /*0e68*/ 	.word	0x00012f60
        /*0e6c*/ 	.word	0x00000002
        /*0e70*/ 	.word	0x00000000
        /*0e74*/ 	.short	0x0101
        /*0e76*/ 	.byte	0x3f
	.zero		1


	//   ....[46]....
        /*0e78*/ 	.word	0x00015bf0
        /*0e7c*/ 	.word	0x00000012
        /*0e80*/ 	.word	0x00019c20
        /*0e84*/ 	.short	0x010a
        /*0e86*/ 	.byte	0x3f
	.zero		1


	//   ....[47]....
        /*0e88*/ 	.word	0x00015c80
        /*0e8c*/ 	.word	0x00000009
        /*0e90*/ 	.word	0x00019ca0
        /*0e94*/ 	.short	0x010a
        /*0e96*/ 	.byte	0x3f
	.zero		1


	//   ....[48]....
        /*0e98*/ 	.word	0x000160d0
        /*0e9c*/ 	.word	0x00000009
        /*0ea0*/ 	.word	0x00019cc0
        /*0ea4*/ 	.short	0x010a
        /*0ea6*/ 	.byte	0x3f
	.zero		1


	//   ....[49]....
        /*0ea8*/ 	.word	0x000165e0
        /*0eac*/ 	.word	0x00000009
        /*0eb0*/ 	.word	0x00019ca0
        /*0eb4*/ 	.short	0x010a
        /*0eb6*/ 	.byte	0x3f
	.zero		1


	//   ....[50]....
        /*0eb8*/ 	.word	0x00016a20
        /*0ebc*/ 	.word	0x00000009
        /*0ec0*/ 	.word	0x00019cc0
        /*0ec4*/ 	.short	0x010a
        /*0ec6*/ 	.byte	0x3f
	.zero		1


	//   ....[51]....
        /*0ec8*/ 	.word	0x00017b40
        /*0ecc*/ 	.word	0x00000004
        /*0ed0*/ 	.word	0x00019c80
        /*0ed4*/ 	.short	0x010a
        /*0ed6*/ 	.byte	0x3f
	.zero		1


	//   ....[52]....
        /*0ed8*/ 	.word	0x00017da0
        /*0edc*/ 	.word	0x00000004
        /*0ee0*/ 	.word	0x00019c40
        /*0ee4*/ 	.short	0x010a
        /*0ee6*/ 	.byte	0x3f
	.zero		1


	//   ....[53]....
        /*0ee8*/ 	.word	0x000189e0
        /*0eec*/ 	.word	0x00000012
        /*0ef0*/ 	.word	0x00019c00
        /*0ef4*/ 	.short	0x0107
        /*0ef6*/ 	.byte	0x3f
	.zero		1


	//   ....[54]....
        /*0ef8*/ 	.word	0x00018ae0
        /*0efc*/ 	.word	0x00000012
        /*0f00*/ 	.word	0x00019c00
        /*0f04*/ 	.short	0x0101
        /*0f06*/ 	.byte	0x3f
	.zero		1


	//   ....[55]....
        /*0f08*/ 	.word	0x00018b00
        /*0f0c*/ 	.word	0x00000012
        /*0f10*/ 	.word	0x00019c20
        /*0f14*/ 	.short	0x010a
        /*0f16*/ 	.byte	0x3f
	.zero		1


	//   ....[56]....
        /*0f18*/ 	.word	0x00018de0
        /*0f1c*/ 	.word	0x00000006
        /*0f20*/ 	.word	0x00019c80
        /*0f24*/ 	.short	0x010a
        /*0f26*/ 	.byte	0x3f
	.zero		1


	//   ....[57]....
        /*0f28*/ 	.word	0x00019230
        /*0f2c*/ 	.word	0x00000006
        /*0f30*/ 	.word	0x00019c40
        /*0f34*/ 	.short	0x010a
        /*0f36*/ 	.byte	0x3f
	.zero		1


	//   ....[58]....
        /*0f38*/ 	.word	0x000196d0
        /*0f3c*/ 	.word	0x00000003
        /*0f40*/ 	.word	0x00019c70
        /*0f44*/ 	.short	0x010a
        /*0f46*/ 	.byte	0x3f
	.zero		1


	//   ....[59]....
        /*0f48*/ 	.word	0x00019750
        /*0f4c*/ 	.word	0x00000003
        /*0f50*/ 	.word	0x00019c60
        /*0f54*/ 	.short	0x010a
        /*0f56*/ 	.byte	0x3f
	.zero		1


	//   ....[60]....
        /*0f58*/ 	.word	0x00019ad0
        /*0f5c*/ 	.word	0x00000003
        /*0f60*/ 	.word	0x00019c50
        /*0f64*/ 	.short	0x0101
        /*0f66*/ 	.byte	0x3f
	.zero		1


	//   ....[61]....
        /*0f68*/ 	.word	0x00019b50
        /*0f6c*/ 	.word	0x00000003
        /*0f70*/ 	.word	0x00000000
        /*0f74*/ 	.short	0x0101
        /*0f76*/ 	.byte	0x3f
	.zero		1


	//   ....[62]....
        /*0f78*/ 	.word	0x00019d40
        /*0f7c*/ 	.word	0x00000003
        /*0f80*/ 	.word	0x00019c70
        /*0f84*/ 	.short	0x010a
        /*0f86*/ 	.byte	0x3f
	.zero		1


	//   ....[63]....
        /*0f88*/ 	.word	0x00019db0
        /*0f8c*/ 	.word	0x00000003
        /*0f90*/ 	.word	0x00019c60
        /*0f94*/ 	.short	0x010a
        /*0f96*/ 	.byte	0x3f
	.zero		1


	//   ....[64]....
        /*0f98*/ 	.word	0x0001a130
        /*0f9c*/ 	.word	0x00000003
        /*0fa0*/ 	.word	0x00019c50
        /*0fa4*/ 	.short	0x0101
        /*0fa6*/ 	.byte	0x3f
	.zero		1


	//   ....[65]....
        /*0fa8*/ 	.word	0x0001a180
        /*0fac*/ 	.word	0x00000000
        /*0fb0*/ 	.word	0x00000000
        /*0fb4*/ 	.short	0x0101
        /*0fb6*/ 	.byte	0x3f
	.zero		1


	//   ....[66]....
        /*0fb8*/ 	.word	0x0001aec0
        /*0fbc*/ 	.word	0x00000008
        /*0fc0*/ 	.word	0x00019c20
        /*0fc4*/ 	.short	0x010a
        /*0fc6*/ 	.byte	0x3f
	.zero		1


	//   ....[67]....
        /*0fc8*/ 	.word	0x0001b050
        /*0fcc*/ 	.word	0x00000006
        /*0fd0*/ 	.word	0x00000000
        /*0fd4*/ 	.short	0x010a
        /*0fd6*/ 	.byte	0x3f
	.zero		1


	//   ....[68]....
        /*0fd8*/ 	.word	0x0001b0c0
        /*0fdc*/ 	.word	0x00000007
        /*0fe0*/ 	.word	0x00000000
        /*0fe4*/ 	.short	0x010a
        /*0fe6*/ 	.byte	0x3f
	.zero		1


	//   ....[69]....
        /*0fe8*/ 	.word	0x0001b110
        /*0fec*/ 	.word	0x00000002
        /*0ff0*/ 	.word	0x00019c60
        /*0ff4*/ 	.short	0x010a
        /*0ff6*/ 	.byte	0x3f
	.zero		1


	//   ....[70]....
        /*0ff8*/ 	.word	0x0001b160
        /*0ffc*/ 	.word	0x00000005
        /*1000*/ 	.word	0x00019c60
        /*1004*/ 	.short	0x010a
        /*1006*/ 	.byte	0x3f
	.zero		1


	//   ....[71]....
        /*1008*/ 	.word	0x0001b1a0
        /*100c*/ 	.word	0x00000002
        /*1010*/ 	.word	0x00019c80
        /*1014*/ 	.short	0x010a
        /*1016*/ 	.byte	0x3f
	.zero		1


	//   ....[72]....
        /*1018*/ 	.word	0x0001b1c0
        /*101c*/ 	.word	0x00000005
        /*1020*/ 	.word	0x00019c80
        /*1024*/ 	.short	0x010a
        /*1026*/ 	.byte	0x3f
	.zero		1


	//   ....[73]....
        /*1028*/ 	.word	0x0001b220
        /*102c*/ 	.word	0x00000054
        /*1030*/ 	.word	0x00019c90
        /*1034*/ 	.short	0x010a
        /*1036*/ 	.byte	0x3f
	.zero		1


	//   ....[74]....
        /*1038*/ 	.word	0x0001b270
        /*103c*/ 	.word	0x00000054
        /*1040*/ 	.word	0x00019c90
        /*1044*/ 	.short	0x010a
        /*1046*/ 	.byte	0x3f
	.zero		1


	//   ....[75]....
        /*1048*/ 	.word	0x0001b2c0
        /*104c*/ 	.word	0x00000054
        /*1050*/ 	.word	0x00019c90
        /*1054*/ 	.short	0x010a
        /*1056*/ 	.byte	0x3f
	.zero		1


	//   ....[76]....
        /*1058*/ 	.word	0x0001b310
        /*105c*/ 	.word	0x00000054
        /*1060*/ 	.word	0x00019cb0
        /*1064*/ 	.short	0x010a
        /*1066*/ 	.byte	0x3f
	.zero		1


	//   ....[77]....
        /*1068*/ 	.word	0x0001b520
        /*106c*/ 	.word	0x00000010
        /*1070*/ 	.word	0x00019c00
        /*1074*/ 	.short	0x010a
        /*1076*/ 	.byte	0x3f
	.zero		1


	//   ....[78]....
        /*1078*/ 	.word	0x0001b740
        /*107c*/ 	.word	0x00000010
        /*1080*/ 	.word	0x00019c00
        /*1084*/ 	.short	0x010a
        /*1086*/ 	.byte	0x3f
	.zero		1


	//   ....[79]....
        /*1088*/ 	.word	0x0001b790
        /*108c*/ 	.word	0x00000000
        /*1090*/ 	.word	0x00019c30
        /*1094*/ 	.short	0x010a
        /*1096*/ 	.byte	0x3f
	.zero		1


	//   ....[80]....
        /*1098*/ 	.word	0x0001b7e0
        /*109c*/ 	.word	0x0000000d
        /*10a0*/ 	.word	0x00019c30
        /*10a4*/ 	.short	0x010a
        /*10a6*/ 	.byte	0x3f
	.zero		1


	//   ....[81]....
        /*10a8*/ 	.word	0x0001b830
        /*10ac*/ 	.word	0x0000000e
        /*10b0*/ 	.word	0x00019c50
        /*10b4*/ 	.short	0x010a
        /*10b6*/ 	.byte	0x3f
	.zero		1


	//   ....[82]....
        /*10b8*/ 	.word	0x0001b880
        /*10bc*/ 	.word	0x0000000a
        /*10c0*/ 	.word	0x00019c50
        /*10c4*/ 	.short	0x010a
        /*10c6*/ 	.byte	0x3f
	.zero		1


	//   ....[83]....
        /*10c8*/ 	.word	0x0001ba20
        /*10cc*/ 	.word	0x00000012
        /*10d0*/ 	.word	0x00019c20
        /*10d4*/ 	.short	0x010a
        /*10d6*/ 	.byte	0x3f
	.zero		1


	//   ....[84]....
        /*10d8*/ 	.word	0x0001ba70
        /*10dc*/ 	.word	0x00000009
        /*10e0*/ 	.word	0x00019ca0
        /*10e4*/ 	.short	0x010a
        /*10e6*/ 	.byte	0x3f
	.zero		1


	//   ....[85]....
        /*10e8*/ 	.word	0x0001bac0
        /*10ec*/ 	.word	0x00000009
        /*10f0*/ 	.word	0x00019cc0
        /*10f4*/ 	.short	0x010a
        /*10f6*/ 	.byte	0x3f
	.zero		1


	//   ....[86]....
        /*10f8*/ 	.word	0x0001bb10
        /*10fc*/ 	.word	0x00000009
        /*1100*/ 	.word	0x00019ca0
        /*1104*/ 	.short	0x010a
        /*1106*/ 	.byte	0x3f
	.zero		1


	//   ....[87]....
        /*1108*/ 	.word	0x0001bb60
        /*110c*/ 	.word	0x00000009
        /*1110*/ 	.word	0x00019cc0
        /*1114*/ 	.short	0x010a
        /*1116*/ 	.byte	0x3f
	.zero		1


	//   ....[88]....
        /*1118*/ 	.word	0x0001bd00
        /*111c*/ 	.word	0x00000004
        /*1120*/ 	.word	0x00019c80
        /*1124*/ 	.short	0x010a
        /*1126*/ 	.byte	0x3f
	.zero		1


	//   ....[89]....
        /*1128*/ 	.word	0x0001bd50
        /*112c*/ 	.word	0x00000004
        /*1130*/ 	.word	0x00019c40
        /*1134*/ 	.short	0x010a
        /*1136*/ 	.byte	0x3f
	.zero		1


	//   ....[90]....
        /*1138*/ 	.word	0x0001c160
        /*113c*/ 	.word	0x00000012
        /*1140*/ 	.word	0x00019c20
        /*1144*/ 	.short	0x010a
        /*1146*/ 	.byte	0x3f
	.zero		1


	//   ....[91]....
        /*1148*/ 	.word	0x0001c1b0
        /*114c*/ 	.word	0x00000006
        /*1150*/ 	.word	0x00019c80
        /*1154*/ 	.short	0x010a
        /*1156*/ 	.byte	0x3f
	.zero		1


	//   ....[92]....
        /*1158*/ 	.word	0x0001c200
        /*115c*/ 	.word	0x00000006
        /*1160*/ 	.word	0x00019c40
        /*1164*/ 	.short	0x010a
        /*1166*/ 	.byte	0x3f
	.zero		1


	//   ....[93]....
        /*1168*/ 	.word	0x0001c250
        /*116c*/ 	.word	0x00000003
        /*1170*/ 	.word	0x00019c70
        /*1174*/ 	.short	0x010a
        /*1176*/ 	.byte	0x3f
	.zero		1


	//   ....[94]....
        /*1178*/ 	.word	0x0001c2a0
        /*117c*/ 	.word	0x00000003
        /*1180*/ 	.word	0x00019c60
        /*1184*/ 	.short	0x010a
        /*1186*/ 	.byte	0x3f
	.zero		1


	//   ....[95]....
        /*1188*/ 	.word	0x0001c2f0
        /*118c*/ 	.word	0x00000003
        /*1190*/ 	.word	0x00019c70
        /*1194*/ 	.short	0x010a
        /*1196*/ 	.byte	0x3f
	.zero		1


	//   ....[96]....
        /*1198*/ 	.word	0x0001c340
        /*119c*/ 	.word	0x00000003
        /*11a0*/ 	.word	0x00019c60
        /*11a4*/ 	.short	0x010a
        /*11a6*/ 	.byte	0x3f
	.zero		1


	//   ....[97]....
        /*11a8*/ 	.word	0x0001ce60
        /*11ac*/ 	.word	0x00000008
        /*11b0*/ 	.word	0x00019c20
        /*11b4*/ 	.short	0x010a
        /*11b6*/ 	.byte	0x3f
	.zero		1


	//   ....[98]....
        /*11b8*/ 	.word	0x0001d000
        /*11bc*/ 	.word	0x00000006
        /*11c0*/ 	.word	0x00000000
        /*11c4*/ 	.short	0x010a
        /*11c6*/ 	.byte	0x3f
	.zero		1


	//   ....[99]....
        /*11c8*/ 	.word	0x0001d050
        /*11cc*/ 	.word	0x00000007
        /*11d0*/ 	.word	0x00000000
        /*11d4*/ 	.short	0x010a
        /*11d6*/ 	.byte	0x3f
	.zero		1


	//   ....[100]....
        /*11d8*/ 	.word	0x0001d0a0
        /*11dc*/ 	.word	0x00000002
        /*11e0*/ 	.word	0x00019c60
        /*11e4*/ 	.short	0x010a
        /*11e6*/ 	.byte	0x3f
	.zero		1


	//   ....[101]....
        /*11e8*/ 	.word	0x0001d0f0
        /*11ec*/ 	.word	0x00000005
        /*11f0*/ 	.word	0x00019c60
        /*11f4*/ 	.short	0x010a
        /*11f6*/ 	.byte	0x3f
	.zero		1


	//   ....[102]....
        /*11f8*/ 	.word	0x0001d140
        /*11fc*/ 	.word	0x00000002
        /*1200*/ 	.word	0x00019c80
        /*1204*/ 	.short	0x010a
        /*1206*/ 	.byte	0x3f
	.zero		1


	//----- nvinfo : EIATTR_NUM_MBARRIERS
	.align		4
.L_149:
        /*1208*/ 	.byte	0x03, 0x38
        /*120a*/ 	.short	0x0016


	//----- nvinfo : EIATTR_EXIT_INSTR_OFFSETS
	.align		4
        /*120c*/ 	.byte	0x04, 0x1c
        /*120e*/ 	.short	(.L_151 - .L_150)


	//   ....[0]....
.L_150:
        /*1210*/ 	.word	0x0001b210


	//----- nvinfo : EIATTR_MAX_THREADS
	.align		4
.L_151:
        /*1214*/ 	.byte	0x04, 0x05
        /*1216*/ 	.short	(.L_153 - .L_152)
.L_152:
        /*1218*/ 	.word	0x00000200
        /*121c*/ 	.word	0x00000001
        /*1220*/ 	.word	0x00000001


	//----- nvinfo : EIATTR_CRS_STACK_SIZE
	.align		4
.L_153:
        /*1224*/ 	.byte	0x04, 0x1e
        /*1226*/ 	.short	(.L_155 - .L_154)
.L_154:
        /*1228*/ 	.word	0x00000000


	//----- nvinfo : EIATTR_CBANK_PARAM_SIZE
	.align		4
.L_155:
        /*122c*/ 	.byte	0x03, 0x19
        /*122e*/ 	.short	0x0af0


	//----- nvinfo : EIATTR_PARAM_CBANK
	.align		4
        /*1230*/ 	.byte	0x04, 0x0a
        /*1232*/ 	.short	(.L_157 - .L_156)
	.align		4
.L_156:
        /*1234*/ 	.word	index@(.nv.constant0._ZN7cutlass13device_kernelIN5flash11enable_sm90INS1_16FlashAttnFwdSm90INS1_25CollectiveMainloopFwdSm90ILi2EN4cute5tupleIJNS5_1CILi1EEES8_S8_EEENS6_IJNS7_ILi192EEENS7_ILi128EEENS7_ILi96EEEEEELi96ENS_12float_e4m3_tEfNS_4arch4Sm90ELb0ELb0ELb1ELb1ELb0ELb1ELb0ELb1ELb1ELb1ELb1ELb0EEENS1_21CollectiveEpilogueFwdINS6_IJSA_SC_SB_EEES9_NS_10bfloat16_tESG_Li384ELb1ELb1ELb1ELb1EEENS1_36VarlenDynamicPersistentTileSchedulerILi192ELi128ELi384ELi128ELb1ELb1ELb1ELb0ELb1ELb1EEEEEEEEEvNT_6ParamsE)
        /*1238*/ 	.short	0x0210
        /*123a*/ 	.short	0x0af0


	//----- nvinfo : EIATTR_SW_WAR
	.align		4
.L_157:
        /*123c*/ 	.byte	0x04, 0x36
        /*123e*/ 	.short	(.L_159 - .L_158)
.L_158:
        /*1240*/ 	.word	0x00000008
.L_159:


//--------------------- .nv.info._ZN7cutlass13device_kernelIN5flash11enable_sm90INS1_16FlashAttnFwdSm90INS1_25CollectiveMainloopFwdSm90ILi2EN4cute5tupleIJNS5_1CILi1EEES8_S8_EEENS6_IJNS7_ILi192EEENS7_ILi128EEENS7_ILi96EEEEEELi96ENS_12float_e4m3_tEfNS_4arch4Sm90ELb0ELb1ELb1ELb0ELb0ELb0ELb0ELb1ELb1ELb1ELb1ELb0EEENS1_21CollectiveEpilogueFwdINS6_IJSA_SC_SB_EEES9_NS_10bfloat16_tESG_Li384ELb0ELb1ELb1ELb1EEENS1_19SingleTileSchedulerILb0ELb1ELb1ELi192EEEEEEEEEvNT_6ParamsE --------------------------
	.section	.nv.info._ZN7cutlass13device_kernelIN5flash11enable_sm90INS1_16FlashAttnFwdSm90INS1_25CollectiveMainloopFwdSm90ILi2EN4cute5tupleIJNS5_1CILi1EEES8_S8_EEENS6_IJNS7_ILi192EEENS7_ILi128EEENS7_ILi96EEEEEELi96ENS_12float_e4m3_tEfNS_4arch4Sm90ELb0ELb1ELb1ELb0ELb0ELb0ELb0ELb1ELb1ELb1ELb1ELb0EEENS1_21CollectiveEpilogueFwdINS6_IJSA_SC_SB_EEES9_NS_10bfloat16_tESG_Li384ELb0ELb1ELb1ELb1EEENS1_19SingleTileSchedulerILb0ELb1ELb1ELi192EEEEEEEEEvNT_6ParamsE,"",@"SHT_CUDA_INFO"
	.sectionflags	@""
	.align	4


	//----- nvinfo : EIATTR_CUDA_API_VERSION
	.align		4
        /*0000*/ 	.byte	0x04, 0x37
        /*0002*/ 	.short	(.L_161 - .L_160)
.L_160:
        /*0004*/ 	.word	0x00000082


	//----- nvinfo : EIATTR_KPARAM_INFO
	.align		4
.L_161:
        /*0008*/ 	.byte	0x04, 0x17
        /*000a*/ 	.short	(.L_163 - .L_162)
.L_162:
        /*000c*/ 	.word	0x00000000
        /*0010*/ 	.short	0x0000
        /*0012*/ 	.short	0x0070
        /*0014*/ 	.byte	0x00, 0xf0, 0x01, 0x28


	//----- nvinfo : EIATTR_SPARSE_MMA_MASK
	.align		4
.L_163:
        /*0018*/ 	.byte	0x03, 0x50
        /*001a*/ 	.short	0x0000


	//----- nvinfo : EIATTR_MAXREG_COUNT
	.align		4
        /*001c*/ 	.byte	0x03, 0x1b
        /*001e*/ 	.short	0x0080


	//----- nvinfo : EIATTR_NUM_BARRIERS
	.align		4
        /*0020*/ 	.byte	0x02, 0x4c
        /*0022*/ 	.byte	0x09
	.zero		1


	//----- nvinfo : EIATTR_EXTERNS
	.align		4
        /*0024*/ 	.byte	0x04, 0x0f
        /*0026*/ 	.short	(.L_165 - .L_164)


	//   ....[0]....
	.align		4
.L_164:
        /*0028*/ 	.word	index@(__assertfail)


	//----- nvinfo : EIATTR_MERCURY_ISA_VERSION
	.align		4
.L_165:
        /*002c*/ 	.byte	0x03, 0x5f
        /*002e*/ 	.short	0x0101


	//----- nvinfo : EIATTR_INT_WARP_WIDE_INSTR_OFFSETS
	.align		4
        /*0030*/ 	.byte	0x04, 0x31
        /*0032*/ 	.short	(.L_167 - .L_166)


	//   ....[0]....
.L_166:
        /*0034*/ 	.word	0x00000120


	//   ....[1]....
        /*0038*/ 	.word	0x00000160


	//   ....[2]....
        /*003c*/ 	.word	0x000001d0


	//----- nvinfo : EIATTR_COOP_GROUP_MASK_REGIDS
	.align		4
.L_167:
        /*0040*/ 	.byte	0x04, 0x29
        /*0042*/ 	.short	(.L_169 - .L_168)


	//   ....[0]....
.L_168:
        /*0044*/ 	.word	0xffffffff


	//   ....[1]....
        /*0048*/ 	.word	0xffffffff


	//   ....[2]....
        /*004c*/ 	.word	0xffffffff


	//   ....[3]....
        /*0050*/ 	.word	0xffffffff


	//   ....[4]....
        /*0054*/ 	.word	0xffffffff


	//   ....[5]....
        /*0058*/ 	.word	0xffffffff


	//   ....[6]....
        /*005c*/ 	.word	0xffffffff


	//   ....[7]....
        /*0060*/ 	.word	0xffffffff


	//   ....[8]....
        /*0064*/ 	.word	0xffffffff


	//   ....[9]....
        /*0068*/ 	.word	0xffffffff


	//   ....[10]....
        /*006c*/ 	.word	0xffffffff


	//   ....[11]....
        /*0070*/ 	.word	0xffffffff


	//   ....[12]....
        /*0074*/ 	.word	0xffffffff


	//   ....[13]....
        /*0078*/ 	.word	0xffffffff


	//   ....[14]....
        /*007c*/ 	.word	0xffffffff


	//   ....[15]....
        /*0080*/ 	.word	0xffffffff


	//   ....[16]....
        /*0084*/ 	.word	0xffffffff


	//   ....[17]....
        /*0088*/ 	.word	0xffffffff


	//   ....[18]....
        /*008c*/ 	.word	0xffffffff


	//   ....[19]....
        /*0090*/ 	.word	0xffffffff


	//   ....[20]....
        /*0094*/ 	.word	0xffffffff


	//   ....[21]....
        /*0098*/ 	.word	0xffffffff


	//   ....[22]....
        /*009c*/ 	.word	0xffffffff


	//   ....[23]....
        /*00a0*/ 	.word	0xffffffff


	//   ....[24]....
        /*00a4*/ 	.word	0xffffffff


	//   ....[25]....
        /*00a8*/ 	.word	0xffffffff


	//   ....[26]....
        /*00ac*/ 	.word	0xffffffff


	//   ....[27]....
        /*00b0*/ 	.word	0xffffffff


	//   ....[28]....
        /*00b4*/ 	.word	0xffffffff


	//   ....[29]....
        /*00b8*/ 	.word	0xffffffff


	//   ....[30]....
        /*00bc*/ 	.word	0xffffffff


	//   ....[31]....
        /*00c0*/ 	.word	0xffffffff


	//   ....[32]....
        /*00c4*/ 	.word	0xffffffff


	//   ....[33]....
        /*00c8*/ 	.word	0xffffffff


	//   ....[34]....
        /*00cc*/ 	.word	0xffffffff


	//   ....[35]....
        /*00d0*/ 	.word	0xffffffff


	//   ....[36]....
        /*00d4*/ 	.word	0xffffffff


	//   ....[37]....
        /*00d8*/ 	.word	0xffffffff


	//   ....[38]....
        /*00dc*/ 	.word	0xffffffff


	//   ....[39]....
        /*00e0*/ 	.word	0xffffffff


	//   ....[40]....
        /*00e4*/ 	.word	0xffffffff


	//   ....[41]....
        /*00e8*/ 	.word	0xffffffff


	//   ....[42]....
        /*00ec*/ 	.word	0xffffffff


	//   ....[43]....
        /*00f0*/ 	.word	0xffffffff


	//   ....[44]....
        /*00f4*/ 	.word	0xffffffff


	//   ....[45]....
        /*00f8*/ 	.word	0xffffffff


	//   ....[46]....
        /*00fc*/ 	.word	0xffffffff


	//   ....[47]....
        /*0100*/ 	.word	0xffffffff


	//   ....[48]....
        /*0104*/ 	.word	0xffffffff


	//   ....[49]....
        /*0108*/ 	.word	0xffffffff


	//   ....[50]....
        /*010c*/ 	.word	0xffffffff


	//   ....[51]....
        /*0110*/ 	.word	0xffffffff


	//   ....[52]....
        /*0114*/ 	.word	0xffffffff


	//   ....[53]....
        /*0118*/ 	.word	0xffffffff


	//   ....[54]....
        /*011c*/ 	.word	0xffffffff


	//   ....[55]....
        /*0120*/ 	.word	0xffffffff


	//   ....[56]....
        /*0124*/ 	.word	0xffffffff


	//   ....[57]....
        /*0128*/ 	.word	0xffffffff


	//   ....[58]....
        /*012c*/ 	.word	0xffffffff


	//   ....[59]....
        /*0130*/ 	.word	0xffffffff


	//   ....[60]....
        /*0134*/ 	.word	0xffffffff


	//   ....[61]....
        /*0138*/ 	.word	0xffffffff


	//   ....[62]....
        /*013c*/ 	.word	0xffffffff


	//   ....[63]....
        /*0140*/ 	.word	0xffffffff


	//   ....[64]....
        /*0144*/ 	.word	0xffffffff


	//   ....[65]....
        /*0148*/ 	.word	0xffffffff


	//   ....[66]....
        /*014c*/ 	.word	0xffffffff


	//   ....[67]....
        /*0150*/ 	.word	0xffffffff


	//   ....[68]....
        /*0154*/ 	.word	0xffffffff


	//   ....[69]....
        /*0158*/ 	.word	0xffffffff


	//   ....[70]....
        /*015c*/ 	.word	0xffffffff


	//   ....[71]....
        /*0160*/ 	.word	0xffffffff


	//   ....[72]....
        /*0164*/ 	.word	0xffffffff


	//   ....[73]....
        /*0168*/ 	.word	0xffffffff


	//   ....[74]....
        /*016c*/ 	.word	0xffffffff


	//   ....[75]....
        /*0170*/ 	.word	0xffffffff


	//   ....[76]....
        /*0174*/ 	.word	0xffffffff


	//   ....[77]....
        /*0178*/ 	.word	0xffffffff


	//   ....[78]....
        /*017c*/ 	.word	0xffffffff


	//   ....[79]....
        /*0180*/ 	.word	0xffffffff


	//   ....[80]....
        /*0184*/ 	.word	0xffffffff


	//   ....[81]....
        /*0188*/ 	.word	0xffffffff


	//   ....[82]....
        /*018c*/ 	.word	0xffffffff


	//   ....[83]....
        /*0190*/ 	.word	0xffffffff


	//   ....[84]....
        /*0194*/ 	.word	0xffffffff


	//   ....[85]....
        /*0198*/ 	.word	0xffffffff


	//   ....[86]....
        /*019c*/ 	.word	0xffffffff


	//   ....[87]....
        /*01a0*/ 	.word	0xffffffff


	//   ....[88]....
        /*01a4*/ 	.word	0xffffffff


	//   ....[89]....
        /*01a8*/ 	.word	0xffffffff


	//   ....[90]....
        /*01ac*/ 	.word	0xffffffff


	//   ....[91]....
        /*01b0*/ 	.word	0xffffffff


	//   ....[92]....
        /*01b4*/ 	.word	0xffffffff


	//   ....[93]....
        /*01b8*/ 	.word	0xffffffff


	//   ....[94]....
        /*01bc*/ 	.word	0xffffffff


	//   ....[95]....
        /*01c0*/ 	.word	0xffffffff


	//   ....[96]....
        /*01c4*/ 	.word	0xffffffff


	//   ....[97]....
        /*01c8*/ 	.word	0xffffffff


	//   ....[98]....
        /*01cc*/ 	.word	0xffffffff


	//   ....[99]....
        /*01d0*/ 	.word	0x0500000f


	//   ....[100]....
        /*01d4*/ 	.word	0x0500000f


	//   ....[101]....
        /*01d8*/ 	.word	0x0500000f


	//   ....[102]....
        /*01dc*/ 	.word	0x0500000f


	//   ....[103]....
        /*01e0*/ 	.word	0x0500000f


	//   ....[104]....
        /*01e4*/ 	.word	0x0500000f


	//   ....[105]....
        /*01e8*/ 	.word	0x0500000f


	//----- nvinfo : EIATTR_COOP_GROUP_INSTR_OFFSETS
	.align		4
.L_169:
        /*01ec*/ 	.byte	0x04, 0x28
        /*01ee*/ 	.short	(.L_171 - .L_170)


	//   ....[0]....
.L_170:
        /*01f0*/ 	.word	0x00000050


	//   ....[1]....
        /*01f4*/ 	.word	0x00000130


	//   ....[2]....
        /*01f8*/ 	.word	0x00000180


	//   ....[3]....
        /*01fc*/ 	.word	0x000003b0


	//   ....[4]....
        /*0200*/ 	.word	0x00000510


	//   ....[5]....
        /*0204*/ 	.word	0x00000630


	//   ....[6]....
        /*0208*/ 	.word	0x00000790


	//   ....[7]....
        /*020c*/ 	.word	0x00001540


	//   ....[8]....
        /*0210*/ 	.word	0x00002150


	//   ....[9]....
        /*0214*/ 	.word	0x00002be0


	//   ....[10]....
        /*0218*/ 	.word	0x00003d70


	//   ....[11]....
        /*021c*/ 	.word	0x00003e60


	//   ....[12]....
        /*0220*/ 	.word	0x00004720


	//   ....[13]....
        /*0224*/ 	.word	0x00004780


	//   ....[14]....
        /*0228*/ 	.word	0x00006450


	//   ....[15]....
        /*022c*/ 	.word	0x000066e0


	//   ....[16]....
        /*0230*/ 	.word	0x000071d0


	//   ....[17]....
        /*0234*/ 	.word	0x00007210


	//   ....[18]....
        /*0238*/ 	.word	0x00007c90


	//   ....[19]....
        /*023c*/ 	.word	0x00007d20


	//   ....[20]....
        /*0240*/ 	.word	0x00009e10


	//   ....[21]....
        /*0244*/ 	.word	0x00009e40


	//   ....[22]....
        /*0248*/ 	.word	0x00009f10


	//   ....[23]....
        /*024c*/ 	.word	0x00009f20


	//   ....[24]....
        /*0250*/ 	.word	0x0000c000


	//   ....[25]....
        /*0254*/ 	.word	0x0000c280


	//   ....[26]....
        /*0258*/ 	.word	0x0000ce50


	//   ....[27]....
        /*025c*/ 	.word	0x0000cf50


	//   ....[28]....
        /*0260*/ 	.word	0x0000d7c0


	//   ....[29]....
        /*0264*/ 	.word	0x0000d830


	//   ....[30]....
        /*0268*/ 	.word	0x0000eac0


	//   ....[31]....
        /*026c*/ 	.word	0x0000eae0


	//   ....[32]....
        /*0270*/ 	.word	0x0000eb60


	//   ....[33]....
        /*0274*/ 	.word	0x0000eb70


	//   ....[34]....
        /*0278*/ 	.word	0x0000f840


	//   ....[35]....
        /*027c*/ 	.word	0x0000f850


	//   ....[36]....
        /*0280*/ 	.word	0x0000f860


	//   ....[37]....
        /*0284*/ 	.word	0x0000f870


	//   ....[38]....
        /*0288*/ 	.word	0x0000f880


	//   ....[39]....
        /*028c*/ 	.word	0x0000f8a0


	//   ....[40]....
        /*0290*/ 	.word	0x0000f8b0


	//   ....[41]....
        /*0294*/ 	.word	0x0000f8c0


	//   ....[42]....
        /*0298*/ 	.word	0x0000f8e0


	//   ....[43]....
        /*029c*/ 	.word	0x0000f8f0


	//   ....[44]....
        /*02a0*/ 	.word	0x0000f900


	//   ....[45]....
        /*02a4*/ 	.word	0x0000f910


	//   ....[46]....
        /*02a8*/ 	.word	0x0000f930


	//   ....[47]....
        /*02ac*/ 	.word	0x0000f950


	//   ....[48]....
        /*02b0*/ 	.word	0x0000f960


	//   ....[49]....
        /*02b4*/ 	.word	0x0000f970


	//   ....[50]....
        /*02b8*/ 	.word	0x0000f990


	//   ....[51]....
        /*02bc*/ 	.word	0x0000f9b0


	//   ....[52]....
        /*02c0*/ 	.word	0x0000f9c0


	//   ....[53]....
        /*02c4*/ 	.word	0x0000f9e0


	//   ....[54]....
        /*02c8*/ 	.word	0x0000fa00


	//   ....[55]....
        /*02cc*/ 	.word	0x0000fa10


	//   ....[56]....
        /*02d0*/ 	.word	0x0000fa20


	//   ....[57]....
        /*02d4*/ 	.word	0x0000fa30


	//   ....[58]....
        /*02d8*/ 	.word	0x0000fa40


	//   ....[59]....
        /*02dc*/ 	.word	0x0000fa60


	//   ....[60]....
        /*02e0*/ 	.word	0x0000fa70


	//   ....[61]....
        /*02e4*/ 	.word	0x0000fa80


	//   ....[62]....
        /*02e8*/ 	.word	0x0000fa90


	//   ....[63]....
        /*02ec*/ 	.word	0x0000faa0


	//   ....[64]....
        /*02f0*/ 	.word	0x0000fab0


	//   ....[65]....
        /*02f4*/ 	.word	0x0000fac0


	//   ....[66]....
        /*02f8*/ 	.word	0x0000fad0


	//   ....[67]....
        /*02fc*/ 	.word	0x0000faf0


	//   ....[68]....
        /*0300*/ 	.word	0x0000fb20


	//   ....[69]....
        /*0304*/ 	.word	0x0000fb50


	//   ....[70]....
        /*0308*/ 	.word	0x0000fb80


	//   ....[71]....
        /*030c*/ 	.word	0x0000fbc0


	//   ....[72]....
        /*0310*/ 	.word	0x0000fc00


	//   ....[73]....
        /*0314*/ 	.word	0x0000fc30


	//   ....[74]....
        /*0318*/ 	.word	0x0000fc40


	//   ....[75]....
        /*031c*/ 	.word	0x0000fc50


	//   ....[76]....
        /*0320*/ 	.word	0x0000fc60


	//   ....[77]....
        /*0324*/ 	.word	0x0000fc70


	//   ....[78]....
        /*0328*/ 	.word	0x0000fc80


	//   ....[79]....
        /*032c*/ 	.word	0x0000fc90


	//   ....[80]....
        /*0330*/ 	.word	0x0000fca0


	//   ....[81]....
        /*0334*/ 	.word	0x0000fcb0


	//   ....[82]....
        /*0338*/ 	.word	0x00010000


	//   ....[83]....
        /*033c*/ 	.word	0x00010060


	//   ....[84]....
        /*0340*/ 	.word	0x00010090


	//   ....[85]....
        /*0344*/ 	.word	0x000100d0


	//   ....[86]....
        /*0348*/ 	.word	0x00010110


	//   ....[87]....
        /*034c*/ 	.word	0x00010150


	//   ....[88]....
        /*0350*/ 	.word	0x00010670


	//   ....[89]....
        /*0354*/ 	.word	0x000106a0


	//   ....[90]....
        /*0358*/ 	.word	0x00011070


	//   ....[91]....
        /*035c*/ 	.word	0x00012230


	//   ....[92]....
        /*0360*/ 	.word	0x00012f10


	//   ....[93]....
        /*0364*/ 	.word	0x00012f40


	//   ....[94]....
        /*0368*/ 	.word	0x00012f70


	//   ....[95]....
        /*036c*/ 	.word	0x00012f90


	//   ....[96]....
        /*0370*/ 	.word	0x00012fa0


	//   ....[97]....
        /*0374*/ 	.word	0x00013000


	//   ....[98]....
        /*0378*/ 	.word	0x000146f0


	//   ....[99]....
        /*037c*/ 	.word	0x00014d60


	//   ....[100]....
        /*0380*/ 	.word	0x00014f30


	//   ....[101]....
        /*0384*/ 	.word	0x00014f80


	//   ....[102]....
        /*0388*/ 	.word	0x00015040


	//   ....[103]....
        /*038c*/ 	.word	0x000150f0


	//   ....[104]....
        /*0390*/ 	.word	0x00015180


	//   ....[105]....
        /*0394*/ 	.word	0x00015270


	//----- nvinfo : EIATTR_REG_RECONFIG
	.align		4
.L_171:
        /*0398*/ 	.byte	0x01, 0x54
	.zero		2


	//----- nvinfo : EIATTR_SYSCALL_OFFSETS
	.align		4
        /*039c*/ 	.byte	0x04, 0x46
        /*039e*/ 	.short	(.L_173 - .L_172)


	//   ....[0]....
.L_172:
        /*03a0*/ 	.word	0x00001700


	//   ....[1]....
        /*03a4*/ 	.word	0x00011bd0


	//   ....[2]....
        /*03a8*/ 	.word	0x00011d10


	//   ....[3]....
        /*03ac*/ 	.word	0x00011e50


	//   ....[4]....
        /*03b0*/ 	.word	0x00011f70


	//   ....[5]....
        /*03b4*/ 	.word	0x00012a90


	//----- nvinfo : EIATTR_MBARRIER_INSTR_OFFSETS
	.align		4
.L_173:
        /*03b8*/ 	.byte	0x04, 0x39
        /*03ba*/ 	.short	(.L_175 - .L_174)


	//   ....[0]....
.L_174:
        /*03bc*/ 	.word	0x00000260
        /*03c0*/ 	.word	0x000000ff
        /*03c4*/ 	.word	0x00017000
        /*03c8*/ 	.short	0x0100
        /*03ca*/ 	.byte	0x08
	.zero		1


	//   ....[1]....
        /*03cc*/ 	.word	0x00000270
        /*03d0*/ 	.word	0x000000ff
        /*03d4*/ 	.word	0x00017020
        /*03d8*/ 	.short	0x0100
        /*03da*/ 	.byte	0x08
	.zero		1


	//   ....[2]....
        /*03dc*/ 	.word	0x00000360
        /*03e0*/ 	.word	0x000000ff
        /*03e4*/ 	.word	0x00017030
        /*03e8*/ 	.short	0x0100
        /*03ea*/ 	.byte	0x08
	.zero		1


	//   ....[3]....
        /*03ec*/ 	.word	0x00000370
        /*03f0*/ 	.word	0x000000ff
        /*03f4*/ 	.word	0x00017040
        /*03f8*/ 	.short	0x0100
        /*03fa*/ 	.byte	0x08
	.zero		1


	//   ....[4]....
        /*03fc*/ 	.word	0x00000380
        /*0400*/ 	.word	0x000000ff
        /*0404*/ 	.word	0x00017038
        /*0408*/ 	.short	0x0100
        /*040a*/ 	.byte	0x08
	.zero		1


	//   ....[5]....
        /*040c*/ 	.word	0x00000390
        /*0410*/ 	.word	0x000000ff
        /*0414*/ 	.word	0x00017048
        /*0418*/ 	.short	0x0100
        /*041a*/ 	.byte	0x08
	.zero		1


	//   ....[6]....
        /*041c*/ 	.word	0x000004c0
        /*0420*/ 	.word	0x000000ff
        /*0424*/ 	.word	0x00017050
        /*0428*/ 	.short	0x0100
        /*042a*/ 	.byte	0x08
	.zero		1


	//   ....[7]....
        /*042c*/ 	.word	0x000004d0
        /*0430*/ 	.word	0x000000ff
        /*0434*/ 	.word	0x00017060
        /*0438*/ 	.short	0x0100
        /*043a*/ 	.byte	0x08
	.zero		1


	//   ....[8]....
        /*043c*/ 	.word	0x000004e0
        /*0440*/ 	.word	0x000000ff
        /*0444*/ 	.word	0x00017058
        /*0448*/ 	.short	0x0100
        /*044a*/ 	.byte	0x08
	.zero		1


	//   ....[9]....
        /*044c*/ 	.word	0x000004f0
        /*0450*/ 	.word	0x000000ff
        /*0454*/ 	.word	0x00017068
        /*0458*/ 	.short	0x0100
        /*045a*/ 	.byte	0x08
	.zero		1


	//   ....[10]....
        /*045c*/ 	.word	0x000005e0
        /*0460*/ 	.word	0x000000ff
        /*0464*/ 	.word	0x00017070
        /*0468*/ 	.short	0x0100
        /*046a*/ 	.byte	0x06
	.zero		1


	//   ....[11]....
        /*046c*/ 	.word	0x000005f0
        /*0470*/ 	.word	0x000000ff
        /*0474*/ 	.word	0x00017080
        /*0478*/ 	.short	0x0100
        /*047a*/ 	.byte	0x06
	.zero		1


	//   ....[12]....
        /*047c*/ 	.word	0x00000600
        /*0480*/ 	.word	0x000000ff
        /*0484*/ 	.word	0x00017078
        /*0488*/ 	.short	0x0100
        /*048a*/ 	.byte	0x06
	.zero		1


	//   ....[13]....
        /*048c*/ 	.word	0x00000610
        /*0490*/ 	.word	0x000000ff
        /*0494*/ 	.word	0x00017088
        /*0498*/ 	.short	0x0100
        /*049a*/ 	.byte	0x06
	.zero		1


	//   ....[14]....
        /*049c*/ 	.word	0x00000740
        /*04a0*/ 	.word	0x000000ff
        /*04a4*/ 	.word	0x00017090
        /*04a8*/ 	.short	0x0100
        /*04aa*/ 	.byte	0x08
	.zero		1


	//   ....[15]....
        /*04ac*/ 	.word	0x00000750
        /*04b0*/ 	.word	0x000000ff
        /*04b4*/ 	.word	0x000170a0
        /*04b8*/ 	.short	0x0100
        /*04ba*/ 	.byte	0x08
	.zero		1


	//   ....[16]....
        /*04bc*/ 	.word	0x00000760
        /*04c0*/ 	.word	0x000000ff
        /*04c4*/ 	.word	0x00017098
        /*04c8*/ 	.short	0x0100
        /*04ca*/ 	.byte	0x08
	.zero		1


	//   ....[17]....
        /*04cc*/ 	.word	0x00000770
        /*04d0*/ 	.word	0x000000ff
        /*04d4*/ 	.word	0x000170a8
        /*04d8*/ 	.short	0x0100
        /*04da*/ 	.byte	0x08
	.zero		1


	//   ....[18]....
        /*04dc*/ 	.word	0x000008a0
        /*04e0*/ 	.word	0x000000ff
        /*04e4*/ 	.word	0x000170b0
        /*04e8*/ 	.short	0x0100
        /*04ea*/ 	.byte	0x08
	.zero		1


	//   ....[19]....
        /*04ec*/ 	.word	0x000008b0
        /*04f0*/ 	.word	0x000000ff
        /*04f4*/ 	.word	0x000170c0
        /*04f8*/ 	.short	0x0100
        /*04fa*/ 	.byte	0x08
	.zero		1


	//   ....[20]....
        /*04fc*/ 	.word	0x000008c0
        /*0500*/ 	.word	0x000000ff
        /*0504*/ 	.word	0x000170b8
        /*0508*/ 	.short	0x0100
        /*050a*/ 	.byte	0x08
	.zero		1


	//   ....[21]....
        /*050c*/ 	.word	0x000008d0
        /*0510*/ 	.word	0x000000ff
        /*0514*/ 	.word	0x000170c8
        /*0518*/ 	.short	0x0100
        /*051a*/ 	.byte	0x08
	.zero		1


	//   ....[22]....
        /*051c*/ 	.word	0x000019d0
        /*0520*/ 	.word	0x000000ff
        /*0524*/ 	.word	0x00017000
        /*0528*/ 	.short	0x010a
        /*052a*/ 	.byte	0x26
	.zero		1


	//   ....[23]....
        /*052c*/ 	.word	0x00001a60
        /*0530*/ 	.word	0x000000ff
        /*0534*/ 	.word	0x00017030
        /*0538*/ 	.short	0x010a
        /*053a*/ 	.byte	0x26
	.zero		1


	//   ....[24]....
        /*053c*/ 	.word	0x00001ad0
        /*0540*/ 	.word	0x000000ff
        /*0544*/ 	.word	0x00017030
        /*0548*/ 	.short	0x010a
        /*054a*/ 	.byte	0x26
	.zero		1


	//   ....[25]....
        /*054c*/ 	.word	0x00002170
        /*0550*/ 	.word	0x00000010
        /*0554*/ 	.word	0x00000000
        /*0558*/ 	.short	0x0101
        /*055a*/ 	.byte	0x3f
	.zero		1


	//   ....[26]....
        /*055c*/ 	.word	0x00005830
        /*0560*/ 	.word	0x000000ff
        /*0564*/ 	.word	0x00017030
        /*0568*/ 	.short	0x010a
        /*056a*/ 	.byte	0x1c
	.zero		1


	//   ....[27]....
        /*056c*/ 	.word	0x00005870
        /*0570*/ 	.word	0x000000ff
        /*0574*/ 	.word	0x00017030
        /*0578*/ 	.short	0x010a
        /*057a*/ 	.byte	0x1c
	.zero		1


	//   ....[28]....
        /*057c*/ 	.word	0x000059f0
        /*0580*/ 	.word	0x000000ff
        /*0584*/ 	.word	0x00017050
        /*0588*/ 	.short	0x010a
        /*058a*/ 	.byte	0x0b
	.zero		1


	//   ....[29]....
        /*058c*/ 	.word	0x00005a70
        /*0590*/ 	.word	0x000000ff
        /*0594*/ 	.word	0x00017050
        /*0598*/ 	.short	0x010a
        /*059a*/ 	.byte	0x0b
	.zero		1


	//   ....[30]....
        /*059c*/ 	.word	0x00006470
        /*05a0*/ 	.word	0x00000022
        /*05a4*/ 	.word	0x00000000
        /*05a8*/ 	.short	0x0101
        /*05aa*/ 	.byte	0x3f
	.zero		1


	//   ....[31]....
        /*05ac*/ 	.word	0x00008730
        /*05b0*/ 	.word	0x000000ff
        /*05b4*/ 	.word	0x00000000
        /*05b8*/ 	.short	0x0101
        /*05ba*/ 	.byte	0x06
	.zero		1


	//   ....[32]....
        /*05bc*/ 	.word	0x00008fd0
        /*05c0*/ 	.word	0x000000ff
        /*05c4*/ 	.word	0x00017030
        /*05c8*/ 	.short	0x010a
        /*05ca*/ 	.byte	0x19
	.zero		1


	//   ....[33]....
        /*05cc*/ 	.word	0x00009010
        /*05d0*/ 	.word	0x000000ff
        /*05d4*/ 	.word	0x00017030
        /*05d8*/ 	.short	0x010a
        /*05da*/ 	.byte	0x19
	.zero		1


	//   ....[34]....
        /*05dc*/ 	.word	0x00009190
        /*05e0*/ 	.word	0x000000ff
        /*05e4*/ 	.word	0x00017050
        /*05e8*/ 	.short	0x010a
        /*05ea*/ 	.byte	0x0e
	.zero		1


	//   ....[35]....
        /*05ec*/ 	.word	0x00009dc0
        /*05f0*/ 	.word	0x000000ff
        /*05f4*/ 	.word	0x00017050
        /*05f8*/ 	.short	0x010a
        /*05fa*/ 	.byte	0x0e
	.zero		1


	//   ....[36]....
        /*05fc*/ 	.word	0x0000ab00
        /*0600*/ 	.word	0x00000004
        /*0604*/ 	.word	0x00000000
        /*0608*/ 	.short	0x0101
        /*060a*/ 	.byte	0x3f
	.zero		1


	//   ....[37]....
        /*060c*/ 	.word	0x0000adf0
        /*0610*/ 	.word	0x000000ff
        /*0614*/ 	.word	0x00000000
        /*0618*/ 	.short	0x0101
        /*061a*/ 	.byte	0x06
	.zero		1


	//   ....[38]....
        /*061c*/ 	.word	0x0000b400
        /*0620*/ 	.word	0x000000ff
        /*0624*/ 	.word	0x00017030
        /*0628*/ 	.short	0x010a
        /*062a*/ 	.byte	0x1c
	.zero		1


	//   ....[39]....
        /*062c*/ 	.word	0x0000b440
        /*0630*/ 	.word	0x000000ff
        /*0634*/ 	.word	0x00017030
        /*0638*/ 	.short	0x010a
        /*063a*/ 	.byte	0x1c
	.zero		1


	//   ....[40]....
        /*063c*/ 	.word	0x0000b5c0
        /*0640*/ 	.word	0x000000ff
        /*0644*/ 	.word	0x00017050
        /*0648*/ 	.short	0x010a
        /*064a*/ 	.byte	0x0e
	.zero		1


	//   ....[41]....
        /*064c*/ 	.word	0x0000b640
        /*0650*/ 	.word	0x000000ff
        /*0654*/ 	.word	0x00017050
        /*0658*/ 	.short	0x010a
        /*065a*/ 	.byte	0x0e
	.zero		1


	//   ....[42]....
        /*065c*/ 	.word	0x0000c020
        /*0660*/ 	.word	0x00000022
        /*0664*/ 	.word	0x00000000
        /*0668*/ 	.short	0x0101
        /*066a*/ 	.byte	0x3f
	.zero		1


	//   ....[43]....
        /*066c*/ 	.word	0x0000e2c0
        /*0670*/ 	.word	0x000000ff
        /*0674*/ 	.word	0x00000000
        /*0678*/ 	.short	0x0101
        /*067a*/ 	.byte	0x07
	.zero		1


	//   ....[44]....
        /*067c*/ 	.word	0x0000e7e0
        /*0680*/ 	.word	0x000000ff
        /*0684*/ 	.word	0x00017050
        /*0688*/ 	.short	0x010a
        /*068a*/ 	.byte	0x0b
	.zero		1


	//   ....[45]....
        /*068c*/ 	.word	0x0000e820
        /*0690*/ 	.word	0x000000ff
        /*0694*/ 	.word	0x00017050
        /*0698*/ 	.short	0x010a
        /*069a*/ 	.byte	0x0b
	.zero		1


	//   ....[46]....
        /*069c*/ 	.word	0x0000ee50
        /*06a0*/ 	.word	0x000000ff
        /*06a4*/ 	.word	0x00000000
        /*06a8*/ 	.short	0x0101
        /*06aa*/ 	.byte	0x04
	.zero		1


	//   ....[47]....
        /*06ac*/ 	.word	0x00010130
        /*06b0*/ 	.word	0x000000ff
        /*06b4*/ 	.word	0x00000000
        /*06b8*/ 	.short	0x0101
        /*06ba*/ 	.byte	0x04
	.zero		1


	//   ....[48]....
        /*06bc*/ 	.word	0x00012450
        /*06c0*/ 	.word	0x000000ff
        /*06c4*/ 	.word	0x00017080
        /*06c8*/ 	.short	0x010a
        /*06ca*/ 	.byte	0x26
	.zero		1


	//   ....[49]....
        /*06cc*/ 	.word	0x00012670
        /*06d0*/ 	.word	0x000000ff
        /*06d4*/ 	.word	0x00017040
        /*06d8*/ 	.short	0x010a
        /*06da*/ 	.byte	0x26
	.zero		1


	//   ....[50]....
        /*06dc*/ 	.word	0x000131c0
        /*06e0*/ 	.word	0x000000ff
        /*06e4*/ 	.word	0x00017000
        /*06e8*/ 	.short	0x0107
        /*06ea*/ 	.byte	0x26
	.zero		1


	//   ....[51]....
        /*06ec*/ 	.word	0x00013200
        /*06f0*/ 	.word	0x000000ff
        /*06f4*/ 	.word	0x00017000
        /*06f8*/ 	.short	0x0101
        /*06fa*/ 	.byte	0x26
	.zero		1


	//   ....[52]....
        /*06fc*/ 	.word	0x00013230
        /*0700*/ 	.word	0x000000ff
        /*0704*/ 	.word	0x00017020
        /*0708*/ 	.short	0x010a
        /*070a*/ 	.byte	0x26
	.zero		1


	//   ....[53]....
        /*070c*/ 	.word	0x000134f0
        /*0710*/ 	.word	0x00000004
        /*0714*/ 	.word	0x00017080
        /*0718*/ 	.short	0x010a
        /*071a*/ 	.byte	0x3f
	.zero		1


	//   ....[54]....
        /*071c*/ 	.word	0x000138d0
        /*0720*/ 	.word	0x00000004
        /*0724*/ 	.word	0x00017040
        /*0728*/ 	.short	0x010a
        /*072a*/ 	.byte	0x3f
	.zero		1


	//   ....[55]....
        /*072c*/ 	.word	0x00013ce0
        /*0730*/ 	.word	0x00000003
        /*0734*/ 	.word	0x00017070
        /*0738*/ 	.short	0x010a
        /*073a*/ 	.byte	0x3f
	.zero		1


	//   ....[56]....
        /*073c*/ 	.word	0x00013d40
        /*0740*/ 	.word	0x00000003
        /*0744*/ 	.word	0x00017060
        /*0748*/ 	.short	0x010a
        /*074a*/ 	.byte	0x3f
	.zero		1


	//   ....[57]....
        /*074c*/ 	.word	0x00014070
        /*0750*/ 	.word	0x00000003
        /*0754*/ 	.word	0x00017050
        /*0758*/ 	.short	0x0101
        /*075a*/ 	.byte	0x3f
	.zero		1


	//   ....[58]....
        /*075c*/ 	.word	0x000140e0
        /*0760*/ 	.word	0x00000002
        /*0764*/ 	.word	0x00000000
        /*0768*/ 	.short	0x0101
        /*076a*/ 	.byte	0x3f
	.zero		1


	//   ....[59]....
        /*076c*/ 	.word	0x000141d0
        /*0770*/ 	.word	0x00000000
        /*0774*/ 	.word	0x00017070
        /*0778*/ 	.short	0x010a
        /*077a*/ 	.byte	0x3f
	.zero		1


	//   ....[60]....
        /*077c*/ 	.word	0x00014270
        /*0780*/ 	.word	0x00000000
        /*0784*/ 	.word	0x00017060
        /*0788*/ 	.short	0x010a
        /*078a*/ 	.byte	0x3f
	.zero		1


	//   ....[61]....
        /*078c*/ 	.word	0x000145a0
        /*0790*/ 	.word	0x00000000
        /*0794*/ 	.word	0x00017050
        /*0798*/ 	.short	0x0101
        /*079a*/ 	.byte	0x3f
	.zero		1


	//   ....[62]....
        /*079c*/ 	.word	0x00014600
        /*07a0*/ 	.word	0x00000002
        /*07a4*/ 	.word	0x00000000
        /*07a8*/ 	.short	0x0101
        /*07aa*/ 	.byte	0x3f
	.zero		1


	//   ....[63]....
        /*07ac*/ 	.word	0x000146a0
        /*07b0*/ 	.word	0x00000009
        /*07b4*/ 	.word	0x00017020
        /*07b8*/ 	.short	0x010a
        /*07ba*/ 	.byte	0x3f
	.zero		1


	//   ....[64]....
        /*07bc*/ 	.word	0x000147e0
        /*07c0*/ 	.word	0x00000006
        /*07c4*/ 	.word	0x00000000
        /*07c8*/ 	.short	0x010a
        /*07ca*/ 	.byte	0x3f
	.zero		1


	//   ....[65]....
        /*07cc*/ 	.word	0x00014850
        /*07d0*/ 	.word	0x00000007
        /*07d4*/ 	.word	0x00000000
        /*07d8*/ 	.short	0x010a
        /*07da*/ 	.byte	0x3f
	.zero		1


	//   ....[66]....
        /*07dc*/ 	.word	0x000148a0
        /*07e0*/ 	.word	0x00000000
        /*07e4*/ 	.word	0x00017060
        /*07e8*/ 	.short	0x010a
        /*07ea*/ 	.byte	0x3f
	.zero		1


	//   ....[67]....
        /*07ec*/ 	.word	0x000148f0
        /*07f0*/ 	.word	0x00000005
        /*07f4*/ 	.word	0x00017060
        /*07f8*/ 	.short	0x010a
        /*07fa*/ 	.byte	0x3f
	.zero		1


	//   ....[68]....
        /*07fc*/ 	.word	0x00014930
        /*0800*/ 	.word	0x00000000
        /*0804*/ 	.word	0x00017080
        /*0808*/ 	.short	0x010a
        /*080a*/ 	.byte	0x3f
	.zero		1


	//   ....[69]....
        /*080c*/ 	.word	0x00014950
        /*0810*/ 	.word	0x00000005
        /*0814*/ 	.word	0x00017080
        /*0818*/ 	.short	0x010a
        /*081a*/ 	.byte	0x3f
	.zero		1


	//   ....[70]....
        /*081c*/ 	.word	0x000149c0
        /*0820*/ 	.word	0x00000003
        /*0824*/ 	.word	0x00017000
        /*0828*/ 	.short	0x010a
        /*082a*/ 	.byte	0x3f
	.zero		1


	//   ....[71]....
        /*082c*/ 	.word	0x00014a20
        /*0830*/ 	.word	0x00000003
        /*0834*/ 	.word	0x00017030
        /*0838*/ 	.short	0x010a
        /*083a*/ 	.byte	0x3f
	.zero		1


	//   ....[72]....
        /*083c*/ 	.word	0x00014a80
        /*0840*/ 	.word	0x0000000c
        /*0844*/ 	.word	0x00017030
        /*0848*/ 	.short	0x010a
        /*084a*/ 	.byte	0x3f
	.zero		1


	//   ....[73]....
        /*084c*/ 	.word	0x00014ae0
        /*0850*/ 	.word	0x0000000e
        /*0854*/ 	.word	0x00017050
        /*0858*/ 	.short	0x010a
        /*085a*/ 	.byte	0x3f
	.zero		1


	//   ....[74]....
        /*085c*/ 	.word	0x00014b40
        /*0860*/ 	.word	0x0000000a
        /*0864*/ 	.word	0x00017030
        /*0868*/ 	.short	0x010a
        /*086a*/ 	.byte	0x3f
	.zero		1


	//   ....[75]....
        /*086c*/ 	.word	0x00014ba0
        /*0870*/ 	.word	0x0000000a
        /*0874*/ 	.word	0x00017050
        /*0878*/ 	.short	0x010a
        /*087a*/ 	.byte	0x3f
	.zero		1


	//   ....[76]....
        /*087c*/ 	.word	0x00014c00
        /*0880*/ 	.word	0x0000000a
        /*0884*/ 	.word	0x00017030
        /*0888*/ 	.short	0x010a
        /*088a*/ 	.byte	0x3f
	.zero		1


	//   ....[77]....
        /*088c*/ 	.word	0x00014c60
        /*0890*/ 	.word	0x0000000f
        /*0894*/ 	.word	0x00017050
        /*0898*/ 	.short	0x010a
        /*089a*/ 	.byte	0x3f
	.zero		1


	//   ....[78]....
        /*089c*/ 	.word	0x00014cc0
        /*08a0*/ 	.word	0x00000003
        /*08a4*/ 	.word	0x00017050
        /*08a8*/ 	.short	0x010a
        /*08aa*/ 	.byte	0x3f
	.zero		1


	//   ....[79]....
        /*08ac*/ 	.word	0x00014e20
        /*08b0*/ 	.word	0x00000003
        /*08b4*/ 	.word	0x00017080
        /*08b8*/ 	.short	0x010a
        /*08ba*/ 	.byte	0x3f
	.zero		1


	//   ....[80]....
        /*08bc*/ 	.word	0x00014e80
        /*08c0*/ 	.word	0x00000003
        /*08c4*/ 	.word	0x00017040
        /*08c8*/ 	.short	0x010a
        /*08ca*/ 	.byte	0x3f
	.zero		1


	//   ....[81]....
        /*08cc*/ 	.word	0x000152b0
        /*08d0*/ 	.word	0x00000003
        /*08d4*/ 	.word	0x00017020
        /*08d8*/ 	.short	0x010a
        /*08da*/ 	.byte	0x3f
	.zero		1


	//   ....[82]....
        /*08dc*/ 	.word	0x00015300
        /*08e0*/ 	.word	0x00000004
        /*08e4*/ 	.word	0x00017080
        /*08e8*/ 	.short	0x010a
        /*08ea*/ 	.byte	0x3f
	.zero		1


	//   ....[83]....
        /*08ec*/ 	.word	0x00015350
        /*08f0*/ 	.word	0x00000004
        /*08f4*/ 	.word	0x00017040
        /*08f8*/ 	.short	0x010a
        /*08fa*/ 	.byte	0x3f
	.zero		1


	//   ....[84]....
        /*08fc*/ 	.word	0x000153a0
        /*0900*/ 	.word	0x00000003
        /*0904*/ 	.word	0x00017070
        /*0908*/ 	.short	0x010a
        /*090a*/ 	.byte	0x3f
	.zero		1


	//   ....[85]....
        /*090c*/ 	.word	0x000153f0
        /*0910*/ 	.word	0x00000003
        /*0914*/ 	.word	0x00017060
        /*0918*/ 	.short	0x010a
        /*091a*/ 	.byte	0x3f
	.zero		1


	//   ....[86]....
        /*091c*/ 	.word	0x00015440
        /*0920*/ 	.word	0x00000000
        /*0924*/ 	.word	0x00017070
        /*0928*/ 	.short	0x010a
        /*092a*/ 	.byte	0x3f
	.zero		1


	//   ....[87]....
        /*092c*/ 	.word	0x00015490
        /*0930*/ 	.word	0x00000000
        /*0934*/ 	.word	0x00017060
        /*0938*/ 	.short	0x010a
        /*093a*/ 	.byte	0x3f
	.zero		1


	//   ....[88]....
        /*093c*/ 	.word	0x000154e0
        /*0940*/ 	.word	0x00000009
        /*0944*/ 	.word	0x00017020
        /*0948*/ 	.short	0x010a
        /*094a*/ 	.byte	0x3f
	.zero		1


	//   ....[89]....
        /*094c*/ 	.word	0x00015530
        /*0950*/ 	.word	0x00000006
        /*0954*/ 	.word	0x00000000
        /*0958*/ 	.short	0x010a
        /*095a*/ 	.byte	0x3f
	.zero		1


	//   ....[90]....
        /*095c*/ 	.word	0x00015580
        /*0960*/ 	.word	0x00000007
        /*0964*/ 	.word	0x00000000
        /*0968*/ 	.short	0x010a
        /*096a*/ 	.byte	0x3f
	.zero		1


	//   ....[91]....
        /*096c*/ 	.word	0x000155d0
        /*0970*/ 	.word	0x00000000
        /*0974*/ 	.word	0x00017060
        /*0978*/ 	.short	0x010a
        /*097a*/ 	.byte	0x3f
	.zero		1


	//   ....[92]....
        /*097c*/ 	.word	0x00015620
        /*0980*/ 	.word	0x00000005
        /*0984*/ 	.word	0x00017060
        /*0988*/ 	.short	0x010a
        /*098a*/ 	.byte	0x3f
	.zero		1


	//   ....[93]....
        /*098c*/ 	.word	0x00015670
        /*0990*/ 	.word	0x00000000
        /*0994*/ 	.word	0x00017080
        /*0998*/ 	.short	0x010a
        /*099a*/ 	.byte	0x3f
	.zero		1


	//----- nvinfo : EIATTR_NUM_MBARRIERS
	.align		4
.L_175:
        /*099c*/ 	.byte	0x03, 0x38
        /*099e*/ 	.short	0x0016


	//----- nvinfo : EIATTR_EXIT_INSTR_OFFSETS
	.align		4
        /*09a0*/ 	.byte	0x04, 0x1c
        /*09a2*/ 	.short	(.L_177 - .L_176)


	//   ....[0]....
.L_176:
        /*09a4*/ 	.word	0x000149a0


	//----- nvinfo : EIATTR_MAX_THREADS
	.align		4
.L_177:
        /*09a8*/ 	.byte	0x04, 0x05
        /*09aa*/ 	.short	(.L_179 - .L_178)
.L_178:
        /*09ac*/ 	.word	0x00000200
        /*09b0*/ 	.word	0x00000001
        /*09b4*/ 	.word	0x00000001


	//----- nvinfo : EIATTR_CRS_STACK_SIZE
	.align		4
.L_179:
        /*09b8*/ 	.byte	0x04, 0x1e
        /*09ba*/ 	.short	(.L_181 - .L_180)
.L_180:
        /*09bc*/ 	.word	0x00000000


	//----- nvinfo : EIATTR_CBANK_PARAM_SIZE
	.align		4
.L_181:
        /*09c0*/ 	.byte	0x03, 0x19
        /*09c2*/ 	.short	0x0a70


	//----- nvinfo : EIATTR_PARAM_CBANK
	.align		4
        /*09c4*/ 	.byte	0x04, 0x0a
        /*09c6*/ 	.short	(.L_183 - .L_182)
	.align		4
.L_182:
        /*09c8*/ 	.word	index@(.nv.constant0._ZN7cutlass13device_kernelIN5flash11enable_sm90INS1_16FlashAttnFwdSm90INS1_25CollectiveMainloopFwdSm90ILi2EN4cute5tupleIJNS5_1CILi1EEES8_S8_EEENS6_IJNS7_ILi192EEENS7_ILi128EEENS7_ILi96EEEEEELi96ENS_12float_e4m3_tEfNS_4arch4Sm90ELb0ELb1ELb1ELb0ELb0ELb0ELb0ELb1ELb1ELb1ELb1ELb0EEENS1_21CollectiveEpilogueFwdINS6_IJSA_SC_SB_EEES9_NS_10bfloat16_tESG_Li384ELb0ELb1ELb1ELb1EEENS1_19SingleTileSchedulerILb0ELb1ELb1ELi192EEEEEEEEEvNT_6ParamsE)
        /*09cc*/ 	.short	0x0210
        /*09ce*/ 	.short	0x0a70


	//----- nvinfo : EIATTR_SW_WAR
	.align		4
.L_183:
        /*09d0*/ 	.byte	0x04, 0x36
        /*09d2*/ 	.short	(.L_185 - .L_184)
.L_184:
        /*09d4*/ 	.word	0x00000008
.L_185:


//--------------------- .nv.info._ZN7cutlass13device_kernelIN5flash11enable_sm90INS1_16FlashAttnFwdSm90INS1_25CollectiveMainloopFwdSm90ILi2EN4cute5tupleIJNS5_1CILi1EEES8_S8_EEENS6_IJNS7_ILi192EEENS7_ILi128EEENS7_ILi96EEEEEELi96ENS_12float_e4m3_tEfNS_4arch4Sm90ELb0ELb1ELb1ELb1ELb0ELb0ELb0ELb1ELb1ELb1ELb1ELb0EEENS1_21CollectiveEpilogueFwdINS6_IJSA_SC_SB_EEES9_NS_10bfloat16_tESG_Li384ELb1ELb1ELb1ELb1EEENS1_36VarlenDynamicPersistentTileSchedulerILi192ELi128ELi384ELi128ELb1ELb1ELb1ELb1ELb0ELb1EEEEEEEEEvNT_6ParamsE --------------------------
	.section	.nv.info._ZN7cutlass13device_kernelIN5flash11enable_sm90INS1_16FlashAttnFwdSm90INS1_25CollectiveMainloopFwdSm90ILi2EN4cute5tupleIJNS5_1CILi1EEES8_S8_EEENS6_IJNS7_ILi192EEENS7_ILi128EEENS7_ILi96EEEEEELi96ENS_12float_e4m3_tEfNS_4arch4Sm90ELb0ELb1ELb1ELb1ELb0ELb0ELb0ELb1ELb1ELb1ELb1ELb0EEENS1_21CollectiveEpilogueFwdINS6_IJSA_SC_SB_EEES9_NS_10bfloat16_tESG_Li384ELb1ELb1ELb1ELb1EEENS1_36VarlenDynamicPersistentTileSchedulerILi192ELi128ELi384ELi128ELb1ELb1ELb1ELb1ELb0ELb1EEEEEEEEEvNT_6ParamsE,"",@"SHT_CUDA_INFO"
	.sectionflags	@""
	.align	4


	//----- nvinfo : EIATTR_CUDA_API_VERSION
	.align		4
        /*0000*/ 	.byte	0x04, 0x37
        /*0002*/ 	.short	(.L_187 - .L_186)
.L_186:
        /*0004*/ 	.word	0x00000082


	//----- nvinfo : EIATTR_KPARAM_INFO
	.align		4
.L_187:
        /*0008*/ 	.byte	0x04, 0x17
        /*000a*/ 	.short	(.L_189 - .L_188)
.L_188:
        /*000c*/ 	.word	0x00000000
        /*0010*/ 	.short	0x0000
        /*0012*/ 	.short	0x0070
        /*0014*/ 	.byte	0x00, 0xf0, 0x01, 0x2a


	//----- nvinfo : EIATTR_SPARSE_MMA_MASK
	.align		4
.L_189:
        /*0018*/ 	.byte	0x03, 0x50
        /*001a*/ 	.short	0x0000


	//----- nvinfo : EIATTR_MAXREG_COUNT
	.align		4
        /*001c*/ 	.byte	0x03, 0x1b
        /*001e*/ 	.short	0x0080


	//----- nvinfo : EIATTR_NUM_BARRIERS
	.align		4
        /*0020*/ 	.byte	0x02, 0x4c
        /*0022*/ 	.byte	0x09
	.zero		1


	//----- nvinfo : EIATTR_EXTERNS
	.align		4
        /*0024*/ 	.byte	0x04, 0x0f
        /*0026*/ 	.short	(.L_191 - .L_190)


	//   ....[0]....
	.align		4
.L_190:
        /*0028*/ 	.word	index@(__assertfail)


	//----- nvinfo : EIATTR_ANNOTATIONS
	.align		4
.L_191:
        /*002c*/ 	.byte	0x04, 0x55
        /*002e*/ 	.short	(.L_193 - .L_192)


	//   ....[0]....
.L_192:
        /* <DEDUP_REMOVED lines=13> */


	//----- nvinfo : EIATTR_MERCURY_ISA_VERSION
	.align		4
.L_193:
        /*00f0*/ 	.byte	0x03, 0x5f
        /*00f2*/ 	.short	0x0101


	//----- nvinfo : EIATTR_UNUSED_LOAD_BYTE_OFFSET
	.align		4
        /*00f4*/ 	.byte	0x04, 0x44
        /*00f6*/ 	.short	(.L_195 - .L_194)


	//   ....[0]....
.L_194:
        /*00f8*/ 	.word	0x00000a00
        /*00fc*/ 	.word	0x0000fff0


	//   ....[1]....
        /*0100*/ 	.word	0x0000f6e0
        /*0104*/ 	.word	0x0000fff0


	//----- nvinfo : EIATTR_INT_WARP_WIDE_INSTR_OFFSETS
	.align		4
.L_195:
        /*0108*/ 	.byte	0x04, 0x31
        /*010a*/ 	.short	(.L_197 - .L_196)


	//   ....[0]....
.L_196:
        /*010c*/ 	.word	0x00000130


	//   ....[1]....
        /*0110*/ 	.word	0x00000170


	//   ....[2]....
        /*0114*/ 	.word	0x000001e0


	//   ....[3]....
        /*0118*/ 	.word	0x00014a00


	//   ....[4]....
        /*011c*/ 	.word	0x00014a90


	//   ....[5]....
        /*0120*/ 	.word	0x00017410


	//   ....[6]....
        /*0124*/ 	.word	0x000174a0


	//----- nvinfo : EIATTR_COOP_GROUP_MASK_REGIDS
	.align		4
.L_197:
        /*0128*/ 	.byte	0x04, 0x29
        /*012a*/ 	.short	(.L_199 - .L_198)


	//   ....[0]....
.L_198:
        /*012c*/ 	.word	0xffffffff


	//   ....[1]....
        /*0130*/ 	.word	0xffffffff


	//   ....[2]....
        /*0134*/ 	.word	0xffffffff


	//   ....[3]....
        /*0138*/ 	.word	0xffffffff


	//   ....[4]....
        /*013c*/ 	.word	0xffffffff


	//   ....[5]....
        /*0140*/ 	.word	0xffffffff


	//   ....[6]....
        /*0144*/ 	.word	0xffffffff


	//   ....[7]....
        /*0148*/ 	.word	0xffffffff


	//   ....[8]....
        /*014c*/ 	.word	0xffffffff


	//   ....[9]....
        /*0150*/ 	.word	0xffffffff


	//   ....[10]....
        /*0154*/ 	.word	0xffffffff


	//   ....[11]....
        /*0158*/ 	.word	0xffffffff


	//   ....[12]....
        /*015c*/ 	.word	0xffffffff


	//   ....[13]....
        /*0160*/ 	.word	0xffffffff


	//   ....[14]....
        /*0164*/ 	.word	0xffffffff


	//   ....[15]....
        /*0168*/ 	.word	0xffffffff


	//   ....[16]....
        /*016c*/ 	.word	0xffffffff


	//   ....[17]....
        /*0170*/ 	.word	0xffffffff


	//   ....[18]....
        /*0174*/ 	.word	0xffffffff


	//   ....[19]....
        /*0178*/ 	.word	0xffffffff


	//   ....[20]....
        /*017c*/ 	.word	0xffffffff


	//   ....[21]....
        /*0180*/ 	.word	0xffffffff


	//   ....[22]....
        /*0184*/ 	.word	0xffffffff


	//   ....[23]....
        /*0188*/ 	.word	0xffffffff


	//   ....[24]....
        /*018c*/ 	.word	0xffffffff


	//   ....[25]....
        /*0190*/ 	.word	0xffffffff


	//   ....[26]....
        /*0194*/ 	.word	0xffffffff


	//   ....[27]....
        /*0198*/ 	.word	0xffffffff


	//   ....[28]....
        /*019c*/ 	.word	0xffffffff


	//   ....[29]....
        /*01a0*/ 	.word	0xffffffff


	//   ....[30]....
        /*01a4*/ 	.word	0xffffffff


	//   ....[31]....
        /*01a8*/ 	.word	0xffffffff


	//   ....[32]....
        /*01ac*/ 	.word	0xffffffff


	//   ....[33]....
        /*01b0*/ 	.word	0xffffffff


	//   ....[34]....
        /*01b4*/ 	.word	0xffffffff


	//   ....[35]....
        /*01b8*/ 	.word	0xffffffff


	//   ....[36]....
        /*01bc*/ 	.word	0xffffffff


	//   ....[37]....
        /*01c0*/ 	.word	0xffffffff


	//   ....[38]....
        /*01c4*/ 	.word	0xffffffff


	//   ....[39]....
        /*01c8*/ 	.word	0xffffffff


	//   ....[40]....
        /*01cc*/ 	.word	0xffffffff


	//   ....[41]....
        /*01d0*/ 	.word	0xffffffff


	//   ....[42]....
        /*01d4*/ 	.word	0xffffffff


	//   ....[43]....
        /*01d8*/ 	.word	0xffffffff


	//   ....[44]....
        /*01dc*/ 	.word	0xffffffff


	//   ....[45]....
        /*01e0*/ 	.word	0xffffffff


	//   ....[46]....
        /*01e4*/ 	.word	0xffffffff


	//   ....[47]....
        /*01e8*/ 	.word	0xffffffff


	//   ....[48]....
        /*01ec*/ 	.word	0xffffffff


	//   ....[49]....
        /*01f0*/ 	.word	0xffffffff


	//   ....[50]....
        /*01f4*/ 	.word	0xffffffff


	//   ....[51]....
        /*01f8*/ 	.word	0xffffffff


	//   ....[52]....
        /*01fc*/ 	.word	0xffffffff


	//   ....[53]....
        /*0200*/ 	.word	0xffffffff


	//   ....[54]....
        /*0204*/ 	.word	0xffffffff


	//   ....[55]....
        /*0208*/ 	.word	0xffffffff


	//   ....[56]....
        /*020c*/ 	.word	0xffffffff


	//   ....[57]....
        /*0210*/ 	.word	0xffffffff


	//   ....[58]....
        /*0214*/ 	.word	0xffffffff


	//   ....[59]....
        /*0218*/ 	.word	0xffffffff


	//   ....[60]....
        /*021c*/ 	.word	0xffffffff


	//   ....[61]....
        /*0220*/ 	.word	0xffffffff


	//   ....[62]....
        /*0224*/ 	.word	0xffffffff


	//   ....[63]....
        /*0228*/ 	.word	0xffffffff


	//   ....[64]....
        /*022c*/ 	.word	0xffffffff


	//   ....[65]....
        /*0230*/ 	.word	0xffffffff


	//   ....[66]....
        /*0234*/ 	.word	0xffffffff


	//   ....[67]....
        /*0238*/ 	.word	0xffffffff


	//   ....[68]....
        /*023c*/ 	.word	0xffffffff


	//   ....[69]....
        /*0240*/ 	.word	0xffffffff


	//   ....[70]....
        /*0244*/ 	.word	0xffffffff


	//   ....[71]....
        /*0248*/ 	.word	0xffffffff


	//   ....[72]....
        /*024c*/ 	.word	0xffffffff


	//   ....[73]....
        /*0250*/ 	.word	0xffffffff


	//   ....[74]....
        /*0254*/ 	.word	0xffffffff


	//   ....[75]....
        /*0258*/ 	.word	0xffffffff


	//   ....[76]....
        /*025c*/ 	.word	0xffffffff


	//   ....[77]....
        /*0260*/ 	.word	0xffffffff


	//   ....[78]....
        /*0264*/ 	.word	0xffffffff


	//   ....[79]....
        /*0268*/ 	.word	0xffffffff


	//   ....[80]....
        /*026c*/ 	.word	0xffffffff


	//   ....[81]....
        /*0270*/ 	.word	0xffffffff


	//   ....[82]....
        /*0274*/ 	.word	0xffffffff


	//   ....[83]....
        /*0278*/ 	.word	0xffffffff


	//   ....[84]....
        /*027c*/ 	.word	0xffffffff


	//   ....[85]....
        /*0280*/ 	.word	0xffffffff


	//   ....[86]....
        /*0284*/ 	.word	0xffffffff


	//   ....[87]....
        /*0288*/ 	.word	0xffffffff


	//   ....[88]....
        /*028c*/ 	.word	0xffffffff


	//   ....[89]....
        /*0290*/ 	.word	0xffffffff


	//   ....[90]....
        /*0294*/ 	.word	0xffffffff


	//   ....[91]....
        /*0298*/ 	.word	0xffffffff


	//   ....[92]....
        /*029c*/ 	.word	0xffffffff


	//   ....[93]....
        /*02a0*/ 	.word	0xffffffff


	//   ....[94]....
        /*02a4*/ 	.word	0xffffffff


	//   ....[95]....
        /*02a8*/ 	.word	0xffffffff


	//   ....[96]....
        /*02ac*/ 	.word	0xffffffff


	//   ....[97]....
        /*02b0*/ 	.word	0xffffffff


	//   ....[98]....
        /*02b4*/ 	.word	0xffffffff


	//   ....[99]....
        /*02b8*/ 	.word	0xffffffff


	//   ....[100]....
        /*02bc*/ 	.word	0xffffffff


	//   ....[101]....
        /*02c0*/ 	.word	0xffffffff


	//   ....[102]....
        /*02c4*/ 	.word	0xffffffff


	//   ....[103]....
        /*02c8*/ 	.word	0xffffffff


	//   ....[104]....
        /*02cc*/ 	.word	0xffffffff


	//   ....[105]....
        /*02d0*/ 	.word	0xffffffff


	//   ....[106]....
        /*02d4*/ 	.word	0xffffffff


	//   ....[107]....
        /*02d8*/ 	.word	0xffffffff


	//   ....[108]....
        /*02dc*/ 	.word	0xffffffff


	//   ....[109]....
        /*02e0*/ 	.word	0xffffffff


	//   ....[110]....
        /*02e4*/ 	.word	0xffffffff


	//   ....[111]....
        /*02e8*/ 	.word	0xffffffff


	//   ....[112]....
        /*02ec*/ 	.word	0xffffffff


	//   ....[113]....
        /*02f0*/ 	.word	0xffffffff


	//   ....[114]....
        /*02f4*/ 	.word	0xffffffff


	//   ....[115]....
        /*02f8*/ 	.word	0xffffffff


	//   ....[116]....
        /*02fc*/ 	.word	0xffffffff


	//   ....[117]....
        /*0300*/ 	.word	0xffffffff


	//   ....[118]....
        /*0304*/ 	.word	0xffffffff


	//   ....[119]....
        /*0308*/ 	.word	0xffffffff


	//   ....[120]....
        /*030c*/ 	.word	0xffffffff


	//   ....[121]....
        /*0310*/ 	.word	0xffffffff


	//   ....[122]....
        /*0314*/ 	.word	0xffffffff


	//   ....[123]....
        /*0318*/ 	.word	0xffffffff


	//   ....[124]....
        /*031c*/ 	.word	0xffffffff


	//   ....[125]....
        /*0320*/ 	.word	0xffffffff


	//   ....[126]....
        /*0324*/ 	.word	0xffffffff


	//   ....[127]....
        /*0328*/ 	.word	0xffffffff


	//   ....[128]....
        /*032c*/ 	.word	0xffffffff


	//   ....[129]....
        /*0330*/ 	.word	0xffffffff


	//   ....[130]....
        /*0334*/ 	.word	0xffffffff


	//   ....[131]....
        /*0338*/ 	.word	0xffffffff


	//   ....[132]....
        /*033c*/ 	.word	0xffffffff


	//   ....[133]....
        /*0340*/ 	.word	0xffffffff


	//   ....[134]....
        /*0344*/ 	.word	0xffffffff


	//   ....[135]....
        /*0348*/ 	.word	0xffffffff


	//   ....[136]....
        /*034c*/ 	.word	0xffffffff


	//   ....[137]....
        /*0350*/ 	.word	0xffffffff


	//   ....[138]....
        /*0354*/ 	.word	0xffffffff


	//   ....[139]....
        /*0358*/ 	.word	0xffffffff


	//   ....[140]....
        /*035c*/ 	.word	0xffffffff


	//   ....[141]....
        /*0360*/ 	.word	0x0500000f


	//   ....[142]....
        /*0364*/ 	.word	0x0500000f


	//   ....[143]....
        /*0368*/ 	.word	0x0500000f


	//   ....[144]....
        /*036c*/ 	.word	0x0500000f


	//   ....[145]....
        /*0370*/ 	.word	0x0500000f


	//   ....[146]....
        /*0374*/ 	.word	0x0500000f


	//   ....[147]....
        /*0378*/ 	.word	0x0500000f


	//   ....[148]....
        /*037c*/ 	.word	0x0500000f


	//----- nvinfo : EIATTR_COOP_GROUP_INSTR_OFFSETS
	.align		4
.L_199:
        /*0380*/ 	.byte	0x04, 0x28
        /*0382*/ 	.short	(.L_201 - .L_200)


	//   ....[0]....
.L_200:
        /*0384*/ 	.word	0x00000060


	//   ....[1]....
        /*0388*/ 	.word	0x00000140


	//   ....[2]....
        /*038c*/ 	.word	0x00000190


	//   ....[3]....
        /*0390*/ 	.word	0x000003c0


	//   ....[4]....
        /*0394*/ 	.word	0x00000520


	//   ....[5]....
        /*0398*/ 	.word	0x00000640


	//   ....[6]....
        /*039c*/ 	.word	0x000007a0


	//   ....[7]....
        /*03a0*/ 	.word	0x00001df0


	//   ....[8]....
        /*03a4*/ 	.word	0x00002700


	//   ....[9]....
        /*03a8*/ 	.word	0x00003c10


	//   ....[10]....
        /*03ac*/ 	.word	0x000044e0


	//   ....[11]....
        /*03b0*/ 	.word	0x00004580


	//   ....[12]....
        /*03b4*/ 	.word	0x00004dc0


	//   ....[13]....
        /*03b8*/ 	.word	0x00004e40


	//   ....[14]....
        /*03bc*/ 	.word	0x00006920


	//   ....[15]....
        /*03c0*/ 	.word	0x00006cf0


	//   ....[16]....
        /*03c4*/ 	.word	0x000078d0


	//   ....[17]....
        /*03c8*/ 	.word	0x000079d0


	//   ....[18]....
        /*03cc*/ 	.word	0x000082d0


	//   ....[19]....
        /*03d0*/ 	.word	0x00008320


	//   ....[20]....
        /*03d4*/ 	.word	0x0000a560


	//   ....[21]....
        /*03d8*/ 	.word	0x0000a580


	//   ....[22]....
        /*03dc*/ 	.word	0x0000a5a0


	//   ....[23]....
        /*03e0*/ 	.word	0x0000a5c0


	//   ....[24]....
        /*03e4*/ 	.word	0x0000c440


	//   ....[25]....
        /*03e8*/ 	.word	0x0000c810


	//   ....[26]....
        /*03ec*/ 	.word	0x0000d3e0


	//   ....[27]....
        /*03f0*/ 	.word	0x0000d4a0


	//   ....[28]....
        /*03f4*/ 	.word	0x0000de30


	//   ....[29]....
        /*03f8*/ 	.word	0x0000de80


	//   ....[30]....
        /*03fc*/ 	.word	0x0000f010


	//   ....[31]....
        /*0400*/ 	.word	0x0000f030


	//   ....[32]....
        /*0404*/ 	.word	0x0000f0b0


	//   ....[33]....
        /*0408*/ 	.word	0x0000f0c0


	//   ....[34]....
        /*040c*/ 	.word	0x0000fb60


	//   ....[35]....
        /*0410*/ 	.word	0x0000fb70


	//   ....[36]....
        /*0414*/ 	.word	0x0000fb80


	//   ....[37]....
        /*0418*/ 	.word	0x0000fba0


	//   ....[38]....
        /*041c*/ 	.word	0x0000fbd0


	//   ....[39]....
        /*0420*/ 	.word	0x0000fc30


	//   ....[40]....
        /*0424*/ 	.word	0x0000fc60


	//   ....[41]....
        /*0428*/ 	.word	0x0000fcc0


	//   ....[42]....
        /*042c*/ 	.word	0x0000fcf0


	//   ....[43]....
        /*0430*/ 	.word	0x0000fd20


	//   ....[44]....
        /*0434*/ 	.word	0x0000fd70


	//   ....[45]....
        /*0438*/ 	.word	0x0000fda0


	//   ....[46]....
        /*043c*/ 	.word	0x0000fdd0


	//   ....[47]....
        /*0440*/ 	.word	0x0000fe00


	//   ....[48]....
        /*0444*/ 	.word	0x0000fe30


	//   ....[49]....
        /*0448*/ 	.word	0x0000fe60


	//   ....[50]....
        /*044c*/ 	.word	0x0000fe90


	//   ....[51]....
        /*0450*/ 	.word	0x0000fec0


	//   ....[52]....
        /*0454*/ 	.word	0x0000fef0


	//   ....[53]....
        /*0458*/ 	.word	0x0000ff20


	//   ....[54]....
        /*045c*/ 	.word	0x0000ff50


	//   ....[55]....
        /*0460*/ 	.word	0x0000ff70


	//   ....[56]....
        /*0464*/ 	.word	0x0000ffa0


	//   ....[57]....
        /*0468*/ 	.word	0x0000ffb0


	//   ....[58]....
        /*046c*/ 	.word	0x0000ffc0


	//   ....[59]....
        /*0470*/ 	.word	0x0000fff0


	//   ....[60]....
        /*0474*/ 	.word	0x00010020


	//   ....[61]....
        /*0478*/ 	.word	0x00010050


	//   ....[62]....
        /*047c*/ 	.word	0x00010080


	//   ....[63]....
        /*0480*/ 	.word	0x00010090


	//   ....[64]....
        /*0484*/ 	.word	0x000100a0


	//   ....[65]....
        /*0488*/ 	.word	0x000100b0


	//   ....[66]....
        /*048c*/ 	.word	0x000100c0


	//   ....[67]....
        /*0490*/ 	.word	0x000100d0


	//   ....[68]....
        /*0494*/ 	.word	0x000100e0


	//   ....[69]....
        /*0498*/ 	.word	0x000100f0


	//   ....[70]....
        /*049c*/ 	.word	0x00010100


	//   ....[71]....
        /*04a0*/ 	.word	0x00010110


	//   ....[72]....
        /*04a4*/ 	.word	0x00010120


	//   ....[73]....
        /*04a8*/ 	.word	0x00010140


	//   ....[74]....
        /*04ac*/ 	.word	0x00010160


	//   ....[75]....
        /*04b0*/ 	.word	0x00010190


	//   ....[76]....
        /*04b4*/ 	.word	0x000101c0


	//   ....[77]....
        /*04b8*/ 	.word	0x000101d0


	//   ....[78]....
        /*04bc*/ 	.word	0x00010200


	//   ....[79]....
        /*04c0*/ 	.word	0x00010230


	//   ....[80]....
        /*04c4*/ 	.word	0x00010260


	//   ....[81]....
        /*04c8*/ 	.word	0x00010290


	//   ....[82]....
        /*04cc*/ 	.word	0x00010a50


	//   ....[83]....
        /*04d0*/ 	.word	0x00010a60


	//   ....[84]....
        /*04d4*/ 	.word	0x00010a70


	//   ....[85]....
        /*04d8*/ 	.word	0x00010ab0


	//   ....[86]....
        /*04dc*/ 	.word	0x000111c0


	//   ....[87]....
        /*04e0*/ 	.word	0x000111d0


	//   ....[88]....
        /*04e4*/ 	.word	0x000112d0


	//   ....[89]....
        /*04e8*/ 	.word	0x000112f0


	//   ....[90]....
        /*04ec*/ 	.word	0x00011820


	//   ....[91]....
        /*04f0*/ 	.word	0x00011830


	//   ....[92]....
        /*04f4*/ 	.word	0x00011b80


	//   ....[93]....
        /*04f8*/ 	.word	0x00011b90


	//   ....[94]....
        /*04fc*/ 	.word	0x00012810


	//   ....[95]....
        /*0500*/ 	.word	0x00012820


	//   ....[96]....
        /*0504*/ 	.word	0x00012920


	//   ....[97]....
        /*0508*/ 	.word	0x00012940


	//   ....[98]....
        /*050c*/ 	.word	0x00012ad0


	//   ....[99]....
        /*0510*/ 	.word	0x00012cc0


	//   ....[100]....
        /*0514*/ 	.word	0x00012cf0


	//   ....[101]....
        /*0518*/ 	.word	0x00012d20


	//   ....[102]....
        /*051c*/ 	.word	0x00012d50


	//   ....[103]....
        /*0520*/ 	.word	0x00012d80


	//   ....[104]....
        /*0524*/ 	.word	0x00012dd0


	//   ....[105]....
        /*0528*/ 	.word	0x00012f70


	//   ....[106]....
        /*052c*/ 	.word	0x00012fa0


	//   ....[107]....
        /*0530*/ 	.word	0x00012fd0


	//   ....[108]....
        /*0534*/ 	.word	0x00013000


	//   ....[109]....
        /*0538*/ 	.word	0x00013030


	//   ....[110]....
        /*053c*/ 	.word	0x00013060


	//   ....[111]....
        /*0540*/ 	.word	0x000130f0


	//   ....[112]....
        /*0544*/ 	.word	0x00013150


	//   ....[113]....
        /*0548*/ 	.word	0x00013160


	//   ....[114]....
        /*054c*/ 	.word	0x000131b0


	//   ....[115]....
        /*0550*/ 	.word	0x00015160


	//   ....[116]....
        /*0554*/ 	.word	0x00015fe0


	//   ....[117]....
        /*0558*/ 	.word	0x00015ff0


	//   ....[118]....
        /*055c*/ 	.word	0x00016000


	//   ....[119]....
        /*0560*/ 	.word	0x00016010


	//   ....[120]....
        /*0564*/ 	.word	0x00016030


	//   ....[121]....
        /*0568*/ 	.word	0x00016050


	//   ....[122]....
        /*056c*/ 	.word	0x00017bd0


	//   ....[123]....
        /*0570*/ 	.word	0x00017bf0


	//   ....[124]....
        /*0574*/ 	.word	0x00017c20


	//   ....[125]....
        /*0578*/ 	.word	0x00017c60


	//   ....[126]....
        /*057c*/ 	.word	0x00017ca0


	//   ....[127]....
        /*0580*/ 	.word	0x00017cd0


	//   ....[128]....
        /*0584*/ 	.word	0x00017ce0


	//   ....[129]....
        /*0588*/ 	.word	0x00017d10


	//   ....[130]....
        /*058c*/ 	.word	0x00017e70


	//   ....[131]....
        /*0590*/ 	.word	0x00017ea0


	//   ....[132]....
        /*0594*/ 	.word	0x00017ed0


	//   ....[133]....
        /*0598*/ 	.word	0x00017f10


	//   ....[134]....
        /*059c*/ 	.word	0x00017f40


	//   ....[135]....
        /*05a0*/ 	.word	0x00017f70


	//   ....[136]....
        /*05a4*/ 	.word	0x00017ff0


	//   ....[137]....
        /*05a8*/ 	.word	0x00018040


	//   ....[138]....
        /*05ac*/ 	.word	0x00018050


	//   ....[139]....
        /*05b0*/ 	.word	0x00018090


	//   ....[140]....
        /*05b4*/ 	.word	0x00018ab0


	//   ....[141]....
        /*05b8*/ 	.word	0x00019140


	//   ....[142]....
        /*05bc*/ 	.word	0x00019330


	//   ....[143]....
        /*05c0*/ 	.word	0x00019380


	//   ....[144]....
        /*05c4*/ 	.word	0x000193e0


	//   ....[145]....
        /*05c8*/ 	.word	0x00019480


	//   ....[146]....
        /*05cc*/ 	.word	0x00019550


	//   ....[147]....
        /*05d0*/ 	.word	0x000195f0


	//   ....[148]....
        /*05d4*/ 	.word	0x00019990


	//----- nvinfo : EIATTR_REG_RECONFIG
	.align		4
.L_201:
        /*05d8*/ 	.byte	0x01, 0x54
	.zero		2


	//----- nvinfo : EIATTR_SYSCALL_OFFSETS
	.align		4
        /*05dc*/ 	.byte	0x04, 0x46
        /*05de*/ 	.short	(.L_203 - .L_202)


	//   ....[0]....
.L_202:
        /*05e0*/ 	.word	0x00001fa0


	//   ....[1]....
        /*05e4*/ 	.word	0x00014bf0


	//   ....[2]....
        /*05e8*/ 	.word	0x00014d60


	//   ....[3]....
        /*05ec*/ 	.word	0x00014eb0


	//   ....[4]....
        /*05f0*/ 	.word	0x00014ff0


	//   ....[5]....
        /*05f4*/ 	.word	0x00015ab0


	//----- nvinfo : EIATTR_MBARRIER_INSTR_OFFSETS
	.align		4
.L_203:
        /*05f8*/ 	.byte	0x04, 0x39
        /*05fa*/ 	.short	(.L_205 - .L_204)


	//   ....[0]....
.L_204:
        /*05fc*/ 	.word	0x00000270
        /*0600*/ 	.word	0x000000ff
        /*0604*/ 	.word	0x00019c00
        /*0608*/ 	.short	0x0100
        /*060a*/ 	.byte	0x08
	.zero		1


	//   ....[1]....
        /*060c*/ 	.word	0x00000280
        /*0610*/ 	.word	0x000000ff
        /*0614*/ 	.word	0x00019c20
        /*0618*/ 	.short	0x0100
        /*061a*/ 	.byte	0x08
	.zero		1


	//   ....[2]....
        /*061c*/ 	.word	0x00000370
        /*0620*/ 	.word	0x000000ff
        /*0624*/ 	.word	0x00019c30
        /*0628*/ 	.short	0x0100
        /*062a*/ 	.byte	0x08
	.zero		1


	//   ....[3]....
        /*062c*/ 	.word	0x00000380
        /*0630*/ 	.word	0x000000ff
        /*0634*/ 	.word	0x00019c40
        /*0638*/ 	.short	0x0100
        /*063a*/ 	.byte	0x08
	.zero		1


	//   ....[4]....
        /*063c*/ 	.word	0x00000390
        /*0640*/ 	.word	0x000000ff
        /*0644*/ 	.word	0x00019c38
        /*0648*/ 	.short	0x0100
        /*064a*/ 	.byte	0x08
	.zero		1


	//   ....[5]....
        /*064c*/ 	.word	0x000003a0
        /*0650*/ 	.word	0x000000ff
        /*0654*/ 	.word	0x00019c48
        /*0658*/ 	.short	0x0100
        /*065a*/ 	.byte	0x08
	.zero		1


	//   ....[6]....
        /*065c*/ 	.word	0x000004d0
        /*0660*/ 	.word	0x000000ff
        /*0664*/ 	.word	0x00019c50
        /*0668*/ 	.short	0x0100
        /*066a*/ 	.byte	0x08
	.zero		1


	//   ....[7]....
        /*066c*/ 	.word	0x000004e0
        /*0670*/ 	.word	0x000000ff
        /*0674*/ 	.word	0x00019c60
        /*0678*/ 	.short	0x0100
        /*067a*/ 	.byte	0x08
	.zero		1


	//   ....[8]....
        /*067c*/ 	.word	0x000004f0
        /*0680*/ 	.word	0x000000ff
        /*0684*/ 	.word	0x00019c58
        /*0688*/ 	.short	0x0100
        /*068a*/ 	.byte	0x08
	.zero		1


	//   ....[9]....
        /*068c*/ 	.word	0x00000500
        /*0690*/ 	.word	0x000000ff
        /*0694*/ 	.word	0x00019c68
        /*0698*/ 	.short	0x0100
        /*069a*/ 	.byte	0x08
	.zero		1


	//   ....[10]....
        /*069c*/ 	.word	0x000005f0
        /*06a0*/ 	.word	0x000000ff
        /*06a4*/ 	.word	0x00019c70
        /*06a8*/ 	.short	0x0100
        /*06aa*/ 	.byte	0x06
	.zero		1


	//   ....[11]....
        /*06ac*/ 	.word	0x00000600
        /*06b0*/ 	.word	0x000000ff
        /*06b4*/ 	.word	0x00019c80
        /*06b8*/ 	.short	0x0100
        /*06ba*/ 	.byte	0x06
	.zero		1


	//   ....[12]....
        /*06bc*/ 	.word	0x00000610
        /*06c0*/ 	.word	0x000000ff
        /*06c4*/ 	.word	0x00019c78
        /*06c8*/ 	.short	0x0100
        /*06ca*/ 	.byte	0x06
	.zero		1


	//   ....[13]....
        /*06cc*/ 	.word	0x00000620
        /*06d0*/ 	.word	0x000000ff
        /*06d4*/ 	.word	0x00019c88
        /*06d8*/ 	.short	0x0100
        /*06da*/ 	.byte	0x06
	.zero		1


	//   ....[14]....
        /*06dc*/ 	.word	0x00000750
        /*06e0*/ 	.word	0x000000ff
        /*06e4*/ 	.word	0x00019c90
        /*06e8*/ 	.short	0x0100
        /*06ea*/ 	.byte	0x08
	.zero		1


	//   ....[15]....
        /*06ec*/ 	.word	0x00000760
        /*06f0*/ 	.word	0x000000ff
        /*06f4*/ 	.word	0x00019ca0
        /*06f8*/ 	.short	0x0100
        /*06fa*/ 	.byte	0x08
	.zero		1


	//   ....[16]....
        /*06fc*/ 	.word	0x00000770
        /*0700*/ 	.word	0x000000ff
        /*0704*/ 	.word	0x00019c98
        /*0708*/ 	.short	0x0100
        /*070a*/ 	.byte	0x08
	.zero		1


	//   ....[17]....
        /*070c*/ 	.word	0x00000780
        /*0710*/ 	.word	0x000000ff
        /*0714*/ 	.word	0x00019ca8
        /*0718*/ 	.short	0x0100
        /*071a*/ 	.byte	0x08
	.zero		1


	//   ....[18]....
        /*071c*/ 	.word	0x000008b0
        /*0720*/ 	.word	0x000000ff
        /*0724*/ 	.word	0x00019cb0
        /*0728*/ 	.short	0x0100
        /*072a*/ 	.byte	0x08
	.zero		1


	//   ....[19]....
        /*072c*/ 	.word	0x000008c0
        /*0730*/ 	.word	0x000000ff
        /*0734*/ 	.word	0x00019cc0
        /*0738*/ 	.short	0x0100
        /*073a*/ 	.byte	0x08
	.zero		1


	//   ....[20]....
        /*073c*/ 	.word	0x000008d0
        /*0740*/ 	.word	0x000000ff
        /*0744*/ 	.word	0x00019cb8
        /*0748*/ 	.short	0x0100
        /*074a*/ 	.byte	0x08
	.zero		1


	//   ....[21]....
        /*074c*/ 	.word	0x000008e0
        /*0750*/ 	.word	0x000000ff
        /*0754*/ 	.word	0x00019cc8
        /*0758*/ 	.short	0x0100
        /*075a*/ 	.byte	0x08
	.zero		1


	//   ....[22]....
        /*075c*/ 	.word	0x00002290
        /*0760*/ 	.word	0x000000ff
        /*0764*/ 	.word	0x00019c00
        /*0768*/ 	.short	0x010a
        /*076a*/ 	.byte	0x2e
	.zero		1


	//   ....[23]....
        /*076c*/ 	.word	0x00002330
        /*0770*/ 	.word	0x0000005a
        /*0774*/ 	.word	0x00019c30
        /*0778*/ 	.short	0x010a
        /*077a*/ 	.byte	0x3f
	.zero		1


	//   ....[24]....
        /*077c*/ 	.word	0x00002390
        /*0780*/ 	.word	0x0000005a
        /*0784*/ 	.word	0x00019c30
        /*0788*/ 	.short	0x010a
        /*078a*/ 	.byte	0x3f
	.zero		1


	//   ....[25]....
        /*078c*/ 	.word	0x00002ab0
        /*0790*/ 	.word	0x0000005a
        /*0794*/ 	.word	0x00000000
        /*0798*/ 	.short	0x0101
        /*079a*/ 	.byte	0x3f
	.zero		1


	//   ....[26]....
        /*079c*/ 	.word	0x00005e80
        /*07a0*/ 	.word	0x000000ff
        /*07a4*/ 	.word	0x00019c30
        /*07a8*/ 	.short	0x010a
        /*07aa*/ 	.byte	0x18
	.zero		1


	//   ....[27]....
        /*07ac*/ 	.word	0x00005ec0
        /*07b0*/ 	.word	0x000000ff
        /*07b4*/ 	.word	0x00019c30
        /*07b8*/ 	.short	0x010a
        /*07ba*/ 	.byte	0x18
	.zero		1


	//   ....[28]....
        /*07bc*/ 	.word	0x00006020
        /*07c0*/ 	.word	0x000000ff
        /*07c4*/ 	.word	0x00019c50
        /*07c8*/ 	.short	0x010a
        /*07ca*/ 	.byte	0x0b
	.zero		1


	//   ....[29]....
        /*07cc*/ 	.word	0x00006060
        /*07d0*/ 	.word	0x000000ff
        /*07d4*/ 	.word	0x00019c50
        /*07d8*/ 	.short	0x010a
        /*07da*/ 	.byte	0x0b
	.zero		1


	//   ....[30]....
        /*07dc*/ 	.word	0x00006a10
        /*07e0*/ 	.word	0x00000022
        /*07e4*/ 	.word	0x00000000
        /*07e8*/ 	.short	0x0101
        /*07ea*/ 	.byte	0x3f
	.zero		1


	//   ....[31]....
        /*07ec*/ 	.word	0x00008d40
        /*07f0*/ 	.word	0x000000ff
        /*07f4*/ 	.word	0x00000000
        /*07f8*/ 	.short	0x0101
        /*07fa*/ 	.byte	0x07
	.zero		1


	//   ....[32]....
        /*07fc*/ 	.word	0x000095c0
        /*0800*/ 	.word	0x000000ff
        /*0804*/ 	.word	0x00019c30
        /*0808*/ 	.short	0x010a
        /*080a*/ 	.byte	0x16
	.zero		1


	//   ....[33]....
        /*080c*/ 	.word	0x00009600
        /*0810*/ 	.word	0x000000ff
        /*0814*/ 	.word	0x00019c30
        /*0818*/ 	.short	0x010a
        /*081a*/ 	.byte	0x16
	.zero		1


	//   ....[34]....
        /*081c*/ 	.word	0x00009760
        /*0820*/ 	.word	0x000000ff
        /*0824*/ 	.word	0x00019c50
        /*0828*/ 	.short	0x010a
        /*082a*/ 	.byte	0x0b
	.zero		1


	//   ....[35]....
        /*082c*/ 	.word	0x000097a0
        /*0830*/ 	.word	0x000000ff
        /*0834*/ 	.word	0x00019c50
        /*0838*/ 	.short	0x010a
        /*083a*/ 	.byte	0x0b
	.zero		1


	//   ....[36]....
        /*083c*/ 	.word	0x0000b130
        /*0840*/ 	.word	0x00000004
        /*0844*/ 	.word	0x00000000
        /*0848*/ 	.short	0x0101
        /*084a*/ 	.byte	0x3f
	.zero		1


	//   ....[37]....
        /*084c*/ 	.word	0x0000b3c0
        /*0850*/ 	.word	0x000000ff
        /*0854*/ 	.word	0x00000000
        /*0858*/ 	.short	0x0101
        /*085a*/ 	.byte	0x07
	.zero		1


	//   ....[38]....
        /*085c*/ 	.word	0x0000b9c0
        /*0860*/ 	.word	0x000000ff
        /*0864*/ 	.word	0x00019c30
        /*0868*/ 	.short	0x010a
        /*086a*/ 	.byte	0x17
	.zero		1


	//   ....[39]....
        /*086c*/ 	.word	0x0000ba00
        /*0870*/ 	.word	0x000000ff
        /*0874*/ 	.word	0x00019c30
        /*0878*/ 	.short	0x010a
        /*087a*/ 	.byte	0x17
	.zero		1


	//   ....[40]....
        /*087c*/ 	.word	0x0000bb60
        /*0880*/ 	.word	0x000000ff
        /*0884*/ 	.word	0x00019c50
        /*0888*/ 	.short	0x010a
        /*088a*/ 	.byte	0x0b
	.zero		1


	//   ....[41]....
        /*088c*/ 	.word	0x0000bba0
        /*0890*/ 	.word	0x000000ff
        /*0894*/ 	.word	0x00019c50
        /*0898*/ 	.short	0x010a
        /*089a*/ 	.byte	0x0b
	.zero		1


	//   ....[42]....
        /*089c*/ 	.word	0x0000c530
        /*08a0*/ 	.word	0x00000022
        /*08a4*/ 	.word	0x00000000
        /*08a8*/ 	.short	0x0101
        /*08aa*/ 	.byte	0x3f
	.zero		1


	//   ....[43]....
        /*08ac*/ 	.word	0x0000e850
        /*08b0*/ 	.word	0x000000ff
        /*08b4*/ 	.word	0x00000000
        /*08b8*/ 	.short	0x0101
        /*08ba*/ 	.byte	0x07
	.zero		1


	//   ....[44]....
        /*08bc*/ 	.word	0x0000ed80
        /*08c0*/ 	.word	0x000000ff
        /*08c4*/ 	.word	0x00019c50
        /*08c8*/ 	.short	0x010a
        /*08ca*/ 	.byte	0x0e
	.zero		1


	//   ....[45]....
        /*08cc*/ 	.word	0x0000edc0
        /*08d0*/ 	.word	0x000000ff
        /*08d4*/ 	.word	0x00019c50
        /*08d8*/ 	.short	0x010a
        /*08da*/ 	.byte	0x0e
	.zero		1


	//   ....[46]....
        /*08dc*/ 	.word	0x0000f3a0
        /*08e0*/ 	.word	0x000000ff
        /*08e4*/ 	.word	0x00000000
        /*08e8*/ 	.short	0x0101
        /*08ea*/ 	.byte	0x04
	.zero		1


	//   ....[47]....
        /*08ec*/ 	.word	0x00011110
        /*08f0*/ 	.word	0x00000003
        /*08f4*/ 	.word	0x00000000
        /*08f8*/ 	.short	0x0101
        /*08fa*/ 	.byte	0x3f
	.zero		1


	//   ....[48]....
        /*08fc*/ 	.word	0x00011500
        /*0900*/ 	.word	0x00000006
        /*0904*/ 	.word	0x00000000
        /*0908*/ 	.short	0x0101
        /*090a*/ 	.byte	0x3f
	.zero		1


	//   ....[49]....
        /*090c*/ 	.word	0x00015390
        /*0910*/ 	.word	0x00000004
        /*0914*/ 	.word	0x00019c80
        /*0918*/ 	.short	0x010a
        /*091a*/ 	.byte	0x3f
	.zero		1


	//   ....[50]....
        /*091c*/ 	.word	0x00015610
        /*0920*/ 	.word	0x00000004
        /*0924*/ 	.word	0x00019c40
        /*0928*/ 	.short	0x010a
        /*092a*/ 	.byte	0x3f
	.zero		1


	//   ....[51]....
        /*092c*/ 	.word	0x00016250
        /*0930*/ 	.word	0x00000011
        /*0934*/ 	.word	0x00019c00
        /*0938*/ 	.short	0x0107
        /*093a*/ 	.byte	0x3f
	.zero		1


	//   ....[52]....
        /*093c*/ 	.word	0x00016360
        /*0940*/ 	.word	0x00000011
        /*0944*/ 	.word	0x00019c00
        /*0948*/ 	.short	0x0101
        /*094a*/ 	.byte	0x3f
	.zero		1


	//   ....[53]....
        /*094c*/ 	.word	0x00016380
        /*0950*/ 	.word	0x00000011
        /*0954*/ 	.word	0x00019c20
        /*0958*/ 	.short	0x010a
        /*095a*/ 	.byte	0x3f
	.zero		1


	//   ....[54]....
        /*095c*/ 	.word	0x00016650
        /*0960*/ 	.word	0x00000004
        /*0964*/ 	.word	0x00019c80
        /*0968*/ 	.short	0x010a
        /*096a*/ 	.byte	0x3f
	.zero		1


	//   ....[55]....
        /*096c*/ 	.word	0x00016a70
        /*0970*/ 	.word	0x00000004
        /*0974*/ 	.word	0x00019c40
        /*0978*/ 	.short	0x010a
        /*097a*/ 	.byte	0x3f
	.zero		1


	//   ....[56]....
        /*097c*/ 	.word	0x00016f20
        /*0980*/ 	.word	0x00000003
        /*0984*/ 	.word	0x00019c70
        /*0988*/ 	.short	0x010a
        /*098a*/ 	.byte	0x3f
	.zero		1


	//   ....[57]....
        /*098c*/ 	.word	0x00016f90
        /*0990*/ 	.word	0x00000003
        /*0994*/ 	.word	0x00019c60
        /*0998*/ 	.short	0x010a
        /*099a*/ 	.byte	0x3f
	.zero		1


	//   ....[58]....
        /*099c*/ 	.word	0x000172f0
        /*09a0*/ 	.word	0x00000003
        /*09a4*/ 	.word	0x00019c50
        /*09a8*/ 	.short	0x0101
        /*09aa*/ 	.byte	0x3f
	.zero		1


	//   ....[59]....
        /*09ac*/ 	.word	0x00017370
        /*09b0*/ 	.word	0x00000002
        /*09b4*/ 	.word	0x00000000
        /*09b8*/ 	.short	0x0101
        /*09ba*/ 	.byte	0x3f
	.zero		1


	//   ....[60]....
        /*09bc*/ 	.word	0x00017560
        /*09c0*/ 	.word	0x00000003
        /*09c4*/ 	.word	0x00019c70
        /*09c8*/ 	.short	0x010a
        /*09ca*/ 	.byte	0x3f
	.zero		1


	//   ....[61]....
        /*09cc*/ 	.word	0x000175d0
        /*09d0*/ 	.word	0x00000003
        /*09d4*/ 	.word	0x00019c60
        /*09d8*/ 	.short	0x010a
        /*09da*/ 	.byte	0x3f
	.zero		1


	//   ....[62]....
        /*09dc*/ 	.word	0x00017930
        /*09e0*/ 	.word	0x00000003
        /*09e4*/ 	.word	0x00019c50
        /*09e8*/ 	.short	0x0101
        /*09ea*/ 	.byte	0x3f
	.zero		1


	//   ....[63]....
        /*09ec*/ 	.word	0x00017980
        /*09f0*/ 	.word	0x00000000
        /*09f4*/ 	.word	0x00000000
        /*09f8*/ 	.short	0x0101
        /*09fa*/ 	.byte	0x3f
	.zero		1


	//   ....[64]....
        /*09fc*/ 	.word	0x00018a30
        /*0a00*/ 	.word	0x00000009
        /*0a04*/ 	.word	0x00019c20
        /*0a08*/ 	.short	0x010a
        /*0a0a*/ 	.byte	0x3f
	.zero		1


	//   ....[65]....
        /*0a0c*/ 	.word	0x00018bd0
        /*0a10*/ 	.word	0x00000007
        /*0a14*/ 	.word	0x00000000
        /*0a18*/ 	.short	0x010a
        /*0a1a*/ 	.byte	0x3f
	.zero		1


	//   ....[66]....
        /*0a1c*/ 	.word	0x00018c40
        /*0a20*/ 	.word	0x00000003
        /*0a24*/ 	.word	0x00000000
        /*0a28*/ 	.short	0x010a
        /*0a2a*/ 	.byte	0x3f
	.zero		1


	//   ....[67]....
        /*0a2c*/ 	.word	0x00018c90
        /*0a30*/ 	.word	0x00000003
        /*0a34*/ 	.word	0x00019c60
        /*0a38*/ 	.short	0x010a
        /*0a3a*/ 	.byte	0x3f
	.zero		1


	//   ....[68]....
        /*0a3c*/ 	.word	0x00018ce0
        /*0a40*/ 	.word	0x00000005
        /*0a44*/ 	.word	0x00019c60
        /*0a48*/ 	.short	0x010a
        /*0a4a*/ 	.byte	0x3f
	.zero		1


	//   ....[69]....
        /*0a4c*/ 	.word	0x00018d20
        /*0a50*/ 	.word	0x00000003
        /*0a54*/ 	.word	0x00019c80
        /*0a58*/ 	.short	0x010a
        /*0a5a*/ 	.byte	0x3f
	.zero		1


	//   ....[70]....
        /*0a5c*/ 	.word	0x00018d40
        /*0a60*/ 	.word	0x00000005
        /*0a64*/ 	.word	0x00019c80
        /*0a68*/ 	.short	0x010a
        /*0a6a*/ 	.byte	0x3f
	.zero		1


	//   ....[71]....
        /*0a6c*/ 	.word	0x00018db0
        /*0a70*/ 	.word	0x00000003
        /*0a74*/ 	.word	0x00019c00
        /*0a78*/ 	.short	0x010a
        /*0a7a*/ 	.byte	0x3f
	.zero		1


	//   ....[72]....
        /*0a7c*/ 	.word	0x00018e00
        /*0a80*/ 	.word	0x0000005a
        /*0a84*/ 	.word	0x00019c30
        /*0a88*/ 	.short	0x010a
        /*0a8a*/ 	.byte	0x3f
	.zero		1


	//   ....[73]....
        /*0a8c*/ 	.word	0x00018e60
        /*0a90*/ 	.word	0x00000006
        /*0a94*/ 	.word	0x00019c30
        /*0a98*/ 	.short	0x010a
        /*0a9a*/ 	.byte	0x3f
	.zero		1


	//   ....[74]....
        /*0a9c*/ 	.word	0x00018ec0
        /*0aa0*/ 	.word	0x00000006
        /*0aa4*/ 	.word	0x00019c50
        /*0aa8*/ 	.short	0x010a
        /*0aaa*/ 	.byte	0x3f
	.zero		1


	//   ....[75]....
        /*0aac*/ 	.word	0x00018f20
        /*0ab0*/ 	.word	0x00000008
        /*0ab4*/ 	.word	0x00019c30
        /*0ab8*/ 	.short	0x010a
        /*0aba*/ 	.byte	0x3f
	.zero		1


	//   ....[76]....
        /*0abc*/ 	.word	0x00018f80
        /*0ac0*/ 	.word	0x00000008
        /*0ac4*/ 	.word	0x00019c50
        /*0ac8*/ 	.short	0x010a
        /*0aca*/ 	.byte	0x3f
	.zero		1


	//   ....[77]....
        /*0acc*/ 	.word	0x00018fe0
        /*0ad0*/ 	.word	0x00000008
        /*0ad4*/ 	.word	0x00019c30
        /*0ad8*/ 	.short	0x010a
        /*0ada*/ 	.byte	0x3f
	.zero		1


	//   ....[78]....
        /*0adc*/ 	.word	0x00019040
        /*0ae0*/ 	.word	0x00000008
        /*0ae4*/ 	.word	0x00019c50
        /*0ae8*/ 	.short	0x010a
        /*0aea*/ 	.byte	0x3f
	.zero		1


	//   ....[79]....
        /*0aec*/ 	.word	0x000190a0
        /*0af0*/ 	.word	0x00000005
        /*0af4*/ 	.word	0x00019c50
        /*0af8*/ 	.short	0x010a
        /*0afa*/ 	.byte	0x3f
	.zero		1


	//   ....[80]....
        /*0afc*/ 	.word	0x000191f0
        /*0b00*/ 	.word	0x00000004
        /*0b04*/ 	.word	0x00019c80
        /*0b08*/ 	.short	0x010a
        /*0b0a*/ 	.byte	0x3f
	.zero		1


	//   ....[81]....
        /*0b0c*/ 	.word	0x00019240
        /*0b10*/ 	.word	0x00000004
        /*0b14*/ 	.word	0x00019c40
        /*0b18*/ 	.short	0x010a
        /*0b1a*/ 	.byte	0x3f
	.zero		1


	//   ....[82]....
        /*0b1c*/ 	.word	0x00019680
        /*0b20*/ 	.word	0x00000011
        /*0b24*/ 	.word	0x00019c20
        /*0b28*/ 	.short	0x010a
        /*0b2a*/ 	.byte	0x3f
	.zero		1


	//   ....[83]....
        /*0b2c*/ 	.word	0x000196d0
        /*0b30*/ 	.word	0x00000004
        /*0b34*/ 	.word	0x00019c80
        /*0b38*/ 	.short	0x010a
        /*0b3a*/ 	.byte	0x3f
	.zero		1


	//   ....[84]....
        /*0b3c*/ 	.word	0x00019720
        /*0b40*/ 	.word	0x00000004
        /*0b44*/ 	.word	0x00019c40
        /*0b48*/ 	.short	0x010a
        /*0b4a*/ 	.byte	0x3f
	.zero		1


	//   ....[85]....
        /*0b4c*/ 	.word	0x00019770
        /*0b50*/ 	.word	0x00000003
        /*0b54*/ 	.word	0x00019c70
        /*0b58*/ 	.short	0x010a
        /*0b5a*/ 	.byte	0x3f
	.zero		1


	//   ....[86]....
        /*0b5c*/ 	.word	0x000197c0
        /*0b60*/ 	.word	0x00000003
        /*0b64*/ 	.word	0x00019c60
        /*0b68*/ 	.short	0x010a
        /*0b6a*/ 	.byte	0x3f
	.zero		1


	//   ....[87]....
        /*0b6c*/ 	.word	0x00019810
        /*0b70*/ 	.word	0x00000003
        /*0b74*/ 	.word	0x00019c70
        /*0b78*/ 	.short	0x010a
        /*0b7a*/ 	.byte	0x3f
	.zero		1


	//   ....[88]....
        /*0b7c*/ 	.word	0x00019860
        /*0b80*/ 	.word	0x00000003
        /*0b84*/ 	.word	0x00019c60
        /*0b88*/ 	.short	0x010a
        /*0b8a*/ 	.byte	0x3f
	.zero		1


	//   ....[89]....
        /*0b8c*/ 	.word	0x000198b0
        /*0b90*/ 	.word	0x00000009
        /*0b94*/ 	.word	0x00019c20
        /*0b98*/ 	.short	0x010a
        /*0b9a*/ 	.byte	0x3f
	.zero		1


	//   ....[90]....
        /*0b9c*/ 	.word	0x00019a50
        /*0ba0*/ 	.word	0x00000007
        /*0ba4*/ 	.word	0x00000000
        /*0ba8*/ 	.short	0x010a
        /*0baa*/ 	.byte	0x3f
	.zero		1


	//   ....[91]....
        /*0bac*/ 	.word	0x00019aa0
        /*0bb0*/ 	.word	0x00000003
        /*0bb4*/ 	.word	0x00000000
        /*0bb8*/ 	.short	0x010a
        /*0bba*/ 	.byte	0x3f
	.zero		1


	//   ....[92]....
        /*0bbc*/ 	.word	0x00019af0
        /*0bc0*/ 	.word	0x00000003
        /*0bc4*/ 	.word	0x00019c60
        /*0bc8*/ 	.short	0x010a
        /*0bca*/ 	.byte	0x3f
	.zero		1


	//   ....[93]....
        /*0bcc*/ 	.word	0x00019b40
        /*0bd0*/ 	.word	0x00000005
        /*0bd4*/ 	.word	0x00019c60
        /*0bd8*/ 	.short	0x010a
        /*0bda*/ 	.byte	0x3f
	.zero		1


	//   ....[94]....
        /*0bdc*/ 	.word	0x00019b90
        /*0be0*/ 	.word	0x00000003
        /*0be4*/ 	.word	0x00019c80
        /*0be8*/ 	.short	0x010a
        /*0bea*/ 	.byte	0x3f
	.zero		1


	//----- nvinfo : EIATTR_NUM_MBARRIERS
	.align		4
.L_205:
        /*0bec*/ 	.byte	0x03, 0x38
        /*0bee*/ 	.short	0x0016


	//----- nvinfo : EIATTR_EXIT_INSTR_OFFSETS
	.align		4
        /*0bf0*/ 	.byte	0x04, 0x1c
        /*0bf2*/ 	.short	(.L_207 - .L_206)


	//   ....[0]....
.L_206:
        /*0bf4*/ 	.word	0x00000a40


	//   ....[1]....
        /*0bf8*/ 	.word	0x00012a70


	//   ....[2]....
        /*0bfc*/ 	.word	0x00018d90


	//----- nvinfo : EIATTR_MAX_THREADS
	.align		4
.L_207:
        /*0c00*/ 	.byte	0x04, 0x05
        /*0c02*/ 	.short	(.L_209 - .L_208)
.L_208:
        /*0c04*/ 	.word	0x00000200
        /*0c08*/ 	.word	0x00000001
        /*0c0c*/ 	.word	0x00000001


	//----- nvinfo : EIATTR_CRS_STACK_SIZE
	.align		4
.L_209:
        /*0c10*/ 	.byte	0x04, 0x1e
        /*0c12*/ 	.short	(.L_211 - .L_210)
.L_210:
        /*0c14*/ 	.word	0x00000000


	//----- nvinfo : EIATTR_CBANK_PARAM_SIZE
	.align		4
.L_211:
        /*0c18*/ 	.byte	0x03, 0x19
        /*0c1a*/ 	.short	0x0af0


	//----- nvinfo : EIATTR_PARAM_CBANK
	.align		4
        /*0c1c*/ 	.byte	0x04, 0x0a
        /*0c1e*/ 	.short	(.L_213 - .L_212)
	.align		4
.L_212:
        /*0c20*/ 	.word	index@(.nv.constant0._ZN7cutlass13device_kernelIN5flash11enable_sm90INS1_16FlashAttnFwdSm90INS1_25CollectiveMainloopFwdSm90ILi2EN4cute5tupleIJNS5_1CILi1EEES8_S8_EEENS6_IJNS7_ILi192EEENS7_ILi128EEENS7_ILi96EEEEEELi96ENS_12float_e4m3_tEfNS_4arch4Sm90ELb0ELb1ELb1ELb1ELb0ELb0ELb0ELb1ELb1ELb1ELb1ELb0EEENS1_21CollectiveEpilogueFwdINS6_IJSA_SC_SB_EEES9_NS_10bfloat16_tESG_Li384ELb1ELb1ELb1ELb1EEENS1_36VarlenDynamicPersistentTileSchedulerILi192ELi128ELi384ELi128ELb1ELb1ELb1ELb1ELb0ELb1EEEEEEEEEvNT_6ParamsE)
        /*0c24*/ 	.short	0x0210
        /*0c26*/ 	.short	0x0af0


	//----- nvinfo : EIATTR_SW_WAR
	.align		4
.L_213:
        /*0c28*/ 	.byte	0x04, 0x36
        /*0c2a*/ 	.short	(.L_215 - .L_214)
.L_214:
        /*0c2c*/ 	.word	0x00000008
.L_215:


//--------------------- .nv.info._ZN7cutlass13device_kernelIN5flash11enable_sm90INS1_16FlashAttnFwdSm90INS1_25CollectiveMainloopFwdSm90ILi2EN4cute5tupleIJNS5_1CILi1EEES8_S8_EEENS6_IJNS7_ILi192EEENS7_ILi128EEENS7_ILi96EEEEEELi96ENS_12float_e4m3_tEfNS_4arch4Sm90ELb0ELb1ELb1ELb1ELb0ELb1ELb0ELb1ELb1ELb1ELb1ELb0EEENS1_21CollectiveEpilogueFwdINS6_IJSA_SC_SB_EEES9_NS_10bfloat16_tESG_Li384ELb1ELb1ELb1ELb1EEENS1_36VarlenDynamicPersistentTileSchedulerILi192ELi128ELi384ELi128ELb1ELb1ELb1ELb1ELb0ELb1EEEEEEEEEvNT_6ParamsE --------------------------
	.section	.nv.info._ZN7cutlass13device_kernelIN5flash11enable_sm90INS1_16FlashAttnFwdSm90INS1_25CollectiveMainloopFwdSm90ILi2EN4cute5tupleIJNS5_1CILi1EEES8_S8_EEENS6_IJNS7_ILi192EEENS7_ILi128EEENS7_ILi96EEEEEELi96ENS_12float_e4m3_tEfNS_4arch4Sm90ELb0ELb1ELb1ELb1ELb0ELb1ELb0ELb1ELb1ELb1ELb1ELb0EEENS1_21CollectiveEpilogueFwdINS6_IJSA_SC_SB_EEES9_NS_10bfloat16_tESG_Li384ELb1ELb1ELb1ELb1EEENS1_36VarlenDynamicPersistentTileSchedulerILi192ELi128ELi384ELi128ELb1ELb1ELb1ELb1ELb0ELb1EEEEEEEEEvNT_6ParamsE,"",@"SHT_CUDA_INFO"
	.sectionflags	@""
	.align	4


	//----- nvinfo : EIATTR_CUDA_API_VERSION
	.align		4
        /*0000*/ 	.byte	0x04, 0x37
        /*0002*/ 	.short	(.L_217 - .L_216)
.L_216:
        /*0004*/ 	.word	0x00000082


	//----- nvinfo : EIATTR_KPARAM_INFO
	.align		4
.L_217:
        /*0008*/ 	.byte	0x04, 0x17
        /*000a*/ 	.short	(.L_219 - .L_218)
.L_218:
        /*000c*/ 	.word	0x00000000
        /*0010*/ 	.short	0x0000
        /*0012*/ 	.short	0x0070
        /*0014*/ 	.byte	0x00, 0xf0, 0x01, 0x2a


	//----- nvinfo : EIATTR_SPARSE_MMA_MASK
	.align		4
.L_219:
        /*0018*/ 	.byte	0x03, 0x50
        /*001a*/ 	.short	0x0000


	//----- nvinfo : EIATTR_MAXREG_COUNT
	.align		4
        /*001c*/ 	.byte	0x03, 0x1b
        /*001e*/ 	.short	0x0080


	//----- nvinfo : EIATTR_NUM_BARRIERS
	.align		4
        /*0020*/ 	.byte	0x02, 0x4c
        /*0022*/ 	.byte	0x10
	.zero		1


	//----- nvinfo : EIATTR_EXTERNS
	.align		4
        /*0024*/ 	.byte	0x04, 0x0f
        /*0026*/ 	.short	(.L_221 - .L_220)


	//   ....[0]....
	.align		4
.L_220:
        /*0028*/ 	.word	index@(__assertfail)


	//----- nvinfo : EIATTR_ANNOTATIONS
	.align		4
.L_221:
        /*002c*/ 	.byte	0x04, 0x55
        /*002e*/ 	.short	(.L_223 - .L_222)


	//   ....[0]....
.L_222:
        /* <DEDUP_REMOVED lines=99> */
        /*0654*/ 	.byte	0x90, 0x5e, 0x02, 0x00


	//----- nvinfo : EIATTR_MERCURY_ISA_VERSION
	.align		4
.L_223:
        /*0658*/ 	.byte	0x03, 0x5f
        /*065a*/ 	.short	0x0101


	//----- nvinfo : EIATTR_UNUSED_LOAD_BYTE_OFFSET
	.align		4
        /*065c*/ 	.byte	0x04, 0x44
        /*065e*/ 	.short	(.L_225 - .L_224)


	//   ....[0]....
.L_224:
        /*0660*/ 	.word	0x00000a90
        /*0664*/ 	.word	0x0000fff0


	//   ....[1]....
        /*0668*/ 	.word	0x00019f40
        /*066c*/ 	.word	0x0000fff0


	//----- nvinfo : EIATTR_INT_WARP_WIDE_INSTR_OFFSETS
	.align		4
.L_225:
        /*0670*/ 	.byte	0x04, 0x31
        /*0672*/ 	.short	(.L_227 - .L_226)


	//   ....[0]....
.L_226:
        /*0674*/ 	.word	0x00000180


	//   ....[1]....
        /*0678*/ 	.word	0x00000220


	//   ....[2]....
        /*067c*/ 	.word	0x00000290


	//   ....[3]....
        /*0680*/ 	.word	0x00020db0


	//   ....[4]....
        /*0684*/ 	.word	0x00020e40


	//   ....[5]....
        /*0688*/ 	.word	0x000237d0


	//   ....[6]....
        /*068c*/ 	.word	0x00023860


	//----- nvinfo : EIATTR_COOP_GROUP_MASK_REGIDS
	.align		4
.L_227:
        /*0690*/ 	.byte	0x04, 0x29
        /*0692*/ 	.short	(.L_229 - .L_228)


	//   ....[0]....
.L_228:
        /*0694*/ 	.word	0xffffffff


	//   ....[1]....
        /*0698*/ 	.word	0xffffffff


	//   ....[2]....
        /*069c*/ 	.word	0xffffffff


	//   ....[3]....
        /*06a0*/ 	.word	0xffffffff


	//   ....[4]....
        /*06a4*/ 	.word	0xffffffff


	//   ....[5]....
        /*06a8*/ 	.word	0xffffffff


	//   ....[6]....
        /*06ac*/ 	.word	0xffffffff


	//   ....[7]....
        /*06b0*/ 	.word	0xffffffff


	//   ....[8]....
        /*06b4*/ 	.word	0xffffffff


	//   ....[9]....
        /*06b8*/ 	.word	0xffffffff


	//   ....[10]....
        /*06bc*/ 	.word	0xffffffff


	//   ....[11]....
        /*06c0*/ 	.word	0xffffffff


	//   ....[12]....
        /*06c4*/ 	.word	0xffffffff


	//   ....[13]....
        /*06c8*/ 	.word	0xffffffff


	//   ....[14]....
        /*06cc*/ 	.word	0xffffffff


	//   ....[15]....
        /*06d0*/ 	.word	0xffffffff


	//   ....[16]....
        /*06d4*/ 	.word	0xffffffff


	//   ....[17]....
        /*06d8*/ 	.word	0xffffffff


	//   ....[18]....
        /*06dc*/ 	.word	0xffffffff


	//   ....[19]....
        /*06e0*/ 	.word	0xffffffff


	//   ....[20]....
        /*06e4*/ 	.word	0xffffffff


	//   ....[21]....
        /*06e8*/ 	.word	0xffffffff


	//   ....[22]....
        /*06ec*/ 	.word	0xffffffff


	//   ....[23]....
        /*06f0*/ 	.word	0xffffffff


	//   ....[24]....
        /*06f4*/ 	.word	0xffffffff


	//   ....[25]....
        /*06f8*/ 	.word	0xffffffff


	//   ....[26]....
        /*06fc*/ 	.word	0xffffffff


	//   ....[27]....
        /*0700*/ 	.word	0xffffffff


	//   ....[28]....
        /*0704*/ 	.word	0xffffffff


	//   ....[29]....
        /*0708*/ 	.word	0xffffffff


	//   ....[30]....
        /*070c*/ 	.word	0xffffffff


	//   ....[31]....
        /*0710*/ 	.word	0xffffffff


	//   ....[32]....
        /*0714*/ 	.word	0xffffffff


	//   ....[33]....
        /*0718*/ 	.word	0xffffffff


	//   ....[34]....
        /*071c*/ 	.word	0xffffffff


	//   ....[35]....
        /*0720*/ 	.word	0xffffffff


	//   ....[36]....
        /*0724*/ 	.word	0xffffffff


	//   ....[37]....
        /*0728*/ 	.word	0xffffffff


	//   ....[38]....
        /*072c*/ 	.word	0xffffffff


	//   ....[39]....
        /*0730*/ 	.word	0xffffffff


	//   ....[40]....
        /*0734*/ 	.word	0xffffffff


	//   ....[41]....
        /*0738*/ 	.word	0xffffffff


	//   ....[42]....
        /*073c*/ 	.word	0xffffffff


	//   ....[43]....
        /*0740*/ 	.word	0xffffffff


	//   ....[44]....
        /*0744*/ 	.word	0xffffffff


	//   ....[45]....
        /*0748*/ 	.word	0xffffffff


	//   ....[46]....
        /*074c*/ 	.word	0xffffffff


	//   ....[47]....
        /*0750*/ 	.word	0xffffffff


	//   ....[48]....
        /*0754*/ 	.word	0xffffffff


	//   ....[49]....
        /*0758*/ 	.word	0xffffffff


	//   ....[50]....
        /*075c*/ 	.word	0xffffffff


	//   ....[51]....
        /*0760*/ 	.word	0xffffffff


	//   ....[52]....
        /*0764*/ 	.word	0xffffffff


	//   ....[53]....
        /*0768*/ 	.word	0xffffffff


	//   ....[54]....
        /*076c*/ 	.word	0xffffffff


	//   ....[55]....
        /*0770*/ 	.word	0xffffffff


	//   ....[56]....
        /*0774*/ 	.word	0xffffffff


	//   ....[57]....
        /*0778*/ 	.word	0xffffffff


	//   ....[58]....
        /*077c*/ 	.word	0xffffffff


	//   ....[59]....
        /*0780*/ 	.word	0xffffffff


	//   ....[60]....
        /*0784*/ 	.word	0xffffffff


	//   ....[61]....
        /*0788*/ 	.word	0xffffffff


	//   ....[62]....
        /*078c*/ 	.word	0xffffffff


	//   ....[63]....
        /*0790*/ 	.word	0xffffffff


	//   ....[64]....
        /*0794*/ 	.word	0xffffffff


	//   ....[65]....
        /*0798*/ 	.word	0xffffffff


	//   ....[66]....
        /*079c*/ 	.word	0xffffffff


	//   ....[67]....
        /*07a0*/ 	.word	0xffffffff


	//   ....[68]....
        /*07a4*/ 	.word	0xffffffff


	//   ....[69]....
        /*07a8*/ 	.word	0xffffffff


	//   ....[70]....
        /*07ac*/ 	.word	0xffffffff


	//   ....[71]....
        /*07b0*/ 	.word	0xffffffff


	//   ....[72]....
        /*07b4*/ 	.word	0xffffffff


	//   ....[73]....
        /*07b8*/ 	.word	0xffffffff


	//   ....[74]....
        /*07bc*/ 	.word	0xffffffff


	//   ....[75]....
        /*07c0*/ 	.word	0xffffffff


	//   ....[76]....
        /*07c4*/ 	.word	0xffffffff


	//   ....[77]....
        /*07c8*/ 	.word	0xffffffff


	//   ....[78]....
        /*07cc*/ 	.word	0xffffffff


	//   ....[79]....
        /*07d0*/ 	.word	0xffffffff


	//   ....[80]....
        /*07d4*/ 	.word	0xffffffff


	//   ....[81]....
        /*07d8*/ 	.word	0xffffffff


	//   ....[82]....
        /*07dc*/ 	.word	0xffffffff


	//   ....[83]....
        /*07e0*/ 	.word	0xffffffff


	//   ....[84]....
        /*07e4*/ 	.word	0xffffffff


	//   ....[85]....
        /*07e8*/ 	.word	0xffffffff


	//   ....[86]....
        /*07ec*/ 	.word	0xffffffff


	//   ....[87]....
        /*07f0*/ 	.word	0xffffffff


	//   ....[88]....
        /*07f4*/ 	.word	0xffffffff


	//   ....[89]....
        /*07f8*/ 	.word	0xffffffff


	//   ....[90]....
        /*07fc*/ 	.word	0xffffffff


	//   ....[91]....
        /*0800*/ 	.word	0xffffffff


	//   ....[92]....
        /*0804*/ 	.word	0xffffffff


	//   ....[93]....
        /*0808*/ 	.word	0xffffffff


	//   ....[94]....
        /*080c*/ 	.word	0xffffffff


	//   ....[95]....
        /*0810*/ 	.word	0xffffffff


	//   ....[96]....
        /*0814*/ 	.word	0xffffffff


	//   ....[97]....
        /*0818*/ 	.word	0xffffffff


	//   ....[98]....
        /*081c*/ 	.word	0xffffffff


	//   ....[99]....
        /*0820*/ 	.word	0xffffffff


	//   ....[100]....
        /*0824*/ 	.word	0xffffffff


	//   ....[101]....
        /*0828*/ 	.word	0xffffffff


	//   ....[102]....
        /*082c*/ 	.word	0xffffffff


	//   ....[103]....
        /*0830*/ 	.word	0xffffffff


	//   ....[104]....
        /*0834*/ 	.word	0xffffffff


	//   ....[105]....
        /*0838*/ 	.word	0xffffffff


	//   ....[106]....
        /*083c*/ 	.word	0xffffffff


	//   ....[107]....
        /*0840*/ 	.word	0xffffffff


	//   ....[108]....
        /*0844*/ 	.word	0xffffffff


	//   ....[109]....
        /*0848*/ 	.word	0xffffffff


	//   ....[110]....
        /*084c*/ 	.word	0xffffffff


	//   ....[111]....
        /*0850*/ 	.word	0xffffffff


	//   ....[112]....
        /*0854*/ 	.word	0xffffffff


	//   ....[113]....
        /*0858*/ 	.word	0xffffffff


	//   ....[114]....
        /*085c*/ 	.word	0xffffffff


	//   ....[115]....
        /*0860*/ 	.word	0xffffffff


	//   ....[116]....
        /*0864*/ 	.word	0xffffffff


	//   ....[117]....
        /*0868*/ 	.word	0xffffffff


	//   ....[118]....
        /*086c*/ 	.word	0xffffffff


	//   ....[119]....
        /*0870*/ 	.word	0xffffffff


	//   ....[120]....
        /*0874*/ 	.word	0xffffffff


	//   ....[121]....
        /*0878*/ 	.word	0xffffffff


	//   ....[122]....
        /*087c*/ 	.word	0xffffffff


	//   ....[123]....
        /*0880*/ 	.word	0xffffffff


	//   ....[124]....
        /*0884*/ 	.word	0xffffffff


	//   ....[125]....
        /*0888*/ 	.word	0xffffffff


	//   ....[126]....
        /*088c*/ 	.word	0xffffffff


	//   ....[127]....
        /*0890*/ 	.word	0xffffffff


	//   ....[128]....
        /*0894*/ 	.word	0xffffffff


	//   ....[129]....
        /*0898*/ 	.word	0xffffffff


	//   ....[130]....
        /*089c*/ 	.word	0xffffffff


	//   ....[131]....
        /*08a0*/ 	.word	0xffffffff


	//   ....[132]....
        /*08a4*/ 	.word	0xffffffff


	//   ....[133]....
        /*08a8*/ 	.word	0xffffffff


	//   ....[134]....
        /*08ac*/ 	.word	0xffffffff


	//   ....[135]....
        /*08b0*/ 	.word	0xffffffff


	//   ....[136]....
        /*08b4*/ 	.word	0xffffffff


	//   ....[137]....
        /*08b8*/ 	.word	0xffffffff


	//   ....[138]....
        /*08bc*/ 	.word	0xffffffff


	//   ....[139]....
        /*08c0*/ 	.word	0xffffffff


	//   ....[140]....
        /*08c4*/ 	.word	0xffffffff


	//   ....[141]....
        /*08c8*/ 	.word	0xffffffff


	//   ....[142]....
        /*08cc*/ 	.word	0xffffffff


	//   ....[143]....
        /*08d0*/ 	.word	0xffffffff


	//   ....[144]....
        /*08d4*/ 	.word	0xffffffff


	//   ....[145]....
        /*08d8*/ 	.word	0xffffffff


	//   ....[146]....
        /*08dc*/ 	.word	0xffffffff


	//   ....[147]....
        /*08e0*/ 	.word	0xffffffff


	//   ....[148]....
        /*08e4*/ 	.word	0xffffffff


	//   ....[149]....
        /*08e8*/ 	.word	0xffffffff


	//   ....[150]....
        /*08ec*/ 	.word	0x0500000f


	//   ....[151]....
        /*08f0*/ 	.word	0x0500000f


	//   ....[152]....
        /*08f4*/ 	.word	0x0500000f


	//   ....[153]....
        /*08f8*/ 	.word	0x0500000f


	//   ....[154]....
        /*08fc*/ 	.word	0x0500000f


	//   ....[155]....
        /*0900*/ 	.word	0x0500000f


	//   ....[156]....
        /*0904*/ 	.word	0x0500000f


	//   ....[157]....
        /*0908*/ 	.word	0x0500000f


	//   ....[158]....
        /*090c*/ 	.word	0x0500000f


	//   ....[159]....
        /*0910*/ 	.word	0x0500000f


	//   ....[160]....
        /*0914*/ 	.word	0x0500000f


	//   ....[161]....
        /*0918*/ 	.word	0x0500000f


	//   ....[162]....
        /*091c*/ 	.word	0x0500000f


	//   ....[163]....
        /*0920*/ 	.word	0x0500000f


	//   ....[164]....
        /*0924*/ 	.word	0x0500000f


	//   ....[165]....
        /*0928*/ 	.word	0x0500000f


	//   ....[166]....
        /*092c*/ 	.word	0x0500000f


	//   ....[167]....
        /*0930*/ 	.word	0x0500000f


	//   ....[168]....
        /*0934*/ 	.word	0x0500000f


	//   ....[169]....
        /*0938*/ 	.word	0x0500000f


	//   ....[170]....
        /*093c*/ 	.word	0x0500000f


	//   ....[171]....
        /*0940*/ 	.word	0x0500000f


	//   ....[172]....
        /*0944*/ 	.word	0x0500000f


	//   ....[173]....
        /*0948*/ 	.word	0x0500000f


	//   ....[174]....
        /*094c*/ 	.word	0x0500000f


	//   ....[175]....
        /*0950*/ 	.word	0x0500000f


	//   ....[176]....
        /*0954*/ 	.word	0x0500000f


	//   ....[177]....
        /*0958*/ 	.word	0x0500000f


	//   ....[178]....
        /*095c*/ 	.word	0x0500000f


	//   ....[179]....
        /*0960*/ 	.word	0x0500000f


	//   ....[180]....
        /*0964*/ 	.word	0x0500000f


	//   ....[181]....
        /*0968*/ 	.word	0x0500000f


	//   ....[182]....
        /*096c*/ 	.word	0x0500000f


	//   ....[183]....
        /*0970*/ 	.word	0x0500000f


	//   ....[184]....
        /*0974*/ 	.word	0x0500000f


	//----- nvinfo : EIATTR_COOP_GROUP_INSTR_OFFSETS
	.align		4
.L_229:
        /*0978*/ 	.byte	0x04, 0x28
        /*097a*/ 	.short	(.L_231 - .L_230)


	//   ....[0]....
.L_230:
        /*097c*/ 	.word	0x00000060


	//   ....[1]....
        /*0980*/ 	.word	0x00000190


	//   ....[2]....
        /*0984*/ 	.word	0x00000240


	//   ....[3]....
        /*0988*/ 	.word	0x00000400


	//   ....[4]....
        /*098c*/ 	.word	0x00000560


	//   ....[5]....
        /*0990*/ 	.word	0x00000680


	//   ....[6]....
        /*0994*/ 	.word	0x000007e0


	//   ....[7]....
        /*0998*/ 	.word	0x00007610


	//   ....[8]....
        /*099c*/ 	.word	0x00007f50


	//   ....[9]....
        /*09a0*/ 	.word	0x00007f60


	//   ....[10]....
        /*09a4*/ 	.word	0x00007f70


	//   ....[11]....
        /*09a8*/ 	.word	0x00007f80


	//   ....[12]....
        /*09ac*/ 	.word	0x00009c50


	//   ....[13]....
        /*09b0*/ 	.word	0x00009c60


	//   ....[14]....
        /*09b4*/ 	.word	0x00009c70


	//   ....[15]....
        /*09b8*/ 	.word	0x00009c80


	//   ....[16]....
        /*09bc*/ 	.word	0x0000c760


	//   ....[17]....
        /*09c0*/ 	.word	0x0000cf70


	//   ....[18]....
        /*09c4*/ 	.word	0x0000e3d0


	//   ....[19]....
        /*09c8*/ 	.word	0x0000e510


	//   ....[20]....
        /*09cc*/ 	.word	0x0000e9a0


	//   ....[21]....
        /*09d0*/ 	.word	0x0000eb00


	//   ....[22]....
        /*09d4*/ 	.word	0x00010920


	//   ....[23]....
        /*09d8*/ 	.word	0x00010d60


	//   ....[24]....
        /*09dc*/ 	.word	0x00011ab0


	//   ....[25]....
        /*09e0*/ 	.word	0x00011be0


	//   ....[26]....
        /*09e4*/ 	.word	0x00012360


	//   ....[27]....
        /*09e8*/ 	.word	0x000123c0


	//   ....[28]....
        /*09ec*/ 	.word	0x00014900


	//   ....[29]....
        /*09f0*/ 	.word	0x00014920


	//   ....[30]....
        /*09f4*/ 	.word	0x00014940


	//   ....[31]....
        /*09f8*/ 	.word	0x00014970


	//   ....[32]....
        /*09fc*/ 	.word	0x000169d0


	//   ....[33]....
        /*0a00*/ 	.word	0x00016e50


	//   ....[34]....
        /*0a04*/ 	.word	0x00017e20


	//   ....[35]....
        /*0a08*/ 	.word	0x00017f20


	//   ....[36]....
        /*0a0c*/ 	.word	0x00018300


	//   ....[37]....
        /*0a10*/ 	.word	0x00018450


	//   ....[38]....
        /*0a14*/ 	.word	0x000197d0


	//   ....[39]....
        /*0a18*/ 	.word	0x00019870


	//   ....[40]....
        /*0a1c*/ 	.word	0x000198b0


	//   ....[41]....
        /*0a20*/ 	.word	0x000199b0


	//   ....[42]....
        /*0a24*/ 	.word	0x0001a560


	//   ....[43]....
        /*0a28*/ 	.word	0x0001a630


	//   ....[44]....
        /*0a2c*/ 	.word	0x0001a660


	//   ....[45]....
        /*0a30*/ 	.word	0x0001a680


	//   ....[46]....
        /*0a34*/ 	.word	0x0001a6a0


	//   ....[47]....
        /*0a38*/ 	.word	0x0001a6d0


	//   ....[48]....
        /*0a3c*/ 	.word	0x0001a6e0


	//   ....[49]....
        /*0a40*/ 	.word	0x0001a6f0


	//   ....[50]....
        /*0a44*/ 	.word	0x0001a700


	//   ....[51]....
        /*0a48*/ 	.word	0x0001a710


	//   ....[52]....
        /*0a4c*/ 	.word	0x0001a720


	//   ....[53]....
        /*0a50*/ 	.word	0x0001a730


	//   ....[54]....
        /*0a54*/ 	.word	0x0001a740


	//   ....[55]....
        /*0a58*/ 	.word	0x0001a750


	//   ....[56]....
        /*0a5c*/ 	.word	0x0001a760


	//   ....[57]....
        /*0a60*/ 	.word	0x0001a770


	//   ....[58]....
        /*0a64*/ 	.word	0x0001a780


	//   ....[59]....
        /*0a68*/ 	.word	0x0001a790


	//   ....[60]....
        /*0a6c*/ 	.word	0x0001a7a0


	//   ....[61]....
        /*0a70*/ 	.word	0x0001a7b0


	//   ....[62]....
        /*0a74*/ 	.word	0x0001a7c0


	//   ....[63]....
        /*0a78*/ 	.word	0x0001a7d0


	//   ....[64]....
        /*0a7c*/ 	.word	0x0001a7e0


	//   ....[65]....
        /*0a80*/ 	.word	0x0001a7f0


	//   ....[66]....
        /*0a84*/ 	.word	0x0001a800


	//   ....[67]....
        /*0a88*/ 	.word	0x0001a810


	//   ....[68]....
        /*0a8c*/ 	.word	0x0001a820


	//   ....[69]....
        /*0a90*/ 	.word	0x0001a830


	//   ....[70]....
        /*0a94*/ 	.word	0x0001a840


	//   ....[71]....
        /*0a98*/ 	.word	0x0001a850


	//   ....[72]....
        /*0a9c*/ 	.word	0x0001a860


	//   ....[73]....
        /*0aa0*/ 	.word	0x0001a870


	//   ....[74]....
        /*0aa4*/ 	.word	0x0001a880


	//   ....[75]....
        /*0aa8*/ 	.word	0x0001a890


	//   ....[76]....
        /*0aac*/ 	.word	0x0001a8a0


	//   ....[77]....
        /*0ab0*/ 	.word	0x0001a8b0


	//   ....[78]....
        /*0ab4*/ 	.word	0x0001a8c0


	//   ....[79]....
        /*0ab8*/ 	.word	0x0001a8d0


	//   ....[80]....
        /*0abc*/ 	.word	0x0001a8e0


	//   ....[81]....
        /*0ac0*/ 	.word	0x0001a8f0


	//   ....[82]....
        /*0ac4*/ 	.word	0x0001a900


	//   ....[83]....
        /*0ac8*/ 	.word	0x0001a910


	//   ....[84]....
        /*0acc*/ 	.word	0x0001a920


	//   ....[85]....
        /*0ad0*/ 	.word	0x0001a930


	//   ....[86]....
        /*0ad4*/ 	.word	0x0001a940


	//   ....[87]....
        /*0ad8*/ 	.word	0x0001a950


	//   ....[88]....
        /*0adc*/ 	.word	0x0001a960


	//   ....[89]....
        /*0ae0*/ 	.word	0x0001a970


	//   ....[90]....
        /*0ae4*/ 	.word	0x0001b2c0


	//   ....[91]....
        /*0ae8*/ 	.word	0x0001b2d0


	//   ....[92]....
        /*0aec*/ 	.word	0x0001b2e0


	//   ....[93]....
        /*0af0*/ 	.word	0x0001b320


	//   ....[94]....
        /*0af4*/ 	.word	0x0001ba10


	//   ....[95]....
        /*0af8*/ 	.word	0x0001ba20


	//   ....[96]....
        /*0afc*/ 	.word	0x0001bb30


	//   ....[97]....
        /*0b00*/ 	.word	0x0001bb50


	//   ....[98]....
        /*0b04*/ 	.word	0x0001bf80


	//   ....[99]....
        /*0b08*/ 	.word	0x0001bfc0


	//   ....[100]....
        /*0b0c*/ 	.word	0x0001c3f0


	//   ....[101]....
        /*0b10*/ 	.word	0x0001c400


	//   ....[102]....
        /*0b14*/ 	.word	0x0001d020


	//   ....[103]....
        /*0b18*/ 	.word	0x0001d030


	//   ....[104]....
        /*0b1c*/ 	.word	0x0001d130


	//   ....[105]....
        /*0b20*/ 	.word	0x0001d150


	//   ....[106]....
        /*0b24*/ 	.word	0x0001d2e0


	//   ....[107]....
        /*0b28*/ 	.word	0x0001d4e0


	//   ....[108]....
        /*0b2c*/ 	.word	0x0001d510


	//   ....[109]....
        /*0b30*/ 	.word	0x0001d540


	//   ....[110]....
        /*0b34*/ 	.word	0x0001d570


	//   ....[111]....
        /*0b38*/ 	.word	0x0001d5a0


	//   ....[112]....
        /*0b3c*/ 	.word	0x0001d5d0


	//   ....[113]....
        /*0b40*/ 	.word	0x0001d760


	//   ....[114]....
        /*0b44*/ 	.word	0x0001d790


	//   ....[115]....
        /*0b48*/ 	.word	0x0001d7c0


	//   ....[116]....
        /*0b4c*/ 	.word	0x0001d7f0


	//   ....[117]....
        /*0b50*/ 	.word	0x0001d820


	//   ....[118]....
        /*0b54*/ 	.word	0x0001d850


	//   ....[119]....
        /*0b58*/ 	.word	0x0001d8e0


	//   ....[120]....
        /*0b5c*/ 	.word	0x0001d910


	//   ....[121]....
        /*0b60*/ 	.word	0x0001d920


	//   ....[122]....
        /*0b64*/ 	.word	0x0001d960


	//   ....[123]....
        /*0b68*/ 	.word	0x0001f300


	//   ....[124]....
        /*0b6c*/ 	.word	0x000214f0


	//   ....[125]....
        /*0b70*/ 	.word	0x00022360


	//   ....[126]....
        /*0b74*/ 	.word	0x00022370


	//   ....[127]....
        /*0b78*/ 	.word	0x00022380


	//   ....[128]....
        /*0b7c*/ 	.word	0x00022390


	//   ....[129]....
        /*0b80*/ 	.word	0x000224c0


	//   ....[130]....
        /*0b84*/ 	.word	0x000224d0


	//   ....[131]....
        /*0b88*/ 	.word	0x00023f60


	//   ....[132]....
        /*0b8c*/ 	.word	0x00023f90


	//   ....[133]....
        /*0b90*/ 	.word	0x00023ff0


	//   ....[134]....
        /*0b94*/ 	.word	0x00024020


	//   ....[135]....
        /*0b98*/ 	.word	0x00024050


	//   ....[136]....
        /*0b9c*/ 	.word	0x00024080


	//   ....[137]....
        /*0ba0*/ 	.word	0x000240b0


	//   ....[138]....
        /*0ba4*/ 	.word	0x000240e0


	//   ....[139]....
        /*0ba8*/ 	.word	0x00024280


	//   ....[140]....
        /*0bac*/ 	.word	0x000242b0


	//   ....[141]....
        /*0bb0*/ 	.word	0x000242e0


	//   ....[142]....
        /*0bb4*/ 	.word	0x00024310


	//   ....[143]....
        /*0bb8*/ 	.word	0x00024340


	//   ....[144]....
        /*0bbc*/ 	.word	0x00024370


	//   ....[145]....
        /*0bc0*/ 	.word	0x00024430


	//   ....[146]....
        /*0bc4*/ 	.word	0x00024450


	//   ....[147]....
        /*0bc8*/ 	.word	0x00024470


	//   ....[148]....
        /*0bcc*/ 	.word	0x000244d0


	//   ....[149]....
        /*0bd0*/ 	.word	0x00024f10


	//   ....[150]....
        /*0bd4*/ 	.word	0x00025380


	//   ....[151]....
        /*0bd8*/ 	.word	0x00025410


	//   ....[152]....
        /*0bdc*/ 	.word	0x00025460


	//   ....[153]....
        /*0be0*/ 	.word	0x000254b0


	//   ....[154]....
        /*0be4*/ 	.word	0x00025580


	//   ....[155]....
        /*0be8*/ 	.word	0x00025610


	//   ....[156]....
        /*0bec*/ 	.word	0x00025660


	//   ....[157]....
        /*0bf0*/ 	.word	0x000256b0


	//   ....[158]....
        /*0bf4*/ 	.word	0x00025a50


	//   ....[159]....
        /*0bf8*/ 	.word	0x00025d30


	//   ....[160]....
        /*0bfc*/ 	.word	0x00025f30


	//   ....[161]....
        /*0c00*/ 	.word	0x00025f80


	//   ....[162]....
        /*0c04*/ 	.word	0x00025fe0


	//   ....[163]....
        /*0c08*/ 	.word	0x00026080


	//   ....[164]....
        /*0c0c*/ 	.word	0x00026150


	//   ....[165]....
        /*0c10*/ 	.word	0x00026230


	//   ....[166]....
        /*0c14*/ 	.word	0x00026500


	//   ....[167]....
        /*0c18*/ 	.word	0x000265a0


	//   ....[168]....
        /*0c1c*/ 	.word	0x00026720


	//   ....[169]....
        /*0c20*/ 	.word	0x000267a0


	//   ....[170]....
        /*0c24*/ 	.word	0x00026820


	//   ....[171]....
        /*0c28*/ 	.word	0x000268a0


	//   ....[172]....
        /*0c2c*/ 	.word	0x00026920


	//   ....[173]....
        /*0c30*/ 	.word	0x000269b0


	//   ....[174]....
        /*0c34*/ 	.word	0x00026a50


	//   ....[175]....
        /*0c38*/ 	.word	0x00026b00


	//   ....[176]....
        /*0c3c*/ 	.word	0x00026b80


	//   ....[177]....
        /*0c40*/ 	.word	0x00026c00


	//   ....[178]....
        /*0c44*/ 	.word	0x00026c80


	//   ....[179]....
        /*0c48*/ 	.word	0x00026d10


	//   ....[180]....
        /*0c4c*/ 	.word	0x00026d90


	//   ....[181]....
        /*0c50*/ 	.word	0x00026e40


	//   ....[182]....
        /*0c54*/ 	.word	0x00026e90


	//   ....[183]....
        /*0c58*/ 	.word	0x00026f30


	//   ....[184]....
        /*0c5c*/ 	.word	0x00027060


	//----- nvinfo : EIATTR_REG_RECONFIG
	.align		4
.L_231:
        /*0c60*/ 	.byte	0x01, 0x54
	.zero		2


	//----- nvinfo : EIATTR_SYSCALL_OFFSETS
	.align		4
        /*0c64*/ 	.byte	0x04, 0x46
        /*0c66*/ 	.short	(.L_233 - .L_232)


	//   ....[0]....
.L_232:
        /*0c68*/ 	.word	0x00002040


	//   ....[1]....
        /*0c6c*/ 	.word	0x00002190


	//   ....[2]....
        /*0c70*/ 	.word	0x00007780


	//   ....[3]....
        /*0c74*/ 	.word	0x00007cf0


	//   ....[4]....
        /*0c78*/ 	.word	0x00020fa0


	//   ....[5]....
        /*0c7c*/ 	.word	0x00021110


	//   ....[6]....
        /*0c80*/ 	.word	0x00021260


	//   ....[7]....
        /*0c84*/ 	.word	0x000213a0


	//   ....[8]....
        /*0c88*/ 	.word	0x00021e30


	//----- nvinfo : EIATTR_MBARRIER_INSTR_OFFSETS
	.align		4
.L_233:
        /*0c8c*/ 	.byte	0x04, 0x39
        /*0c8e*/ 	.short	(.L_235 - .L_234)


	//   ....[0]....
.L_234:
        /*0c90*/ 	.word	0x000002b0
        /*0c94*/ 	.word	0x000000ff
        /*0c98*/ 	.word	0x00019c00
        /*0c9c*/ 	.short	0x0100
        /*0c9e*/ 	.byte	0x08
	.zero		1


	//   ....[1]....
        /*0ca0*/ 	.word	0x000002c0
        /*0ca4*/ 	.word	0x000000ff
        /*0ca8*/ 	.word	0x00019c20
        /*0cac*/ 	.short	0x0100
        /*0cae*/ 	.byte	0x08
	.zero		1


	//   ....[2]....
        /*0cb0*/ 	.word	0x000003b0
        /*0cb4*/ 	.word	0x000000ff
        /*0cb8*/ 	.word	0x00019c30
        /*0cbc*/ 	.short	0x0100
        /*0cbe*/ 	.byte	0x08
	.zero		1


	//   ....[3]....
        /*0cc0*/ 	.word	0x000003c0
        /*0cc4*/ 	.word	0x000000ff
        /*0cc8*/ 	.word	0x00019c40
        /*0ccc*/ 	.short	0x0100
        /*0cce*/ 	.byte	0x08
	.zero		1


	//   ....[4]....
        /*0cd0*/ 	.word	0x000003d0
        /*0cd4*/ 	.word	0x000000ff
        /*0cd8*/ 	.word	0x00019c38
        /*0cdc*/ 	.short	0x0100
        /*0cde*/ 	.byte	0x08
	.zero		1


	//   ....[5]....
        /*0ce0*/ 	.word	0x000003e0
        /*0ce4*/ 	.word	0x000000ff
        /*0ce8*/ 	.word	0x00019c48
        /*0cec*/ 	.short	0x0100
        /*0cee*/ 	.byte	0x08
	.zero		1


	//   ....[6]....
        /*0cf0*/ 	.word	0x00000510
        /*0cf4*/ 	.word	0x000000ff
        /*0cf8*/ 	.word	0x00019c50
        /*0cfc*/ 	.short	0x0100
        /*0cfe*/ 	.byte	0x08
	.zero		1


	//   ....[7]....
        /*0d00*/ 	.word	0x00000520
        /*0d04*/ 	.word	0x000000ff
        /*0d08*/ 	.word	0x00019c60
        /*0d0c*/ 	.short	0x0100
        /*0d0e*/ 	.byte	0x08
	.zero		1


	//   ....[8]....
        /*0d10*/ 	.word	0x00000530
        /*0d14*/ 	.word	0x000000ff
        /*0d18*/ 	.word	0x00019c58
        /*0d1c*/ 	.short	0x0100
        /*0d1e*/ 	.byte	0x08
	.zero		1


	//   ....[9]....
        /*0d20*/ 	.word	0x00000540
        /*0d24*/ 	.word	0x000000ff
        /*0d28*/ 	.word	0x00019c68
        /*0d2c*/ 	.short	0x0100
        /*0d2e*/ 	.byte	0x08
	.zero		1


	//   ....[10]....
        /*0d30*/ 	.word	0x00000630
        /*0d34*/ 	.word	0x000000ff
        /*0d38*/ 	.word	0x00019c70
        /*0d3c*/ 	.short	0x0100
        /*0d3e*/ 	.byte	0x06
	.zero		1


	//   ....[11]....
        /*0d40*/ 	.word	0x00000640
        /*0d44*/ 	.word	0x000000ff
        /*0d48*/ 	.word	0x00019c80
        /*0d4c*/ 	.short	0x0100
        /*0d4e*/ 	.byte	0x06
	.zero		1


	//   ....[12]....
        /*0d50*/ 	.word	0x00000650
        /*0d54*/ 	.word	0x000000ff
        /*0d58*/ 	.word	0x00019c78
        /*0d5c*/ 	.short	0x0100
        /*0d5e*/ 	.byte	0x06
	.zero		1


	//   ....[13]....
        /*0d60*/ 	.word	0x00000660
        /*0d64*/ 	.word	0x000000ff
        /*0d68*/ 	.word	0x00019c88
        /*0d6c*/ 	.short	0x0100
        /*0d6e*/ 	.byte	0x06
	.zero		1


	//   ....[14]....
        /*0d70*/ 	.word	0x00000790
        /*0d74*/ 	.word	0x000000ff
        /*0d78*/ 	.word	0x00019c90
        /*0d7c*/ 	.short	0x0100
        /*0d7e*/ 	.byte	0x08
	.zero		1


	//   ....[15]....
        /*0d80*/ 	.word	0x000007a0
        /*0d84*/ 	.word	0x000000ff
        /*0d88*/ 	.word	0x00019ca0
        /*0d8c*/ 	.short	0x0100
        /*0d8e*/ 	.byte	0x08
	.zero		1


	//   ....[16]....
        /*0d90*/ 	.word	0x000007b0
        /*0d94*/ 	.word	0x000000ff
        /*0d98*/ 	.word	0x00019c98
        /*0d9c*/ 	.short	0x0100
        /*0d9e*/ 	.byte	0x08
	.zero		1


	//   ....[17]....
        /*0da0*/ 	.word	0x000007c0
        /*0da4*/ 	.word	0x000000ff
        /*0da8*/ 	.word	0x00019ca8
        /*0dac*/ 	.short	0x0100
        /*0dae*/ 	.byte	0x08
	.zero		1


	//   ....[18]....
        /*0db0*/ 	.word	0x000008f0
        /*0db4*/ 	.word	0x000000ff
        /*0db8*/ 	.word	0x00019cb0
        /*0dbc*/ 	.short	0x0100
        /*0dbe*/ 	.byte	0x08
	.zero		1


	//   ....[19]....
        /*0dc0*/ 	.word	0x00000900
        /*0dc4*/ 	.word	0x000000ff
        /*0dc8*/ 	.word	0x00019cc0
        /*0dcc*/ 	.short	0x0100
        /*0dce*/ 	.byte	0x08
	.zero		1


	//   ....[20]....
        /*0dd0*/ 	.word	0x00000910
        /*0dd4*/ 	.word	0x000000ff
        /*0dd8*/ 	.word	0x00019cb8
        /*0ddc*/ 	.short	0x0100
        /*0dde*/ 	.byte	0x08
	.zero		1


	//   ....[21]....
        /*0de0*/ 	.word	0x00000920
        /*0de4*/ 	.word	0x000000ff
        /*0de8*/ 	.word	0x00019cc8
        /*0dec*/ 	.short	0x0100
        /*0dee*/ 	.byte	0x08
	.zero		1


	//   ....[22]....
        /*0df0*/ 	.word	0x00002ee0
        /*0df4*/ 	.word	0x00000052
        /*0df8*/ 	.word	0x00019c90
        /*0dfc*/ 	.short	0x010a
        /*0dfe*/ 	.byte	0x3f
	.zero		1


	//   ....[23]....
        /*0e00*/ 	.word	0x00004720
        /*0e04*/ 	.word	0x00000052
        /*0e08*/ 	.word	0x00019c90
        /*0e0c*/ 	.short	0x010a
        /*0e0e*/ 	.byte	0x3f
	.zero		1


	//   ....[24]....
        /*0e10*/ 	.word	0x00006790
        /*0e14*/ 	.word	0x00000052
        /*0e18*/ 	.word	0x00019c90
        /*0e1c*/ 	.short	0x010a
        /*0e1e*/ 	.byte	0x3f
	.zero		1


	//   ....[25]....
        /*0e20*/ 	.word	0x00006940
        /*0e24*/ 	.word	0x00000008
        /*0e28*/ 	.word	0x00000000
        /*0e2c*/ 	.short	0x0101
        /*0e2e*/ 	.byte	0x3f
	.zero		1


	//   ....[26]....
        /*0e30*/ 	.word	0x00006980
        /*0e34*/ 	.word	0x00000052
        /*0e38*/ 	.word	0x00019cb0
        /*0e3c*/ 	.short	0x010a
        /*0e3e*/ 	.byte	0x3f
	.zero		1


	//   ....[27]....
        /*0e40*/ 	.word	0x00006c00
        /*0e44*/ 	.word	0x00000052
        /*0e48*/ 	.word	0x00000000
        /*0e4c*/ 	.short	0x0101
        /*0e4e*/ 	.byte	0x3f
	.zero		1


	//   ....[28]....
        /*0e50*/ 	.word	0x00007a70
        /*0e54*/ 	.word	0x00000010
        /*0e58*/ 	.word	0x00019c00
        /*0e5c*/ 	.short	0x010a
        /*0e5e*/ 	.byte	0x3f
	.zero		1


	//   ....[29]....
        /*0e60*/ 	.word	0x00007ac0
        /*0e64*/ 	.word	0x00000010
        /*0e68*/ 	.word	0x00019c00
        /*0e6c*/ 	.short	0x010a
        /*0e6e*/ 	.byte	0x3f
	.zero		1


	//   ....[30]....
        /*0e70*/ 	.word	0x000082c0
        /*0e74*/ 	.word	0x00000010
        /*0e78*/ 	.word	0x00019c00
        /*0e7c*/ 	.short	0x010a
        /*0e7e*/ 	.byte	0x3f
	.zero		1


	//   ....[31]....
        /*0e80*/ 	.word	0x00009f80
        /*0e84*/ 	.word	0x00000010
        /*0e88*/ 	.word	0x00019c00
        /*0e8c*/ 	.short	0x010a
        /*0e8e*/ 	.byte	0x3f
	.zero		1


	//   ....[32]....
        /*0e90*/ 	.word	0x0000c110
        /*0e94*/ 	.word	0x00000003
        /*0e98*/ 	.word	0x00019c30
        /*0e9c*/ 	.short	0x010a
        /*0e9e*/ 	.byte	0x3f
	.zero		1


	//   ....[33]....
        /*0ea0*/ 	.word	0x0000c180
        /*0ea4*/ 	.word	0x00000003
        /*0ea8*/ 	.word	0x00019c30
        /*0eac*/ 	.short	0x010a
        /*0eae*/ 	.byte	0x3f
	.zero		1


	//   ....[34]....
        /*0eb0*/ 	.word	0x0000c950
        /*0eb4*/ 	.word	0x00000004
        /*0eb8*/ 	.word	0x00000000
        /*0ebc*/ 	.short	0x0101
        /*0ebe*/ 	.byte	0x3f
	.zero		1


	//   ....[35]....
        /*0ec0*/ 	.word	0x0000fd70
        /*0ec4*/ 	.word	0x00000015
        /*0ec8*/ 	.word	0x00019c30
        /*0ecc*/ 	.short	0x010a
        /*0ece*/ 	.byte	0x3f
	.zero		1


	//   ....[36]....
        /*0ed0*/ 	.word	0x0000fdf0
        /*0ed4*/ 	.word	0x00000015
        /*0ed8*/ 	.word	0x00019c30
        /*0edc*/ 	.short	0x010a
        /*0ede*/ 	.byte	0x3f
	.zero		1


	//   ....[37]....
        /*0ee0*/ 	.word	0x0000fff0
        /*0ee4*/ 	.word	0x00000016
        /*0ee8*/ 	.word	0x00019c50
        /*0eec*/ 	.short	0x010a
        /*0eee*/ 	.byte	0x3f
	.zero		1


	//   ....[38]....
        /*0ef0*/ 	.word	0x00010040
        /*0ef4*/ 	.word	0x00000016
        /*0ef8*/ 	.word	0x00019c50
        /*0efc*/ 	.short	0x010a
        /*0efe*/ 	.byte	0x3f
	.zero		1


	//   ....[39]....
        /*0f00*/ 	.word	0x00010930
        /*0f04*/ 	.word	0x00000015
        /*0f08*/ 	.word	0x00000000
        /*0f0c*/ 	.short	0x0101
        /*0f0e*/ 	.byte	0x3f
	.zero		1


	//   ....[40]....
        /*0f10*/ 	.word	0x00012dd0
        /*0f14*/ 	.word	0x00000016
        /*0f18*/ 	.word	0x00000000
        /*0f1c*/ 	.short	0x0101
        /*0f1e*/ 	.byte	0x3f
	.zero		1


	//   ....[41]....
        /*0f20*/ 	.word	0x00013830
        /*0f24*/ 	.word	0x0000000f
        /*0f28*/ 	.word	0x00019c30
        /*0f2c*/ 	.short	0x010a
        /*0f2e*/ 	.byte	0x3f
	.zero		1


	//   ....[42]....
        /*0f30*/ 	.word	0x000138b0
        /*0f34*/ 	.word	0x0000000f
        /*0f38*/ 	.word	0x00019c30
        /*0f3c*/ 	.short	0x010a
        /*0f3e*/ 	.byte	0x3f
	.zero		1


	//   ....[43]....
        /*0f40*/ 	.word	0x00013ab0
        /*0f44*/ 	.word	0x00000014
        /*0f48*/ 	.word	0x00019c50
        /*0f4c*/ 	.short	0x010a
        /*0f4e*/ 	.byte	0x3f
	.zero		1


	//   ....[44]....
        /*0f50*/ 	.word	0x00013b00
        /*0f54*/ 	.word	0x00000014
        /*0f58*/ 	.word	0x00019c50
        /*0f5c*/ 	.short	0x010a
        /*0f5e*/ 	.byte	0x3f
	.zero		1


	//   ....[45]....
        /*0f60*/ 	.word	0x00014a50
        /*0f64*/ 	.word	0x0000000f
        /*0f68*/ 	.word	0x00000000
        /*0f6c*/ 	.short	0x0101
        /*0f6e*/ 	.byte	0x3f
	.zero		1


	//   ....[46]....
        /*0f70*/ 	.word	0x00015cf0
        /*0f74*/ 	.word	0x00000014
        /*0f78*/ 	.word	0x00000000
        /*0f7c*/ 	.short	0x0101
        /*0f7e*/ 	.byte	0x3f
	.zero		1


	//   ....[47]....
        /*0f80*/ 	.word	0x00015e50
        /*0f84*/ 	.word	0x00000014
        /*0f88*/ 	.word	0x00019c30
        /*0f8c*/ 	.short	0x010a
        /*0f8e*/ 	.byte	0x3f
	.zero		1


	//   ....[48]....
        /*0f90*/ 	.word	0x00015ed0
        /*0f94*/ 	.word	0x00000014
        /*0f98*/ 	.word	0x00019c30
        /*0f9c*/ 	.short	0x010a
        /*0f9e*/ 	.byte	0x3f
	.zero		1


	//   ....[49]....
        /*0fa0*/ 	.word	0x000160d0
        /*0fa4*/ 	.word	0x0000000f
        /*0fa8*/ 	.word	0x00019c50
        /*0fac*/ 	.short	0x010a
        /*0fae*/ 	.byte	0x3f
	.zero		1


	//   ....[50]....
        /*0fb0*/ 	.word	0x00016120
        /*0fb4*/ 	.word	0x0000000f
        /*0fb8*/ 	.word	0x00019c50
        /*0fbc*/ 	.short	0x010a
        /*0fbe*/ 	.byte	0x3f
	.zero		1


	//   ....[51]....
        /*0fc0*/ 	.word	0x00016a50
        /*0fc4*/ 	.word	0x0000002c
        /*0fc8*/ 	.word	0x00000000
        /*0fcc*/ 	.short	0x0101
        /*0fce*/ 	.byte	0x3f
	.zero		1


	//   ....[52]....
        /*0fd0*/ 	.word	0x00018ec0
        /*0fd4*/ 	.word	0x0000000f
        /*0fd8*/ 	.word	0x00000000
        /*0fdc*/ 	.short	0x0101
        /*0fde*/ 	.byte	0x3f
	.zero		1


	//   ....[53]....
        /*0fe0*/ 	.word	0x00019550
        /*0fe4*/ 	.word	0x00000005
        /*0fe8*/ 	.word	0x00019c50
        /*0fec*/ 	.short	0x010a
        /*0fee*/ 	.byte	0x3f
	.zero		1


	//   ....[54]....
        /*0ff0*/ 	.word	0x000195a0
        /*0ff4*/ 	.word	0x00000005
        /*0ff8*/ 	.word	0x00019c50
        /*0ffc*/ 	.short	0x010a
        /*0ffe*/ 	.byte	0x3f
	.zero		1


	//   ....[55]....
        /*1000*/ 	.word	0x00019e70
        /*1004*/ 	.word	0x00000005
        /*1008*/ 	.word	0x00000000
        /*100c*/ 	.short	0x0101
        /*100e*/ 	.byte	0x3f
	.zero		1


	//   ....[56]....
        /*1010*/ 	.word	0x0001ba30
        /*1014*/ 	.word	0x00000000
        /*1018*/ 	.word	0x00000000
        /*101c*/ 	.short	0x0101
        /*101e*/ 	.byte	0x3f
	.zero		1


	//   ....[57]....
        /*1020*/ 	.word	0x0001bfa0
        /*1024*/ 	.word	0x00000004
        /*1028*/ 	.word	0x00000000
        /*102c*/ 	.short	0x0101
        /*102e*/ 	.byte	0x3f
	.zero		1


	//   ....[58]....
        /*1030*/ 	.word	0x0001f3e0
        /*1034*/ 	.word	0x00000013
        /*1038*/ 	.word	0x00019c20
        /*103c*/ 	.short	0x010a
        /*103e*/ 	.byte	0x3f
	.zero		1


	//   ....[59]....
        /*1040*/ 	.word	0x0001f470
        /*1044*/ 	.word	0x0000000a
        /*1048*/ 	.word	0x00019ca0
        /*104c*/ 	.short	0x010a
        /*104e*/ 	.byte	0x3f
	.zero		1


	//   ....[60]....
        /*1050*/ 	.word	0x0001f8c0
        /*1054*/ 	.word	0x0000000a
        /*1058*/ 	.word	0x00019cc0
        /*105c*/ 	.short	0x010a
        /*105e*/ 	.byte	0x3f
	.zero		1


	//   ....[61]....
        /*1060*/ 	.word	0x0001fdd0
        /*1064*/ 	.word	0x00000009
        /*1068*/ 	.word	0x00019ca0
        /*106c*/ 	.short	0x010a
        /*106e*/ 	.byte	0x3f
	.zero		1


	//   ....[62]....
        /*1070*/ 	.word	0x00020210
        /*1074*/ 	.word	0x00000009
        /*1078*/ 	.word	0x00019cc0
        /*107c*/ 	.short	0x010a
        /*107e*/ 	.byte	0x3f
	.zero		1


	//   ....[63]....
        /*1080*/ 	.word	0x00021720
        /*1084*/ 	.word	0x00000004
        /*1088*/ 	.word	0x00019c80
        /*108c*/ 	.short	0x010a
        /*108e*/ 	.byte	0x3f
	.zero		1


	//   ....[64]....
        /*1090*/ 	.word	0x00021980
        /*1094*/ 	.word	0x00000004
        /*1098*/ 	.word	0x00019c40
        /*109c*/ 	.short	0x010a
        /*109e*/ 	.byte	0x3f
	.zero		1


	//   ....[65]....
        /*10a0*/ 	.word	0x000225b0
        /*10a4*/ 	.word	0x00000013
        /*10a8*/ 	.word	0x00019c00
        /*10ac*/ 	.short	0x0107
        /*10ae*/ 	.byte	0x3f
	.zero		1


	//   ....[66]....
        /*10b0*/ 	.word	0x000226b0
        /*10b4*/ 	.word	0x00000013
        /*10b8*/ 	.word	0x00019c00
        /*10bc*/ 	.short	0x0101
        /*10be*/ 	.byte	0x3f
	.zero		1


	//   ....[67]....
        /*10c0*/ 	.word	0x000226d0
        /*10c4*/ 	.word	0x00000013
        /*10c8*/ 	.word	0x00019c20
        /*10cc*/ 	.short	0x010a
        /*10ce*/ 	.byte	0x3f
	.zero		1


	//   ....[68]....
        /*10d0*/ 	.word	0x000229c0
        /*10d4*/ 	.word	0x00000006
        /*10d8*/ 	.word	0x00019c80
        /*10dc*/ 	.short	0x010a
        /*10de*/ 	.byte	0x3f
	.zero		1


	//   ....[69]....
        /*10e0*/ 	.word	0x00022df0
        /*10e4*/ 	.word	0x00000006
        /*10e8*/ 	.word	0x00019c40
        /*10ec*/ 	.short	0x010a
        /*10ee*/ 	.byte	0x3f
	.zero		1


	//   ....[70]....
        /*10f0*/ 	.word	0x00023290
        /*10f4*/ 	.word	0x00000003
        /*10f8*/ 	.word	0x00019c70
        /*10fc*/ 	.short	0x010a
        /*10fe*/ 	.byte	0x3f
	.zero		1


	//   ....[71]....
        /*1100*/ 	.word	0x00023310
        /*1104*/ 	.word	0x00000003
        /*1108*/ 	.word	0x00019c60
        /*110c*/ 	.short	0x010a
        /*110e*/ 	.byte	0x3f
	.zero		1


	//   ....[72]....
        /*1110*/ 	.word	0x00023690
        /*1114*/ 	.word	0x00000003
        /*1118*/ 	.word	0x00019c50
        /*111c*/ 	.short	0x0101
        /*111e*/ 	.byte	0x3f
	.zero		1


	//   ....[73]....
        /*1120*/ 	.word	0x00023710
        /*1124*/ 	.word	0x00000003
        /*1128*/ 	.word	0x00000000
        /*112c*/ 	.short	0x0101
        /*112e*/ 	.byte	0x3f
	.zero		1


	//   ....[74]....
        /*1130*/ 	.word	0x00023900
        /*1134*/ 	.word	0x00000003
        /*1138*/ 	.word	0x00019c70
        /*113c*/ 	.short	0x010a
        /*113e*/ 	.byte	0x3f
	.zero		1


	//   ....[75]....
        /*1140*/ 	.word	0x00023970
        /*1144*/ 	.word	0x00000003
        /*1148*/ 	.word	0x00019c60
        /*114c*/ 	.short	0x010a
        /*114e*/ 	.byte	0x3f
	.zero		1


	//   ....[76]....
        /*1150*/ 	.word	0x00023cf0
        /*1154*/ 	.word	0x00000003
        /*1158*/ 	.word	0x00019c50
        /*115c*/ 	.short	0x0101
        /*115e*/ 	.byte	0x3f
	.zero		1


	//   ....[77]....
        /*1160*/ 	.word	0x00023d40
        /*1164*/ 	.word	0x00000000
        /*1168*/ 	.word	0x00000000
        /*116c*/ 	.short	0x0101
        /*116e*/ 	.byte	0x3f
	.zero		1


	//   ....[78]....
        /*1170*/ 	.word	0x00024e90
        /*1174*/ 	.word	0x00000009
        /*1178*/ 	.word	0x00019c20
        /*117c*/ 	.short	0x010a
        /*117e*/ 	.byte	0x3f
	.zero		1


	//   ....[79]....
        /*1180*/ 	.word	0x00025020
        /*1184*/ 	.word	0x00000007
        /*1188*/ 	.word	0x00000000
        /*118c*/ 	.short	0x010a
        /*118e*/ 	.byte	0x3f
	.zero		1


	//   ....[80]....
        /*1190*/ 	.word	0x00025090
        /*1194*/ 	.word	0x00000003
        /*1198*/ 	.word	0x00000000
        /*119c*/ 	.short	0x010a
        /*119e*/ 	.byte	0x3f
	.zero		1


	//   ....[81]....
        /*11a0*/ 	.word	0x000250e0
        /*11a4*/ 	.word	0x00000003
        /*11a8*/ 	.word	0x00019c60
        /*11ac*/ 	.short	0x010a
        /*11ae*/ 	.byte	0x3f
	.zero		1


	//   ....[82]....
        /*11b0*/ 	.word	0x00025130
        /*11b4*/ 	.word	0x00000005
        /*11b8*/ 	.word	0x00019c60
        /*11bc*/ 	.short	0x010a
        /*11be*/ 	.byte	0x3f
	.zero		1


	//   ....[83]....
        /*11c0*/ 	.word	0x00025170
        /*11c4*/ 	.word	0x00000003
        /*11c8*/ 	.word	0x00019c80
        /*11cc*/ 	.short	0x010a
        /*11ce*/ 	.byte	0x3f
	.zero		1


	//   ....[84]....
        /*11d0*/ 	.word	0x00025190
        /*11d4*/ 	.word	0x00000005
        /*11d8*/ 	.word	0x00019c80
        /*11dc*/ 	.short	0x010a
        /*11de*/ 	.byte	0x3f
	.zero		1


	//   ....[85]....
        /*11e0*/ 	.word	0x000251f0
        /*11e4*/ 	.word	0x00000052
        /*11e8*/ 	.word	0x00019c90
        /*11ec*/ 	.short	0x010a
        /*11ee*/ 	.byte	0x3f
	.zero		1


	//   ....[86]....
        /*11f0*/ 	.word	0x00025240
        /*11f4*/ 	.word	0x00000052
        /*11f8*/ 	.word	0x00019c90
        /*11fc*/ 	.short	0x010a
        /*11fe*/ 	.byte	0x3f
	.zero		1


	//   ....[87]....
        /*1200*/ 	.word	0x00025290
        /*1204*/ 	.word	0x00000052
        /*1208*/ 	.word	0x00019c90
        /*120c*/ 	.short	0x010a
        /*120e*/ 	.byte	0x3f
	.zero		1


	//   ....[88]....
        /*1210*/ 	.word	0x000252e0
        /*1214*/ 	.word	0x00000052
        /*1218*/ 	.word	0x00019cb0
        /*121c*/ 	.short	0x010a
        /*121e*/ 	.byte	0x3f
	.zero		1


	//   ....[89]....
        /*1220*/ 	.word	0x000254e0
        /*1224*/ 	.word	0x00000010
        /*1228*/ 	.word	0x00019c00
        /*122c*/ 	.short	0x010a
        /*122e*/ 	.byte	0x3f
	.zero		1


	//   ....[90]....
        /*1230*/ 	.word	0x000256f0
        /*1234*/ 	.word	0x00000010
        /*1238*/ 	.word	0x00019c00
        /*123c*/ 	.short	0x010a
        /*123e*/ 	.byte	0x3f
	.zero		1


	//   ....[91]....
        /*1240*/ 	.word	0x00025740
        /*1244*/ 	.word	0x00000003
        /*1248*/ 	.word	0x00019c30
        /*124c*/ 	.short	0x010a
        /*124e*/ 	.byte	0x3f
	.zero		1


	//   ....[92]....
        /*1250*/ 	.word	0x00025790
        /*1254*/ 	.word	0x00000015
        /*1258*/ 	.word	0x00019c30
        /*125c*/ 	.short	0x010a
        /*125e*/ 	.byte	0x3f
	.zero		1


	//   ....[93]....
        /*1260*/ 	.word	0x000257e0
        /*1264*/ 	.word	0x00000016
        /*1268*/ 	.word	0x00019c50
        /*126c*/ 	.short	0x010a
        /*126e*/ 	.byte	0x3f
	.zero		1


	//   ....[94]....
        /*1270*/ 	.word	0x00025830
        /*1274*/ 	.word	0x0000000f
        /*1278*/ 	.word	0x00019c30
        /*127c*/ 	.short	0x010a
        /*127e*/ 	.byte	0x3f
	.zero		1


	//   ....[95]....
        /*1280*/ 	.word	0x00025880
        /*1284*/ 	.word	0x00000014
        /*1288*/ 	.word	0x00019c50
        /*128c*/ 	.short	0x010a
        /*128e*/ 	.byte	0x3f
	.zero		1


	//   ....[96]....
        /*1290*/ 	.word	0x000258d0
        /*1294*/ 	.word	0x00000014
        /*1298*/ 	.word	0x00019c30
        /*129c*/ 	.short	0x010a
        /*129e*/ 	.byte	0x3f
	.zero		1


	//   ....[97]....
        /*12a0*/ 	.word	0x00025920
        /*12a4*/ 	.word	0x0000000f
        /*12a8*/ 	.word	0x00019c50
        /*12ac*/ 	.short	0x010a
        /*12ae*/ 	.byte	0x3f
	.zero		1


	//   ....[98]....
        /*12b0*/ 	.word	0x00025970
        /*12b4*/ 	.word	0x00000005
        /*12b8*/ 	.word	0x00019c50
        /*12bc*/ 	.short	0x010a
        /*12be*/ 	.byte	0x3f
	.zero		1


	//   ....[99]....
        /*12c0*/ 	.word	0x00025b10
        /*12c4*/ 	.word	0x00000013
        /*12c8*/ 	.word	0x00019c20
        /*12cc*/ 	.short	0x010a
        /*12ce*/ 	.byte	0x3f
	.zero		1


	//   ....[100]....
        /*12d0*/ 	.word	0x00025b60
        /*12d4*/ 	.word	0x0000000a
        /*12d8*/ 	.word	0x00019ca0
        /*12dc*/ 	.short	0x010a
        /*12de*/ 	.byte	0x3f
	.zero		1


	//   ....[101]....
        /*12e0*/ 	.word	0x00025bb0
        /*12e4*/ 	.word	0x0000000a
        /*12e8*/ 	.word	0x00019cc0
        /*12ec*/ 	.short	0x010a
        /*12ee*/ 	.byte	0x3f
	.zero		1


	//   ....[102]....
        /*12f0*/ 	.word	0x00025c00
        /*12f4*/ 	.word	0x00000009
        /*12f8*/ 	.word	0x00019ca0
        /*12fc*/ 	.short	0x010a
        /*12fe*/ 	.byte	0x3f
	.zero		1


	//   ....[103]....
        /*1300*/ 	.word	0x00025c50
        /*1304*/ 	.word	0x00000009
        /*1308*/ 	.word	0x00019cc0
        /*130c*/ 	.short	0x010a
        /*130e*/ 	.byte	0x3f
	.zero		1


	//   ....[104]....
        /*1310*/ 	.word	0x00025df0
        /*1314*/ 	.word	0x00000004
        /*1318*/ 	.word	0x00019c80
        /*131c*/ 	.short	0x010a
        /*131e*/ 	.byte	0x3f
	.zero		1


	//   ....[105]....
        /*1320*/ 	.word	0x00025e40
        /*1324*/ 	.word	0x00000004
        /*1328*/ 	.word	0x00019c40
        /*132c*/ 	.short	0x010a
        /*132e*/ 	.byte	0x3f
	.zero		1


	//   ....[106]....
        /*1330*/ 	.word	0x00026270
        /*1334*/ 	.word	0x00000013
        /*1338*/ 	.word	0x00019c20
        /*133c*/ 	.short	0x010a
        /*133e*/ 	.byte	0x3f
	.zero		1


	//   ....[107]....
        /*1340*/ 	.word	0x000262c0
        /*1344*/ 	.word	0x00000006
        /*1348*/ 	.word	0x00019c80
        /*134c*/ 	.short	0x010a
        /*134e*/ 	.byte	0x3f
	.zero		1


	//   ....[108]....
        /*1350*/ 	.word	0x00026310
        /*1354*/ 	.word	0x00000006
        /*1358*/ 	.word	0x00019c40
        /*135c*/ 	.short	0x010a
        /*135e*/ 	.byte	0x3f
	.zero		1


	//   ....[109]....
        /*1360*/ 	.word	0x00026360
        /*1364*/ 	.word	0x00000003
        /*1368*/ 	.word	0x00019c70
        /*136c*/ 	.short	0x010a
        /*136e*/ 	.byte	0x3f
	.zero		1


	//   ....[110]....
        /*1370*/ 	.word	0x000263b0
        /*1374*/ 	.word	0x00000003
        /*1378*/ 	.word	0x00019c60
        /*137c*/ 	.short	0x010a
        /*137e*/ 	.byte	0x3f
	.zero		1


	//   ....[111]....
        /*1380*/ 	.word	0x00026400
        /*1384*/ 	.word	0x00000003
        /*1388*/ 	.word	0x00019c70
        /*138c*/ 	.short	0x010a
        /*138e*/ 	.byte	0x3f
	.zero		1


	//   ....[112]....
        /*1390*/ 	.word	0x00026450
        /*1394*/ 	.word	0x00000003
        /*1398*/ 	.word	0x00019c60
        /*139c*/ 	.short	0x010a
        /*139e*/ 	.byte	0x3f
	.zero		1


	//   ....[113]....
        /*13a0*/ 	.word	0x00026f80
        /*13a4*/ 	.word	0x00000009
        /*13a8*/ 	.word	0x00019c20
        /*13ac*/ 	.short	0x010a
        /*13ae*/ 	.byte	0x3f
	.zero		1


	//   ....[114]....
        /*13b0*/ 	.word	0x00027120
        /*13b4*/ 	.word	0x00000007
        /*13b8*/ 	.word	0x00000000
        /*13bc*/ 	.short	0x010a
        /*13be*/ 	.byte	0x3f
	.zero		1


	//   ....[115]....
        /*13c0*/ 	.word	0x00027170
        /*13c4*/ 	.word	0x00000003
        /*13c8*/ 	.word	0x00000000
        /*13cc*/ 	.short	0x010a
        /*13ce*/ 	.byte	0x3f
	.zero		1


	//   ....[116]....
        /*13d0*/ 	.word	0x000271c0
        /*13d4*/ 	.word	0x00000003
        /*13d8*/ 	.word	0x00019c60
        /*13dc*/ 	.short	0x010a
        /*13de*/ 	.byte	0x3f
	.zero		1


	//   ....[117]....
        /*13e0*/ 	.word	0x00027210
        /*13e4*/ 	.word	0x00000005
        /*13e8*/ 	.word	0x00019c60
        /*13ec*/ 	.short	0x010a
        /*13ee*/ 	.byte	0x3f
	.zero		1


	//   ....[118]....
        /*13f0*/ 	.word	0x00027260
        /*13f4*/ 	.word	0x00000003
        /*13f8*/ 	.word	0x00019c80
        /*13fc*/ 	.short	0x010a
        /*13fe*/ 	.byte	0x3f
	.zero		1


	//----- nvinfo : EIATTR_NUM_MBARRIERS
	.align		4
.L_235:
        /*1400*/ 	.byte	0x03, 0x38
        /*1402*/ 	.short	0x0016


	//----- nvinfo : EIATTR_EXIT_INSTR_OFFSETS
	.align		4
        /*1404*/ 	.byte	0x04, 0x1c
        /*1406*/ 	.short	(.L_237 - .L_236)


	//   ....[0]....
.L_236:
        /*1408*/ 	.word	0x000251e0


	//----- nvinfo : EIATTR_MAX_THREADS
	.align		4
.L_237:
        /*140c*/ 	.byte	0x04, 0x05
        /*140e*/ 	.short	(.L_239 - .L_238)
.L_238:
        /*1410*/ 	.word	0x00000200
        /*1414*/ 	.word	0x00000001
        /*1418*/ 	.word	0x00000001


	//----- nvinfo : EIATTR_CRS_STACK_SIZE
	.align		4
.L_239:
        /*141c*/ 	.byte	0x04, 0x1e
        /*141e*/ 	.short	(.L_241 - .L_240)
.L_240:
        /*1420*/ 	.word	0x00000000


	//----- nvinfo : EIATTR_CBANK_PARAM_SIZE
	.align		4
.L_241:
        /*1424*/ 	.byte	0x03, 0x19
        /*1426*/ 	.short	0x0af0


	//----- nvinfo : EIATTR_PARAM_CBANK
	.align		4
        /*1428*/ 	.byte	0x04, 0x0a
        /*142a*/ 	.short	(.L_243 - .L_242)
	.align		4
.L_242:
        /*142c*/ 	.word	index@(.nv.constant0._ZN7cutlass13device_kernelIN5flash11enable_sm90INS1_16FlashAttnFwdSm90INS1_25CollectiveMainloopFwdSm90ILi2EN4cute5tupleIJNS5_1CILi1EEES8_S8_EEENS6_IJNS7_ILi192EEENS7_ILi128EEENS7_ILi96EEEEEELi96ENS_12float_e4m3_tEfNS_4arch4Sm90ELb0ELb1ELb1ELb1ELb0ELb1ELb0ELb1ELb1ELb1ELb1ELb0EEENS1_21CollectiveEpilogueFwdINS6_IJSA_SC_SB_EEES9_NS_10bfloat16_tESG_Li384ELb1ELb1ELb1ELb1EEENS1_36VarlenDynamicPersistentTileSchedulerILi192ELi128ELi384ELi128ELb1ELb1ELb1ELb1ELb0ELb1EEEEEEEEEvNT_6ParamsE)
        /*1430*/ 	.short	0x0210
        /*1432*/ 	.short	0x0af0


	//----- nvinfo : EIATTR_SW_WAR
	.align		4
.L_243:
        /*1434*/ 	.byte	0x04, 0x36
        /*1436*/ 	.short	(.L_245 - .L_244)
.L_244:
        /*1438*/ 	.word	0x00000008
.L_245:


//--------------------- .nv.info._ZN7cutlass13device_kernelIN5flash11enable_sm90INS1_16FlashAttnFwdSm90INS1_25CollectiveMainloopFwdSm90ILi2EN4cute5tupleIJNS5_1CILi1EEES8_S8_EEENS6_IJNS7_ILi192EEENS7_ILi128EEENS7_ILi96EEEEEELi96ENS_12float_e4m3_tEfNS_4arch4Sm90ELb1ELb0ELb1ELb0ELb0ELb0ELb0ELb1ELb1ELb1ELb1ELb0EEENS1_21CollectiveEpilogueFwdINS6_IJSA_SC_SB_EEES9_NS_10bfloat16_tESG_Li384ELb0ELb1ELb1ELb1EEENS1_19SingleTileSchedulerILb0ELb1ELb1ELi192EEEEEEEEEvNT_6ParamsE --------------------------
	.section	.nv.info._ZN7cutlass13device_kernelIN5flash11enable_sm90INS1_16FlashAttnFwdSm90INS1_25CollectiveMainloopFwdSm90ILi2EN4cute5tupleIJNS5_1CILi1EEES8_S8_EEENS6_IJNS7_ILi192EEENS7_ILi128EEENS7_ILi96EEEEEELi96ENS_12float_e4m3_tEfNS_4arch4Sm90ELb1ELb0ELb1ELb0ELb0ELb0ELb0ELb1ELb1ELb1ELb1ELb0EEENS1_21CollectiveEpilogueFwdINS6_IJSA_SC_SB_EEES9_NS_10bfloat16_tESG_Li384ELb0ELb1ELb1ELb1EEENS1_19SingleTileSchedulerILb0ELb1ELb1ELi192EEEEEEEEEvNT_6ParamsE,"",@"SHT_CUDA_INFO"
	.sectionflags	@""
	.align	4


	//----- nvinfo : EIATTR_CUDA_API_VERSION
	.align		4
        /*0000*/ 	.byte	0x04, 0x37
        /*0002*/ 	.short	(.L_247 - .L_246)
.L_246:
        /*0004*/ 	.word	0x00000082


	//----- nvinfo : EIATTR_KPARAM_INFO
	.align		4
.L_247:
        /*0008*/ 	.byte	0x04, 0x17
        /*000a*/ 	.short	(.L_249 - .L_248)
.L_248:
        /*000c*/ 	.word	0x00000000
        /*0010*/ 	.short	0x0000
        /*0012*/ 	.short	0x0070
        /*0014*/ 	.byte	0x00, 0xf0, 0x01, 0x28


	//----- nvinfo : EIATTR_SPARSE_MMA_MASK
	.align		4
.L_249:
        /*0018*/ 	.byte	0x03, 0x50
        /*001a*/ 	.short	0x0000


	//----- nvinfo : EIATTR_MAXREG_COUNT
	.align		4
        /*001c*/ 	.byte	0x03, 0x1b
        /*001e*/ 	.short	0x0080


	//----- nvinfo : EIATTR_NUM_BARRIERS
	.align		4
        /*0020*/ 	.byte	0x02, 0x4c
        /*0022*/ 	.byte	0x09
	.zero		1


	//----- nvinfo : EIATTR_EXTERNS
	.align		4
        /*0024*/ 	.byte	0x04, 0x0f
        /*0026*/ 	.short	(.L_251 - .L_250)


	//   ....[0]....
	.align		4
.L_250:
        /*0028*/ 	.word	index@(__assertfail)


	//----- nvinfo : EIATTR_MERCURY_ISA_VERSION
	.align		4
.L_251:
        /*002c*/ 	.byte	0x03, 0x5f
        /*002e*/ 	.short	0x0101


	//----- nvinfo : EIATTR_INT_WARP_WIDE_INSTR_OFFSETS
	.align		4
        /*0030*/ 	.byte	0x04, 0x31
        /*0032*/ 	.short	(.L_253 - .L_252)


	//   ....[0]....
.L_252:
        /*0034*/ 	.word	0x00000120


	//   ....[1]....
        /*0038*/ 	.word	0x00000160


	//   ....[2]....
        /*003c*/ 	.word	0x000001d0


	//----- nvinfo : EIATTR_COOP_GROUP_MASK_REGIDS
	.align		4
.L_253:
        /*0040*/ 	.byte	0x04, 0x29
        /*0042*/ 	.short	(.L_255 - .L_254)


	//   ....[0]....
.L_254:
        /*0044*/ 	.word	0xffffffff


	//   ....[1]....
        /*0048*/ 	.word	0xffffffff


	//   ....[2]....
        /*004c*/ 	.word	0xffffffff


	//   ....[3]....
        /*0050*/ 	.word	0xffffffff


	//   ....[4]....
        /*0054*/ 	.word	0xffffffff


	//   ....[5]....
        /*0058*/ 	.word	0xffffffff


	//   ....[6]....
        /*005c*/ 	.word	0xffffffff


	//   ....[7]....
        /*0060*/ 	.word	0xffffffff


	//   ....[8]....
        /*0064*/ 	.word	0xffffffff


	//   ....[9]....
        /*0068*/ 	.word	0xffffffff


	//   ....[10]....
        /*006c*/ 	.word	0xffffffff


	//   ....[11]....
        /*0070*/ 	.word	0xffffffff


	//   ....[12]....
        /*0074*/ 	.word	0xffffffff


	//   ....[13]....
        /*0078*/ 	.word	0xffffffff


	//   ....[14]....
        /*007c*/ 	.word	0xffffffff


	//   ....[15]....
        /*0080*/ 	.word	0xffffffff


	//   ....[16]....
        /*0084*/ 	.word	0xffffffff


	//   ....[17]....
        /*0088*/ 	.word	0xffffffff


	//   ....[18]....
        /*008c*/ 	.word	0xffffffff


	//   ....[19]....
        /*0090*/ 	.word	0xffffffff


	//   ....[20]....
        /*0094*/ 	.word	0xffffffff


	//   ....[21]....
        /*0098*/ 	.word	0xffffffff


	//   ....[22]....
        /*009c*/ 	.word	0xffffffff


	//   ....[23]....
        /*00a0*/ 	.word	0xffffffff


	//   ....[24]....
        /*00a4*/ 	.word	0xffffffff


	//   ....[25]....
        /*00a8*/ 	.word	0xffffffff


	//   ....[26]....
        /*00ac*/ 	.word	0xffffffff


	//   ....[27]....
        /*00b0*/ 	.word	0xffffffff


	//   ....[28]....
        /*00b4*/ 	.word	0xffffffff


	//   ....[29]....
        /*00b8*/ 	.word	0xffffffff


	//   ....[30]....
        /*00bc*/ 	.word	0xffffffff


	//   ....[31]....
        /*00c0*/ 	.word	0xffffffff


	//   ....[32]....
        /*00c4*/ 	.word	0xffffffff


	//   ....[33]....
        /*00c8*/ 	.word	0xffffffff


	//   ....[34]....
        /*00cc*/ 	.word	0xffffffff


	//   ....[35]....
        /*00d0*/ 	.word	0xffffffff


	//   ....[36]....
        /*00d4*/ 	.word	0xffffffff


	//   ....[37]....
        /*00d8*/ 	.word	0xffffffff


	//   ....[38]....
        /*00dc*/ 	.word	0xffffffff


	//   ....[39]....
        /*00e0*/ 	.word	0xffffffff


	//   ....[40]....
        /*00e4*/ 	.word	0xffffffff


	//   ....[41]....
        /*00e8*/ 	.word	0xffffffff


	//   ....[42]....
        /*00ec*/ 	.word	0xffffffff


	//   ....[43]....
        /*00f0*/ 	.word	0xffffffff


	//   ....[44]....
        /*00f4*/ 	.word	0xffffffff


	//   ....[45]....
        /*00f8*/ 	.word	0xffffffff


	//   ....[46]....
        /*00fc*/ 	.word	0xffffffff


	//   ....[47]....
        /*0100*/ 	.word	0xffffffff


	//   ....[48]....
        /*0104*/ 	.word	0xffffffff


	//   ....[49]....
        /*0108*/ 	.word	0xffffffff


	//   ....[50]....
        /*010c*/ 	.word	0xffffffff


	//   ....[51]....
        /*0110*/ 	.word	0xffffffff


	//   ....[52]....
        /*0114*/ 	.word	0xffffffff


	//   ....[53]....
        /*0118*/ 	.word	0xffffffff


	//   ....[54]....
        /*011c*/ 	.word	0xffffffff


	//   ....[55]....
        /*0120*/ 	.word	0xffffffff


	//   ....[56]....
        /*0124*/ 	.word	0xffffffff


	//   ....[57]....
        /*0128*/ 	.word	0xffffffff


	//   ....[58]....
        /*012c*/ 	.word	0xffffffff


	//   ....[59]....
        /*0130*/ 	.word	0xffffffff


	//   ....[60]....
        /*0134*/ 	.word	0xffffffff


	//   ....[61]....
        /*0138*/ 	.word	0xffffffff


	//   ....[62]....
        /*013c*/ 	.word	0xffffffff


	//   ....[63]....
        /*0140*/ 	.word	0xffffffff


	//   ....[64]....
        /*0144*/ 	.word	0xffffffff


	//   ....[65]....
        /*0148*/ 	.word	0xffffffff


	//   ....[66]....
        /*014c*/ 	.word	0xffffffff


	//   ....[67]....
        /*0150*/ 	.word	0xffffffff


	//   ....[68]....
        /*0154*/ 	.word	0xffffffff


	//   ....[69]....
        /*0158*/ 	.word	0xffffffff


	//   ....[70]....
        /*015c*/ 	.word	0xffffffff


	//   ....[71]....
        /*0160*/ 	.word	0xffffffff


	//   ....[72]....
        /*0164*/ 	.word	0xffffffff


	//   ....[73]....
        /*0168*/ 	.word	0xffffffff


	//   ....[74]....
        /*016c*/ 	.word	0xffffffff


	//   ....[75]....
        /*0170*/ 	.word	0xffffffff


	//   ....[76]....
        /*0174*/ 	.word	0xffffffff


	//   ....[77]....
        /*0178*/ 	.word	0xffffffff


	//   ....[78]....
        /*017c*/ 	.word	0xffffffff


	//   ....[79]....
        /*0180*/ 	.word	0xffffffff


	//   ....[80]....
        /*0184*/ 	.word	0xffffffff


	//   ....[81]....
        /*0188*/ 	.word	0xffffffff


	//   ....[82]....
        /*018c*/ 	.word	0xffffffff


	//   ....[83]....
        /*0190*/ 	.word	0xffffffff


	//   ....[84]....
        /*0194*/ 	.word	0xffffffff


	//   ....[85]....
        /*0198*/ 	.word	0xffffffff


	//   ....[86]....
        /*019c*/ 	.word	0xffffffff


	//   ....[87]....
        /*01a0*/ 	.word	0xffffffff


	//   ....[88]....
        /*01a4*/ 	.word	0xffffffff


	//   ....[89]....
        /*01a8*/ 	.word	0xffffffff


	//   ....[90]....
        /*01ac*/ 	.word	0xffffffff


	//   ....[91]....
        /*01b0*/ 	.word	0xffffffff


	//   ....[92]....
        /*01b4*/ 	.word	0xffffffff


	//   ....[93]....
        /*01b8*/ 	.word	0x0500000f


	//   ....[94]....
        /*01bc*/ 	.word	0x0500000f


	//   ....[95]....
        /*01c0*/ 	.word	0x0500000f


	//   ....[96]....
        /*01c4*/ 	.word	0x0500000f


	//   ....[97]....
        /*01c8*/ 	.word	0x0500000f


	//   ....[98]....
        /*01cc*/ 	.word	0x0500000f


	//   ....[99]....
        /*01d0*/ 	.word	0x0500000f


	//----- nvinfo : EIATTR_COOP_GROUP_INSTR_OFFSETS
	.align		4
.L_255:
        /*01d4*/ 	.byte	0x04, 0x28
        /*01d6*/ 	.short	(.L_257 - .L_256)


	//   ....[0]....
.L_256:
        /*01d8*/ 	.word	0x00000050


	//   ....[1]....
        /*01dc*/ 	.word	0x00000130


	//   ....[2]....
        /*01e0*/ 	.word	0x00000180


	//   ....[3]....
        /*01e4*/ 	.word	0x000003b0


	//   ....[4]....
        /*01e8*/ 	.word	0x00000510


	//   ....[5]....
        /*01ec*/ 	.word	0x00000630


	//   ....[6]....
        /*01f0*/ 	.word	0x00000790


	//   ....[7]....
        /*01f4*/ 	.word	0x00001200


	//   ....[8]....
        /*01f8*/ 	.word	0x00001c60


	//   ....[9]....
        /*01fc*/ 	.word	0x00001ca0


	//   ....[10]....
        /*0200*/ 	.word	0x00002b30


	//   ....[11]....
        /*0204*/ 	.word	0x00002bb0


	//   ....[12]....
        /*0208*/ 	.word	0x00003560


	//   ....[13]....
        /*020c*/ 	.word	0x00003620


	//   ....[14]....
        /*0210*/ 	.word	0x00004b90


	//   ....[15]....
        /*0214*/ 	.word	0x00004c90


	//   ....[16]....
        /*0218*/ 	.word	0x00005690


	//   ....[17]....
        /*021c*/ 	.word	0x000057f0


	//   ....[18]....
        /*0220*/ 	.word	0x000060f0


	//   ....[19]....
        /*0224*/ 	.word	0x00006160


	//   ....[20]....
        /*0228*/ 	.word	0x00008080


	//   ....[21]....
        /*022c*/ 	.word	0x000080b0


	//   ....[22]....
        /*0230*/ 	.word	0x00008160


	//   ....[23]....
        /*0234*/ 	.word	0x00008170


	//   ....[24]....
        /*0238*/ 	.word	0x00009870


	//   ....[25]....
        /*023c*/ 	.word	0x00009890


	//   ....[26]....
        /*0240*/ 	.word	0x00009910


	//   ....[27]....
        /*0244*/ 	.word	0x00009920


	//   ....[28]....
        /*0248*/ 	.word	0x0000a5f0


	//   ....[29]....
        /*024c*/ 	.word	0x0000a600


	//   ....[30]....
        /*0250*/ 	.word	0x0000a610


	//   ....[31]....
        /*0254*/ 	.word	0x0000a620


	//   ....[32]....
        /*0258*/ 	.word	0x0000a630


	//   ....[33]....
        /*025c*/ 	.word	0x0000a650


	//   ....[34]....
        /*0260*/ 	.word	0x0000a660


	//   ....[35]....
        /*0264*/ 	.word	0x0000a670


	//   ....[36]....
        /*0268*/ 	.word	0x0000a690


	//   ....[37]....
        /*026c*/ 	.word	0x0000a6a0


	//   ....[38]....
        /*0270*/ 	.word	0x0000a6b0


	//   ....[39]....
        /*0274*/ 	.word	0x0000a6c0


	//   ....[40]....
        /*0278*/ 	.word	0x0000a6e0


	//   ....[41]....
        /*027c*/ 	.word	0x0000a700


	//   ....[42]....
        /*0280*/ 	.word	0x0000a710


	//   ....[43]....
        /*0284*/ 	.word	0x0000a720


	//   ....[44]....
        /*0288*/ 	.word	0x0000a740


	//   ....[45]....
        /*028c*/ 	.word	0x0000a760


	//   ....[46]....
        /*0290*/ 	.word	0x0000a770


	//   ....[47]....
        /*0294*/ 	.word	0x0000a790


	//   ....[48]....
        /*0298*/ 	.word	0x0000a7b0


	//   ....[49]....
        /*029c*/ 	.word	0x0000a7c0


	//   ....[50]....
        /*02a0*/ 	.word	0x0000a7d0


	//   ....[51]....
        /*02a4*/ 	.word	0x0000a7e0


	//   ....[52]....
        /*02a8*/ 	.word	0x0000a7f0


	//   ....[53]....
        /*02ac*/ 	.word	0x0000a810


	//   ....[54]....
        /*02b0*/ 	.word	0x0000a820


	//   ....[55]....
        /*02b4*/ 	.word	0x0000a830


	//   ....[56]....
        /*02b8*/ 	.word	0x0000a840


	//   ....[57]....
        /*02bc*/ 	.word	0x0000a850


	//   ....[58]....
        /*02c0*/ 	.word	0x0000a860


	//   ....[59]....
        /*02c4*/ 	.word	0x0000a870


	//   ....[60]....
        /*02c8*/ 	.word	0x0000a880


	//   ....[61]....
        /*02cc*/ 	.word	0x0000a8a0


	//   ....[62]....
        /*02d0*/ 	.word	0x0000a8d0


	//   ....[63]....
        /*02d4*/ 	.word	0x0000a900


	//   ....[64]....
        /*02d8*/ 	.word	0x0000a930


	//   ....[65]....
        /*02dc*/ 	.word	0x0000a970


	//   ....[66]....
        /*02e0*/ 	.word	0x0000a9b0


	//   ....[67]....
        /*02e4*/ 	.word	0x0000a9e0


	//   ....[68]....
        /*02e8*/ 	.word	0x0000a9f0


	//   ....[69]....
        /*02ec*/ 	.word	0x0000aa00


	//   ....[70]....
        /*02f0*/ 	.word	0x0000aa10


	//   ....[71]....
        /*02f4*/ 	.word	0x0000aa20


	//   ....[72]....
        /*02f8*/ 	.word	0x0000aa30


	//   ....[73]....
        /*02fc*/ 	.word	0x0000aa40


	//   ....[74]....
        /*0300*/ 	.word	0x0000aa50


	//   ....[75]....
        /*0304*/ 	.word	0x0000aa60


	//   ....[76]....
        /*0308*/ 	.word	0x0000adb0


	//   ....[77]....
        /*030c*/ 	.word	0x0000ae10


	//   ....[78]....
        /*0310*/ 	.word	0x0000ae40


	//   ....[79]....
        /*0314*/ 	.word	0x0000ae80


	//   ....[80]....
        /*0318*/ 	.word	0x0000aec0


	//   ....[81]....
        /*031c*/ 	.word	0x0000af00


	//   ....[82]....
        /*0320*/ 	.word	0x0000b420


	//   ....[83]....
        /*0324*/ 	.word	0x0000b450


	//   ....[84]....
        /*0328*/ 	.word	0x0000be20


	//   ....[85]....
        /*032c*/ 	.word	0x0000cc30


	//   ....[86]....
        /*0330*/ 	.word	0x0000d910


	//   ....[87]....
        /*0334*/ 	.word	0x0000d940


	//   ....[88]....
        /*0338*/ 	.word	0x0000d970


	//   ....[89]....
        /*033c*/ 	.word	0x0000d990


	//   ....[90]....
        /*0340*/ 	.word	0x0000d9a0


	//   ....[91]....
        /*0344*/ 	.word	0x0000da80


	//   ....[92]....
        /*0348*/ 	.word	0x0000f0f0


	//   ....[93]....
        /*034c*/ 	.word	0x0000f6a0


	//   ....[94]....
        /*0350*/ 	.word	0x0000f870


	//   ....[95]....
        /*0354*/ 	.word	0x0000f8c0


	//   ....[96]....
        /*0358*/ 	.word	0x0000f960


	//   ....[97]....
        /*035c*/ 	.word	0x0000fa40


	//   ....[98]....
        /*0360*/ 	.word	0x0000fae0


	//   ....[99]....
        /*0364*/ 	.word	0x0000fbb0


	//----- nvinfo : EIATTR_REG_RECONFIG
	.align		4
.L_257:
        /*0368*/ 	.byte	0x01, 0x54
	.zero		2


	//----- nvinfo : EIATTR_SYSCALL_OFFSETS
	.align		4
        /*036c*/ 	.byte	0x04, 0x46
        /*036e*/ 	.short	(.L_259 - .L_258)


	//   ....[0]....
.L_258:
        /*0370*/ 	.word	0x000013c0


	//   ....[1]....
        /*0374*/ 	.word	0x0000c600


	//   ....[2]....
        /*0378*/ 	.word	0x0000c740


	//   ....[3]....
        /*037c*/ 	.word	0x0000c880


	//   ....[4]....
        /*0380*/ 	.word	0x0000c9a0


	//   ....[5]....
        /*0384*/ 	.word	0x0000d450


	//----- nvinfo : EIATTR_MBARRIER_INSTR_OFFSETS
	.align		4
.L_259:
        /*0388*/ 	.byte	0x04, 0x39
        /*038a*/ 	.short	(.L_261 - .L_260)


	//   ....[0]....
.L_260:
        /*038c*/ 	.word	0x00000260
        /*0390*/ 	.word	0x000000ff
        /*0394*/ 	.word	0x00017000
        /*0398*/ 	.short	0x0100
        /*039a*/ 	.byte	0x08
	.zero		1


	//   ....[1]....
        /*039c*/ 	.word	0x00000270
        /*03a0*/ 	.word	0x000000ff
        /*03a4*/ 	.word	0x00017020
        /*03a8*/ 	.short	0x0100
        /*03aa*/ 	.byte	0x08
	.zero		1


	//   ....[2]....
        /*03ac*/ 	.word	0x00000360
        /*03b0*/ 	.word	0x000000ff
        /*03b4*/ 	.word	0x00017030
        /*03b8*/ 	.short	0x0100
        /*03ba*/ 	.byte	0x08
	.zero		1


	//   ....[3]....
        /*03bc*/ 	.word	0x00000370
        /*03c0*/ 	.word	0x000000ff
        /*03c4*/ 	.word	0x00017040
        /*03c8*/ 	.short	0x0100
        /*03ca*/ 	.byte	0x08
	.zero		1


	//   ....[4]....
        /*03cc*/ 	.word	0x00000380
        /*03d0*/ 	.word	0x000000ff
        /*03d4*/ 	.word	0x00017038
        /*03d8*/ 	.short	0x0100
        /*03da*/ 	.byte	0x08
	.zero		1


	//   ....[5]....
        /*03dc*/ 	.word	0x00000390
        /*03e0*/ 	.word	0x000000ff
        /*03e4*/ 	.word	0x00017048
        /*03e8*/ 	.short	0x0100
        /*03ea*/ 	.byte	0x08
	.zero		1


	//   ....[6]....
        /*03ec*/ 	.word	0x000004c0
        /*03f0*/ 	.word	0x000000ff
        /*03f4*/ 	.word	0x00017050
        /*03f8*/ 	.short	0x0100
        /*03fa*/ 	.byte	0x08
	.zero		1


	//   ....[7]....
        /*03fc*/ 	.word	0x000004d0
        /*0400*/ 	.word	0x000000ff
        /*0404*/ 	.word	0x00017060
        /*0408*/ 	.short	0x0100
        /*040a*/ 	.byte	0x08
	.zero		1


	//   ....[8]....
        /*040c*/ 	.word	0x000004e0
        /*0410*/ 	.word	0x000000ff
        /*0414*/ 	.word	0x00017058
        /*0418*/ 	.short	0x0100
        /*041a*/ 	.byte	0x08
	.zero		1


	//   ....[9]....
        /*041c*/ 	.word	0x000004f0
        /*0420*/ 	.word	0x000000ff
        /*0424*/ 	.word	0x00017068
        /*0428*/ 	.short	0x0100
        /*042a*/ 	.byte	0x08
	.zero		1


	//   ....[10]....
        /*042c*/ 	.word	0x000005e0
        /*0430*/ 	.word	0x000000ff
        /*0434*/ 	.word	0x00017070
        /*0438*/ 	.short	0x0100
        /*043a*/ 	.byte	0x06
	.zero		1


	//   ....[11]....
        /*043c*/ 	.word	0x000005f0
        /*0440*/ 	.word	0x000000ff
        /*0444*/ 	.word	0x00017080
        /*0448*/ 	.short	0x0100
        /*044a*/ 	.byte	0x06
	.zero		1


	//   ....[12]....
        /*044c*/ 	.word	0x00000600
        /*0450*/ 	.word	0x000000ff
        /*0454*/ 	.word	0x00017078
        /*0458*/ 	.short	0x0100
        /*045a*/ 	.byte	0x06
	.zero		1


	//   ....[13]....
        /*045c*/ 	.word	0x00000610
        /*0460*/ 	.word	0x000000ff
        /*0464*/ 	.word	0x00017088
        /*0468*/ 	.short	0x0100
        /*046a*/ 	.byte	0x06
	.zero		1


	//   ....[14]....
        /*046c*/ 	.word	0x00000740
        /*0470*/ 	.word	0x000000ff
        /*0474*/ 	.word	0x00017090
        /*0478*/ 	.short	0x0100
        /*047a*/ 	.byte	0x08
	.zero		1


	//   ....[15]....
        /*047c*/ 	.word	0x00000750
        /*0480*/ 	.word	0x000000ff
        /*0484*/ 	.word	0x000170a0
        /*0488*/ 	.short	0x0100
        /*048a*/ 	.byte	0x08
	.zero		1


	//   ....[16]....
        /*048c*/ 	.word	0x00000760
        /*0490*/ 	.word	0x000000ff
        /*0494*/ 	.word	0x00017098
        /*0498*/ 	.short	0x0100
        /*049a*/ 	.byte	0x08
	.zero		1


	//   ....[17]....
        /*049c*/ 	.word	0x00000770
        /*04a0*/ 	.word	0x000000ff
        /*04a4*/ 	.word	0x000170a8
        /*04a8*/ 	.short	0x0100
        /*04aa*/ 	.byte	0x08
	.zero		1


	//   ....[18]....
        /*04ac*/ 	.word	0x000008a0
        /*04b0*/ 	.word	0x000000ff
        /*04b4*/ 	.word	0x000170b0
        /*04b8*/ 	.short	0x0100
        /*04ba*/ 	.byte	0x08
	.zero		1


	//   ....[19]....
        /*04bc*/ 	.word	0x000008b0
        /*04c0*/ 	.word	0x000000ff
        /*04c4*/ 	.word	0x000170c0
        /*04c8*/ 	.short	0x0100
        /*04ca*/ 	.byte	0x08
	.zero		1


	//   ....[20]....
        /*04cc*/ 	.word	0x000008c0
        /*04d0*/ 	.word	0x000000ff
        /*04d4*/ 	.word	0x000170b8
        /*04d8*/ 	.short	0x0100
        /*04da*/ 	.byte	0x08
	.zero		1


	//   ....[21]....
        /*04dc*/ 	.word	0x000008d0
        /*04e0*/ 	.word	0x000000ff
        /*04e4*/ 	.word	0x000170c8
        /*04e8*/ 	.short	0x0100
        /*04ea*/ 	.byte	0x08
	.zero		1


	//   ....[22]....
        /*04ec*/ 	.word	0x00001690
        /*04f0*/ 	.word	0x000000ff
        /*04f4*/ 	.word	0x00017000
        /*04f8*/ 	.short	0x010a
        /*04fa*/ 	.byte	0x27
	.zero		1


	//   ....[23]....
        /*04fc*/ 	.word	0x00001720
        /*0500*/ 	.word	0x000000ff
        /*0504*/ 	.word	0x00017030
        /*0508*/ 	.short	0x010a
        /*050a*/ 	.byte	0x27
	.zero		1


	//   ....[24]....
        /*050c*/ 	.word	0x00001790
        /*0510*/ 	.word	0x000000ff
        /*0514*/ 	.word	0x00017030
        /*0518*/ 	.short	0x010a
        /*051a*/ 	.byte	0x27
	.zero		1


	//   ....[25]....
        /*051c*/ 	.word	0x00003a60
        /*0520*/ 	.word	0x0000003b
        /*0524*/ 	.word	0x00000000
        /*0528*/ 	.short	0x0101
        /*052a*/ 	.byte	0x3f
	.zero		1


	//   ....[26]....
        /*052c*/ 	.word	0x000044e0
        /*0530*/ 	.word	0x000000ff
        /*0534*/ 	.word	0x00017030
        /*0538*/ 	.short	0x010a
        /*053a*/ 	.byte	0x1a
	.zero		1


	//   ....[27]....
        /*053c*/ 	.word	0x00004520
        /*0540*/ 	.word	0x000000ff
        /*0544*/ 	.word	0x00017030
        /*0548*/ 	.short	0x010a
        /*054a*/ 	.byte	0x1a
	.zero		1


	//   ....[28]....
        /*054c*/ 	.word	0x000046a0
        /*0550*/ 	.word	0x000000ff
        /*0554*/ 	.word	0x00017050
        /*0558*/ 	.short	0x010a
        /*055a*/ 	.byte	0x0e
	.zero		1


	//   ....[29]....
        /*055c*/ 	.word	0x00004aa0
        /*0560*/ 	.word	0x000000ff
        /*0564*/ 	.word	0x00017050
        /*0568*/ 	.short	0x010a
        /*056a*/ 	.byte	0x0e
	.zero		1


	//   ....[30]....
        /*056c*/ 	.word	0x000069a0
        /*0570*/ 	.word	0x00000002
        /*0574*/ 	.word	0x00000000
        /*0578*/ 	.short	0x0101
        /*057a*/ 	.byte	0x3f
	.zero		1


	//   ....[31]....
        /*057c*/ 	.word	0x00006c70
        /*0580*/ 	.word	0x000000ff
        /*0584*/ 	.word	0x00000000
        /*0588*/ 	.short	0x0101
        /*058a*/ 	.byte	0x07
	.zero		1


	//   ....[32]....
        /*058c*/ 	.word	0x00007240
        /*0590*/ 	.word	0x000000ff
        /*0594*/ 	.word	0x00017030
        /*0598*/ 	.short	0x010a
        /*059a*/ 	.byte	0x17
	.zero		1


	//   ....[33]....
        /*059c*/ 	.word	0x00007280
        /*05a0*/ 	.word	0x000000ff
        /*05a4*/ 	.word	0x00017030
        /*05a8*/ 	.short	0x010a
        /*05aa*/ 	.byte	0x17
	.zero		1


	//   ....[34]....
        /*05ac*/ 	.word	0x00007400
        /*05b0*/ 	.word	0x000000ff
        /*05b4*/ 	.word	0x00017050
        /*05b8*/ 	.short	0x010a
        /*05ba*/ 	.byte	0x0e
	.zero		1


	//   ....[35]....
        /*05bc*/ 	.word	0x00008030
        /*05c0*/ 	.word	0x000000ff
        /*05c4*/ 	.word	0x00017050
        /*05c8*/ 	.short	0x010a
        /*05ca*/ 	.byte	0x0e
	.zero		1


	//   ....[36]....
        /*05cc*/ 	.word	0x00008d70
        /*05d0*/ 	.word	0x00000002
        /*05d4*/ 	.word	0x00000000
        /*05d8*/ 	.short	0x0101
        /*05da*/ 	.byte	0x3f
	.zero		1


	//   ....[37]....
        /*05dc*/ 	.word	0x00009080
        /*05e0*/ 	.word	0x000000ff
        /*05e4*/ 	.word	0x00000000
        /*05e8*/ 	.short	0x0101
        /*05ea*/ 	.byte	0x07
	.zero		1


	//   ....[38]....
        /*05ec*/ 	.word	0x00009590
        /*05f0*/ 	.word	0x000000ff
        /*05f4*/ 	.word	0x00017050
        /*05f8*/ 	.short	0x010a
        /*05fa*/ 	.byte	0x0b
	.zero		1


	//   ....[39]....
        /*05fc*/ 	.word	0x000095d0
        /*0600*/ 	.word	0x000000ff
        /*0604*/ 	.word	0x00017050
        /*0608*/ 	.short	0x010a
        /*060a*/ 	.byte	0x0b
	.zero		1


	//   ....[40]....
        /*060c*/ 	.word	0x00009c00
        /*0610*/ 	.word	0x000000ff
        /*0614*/ 	.word	0x00000000
        /*0618*/ 	.short	0x0101
        /*061a*/ 	.byte	0x04
	.zero		1


	//   ....[41]....
        /*061c*/ 	.word	0x0000aee0
        /*0620*/ 	.word	0x000000ff
        /*0624*/ 	.word	0x00000000
        /*0628*/ 	.short	0x0101
        /*062a*/ 	.byte	0x04
	.zero		1


	//   ....[42]....
        /*062c*/ 	.word	0x0000ce40
        /*0630*/ 	.word	0x000000ff
        /*0634*/ 	.word	0x00017080
        /*0638*/ 	.short	0x010a
        /*063a*/ 	.byte	0x26
	.zero		1


	//   ....[43]....
        /*063c*/ 	.word	0x0000d060
        /*0640*/ 	.word	0x000000ff
        /*0644*/ 	.word	0x00017040
        /*0648*/ 	.short	0x010a
        /*064a*/ 	.byte	0x26
	.zero		1


	//   ....[44]....
        /*064c*/ 	.word	0x0000dbc0
        /*0650*/ 	.word	0x000000ff
        /*0654*/ 	.word	0x00017000
        /*0658*/ 	.short	0x0107
        /*065a*/ 	.byte	0x26
	.zero		1


	//   ....[45]....
        /*065c*/ 	.word	0x0000dc00
        /*0660*/ 	.word	0x000000ff
        /*0664*/ 	.word	0x00017000
        /*0668*/ 	.short	0x0101
        /*066a*/ 	.byte	0x26
	.zero		1


	//   ....[46]....
        /*066c*/ 	.word	0x0000dc30
        /*0670*/ 	.word	0x000000ff
        /*0674*/ 	.word	0x00017020
        /*0678*/ 	.short	0x010a
        /*067a*/ 	.byte	0x26
	.zero		1


	//   ....[47]....
        /*067c*/ 	.word	0x0000def0
        /*0680*/ 	.word	0x00000006
        /*0684*/ 	.word	0x00017080
        /*0688*/ 	.short	0x010a
        /*068a*/ 	.byte	0x3f
	.zero		1


	//   ....[48]....
        /*068c*/ 	.word	0x0000e2d0
        /*0690*/ 	.word	0x00000006
        /*0694*/ 	.word	0x00017040
        /*0698*/ 	.short	0x010a
        /*069a*/ 	.byte	0x3f
	.zero		1


	//   ....[49]....
        /*069c*/ 	.word	0x0000e6e0
        /*06a0*/ 	.word	0x00000003
        /*06a4*/ 	.word	0x00017070
        /*06a8*/ 	.short	0x010a
        /*06aa*/ 	.byte	0x3f
	.zero		1


	//   ....[50]....
        /*06ac*/ 	.word	0x0000e740
        /*06b0*/ 	.word	0x00000003
        /*06b4*/ 	.word	0x00017060
        /*06b8*/ 	.short	0x010a
        /*06ba*/ 	.byte	0x3f
	.zero		1


	//   ....[51]....
        /*06bc*/ 	.word	0x0000ea70
        /*06c0*/ 	.word	0x00000003
        /*06c4*/ 	.word	0x00017050
        /*06c8*/ 	.short	0x0101
        /*06ca*/ 	.byte	0x3f
	.zero		1


	//   ....[52]....
        /*06cc*/ 	.word	0x0000eae0
        /*06d0*/ 	.word	0x00000002
        /*06d4*/ 	.word	0x00000000
        /*06d8*/ 	.short	0x0101
        /*06da*/ 	.byte	0x3f
	.zero		1


	//   ....[53]....
        /*06dc*/ 	.word	0x0000ebd0
        /*06e0*/ 	.word	0x00000000
        /*06e4*/ 	.word	0x00017070
        /*06e8*/ 	.short	0x010a
        /*06ea*/ 	.byte	0x3f
	.zero		1


	//   ....[54]....
        /*06ec*/ 	.word	0x0000ec70
        /*06f0*/ 	.word	0x00000000
        /*06f4*/ 	.word	0x00017060
        /*06f8*/ 	.short	0x010a
        /*06fa*/ 	.byte	0x3f
	.zero		1


	//   ....[55]....
        /*06fc*/ 	.word	0x0000efa0
        /*0700*/ 	.word	0x00000000
        /*0704*/ 	.word	0x00017050
        /*0708*/ 	.short	0x0101
        /*070a*/ 	.byte	0x3f
	.zero		1


	//   ....[56]....
        /*070c*/ 	.word	0x0000f000
        /*0710*/ 	.word	0x00000002
        /*0714*/ 	.word	0x00000000
        /*0718*/ 	.short	0x0101
        /*071a*/ 	.byte	0x3f
	.zero		1


	//   ....[57]....
        /*071c*/ 	.word	0x0000f0a0
        /*0720*/ 	.word	0x00000009
        /*0724*/ 	.word	0x00017020
        /*0728*/ 	.short	0x010a
        /*072a*/ 	.byte	0x3f
	.zero		1


	//   ....[58]....
        /*072c*/ 	.word	0x0000f1e0
        /*0730*/ 	.word	0x00000006
        /*0734*/ 	.word	0x00000000
        /*0738*/ 	.short	0x010a
        /*073a*/ 	.byte	0x3f
	.zero		1


	//   ....[59]....
        /*073c*/ 	.word	0x0000f250
        /*0740*/ 	.word	0x00000007
        /*0744*/ 	.word	0x00000000
        /*0748*/ 	.short	0x010a
        /*074a*/ 	.byte	0x3f
	.zero		1


	//   ....[60]....
        /*074c*/ 	.word	0x0000f2a0
        /*0750*/ 	.word	0x00000000
        /*0754*/ 	.word	0x00017060
        /*0758*/ 	.short	0x010a
        /*075a*/ 	.byte	0x3f
	.zero		1


	//   ....[61]....
        /*075c*/ 	.word	0x0000f2f0
        /*0760*/ 	.word	0x00000005
        /*0764*/ 	.word	0x00017060
        /*0768*/ 	.short	0x010a
        /*076a*/ 	.byte	0x3f
	.zero		1


	//   ....[62]....
        /*076c*/ 	.word	0x0000f330
        /*0770*/ 	.word	0x00000000
        /*0774*/ 	.word	0x00017080
        /*0778*/ 	.short	0x010a
        /*077a*/ 	.byte	0x3f
	.zero		1


	//   ....[63]....
        /*077c*/ 	.word	0x0000f350
        /*0780*/ 	.word	0x00000005
        /*0784*/ 	.word	0x00017080
        /*0788*/ 	.short	0x010a
        /*078a*/ 	.byte	0x3f
	.zero		1


	//   ....[64]....
        /*078c*/ 	.word	0x0000f3c0
        /*0790*/ 	.word	0x00000003
        /*0794*/ 	.word	0x00017000
        /*0798*/ 	.short	0x010a
        /*079a*/ 	.byte	0x3f
	.zero		1


	//   ....[65]....
        /*079c*/ 	.word	0x0000f420
        /*07a0*/ 	.word	0x00000003
        /*07a4*/ 	.word	0x00017030
        /*07a8*/ 	.short	0x010a
        /*07aa*/ 	.byte	0x3f
	.zero		1


	//   ....[66]....
        /*07ac*/ 	.word	0x0000f480
        /*07b0*/ 	.word	0x0000000b
        /*07b4*/ 	.word	0x00017030
        /*07b8*/ 	.short	0x010a
        /*07ba*/ 	.byte	0x3f
	.zero		1


	//   ....[67]....
        /*07bc*/ 	.word	0x0000f4e0
        /*07c0*/ 	.word	0x00000029
        /*07c4*/ 	.word	0x00017050
        /*07c8*/ 	.short	0x010a
        /*07ca*/ 	.byte	0x3f
	.zero		1


	//   ....[68]....
        /*07cc*/ 	.word	0x0000f540
        /*07d0*/ 	.word	0x00000009
        /*07d4*/ 	.word	0x00017030
        /*07d8*/ 	.short	0x010a
        /*07da*/ 	.byte	0x3f
	.zero		1


	//   ....[69]....
        /*07dc*/ 	.word	0x0000f5a0
        /*07e0*/ 	.word	0x0000000b
        /*07e4*/ 	.word	0x00017050
        /*07e8*/ 	.short	0x010a
        /*07ea*/ 	.byte	0x3f
	.zero		1


	//   ....[70]....
        /*07ec*/ 	.word	0x0000f600
        /*07f0*/ 	.word	0x00000005
        /*07f4*/ 	.word	0x00017050
        /*07f8*/ 	.short	0x010a
        /*07fa*/ 	.byte	0x3f
	.zero		1


	//   ....[71]....
        /*07fc*/ 	.word	0x0000f760
        /*0800*/ 	.word	0x00000003
        /*0804*/ 	.word	0x00017080
        /*0808*/ 	.short	0x010a
        /*080a*/ 	.byte	0x3f
	.zero		1


	//   ....[72]....
        /*080c*/ 	.word	0x0000f7c0
        /*0810*/ 	.word	0x00000003
        /*0814*/ 	.word	0x00017040
        /*0818*/ 	.short	0x010a
        /*081a*/ 	.byte	0x3f
	.zero		1


	//   ....[73]....
        /*081c*/ 	.word	0x0000fbf0
        /*0820*/ 	.word	0x00000003
        /*0824*/ 	.word	0x00017020
        /*0828*/ 	.short	0x010a
        /*082a*/ 	.byte	0x3f
	.zero		1


	//   ....[74]....
        /*082c*/ 	.word	0x0000fc40
        /*0830*/ 	.word	0x00000006
        /*0834*/ 	.word	0x00017080
        /*0838*/ 	.short	0x010a
        /*083a*/ 	.byte	0x3f
	.zero		1


	//   ....[75]....
        /*083c*/ 	.word	0x0000fc90
        /*0840*/ 	.word	0x00000006
        /*0844*/ 	.word	0x00017040
        /*0848*/ 	.short	0x010a
        /*084a*/ 	.byte	0x3f
	.zero		1


	//   ....[76]....
        /*084c*/ 	.word	0x0000fce0
        /*0850*/ 	.word	0x00000003
        /*0854*/ 	.word	0x00017070
        /*0858*/ 	.short	0x010a
        /*085a*/ 	.byte	0x3f
	.zero		1


	//   ....[77]....
        /*085c*/ 	.word	0x0000fd30
        /*0860*/ 	.word	0x00000003
        /*0864*/ 	.word	0x00017060
        /*0868*/ 	.short	0x010a
        /*086a*/ 	.byte	0x3f
	.zero		1


	//   ....[78]....
        /*086c*/ 	.word	0x0000fd80
        /*0870*/ 	.word	0x00000000
        /*0874*/ 	.word	0x00017070
        /*0878*/ 	.short	0x010a
        /*087a*/ 	.byte	0x3f
	.zero		1


	//   ....[79]....
        /*087c*/ 	.word	0x0000fdd0
        /*0880*/ 	.word	0x00000000
        /*0884*/ 	.word	0x00017060
        /*0888*/ 	.short	0x010a
        /*088a*/ 	.byte	0x3f
	.zero		1


	//   ....[80]....
        /*088c*/ 	.word	0x0000fe20
        /*0890*/ 	.word	0x00000009
        /*0894*/ 	.word	0x00017020
        /*0898*/ 	.short	0x010a
        /*089a*/ 	.byte	0x3f
	.zero		1


	//   ....[81]....
        /*089c*/ 	.word	0x0000fe70
        /*08a0*/ 	.word	0x00000006
        /*08a4*/ 	.word	0x00000000
        /*08a8*/ 	.short	0x010a
        /*08aa*/ 	.byte	0x3f
	.zero		1


	//   ....[82]....
        /*08ac*/ 	.word	0x0000fec0
        /*08b0*/ 	.word	0x00000007
        /*08b4*/ 	.word	0x00000000
        /*08b8*/ 	.short	0x010a
        /*08ba*/ 	.byte	0x3f
	.zero		1


	//   ....[83]....
        /*08bc*/ 	.word	0x0000ff10
        /*08c0*/ 	.word	0x00000000
        /*08c4*/ 	.word	0x00017060
        /*08c8*/ 	.short	0x010a
        /*08ca*/ 	.byte	0x3f
	.zero		1


	//   ....[84]....
        /*08cc*/ 	.word	0x0000ff60
        /*08d0*/ 	.word	0x00000005
        /*08d4*/ 	.word	0x00017060
        /*08d8*/ 	.short	0x010a
        /*08da*/ 	.byte	0x3f
	.zero		1


	//   ....[85]....
        /*08dc*/ 	.word	0x0000ffb0
        /*08e0*/ 	.word	0x00000000
        /*08e4*/ 	.word	0x00017080
        /*08e8*/ 	.short	0x010a
        /*08ea*/ 	.byte	0x3f
	.zero		1


	//----- nvinfo : EIATTR_NUM_MBARRIERS
	.align		4
.L_261:
        /*08ec*/ 	.byte	0x03, 0x38
        /*08ee*/ 	.short	0x0016


	//----- nvinfo : EIATTR_EXIT_INSTR_OFFSETS
	.align		4
        /*08f0*/ 	.byte	0x04, 0x1c
        /*08f2*/ 	.short	(.L_263 - .L_262)


	//   ....[0]....
.L_262:
        /*08f4*/ 	.word	0x0000f3a0


	//----- nvinfo : EIATTR_MAX_THREADS
	.align		4
.L_263:
        /*08f8*/ 	.byte	0x04, 0x05
        /*08fa*/ 	.short	(.L_265 - .L_264)
.L_264:
        /*08fc*/ 	.word	0x00000200
        /*0900*/ 	.word	0x00000001
        /*0904*/ 	.word	0x00000001


	//----- nvinfo : EIATTR_CRS_STACK_SIZE
	.align		4
.L_265:
        /*0908*/ 	.byte	0x04, 0x1e
        /*090a*/ 	.short	(.L_267 - .L_266)
.L_266:
        /*090c*/ 	.word	0x00000000


	//----- nvinfo : EIATTR_CBANK_PARAM_SIZE
	.align		4
.L_267:
        /*0910*/ 	.byte	0x03, 0x19
        /*0912*/ 	.short	0x0a70


	//----- nvinfo : EIATTR_PARAM_CBANK
	.align		4
        /*0914*/ 	.byte	0x04, 0x0a
        /*0916*/ 	.short	(.L_269 - .L_268)
	.align		4
.L_268:
        /*0918*/ 	.word	index@(.nv.constant0._ZN7cutlass13device_kernelIN5flash11enable_sm90INS1_16FlashAttnFwdSm90INS1_25CollectiveMainloopFwdSm90ILi2EN4cute5tupleIJNS5_1CILi1EEES8_S8_EEENS6_IJNS7_ILi192EEENS7_ILi128EEENS7_ILi96EEEEEELi96ENS_12float_e4m3_tEfNS_4arch4Sm90ELb1ELb0ELb1ELb0ELb0ELb0ELb0ELb1ELb1ELb1ELb1ELb0EEENS1_21CollectiveEpilogueFwdINS6_IJSA_SC_SB_EEES9_NS_10bfloat16_tESG_Li384ELb0ELb1ELb1ELb1EEENS1_19SingleTileSchedulerILb0ELb1ELb1ELi192EEEEEEEEEvNT_6ParamsE)
        /*091c*/ 	.short	0x0210
        /*091e*/ 	.short	0x0a70


	//----- nvinfo : EIATTR_SW_WAR
	.align		4
.L_269:
        /*0920*/ 	.byte	0x04, 0x36
        /*0922*/ 	.short	(.L_271 - .L_270)
.L_270:
        /*0924*/ 	.word	0x00000008
.L_271:


//--------------------- .nv.info._ZN7cutlass13device_kernelIN5flash11enable_sm90INS1_16FlashAttnFwdSm90INS1_25CollectiveMainloopFwdSm90ILi2EN4cute5tupleIJNS5_1CILi1EEES8_S8_EEENS6_IJNS7_ILi192EEENS7_ILi128EEENS7_ILi96EEEEEELi96ENS_12float_e4m3_tEfNS_4arch4Sm90ELb1ELb0ELb1ELb1ELb0ELb0ELb0ELb1ELb1ELb1ELb1ELb0EEENS1_21CollectiveEpilogueFwdINS6_IJSA_SC_SB_EEES9_NS_10bfloat16_tESG_Li384ELb1ELb1ELb1ELb1EEENS1_36VarlenDynamicPersistentTileSchedulerILi192ELi128ELi384ELi128ELb1ELb1ELb1ELb1ELb1ELb1EEEEEEEEEvNT_6ParamsE --------------------------
	.section	.nv.info._ZN7cutlass13device_kernelIN5flash11enable_sm90INS1_16FlashAttnFwdSm90INS1_25CollectiveMainloopFwdSm90ILi2EN4cute5tupleIJNS5_1CILi1EEES8_S8_EEENS6_IJNS7_ILi192EEENS7_ILi128EEENS7_ILi96EEEEEELi96ENS_12float_e4m3_tEfNS_4arch4Sm90ELb1ELb0ELb1ELb1ELb0ELb0ELb0ELb1ELb1ELb1ELb1ELb0EEENS1_21CollectiveEpilogueFwdINS6_IJSA_SC_SB_EEES9_NS_10bfloat16_tESG_Li384ELb1ELb1ELb1ELb1EEENS1_36VarlenDynamicPersistentTileSchedulerILi192ELi128ELi384ELi128ELb1ELb1ELb1ELb1ELb1ELb1EEEEEEEEEvNT_6ParamsE,"",@"SHT_CUDA_INFO"
	.sectionflags	@""
	.align	4


	//----- nvinfo : EIATTR_CUDA_API_VERSION
	.align		4
        /*0000*/ 	.byte	0x04, 0x37
        /*0002*/ 	.short	(.L_273 - .L_272)
.L_272:
        /*0004*/ 	.word	0x00000082


	//----- nvinfo : EIATTR_KPARAM_INFO
	.align		4
.L_273:
        /*0008*/ 	.byte	0x04, 0x17
        /*000a*/ 	.short	(.L_275 - .L_274)
.L_274:
        /*000c*/ 	.word	0x00000000
        /*0010*/ 	.short	0x0000
        /*0012*/ 	.short	0x0070
        /*0014*/ 	.byte	0x00, 0xf0, 0x01, 0x2a


	//----- nvinfo : EIATTR_SPARSE_MMA_MASK
	.align		4
.L_275:
        /*0018*/ 	.byte	0x03, 0x50
        /*001a*/ 	.short	0x0000


	//----- nvinfo : EIATTR_MAXREG_COUNT
	.align		4
        /*001c*/ 	.byte	0x03, 0x1b
        /*001e*/ 	.short	0x0080


	//----- nvinfo : EIATTR_NUM_BARRIERS
	.align		4
        /*0020*/ 	.byte	0x02, 0x4c
        /*0022*/ 	.byte	0x09
	.zero		1


	//----- nvinfo : EIATTR_EXTERNS
	.align		4
        /*0024*/ 	.byte	0x04, 0x0f
        /*0026*/ 	.short	(.L_277 - .L_276)


	//   ....[0]....
	.align		4
.L_276:
        /*0028*/ 	.word	index@(__assertfail)


	//----- nvinfo : EIATTR_ANNOTATIONS
	.align		4
.L_277:
        /*002c*/ 	.byte	0x04, 0x55
        /*002e*/ 	.short	(.L_279 - .L_278)


	//   ....[0]....
.L_278:
        /* <DEDUP_REMOVED lines=12> */


	//----- nvinfo : EIATTR_MERCURY_ISA_VERSION
	.align		4
.L_279:
        /*00e0*/ 	.byte	0x03, 0x5f
        /*00e2*/ 	.short	0x0101


	//----- nvinfo : EIATTR_UNUSED_LOAD_BYTE_OFFSET
	.align		4
        /*00e4*/ 	.byte	0x04, 0x44
        /*00e6*/ 	.short	(.L_281 - .L_280)


	//   ....[0]....
.L_280:
        /*00e8*/ 	.word	0x00000a00
        /*00ec*/ 	.word	0x0000fff0


	//   ....[1]....
        /*00f0*/ 	.word	0x0000a440
        /*00f4*/ 	.word	0x0000fff0


	//----- nvinfo : EIATTR_INT_WARP_WIDE_INSTR_OFFSETS
	.align		4
.L_281:
        /*00f8*/ 	.byte	0x04, 0x31
        /*00fa*/ 	.short	(.L_283 - .L_282)


	//   ....[0]....
.L_282:
        /*00fc*/ 	.word	0x00000130


	//   ....[1]....
        /*0100*/ 	.word	0x00000170


	//   ....[2]....
        /*0104*/ 	.word	0x000001e0


	//   ....[3]....
        /*0108*/ 	.word	0x0000f430


	//   ....[4]....
        /*010c*/ 	.word	0x0000f4c0


	//   ....[5]....
        /*0110*/ 	.word	0x00011da0


	//   ....[6]....
        /*0114*/ 	.word	0x00011e30


	//----- nvinfo : EIATTR_COOP_GROUP_MASK_REGIDS
	.align		4
.L_283:
        /*0118*/ 	.byte	0x04, 0x29
        /*011a*/ 	.short	(.L_285 - .L_284)


	//   ....[0]....
.L_284:
        /*011c*/ 	.word	0xffffffff


	//   ....[1]....
        /*0120*/ 	.word	0xffffffff


	//   ....[2]....
        /*0124*/ 	.word	0xffffffff


	//   ....[3]....
        /*0128*/ 	.word	0xffffffff


	//   ....[4]....
        /*012c*/ 	.word	0xffffffff


	//   ....[5]....
        /*0130*/ 	.word	0xffffffff


	//   ....[6]....
        /*0134*/ 	.word	0xffffffff


	//   ....[7]....
        /*0138*/ 	.word	0xffffffff


	//   ....[8]....
        /*013c*/ 	.word	0xffffffff


	//   ....[9]....
        /*0140*/ 	.word	0xffffffff


	//   ....[10]....
        /*0144*/ 	.word	0xffffffff


	//   ....[11]....
        /*0148*/ 	.word	0xffffffff


	//   ....[12]....
        /*014c*/ 	.word	0xffffffff


	//   ....[13]....
        /*0150*/ 	.word	0xffffffff


	//   ....[14]....
        /*0154*/ 	.word	0xffffffff


	//   ....[15]....
        /*0158*/ 	.word	0xffffffff


	//   ....[16]....
        /*015c*/ 	.word	0xffffffff


	//   ....[17]....
        /*0160*/ 	.word	0xffffffff


	//   ....[18]....
        /*0164*/ 	.word	0xffffffff


	//   ....[19]....
        /*0168*/ 	.word	0xffffffff


	//   ....[20]....
        /*016c*/ 	.word	0xffffffff


	//   ....[21]....
        /*0170*/ 	.word	0xffffffff


	//   ....[22]....
        /*0174*/ 	.word	0xffffffff


	//   ....[23]....
        /*0178*/ 	.word	0xffffffff


	//   ....[24]....
        /*017c*/ 	.word	0xffffffff


	//   ....[25]....
        /*0180*/ 	.word	0xffffffff


	//   ....[26]....
        /*0184*/ 	.word	0xffffffff


	//   ....[27]....
        /*0188*/ 	.word	0xffffffff


	//   ....[28]....
        /*018c*/ 	.word	0xffffffff


	//   ....[29]....
        /*0190*/ 	.word	0xffffffff


	//   ....[30]....
        /*0194*/ 	.word	0xffffffff


	//   ....[31]....
        /*0198*/ 	.word	0xffffffff


	//   ....[32]....
        /*019c*/ 	.word	0xffffffff


	//   ....[33]....
        /*01a0*/ 	.word	0xffffffff


	//   ....[34]....
        /*01a4*/ 	.word	0xffffffff


	//   ....[35]....
        /*01a8*/ 	.word	0xffffffff


	//   ....[36]....
        /*01ac*/ 	.word	0xffffffff


	//   ....[37]....
        /*01b0*/ 	.word	0xffffffff


	//   ....[38]....
        /*01b4*/ 	.word	0xffffffff


	//   ....[39]....
        /*01b8*/ 	.word	0xffffffff


	//   ....[40]....
        /*01bc*/ 	.word	0xffffffff


	//   ....[41]....
        /*01c0*/ 	.word	0xffffffff


	//   ....[42]....
        /*01c4*/ 	.word	0xffffffff


	//   ....[43]....
        /*01c8*/ 	.word	0xffffffff


	//   ....[44]....
        /*01cc*/ 	.word	0xffffffff


	//   ....[45]....
        /*01d0*/ 	.word	0xffffffff


	//   ....[46]....
        /*01d4*/ 	.word	0xffffffff


	//   ....[47]....
        /*01d8*/ 	.word	0xffffffff


	//   ....[48]....
        /*01dc*/ 	.word	0xffffffff


	//   ....[49]....
        /*01e0*/ 	.word	0xffffffff


	//   ....[50]....
        /*01e4*/ 	.word	0xffffffff


	//   ....[51]....
        /*01e8*/ 	.word	0xffffffff


	//   ....[52]....
        /*01ec*/ 	.word	0xffffffff


	//   ....[53]....
        /*01f0*/ 	.word	0xffffffff


	//   ....[54]....
        /*01f4*/ 	.word	0xffffffff


	//   ....[55]....
        /*01f8*/ 	.word	0xffffffff


	//   ....[56]....
        /*01fc*/ 	.word	0xffffffff


	//   ....[57]....
        /*0200*/ 	.word	0xffffffff


	//   ....[58]....
        /*0204*/ 	.word	0xffffffff


	//   ....[59]....
        /*0208*/ 	.word	0xffffffff


	//   ....[60]....
        /*020c*/ 	.word	0xffffffff


	//   ....[61]....
        /*0210*/ 	.word	0xffffffff


	//   ....[62]....
        /*0214*/ 	.word	0xffffffff


	//   ....[63]....
        /*0218*/ 	.word	0xffffffff


	//   ....[64]....
        /*021c*/ 	.word	0xffffffff


	//   ....[65]....
        /*0220*/ 	.word	0xffffffff


	//   ....[66]....
        /*0224*/ 	.word	0xffffffff


	//   ....[67]....
        /*0228*/ 	.word	0xffffffff


	//   ....[68]....
        /*022c*/ 	.word	0xffffffff


	//   ....[69]....
        /*0230*/ 	.word	0xffffffff


	//   ....[70]....
        /*0234*/ 	.word	0xffffffff


	//   ....[71]....
        /*0238*/ 	.word	0xffffffff


	//   ....[72]....
        /*023c*/ 	.word	0xffffffff


	//   ....[73]....
        /*0240*/ 	.word	0xffffffff


	//   ....[74]....
        /*0244*/ 	.word	0xffffffff


	//   ....[75]....
        /*0248*/ 	.word	0xffffffff


	//   ....[76]....
        /*024c*/ 	.word	0xffffffff


	//   ....[77]....
        /*0250*/ 	.word	0xffffffff


	//   ....[78]....
        /*0254*/ 	.word	0xffffffff


	//   ....[79]....
        /*0258*/ 	.word	0xffffffff


	//   ....[80]....
        /*025c*/ 	.word	0xffffffff


	//   ....[81]....
        /*0260*/ 	.word	0xffffffff


	//   ....[82]....
        /*0264*/ 	.word	0xffffffff


	//   ....[83]....
        /*0268*/ 	.word	0xffffffff


	//   ....[84]....
        /*026c*/ 	.word	0xffffffff


	//   ....[85]....
        /*0270*/ 	.word	0xffffffff


	//   ....[86]....
        /*0274*/ 	.word	0xffffffff


	//   ....[87]....
        /*0278*/ 	.word	0xffffffff


	//   ....[88]....
        /*027c*/ 	.word	0xffffffff


	//   ....[89]....
        /*0280*/ 	.word	0xffffffff


	//   ....[90]....
        /*0284*/ 	.word	0xffffffff


	//   ....[91]....
        /*0288*/ 	.word	0xffffffff


	//   ....[92]....
        /*028c*/ 	.word	0xffffffff


	//   ....[93]....
        /*0290*/ 	.word	0xffffffff


	//   ....[94]....
        /*0294*/ 	.word	0xffffffff


	//   ....[95]....
        /*0298*/ 	.word	0xffffffff


	//   ....[96]....
        /*029c*/ 	.word	0xffffffff


	//   ....[97]....
        /*02a0*/ 	.word	0xffffffff


	//   ....[98]....
        /*02a4*/ 	.word	0xffffffff


	//   ....[99]....
        /*02a8*/ 	.word	0xffffffff


	//   ....[100]....
        /*02ac*/ 	.word	0xffffffff


	//   ....[101]....
        /*02b0*/ 	.word	0xffffffff


	//   ....[102]....
        /*02b4*/ 	.word	0xffffffff


	//   ....[103]....
        /*02b8*/ 	.word	0xffffffff


	//   ....[104]....
        /*02bc*/ 	.word	0xffffffff


	//   ....[105]....
        /*02c0*/ 	.word	0xffffffff


	//   ....[106]....
        /*02c4*/ 	.word	0xffffffff


	//   ....[107]....
        /*02c8*/ 	.word	0xffffffff


	//   ....[108]....
        /*02cc*/ 	.word	0xffffffff


	//   ....[109]....
        /*02d0*/ 	.word	0xffffffff


	//   ....[110]....
        /*02d4*/ 	.word	0xffffffff


	//   ....[111]....
        /*02d8*/ 	.word	0xffffffff


	//   ....[112]....
        /*02dc*/ 	.word	0xffffffff


	//   ....[113]....
        /*02e0*/ 	.word	0xffffffff


	//   ....[114]....
        /*02e4*/ 	.word	0xffffffff


	//   ....[115]....
        /*02e8*/ 	.word	0xffffffff


	//   ....[116]....
        /*02ec*/ 	.word	0xffffffff


	//   ....[117]....
        /*02f0*/ 	.word	0xffffffff


	//   ....[118]....
        /*02f4*/ 	.word	0xffffffff


	//   ....[119]....
        /*02f8*/ 	.word	0xffffffff


	//   ....[120]....
        /*02fc*/ 	.word	0xffffffff


	//   ....[121]....
        /*0300*/ 	.word	0xffffffff


	//   ....[122]....
        /*0304*/ 	.word	0xffffffff


	//   ....[123]....
        /*0308*/ 	.word	0xffffffff


	//   ....[124]....
        /*030c*/ 	.word	0xffffffff


	//   ....[125]....
        /*0310*/ 	.word	0xffffffff


	//   ....[126]....
        /*0314*/ 	.word	0xffffffff


	//   ....[127]....
        /*0318*/ 	.word	0xffffffff


	//   ....[128]....
        /*031c*/ 	.word	0xffffffff


	//   ....[129]....
        /*0320*/ 	.word	0xffffffff


	//   ....[130]....
        /*0324*/ 	.word	0xffffffff


	//   ....[131]....
        /*0328*/ 	.word	0xffffffff


	//   ....[132]....
        /*032c*/ 	.word	0xffffffff


	//   ....[133]....
        /*0330*/ 	.word	0xffffffff


	//   ....[134]....
        /*0334*/ 	.word	0xffffffff


	//   ....[135]....
        /*0338*/ 	.word	0x0500000f


	//   ....[136]....
        /*033c*/ 	.word	0x0500000f


	//   ....[137]....
        /*0340*/ 	.word	0x0500000f


	//   ....[138]....
        /*0344*/ 	.word	0x0500000f


	//   ....[139]....
        /*0348*/ 	.word	0x0500000f


	//   ....[140]....
        /*034c*/ 	.word	0x0500000f


	//   ....[141]....
        /*0350*/ 	.word	0x0500000f


	//   ....[142]....
        /*0354*/ 	.word	0x0500000f


	//----- nvinfo : EIATTR_COOP_GROUP_INSTR_OFFSETS
	.align		4
.L_285:
        /*0358*/ 	.byte	0x04, 0x28
        /*035a*/ 	.short	(.L_287 - .L_286)


	//   ....[0]....
.L_286:
        /*035c*/ 	.word	0x00000060


	//   ....[1]....
        /*0360*/ 	.word	0x00000140


	//   ....[2]....
        /*0364*/ 	.word	0x00000190


	//   ....[3]....
        /*0368*/ 	.word	0x000003c0


	//   ....[4]....
        /*036c*/ 	.word	0x00000520


	//   ....[5]....
        /*0370*/ 	.word	0x00000640


	//   ....[6]....
        /*0374*/ 	.word	0x000007a0


	//   ....[7]....
        /*0378*/ 	.word	0x00001ae0


	//   ....[8]....
        /*037c*/ 	.word	0x000024e0


	//   ....[9]....
        /*0380*/ 	.word	0x00002c60


	//   ....[10]....
        /*0384*/ 	.word	0x00003110


	//   ....[11]....
        /*0388*/ 	.word	0x000031b0


	//   ....[12]....
        /*038c*/ 	.word	0x00003bf0


	//   ....[13]....
        /*0390*/ 	.word	0x00003c70


	//   ....[14]....
        /*0394*/ 	.word	0x000054a0


	//   ....[15]....
        /*0398*/ 	.word	0x00005660


	//   ....[16]....
        /*039c*/ 	.word	0x00005d40


	//   ....[17]....
        /*03a0*/ 	.word	0x00005e60


	//   ....[18]....
        /*03a4*/ 	.word	0x000066b0


	//   ....[19]....
        /*03a8*/ 	.word	0x00006710


	//   ....[20]....
        /*03ac*/ 	.word	0x00008780


	//   ....[21]....
        /*03b0*/ 	.word	0x000087a0


	//   ....[22]....
        /*03b4*/ 	.word	0x000087c0


	//   ....[23]....
        /*03b8*/ 	.word	0x000087e0


	//   ....[24]....
        /*03bc*/ 	.word	0x00009d80


	//   ....[25]....
        /*03c0*/ 	.word	0x00009d90


	//   ....[26]....
        /*03c4*/ 	.word	0x00009e10


	//   ....[27]....
        /*03c8*/ 	.word	0x00009e20


	//   ....[28]....
        /*03cc*/ 	.word	0x0000a8b0


	//   ....[29]....
        /*03d0*/ 	.word	0x0000a8c0


	//   ....[30]....
        /*03d4*/ 	.word	0x0000a8d0


	//   ....[31]....
        /*03d8*/ 	.word	0x0000a8f0


	//   ....[32]....
        /*03dc*/ 	.word	0x0000a920


	//   ....[33]....
        /*03e0*/ 	.word	0x0000a980


	//   ....[34]....
        /*03e4*/ 	.word	0x0000a9c0


	//   ....[35]....
        /*03e8*/ 	.word	0x0000a9f0


	//   ....[36]....
        /*03ec*/ 	.word	0x0000aa20


	//   ....[37]....
        /*03f0*/ 	.word	0x0000aa60


	//   ....[38]....
        /*03f4*/ 	.word	0x0000aa90


	//   ....[39]....
        /*03f8*/ 	.word	0x0000aac0


	//   ....[40]....
        /*03fc*/ 	.word	0x0000ab00


	//   ....[41]....
        /*0400*/ 	.word	0x0000ab30


	//   ....[42]....
        /*0404*/ 	.word	0x0000ab60


	//   ....[43]....
        /*0408*/ 	.word	0x0000ab90


	//   ....[44]....
        /*040c*/ 	.word	0x0000abc0


	//   ....[45]....
        /*0410*/ 	.word	0x0000abf0


	//   ....[46]....
        /*0414*/ 	.word	0x0000ac20


	//   ....[47]....
        /*0418*/ 	.word	0x0000ac50


	//   ....[48]....
        /*041c*/ 	.word	0x0000ac80


	//   ....[49]....
        /*0420*/ 	.word	0x0000acb0


	//   ....[50]....
        /*0424*/ 	.word	0x0000ace0


	//   ....[51]....
        /*0428*/ 	.word	0x0000ad10


	//   ....[52]....
        /*042c*/ 	.word	0x0000ad20


	//   ....[53]....
        /*0430*/ 	.word	0x0000ad30


	//   ....[54]....
        /*0434*/ 	.word	0x0000ad50


	//   ....[55]....
        /*0438*/ 	.word	0x0000ad70


	//   ....[56]....
        /*043c*/ 	.word	0x0000ad80


	//   ....[57]....
        /*0440*/ 	.word	0x0000ad90


	//   ....[58]....
        /*0444*/ 	.word	0x0000ada0


	//   ....[59]....
        /*0448*/ 	.word	0x0000adb0


	//   ....[60]....
        /*044c*/ 	.word	0x0000adc0


	//   ....[61]....
        /*0450*/ 	.word	0x0000add0


	//   ....[62]....
        /*0454*/ 	.word	0x0000ade0


	//   ....[63]....
        /*0458*/ 	.word	0x0000adf0


	//   ....[64]....
        /*045c*/ 	.word	0x0000ae00


	//   ....[65]....
        /*0460*/ 	.word	0x0000ae10


	//   ....[66]....
        /*0464*/ 	.word	0x0000ae40


	//   ....[67]....
        /*0468*/ 	.word	0x0000ae70


	//   ....[68]....
        /*046c*/ 	.word	0x0000aea0


	//   ....[69]....
        /*0470*/ 	.word	0x0000aeb0


	//   ....[70]....
        /*0474*/ 	.word	0x0000aec0


	//   ....[71]....
        /*0478*/ 	.word	0x0000aed0


	//   ....[72]....
        /*047c*/ 	.word	0x0000aef0


	//   ....[73]....
        /*0480*/ 	.word	0x0000af10


	//   ....[74]....
        /*0484*/ 	.word	0x0000af40


	//   ....[75]....
        /*0488*/ 	.word	0x0000af70


	//   ....[76]....
        /*048c*/ 	.word	0x0000b790


	//   ....[77]....
        /*0490*/ 	.word	0x0000b7a0


	//   ....[78]....
        /*0494*/ 	.word	0x0000b7b0


	//   ....[79]....
        /*0498*/ 	.word	0x0000b7f0


	//   ....[80]....
        /*049c*/ 	.word	0x0000bf00


	//   ....[81]....
        /*04a0*/ 	.word	0x0000bf10


	//   ....[82]....
        /*04a4*/ 	.word	0x0000c010


	//   ....[83]....
        /*04a8*/ 	.word	0x0000c030


	//   ....[84]....
        /*04ac*/ 	.word	0x0000c540


	//   ....[85]....
        /*04b0*/ 	.word	0x0000c550


	//   ....[86]....
        /*04b4*/ 	.word	0x0000c890


	//   ....[87]....
        /*04b8*/ 	.word	0x0000c8a0


	//   ....[88]....
        /*04bc*/ 	.word	0x0000d500


	//   ....[89]....
        /*04c0*/ 	.word	0x0000d510


	//   ....[90]....
        /*04c4*/ 	.word	0x0000d610


	//   ....[91]....
        /*04c8*/ 	.word	0x0000d630


	//   ....[92]....
        /*04cc*/ 	.word	0x0000d7a0


	//   ....[93]....
        /*04d0*/ 	.word	0x0000d9a0


	//   ....[94]....
        /*04d4*/ 	.word	0x0000d9d0


	//   ....[95]....
        /*04d8*/ 	.word	0x0000da00


	//   ....[96]....
        /*04dc*/ 	.word	0x0000da30


	//   ....[97]....
        /*04e0*/ 	.word	0x0000da60


	//   ....[98]....
        /*04e4*/ 	.word	0x0000dab0


	//   ....[99]....
        /*04e8*/ 	.word	0x0000dc50


	//   ....[100]....
        /*04ec*/ 	.word	0x0000dc80


	//   ....[101]....
        /*04f0*/ 	.word	0x0000dcb0


	//   ....[102]....
        /*04f4*/ 	.word	0x0000dce0


	//   ....[103]....
        /*04f8*/ 	.word	0x0000dd10


	//   ....[104]....
        /*04fc*/ 	.word	0x0000dd40


	//   ....[105]....
        /*0500*/ 	.word	0x0000ddd0


	//   ....[106]....
        /*0504*/ 	.word	0x0000de30


	//   ....[107]....
        /*0508*/ 	.word	0x0000de40


	//   ....[108]....
        /*050c*/ 	.word	0x0000de90


	//   ....[109]....
        /*0510*/ 	.word	0x0000fb70


	//   ....[110]....
        /*0514*/ 	.word	0x00010980


	//   ....[111]....
        /*0518*/ 	.word	0x000109b0


	//   ....[112]....
        /*051c*/ 	.word	0x000109d0


	//   ....[113]....
        /*0520*/ 	.word	0x000109e0


	//   ....[114]....
        /*0524*/ 	.word	0x000109f0


	//   ....[115]....
        /*0528*/ 	.word	0x00010a00


	//   ....[116]....
        /*052c*/ 	.word	0x00012570


	//   ....[117]....
        /*0530*/ 	.word	0x00012590


	//   ....[118]....
        /*0534*/ 	.word	0x000125c0


	//   ....[119]....
        /*0538*/ 	.word	0x00012600


	//   ....[120]....
        /*053c*/ 	.word	0x00012640


	//   ....[121]....
        /*0540*/ 	.word	0x00012670


	//   ....[122]....
        /*0544*/ 	.word	0x00012680


	//   ....[123]....
        /*0548*/ 	.word	0x000126b0


	//   ....[124]....
        /*054c*/ 	.word	0x00012810


	//   ....[125]....
        /*0550*/ 	.word	0x00012840


	//   ....[126]....
        /*0554*/ 	.word	0x00012870


	//   ....[127]....
        /*0558*/ 	.word	0x000128b0


	//   ....[128]....
        /*055c*/ 	.word	0x000128e0


	//   ....[129]....
        /*0560*/ 	.word	0x00012910


	//   ....[130]....
        /*0564*/ 	.word	0x00012990


	//   ....[131]....
        /*0568*/ 	.word	0x000129e0


	//   ....[132]....
        /*056c*/ 	.word	0x000129f0


	//   ....[133]....
        /*0570*/ 	.word	0x00012a30


	//   ....[134]....
        /*0574*/ 	.word	0x00013450


	//   ....[135]....
        /*0578*/ 	.word	0x00013a20


	//   ....[136]....
        /*057c*/ 	.word	0x00013be0


	//   ....[137]....
        /*0580*/ 	.word	0x00013c40


	//   ....[138]....
        /*0584*/ 	.word	0x00013ca0


	//   ....[139]....
        /*0588*/ 	.word	0x00013d40


	//   ....[140]....
        /*058c*/ 	.word	0x00013e10


	//   ....[141]....
        /*0590*/ 	.word	0x00013ea0


	//   ....[142]....
        /*0594*/ 	.word	0x00014240


	//----- nvinfo : EIATTR_REG_RECONFIG
	.align		4
.L_287:
        /*0598*/ 	.byte	0x01, 0x54
	.zero		2


	//----- nvinfo : EIATTR_SYSCALL_OFFSETS
	.align		4
        /*059c*/ 	.byte	0x04, 0x46
        /*059e*/ 	.short	(.L_289 - .L_288)


	//   ....[0]....
.L_288:
        /*05a0*/ 	.word	0x00001c90


	//   ....[1]....
        /*05a4*/ 	.word	0x0000f620


	//   ....[2]....
        /*05a8*/ 	.word	0x0000f780


	//   ....[3]....
        /*05ac*/ 	.word	0x0000f8d0


	//   ....[4]....
        /*05b0*/ 	.word	0x0000fa10


	//   ....[5]....
        /*05b4*/ 	.word	0x00010490


	//----- nvinfo : EIATTR_MBARRIER_INSTR_OFFSETS
	.align		4
.L_289:
        /*05b8*/ 	.byte	0x04, 0x39
        /*05ba*/ 	.short	(.L_291 - .L_290)


	//   ....[0]....
.L_290:
        /*05bc*/ 	.word	0x00000270
        /*05c0*/ 	.word	0x000000ff
        /*05c4*/ 	.word	0x00019c00
        /*05c8*/ 	.short	0x0100
        /*05ca*/ 	.byte	0x08
	.zero		1


	//   ....[1]....
        /*05cc*/ 	.word	0x00000280
        /*05d0*/ 	.word	0x000000ff
        /*05d4*/ 	.word	0x00019c20
        /*05d8*/ 	.short	0x0100
        /*05da*/ 	.byte	0x08
	.zero		1


	//   ....[2]....
        /*05dc*/ 	.word	0x00000370
        /*05e0*/ 	.word	0x000000ff
        /*05e4*/ 	.word	0x00019c30
        /*05e8*/ 	.short	0x0100
        /*05ea*/ 	.byte	0x08
	.zero		1


	//   ....[3]....
        /*05ec*/ 	.word	0x00000380
        /*05f0*/ 	.word	0x000000ff
        /*05f4*/ 	.word	0x00019c40
        /*05f8*/ 	.short	0x0100
        /*05fa*/ 	.byte	0x08
	.zero		1


	//   ....[4]....
        /*05fc*/ 	.word	0x00000390
        /*0600*/ 	.word	0x000000ff
        /*0604*/ 	.word	0x00019c38
        /*0608*/ 	.short	0x0100
        /*060a*/ 	.byte	0x08
	.zero		1


	//   ....[5]....
        /*060c*/ 	.word	0x000003a0
        /*0610*/ 	.word	0x000000ff
        /*0614*/ 	.word	0x00019c48
        /*0618*/ 	.short	0x0100
        /*061a*/ 	.byte	0x08
	.zero		1


	//   ....[6]....
        /*061c*/ 	.word	0x000004d0
        /*0620*/ 	.word	0x000000ff
        /*0624*/ 	.word	0x00019c50
        /*0628*/ 	.short	0x0100
        /*062a*/ 	.byte	0x08
	.zero		1


	//   ....[7]....
        /*062c*/ 	.word	0x000004e0
        /*0630*/ 	.word	0x000000ff
        /*0634*/ 	.word	0x00019c60
        /*0638*/ 	.short	0x0100
        /*063a*/ 	.byte	0x08
	.zero		1


	//   ....[8]....
        /*063c*/ 	.word	0x000004f0
        /*0640*/ 	.word	0x000000ff
        /*0644*/ 	.word	0x00019c58
        /*0648*/ 	.short	0x0100
        /*064a*/ 	.byte	0x08
	.zero		1


	//   ....[9]....
        /*064c*/ 	.word	0x00000500
        /*0650*/ 	.word	0x000000ff
        /*0654*/ 	.word	0x00019c68
        /*0658*/ 	.short	0x0100
        /*065a*/ 	.byte	0x08
	.zero		1


	//   ....[10]....
        /*065c*/ 	.word	0x000005f0
        /*0660*/ 	.word	0x000000ff
        /*0664*/ 	.word	0x00019c70
        /*0668*/ 	.short	0x0100
        /*066a*/ 	.byte	0x06
	.zero		1


	//   ....[11]....
        /*066c*/ 	.word	0x00000600
        /*0670*/ 	.word	0x000000ff
        /*0674*/ 	.word	0x00019c80
        /*0678*/ 	.short	0x0100
        /*067a*/ 	.byte	0x06
	.zero		1


	//   ....[12]....
        /*067c*/ 	.word	0x00000610
        /*0680*/ 	.word	0x000000ff
        /*0684*/ 	.word	0x00019c78
        /*0688*/ 	.short	0x0100
        /*068a*/ 	.byte	0x06
	.zero		1


	//   ....[13]....
        /*068c*/ 	.word	0x00000620
        /*0690*/ 	.word	0x000000ff
        /*0694*/ 	.word	0x00019c88
        /*0698*/ 	.short	0x0100
        /*069a*/ 	.byte	0x06
	.zero		1


	//   ....[14]....
        /*069c*/ 	.word	0x00000750
        /*06a0*/ 	.word	0x000000ff
        /*06a4*/ 	.word	0x00019c90
        /*06a8*/ 	.short	0x0100
        /*06aa*/ 	.byte	0x08
	.zero		1


	//   ....[15]....
        /*06ac*/ 	.word	0x00000760
        /*06b0*/ 	.word	0x000000ff
        /*06b4*/ 	.word	0x00019ca0
        /*06b8*/ 	.short	0x0100
        /*06ba*/ 	.byte	0x08
	.zero		1


	//   ....[16]....
        /*06bc*/ 	.word	0x00000770
        /*06c0*/ 	.word	0x000000ff
        /*06c4*/ 	.word	0x00019c98
        /*06c8*/ 	.short	0x0100
        /*06ca*/ 	.byte	0x08
	.zero		1


	//   ....[17]....
        /*06cc*/ 	.word	0x00000780
        /*06d0*/ 	.word	0x000000ff
        /*06d4*/ 	.word	0x00019ca8
        /*06d8*/ 	.short	0x0100
        /*06da*/ 	.byte	0x08
	.zero		1


	//   ....[18]....
        /*06dc*/ 	.word	0x000008b0
        /*06e0*/ 	.word	0x000000ff
        /*06e4*/ 	.word	0x00019cb0
        /*06e8*/ 	.short	0x0100
        /*06ea*/ 	.byte	0x08
	.zero		1


	//   ....[19]....
        /*06ec*/ 	.word	0x000008c0
        /*06f0*/ 	.word	0x000000ff
        /*06f4*/ 	.word	0x00019cc0
        /*06f8*/ 	.short	0x0100
        /*06fa*/ 	.byte	0x08
	.zero		1


	//   ....[20]....
        /*06fc*/ 	.word	0x000008d0
        /*0700*/ 	.word	0x000000ff
        /*0704*/ 	.word	0x00019cb8
        /*0708*/ 	.short	0x0100
        /*070a*/ 	.byte	0x08
	.zero		1


	//   ....[21]....
        /*070c*/ 	.word	0x000008e0
        /*0710*/ 	.word	0x000000ff
        /*0714*/ 	.word	0x00019cc8
        /*0718*/ 	.short	0x0100
        /*071a*/ 	.byte	0x08
	.zero		1


	//   ....[22]....
        /*071c*/ 	.word	0x00001ee0
        /*0720*/ 	.word	0x000000ff
        /*0724*/ 	.word	0x00019c00
        /*0728*/ 	.short	0x010a
        /*072a*/ 	.byte	0x2f
	.zero		1


	//   ....[23]....
        /*072c*/ 	.word	0x00001fa0
        /*0730*/ 	.word	0x00000002
        /*0734*/ 	.word	0x00019c30
        /*0738*/ 	.short	0x010a
        /*073a*/ 	.byte	0x3f
	.zero		1


	//   ....[24]....
        /*073c*/ 	.word	0x00002000
        /*0740*/ 	.word	0x00000002
        /*0744*/ 	.word	0x00019c30
        /*0748*/ 	.short	0x010a
        /*074a*/ 	.byte	0x3f
	.zero		1


	//   ....[25]....
        /*074c*/ 	.word	0x00004060
        /*0750*/ 	.word	0x0000003a
        /*0754*/ 	.word	0x00000000
        /*0758*/ 	.short	0x0101
        /*075a*/ 	.byte	0x3f
	.zero		1


	//   ....[26]....
        /*075c*/ 	.word	0x00004ae0
        /*0760*/ 	.word	0x000000ff
        /*0764*/ 	.word	0x00019c30
        /*0768*/ 	.short	0x010a
        /*076a*/ 	.byte	0x16
	.zero		1


	//   ....[27]....
        /*076c*/ 	.word	0x00004b20
        /*0770*/ 	.word	0x000000ff
        /*0774*/ 	.word	0x00019c30
        /*0778*/ 	.short	0x010a
        /*077a*/ 	.byte	0x16
	.zero		1


	//   ....[28]....
        /*077c*/ 	.word	0x00004c80
        /*0780*/ 	.word	0x000000ff
        /*0784*/ 	.word	0x00019c50
        /*0788*/ 	.short	0x010a
        /*078a*/ 	.byte	0x0b
	.zero		1


	//   ....[29]....
        /*078c*/ 	.word	0x00004cc0
        /*0790*/ 	.word	0x000000ff
        /*0794*/ 	.word	0x00019c50
        /*0798*/ 	.short	0x010a
        /*079a*/ 	.byte	0x0b
	.zero		1


	//   ....[30]....
        /*079c*/ 	.word	0x00006f60
        /*07a0*/ 	.word	0x00000003
        /*07a4*/ 	.word	0x00000000
        /*07a8*/ 	.short	0x0101
        /*07aa*/ 	.byte	0x3f
	.zero		1


	//   ....[31]....
        /*07ac*/ 	.word	0x00007230
        /*07b0*/ 	.word	0x000000ff
        /*07b4*/ 	.word	0x00000000
        /*07b8*/ 	.short	0x0101
        /*07ba*/ 	.byte	0x06
	.zero		1


	//   ....[32]....
        /*07bc*/ 	.word	0x00007800
        /*07c0*/ 	.word	0x000000ff
        /*07c4*/ 	.word	0x00019c30
        /*07c8*/ 	.short	0x010a
        /*07ca*/ 	.byte	0x06
	.zero		1


	//   ....[33]....
        /*07cc*/ 	.word	0x00007840
        /*07d0*/ 	.word	0x000000ff
        /*07d4*/ 	.word	0x00019c30
        /*07d8*/ 	.short	0x010a
        /*07da*/ 	.byte	0x06
	.zero		1


	//   ....[34]....
        /*07dc*/ 	.word	0x000079a0
        /*07e0*/ 	.word	0x000000ff
        /*07e4*/ 	.word	0x00019c50
        /*07e8*/ 	.short	0x010a
        /*07ea*/ 	.byte	0x0b
	.zero		1


	//   ....[35]....
        /*07ec*/ 	.word	0x000079e0
        /*07f0*/ 	.word	0x000000ff
        /*07f4*/ 	.word	0x00019c50
        /*07f8*/ 	.short	0x010a
        /*07fa*/ 	.byte	0x0b
	.zero		1


	//   ....[36]....
        /*07fc*/ 	.word	0x00009310
        /*0800*/ 	.word	0x00000003
        /*0804*/ 	.word	0x00000000
        /*0808*/ 	.short	0x0101
        /*080a*/ 	.byte	0x3f
	.zero		1


	//   ....[37]....
        /*080c*/ 	.word	0x00009620
        /*0810*/ 	.word	0x000000ff
        /*0814*/ 	.word	0x00000000
        /*0818*/ 	.short	0x0101
        /*081a*/ 	.byte	0x06
	.zero		1


	//   ....[38]....
        /*081c*/ 	.word	0x00009b30
        /*0820*/ 	.word	0x000000ff
        /*0824*/ 	.word	0x00019c50
        /*0828*/ 	.short	0x010a
        /*082a*/ 	.byte	0x05
	.zero		1


	//   ....[39]....
        /*082c*/ 	.word	0x00009b70
        /*0830*/ 	.word	0x000000ff
        /*0834*/ 	.word	0x00019c50
        /*0838*/ 	.short	0x010a
        /*083a*/ 	.byte	0x05
	.zero		1


	//   ....[40]....
        /*083c*/ 	.word	0x0000a100
        /*0840*/ 	.word	0x000000ff
        /*0844*/ 	.word	0x00000000
        /*0848*/ 	.short	0x0101
        /*084a*/ 	.byte	0x04
	.zero		1


	//   ....[41]....
        /*084c*/ 	.word	0x0000be10
        /*0850*/ 	.word	0x00000003
        /*0854*/ 	.word	0x00000000
        /*0858*/ 	.short	0x0101
        /*085a*/ 	.byte	0x3f
	.zero		1


	//   ....[42]....
        /*085c*/ 	.word	0x0000c270
        /*0860*/ 	.word	0x00000002
        /*0864*/ 	.word	0x00000000
        /*0868*/ 	.short	0x0101
        /*086a*/ 	.byte	0x3f
	.zero		1


	//   ....[43]....
        /*086c*/ 	.word	0x0000fdb0
        /*0870*/ 	.word	0x00000003
        /*0874*/ 	.word	0x00019c80
        /*0878*/ 	.short	0x010a
        /*087a*/ 	.byte	0x3f
	.zero		1


	//   ....[44]....
        /*087c*/ 	.word	0x00010010
        /*0880*/ 	.word	0x00000003
        /*0884*/ 	.word	0x00019c40
        /*0888*/ 	.short	0x010a
        /*088a*/ 	.byte	0x3f
	.zero		1


	//   ....[45]....
        /*088c*/ 	.word	0x00010be0
        /*0890*/ 	.word	0x00000011
        /*0894*/ 	.word	0x00019c00
        /*0898*/ 	.short	0x0107
        /*089a*/ 	.byte	0x3f
	.zero		1


	//   ....[46]....
        /*089c*/ 	.word	0x00010cf0
        /*08a0*/ 	.word	0x00000011
        /*08a4*/ 	.word	0x00019c00
        /*08a8*/ 	.short	0x0101
        /*08aa*/ 	.byte	0x3f
	.zero		1


	//   ....[47]....
        /*08ac*/ 	.word	0x00010d10
        /*08b0*/ 	.word	0x00000011
        /*08b4*/ 	.word	0x00019c20
        /*08b8*/ 	.short	0x010a
        /*08ba*/ 	.byte	0x3f
	.zero		1


	//   ....[48]....
        /*08bc*/ 	.word	0x00010fe0
        /*08c0*/ 	.word	0x00000004
        /*08c4*/ 	.word	0x00019c80
        /*08c8*/ 	.short	0x010a
        /*08ca*/ 	.byte	0x3f
	.zero		1


	//   ....[49]....
        /*08cc*/ 	.word	0x00011400
        /*08d0*/ 	.word	0x00000004
        /*08d4*/ 	.word	0x00019c40
        /*08d8*/ 	.short	0x010a
        /*08da*/ 	.byte	0x3f
	.zero		1


	//   ....[50]....
        /*08dc*/ 	.word	0x000118b0
        /*08e0*/ 	.word	0x00000003
        /*08e4*/ 	.word	0x00019c70
        /*08e8*/ 	.short	0x010a
        /*08ea*/ 	.byte	0x3f
	.zero		1


	//   ....[51]....
        /*08ec*/ 	.word	0x00011920
        /*08f0*/ 	.word	0x00000003
        /*08f4*/ 	.word	0x00019c60
        /*08f8*/ 	.short	0x010a
        /*08fa*/ 	.byte	0x3f
	.zero		1


	//   ....[52]....
        /*08fc*/ 	.word	0x00011c80
        /*0900*/ 	.word	0x00000003
        /*0904*/ 	.word	0x00019c50
        /*0908*/ 	.short	0x0101
        /*090a*/ 	.byte	0x3f
	.zero		1


	//   ....[53]....
        /*090c*/ 	.word	0x00011d00
        /*0910*/ 	.word	0x00000002
        /*0914*/ 	.word	0x00000000
        /*0918*/ 	.short	0x0101
        /*091a*/ 	.byte	0x3f
	.zero		1


	//   ....[54]....
        /*091c*/ 	.word	0x00011ef0
        /*0920*/ 	.word	0x00000003
        /*0924*/ 	.word	0x00019c70
        /*0928*/ 	.short	0x010a
        /*092a*/ 	.byte	0x3f
	.zero		1


	//   ....[55]....
        /*092c*/ 	.word	0x00011f60
        /*0930*/ 	.word	0x00000003
        /*0934*/ 	.word	0x00019c60
        /*0938*/ 	.short	0x010a
        /*093a*/ 	.byte	0x3f
	.zero		1


	//   ....[56]....
        /*093c*/ 	.word	0x000122c0
        /*0940*/ 	.word	0x00000003
        /*0944*/ 	.word	0x00019c50
        /*0948*/ 	.short	0x0101
        /*094a*/ 	.byte	0x3f
	.zero		1


	//   ....[57]....
        /*094c*/ 	.word	0x00012310
        /*0950*/ 	.word	0x00000000
        /*0954*/ 	.word	0x00000000
        /*0958*/ 	.short	0x0101
        /*095a*/ 	.byte	0x3f
	.zero		1


	//   ....[58]....
        /*095c*/ 	.word	0x000133d0
        /*0960*/ 	.word	0x00000007
        /*0964*/ 	.word	0x00019c20
        /*0968*/ 	.short	0x010a
        /*096a*/ 	.byte	0x3f
	.zero		1


	//   ....[59]....
        /*096c*/ 	.word	0x00013570
        /*0970*/ 	.word	0x00000005
        /*0974*/ 	.word	0x00000000
        /*0978*/ 	.short	0x010a
        /*097a*/ 	.byte	0x3f
	.zero		1


	//   ....[60]....
        /*097c*/ 	.word	0x000135e0
        /*0980*/ 	.word	0x00000003
        /*0984*/ 	.word	0x00000000
        /*0988*/ 	.short	0x010a
        /*098a*/ 	.byte	0x3f
	.zero		1


	//   ....[61]....
        /*098c*/ 	.word	0x00013630
        /*0990*/ 	.word	0x00000003
        /*0994*/ 	.word	0x00019c60
        /*0998*/ 	.short	0x010a
        /*099a*/ 	.byte	0x3f
	.zero		1


	//   ....[62]....
        /*099c*/ 	.word	0x00013680
        /*09a0*/ 	.word	0x00000005
        /*09a4*/ 	.word	0x00019c60
        /*09a8*/ 	.short	0x010a
        /*09aa*/ 	.byte	0x3f
	.zero		1


	//   ....[63]....
        /*09ac*/ 	.word	0x000136c0
        /*09b0*/ 	.word	0x00000003
        /*09b4*/ 	.word	0x00019c80
        /*09b8*/ 	.short	0x010a
        /*09ba*/ 	.byte	0x3f
	.zero		1


	//   ....[64]....
        /*09bc*/ 	.word	0x000136e0
        /*09c0*/ 	.word	0x00000005
        /*09c4*/ 	.word	0x00019c80
        /*09c8*/ 	.short	0x010a
        /*09ca*/ 	.byte	0x3f
	.zero		1


	//   ....[65]....
        /*09cc*/ 	.word	0x00013750
        /*09d0*/ 	.word	0x00000003
        /*09d4*/ 	.word	0x00019c00
        /*09d8*/ 	.short	0x010a
        /*09da*/ 	.byte	0x3f
	.zero		1


	//   ....[66]....
        /*09dc*/ 	.word	0x000137a0
        /*09e0*/ 	.word	0x00000002
        /*09e4*/ 	.word	0x00019c30
        /*09e8*/ 	.short	0x010a
        /*09ea*/ 	.byte	0x3f
	.zero		1


	//   ....[67]....
        /*09ec*/ 	.word	0x00013800
        /*09f0*/ 	.word	0x00000007
        /*09f4*/ 	.word	0x00019c30
        /*09f8*/ 	.short	0x010a
        /*09fa*/ 	.byte	0x3f
	.zero		1


	//   ....[68]....
        /*09fc*/ 	.word	0x00013860
        /*0a00*/ 	.word	0x00000007
        /*0a04*/ 	.word	0x00019c50
        /*0a08*/ 	.short	0x010a
        /*0a0a*/ 	.byte	0x3f
	.zero		1


	//   ....[69]....
        /*0a0c*/ 	.word	0x000138c0
        /*0a10*/ 	.word	0x00000007
        /*0a14*/ 	.word	0x00019c30
        /*0a18*/ 	.short	0x010a
        /*0a1a*/ 	.byte	0x3f
	.zero		1


	//   ....[70]....
        /*0a1c*/ 	.word	0x00013920
        /*0a20*/ 	.word	0x00000007
        /*0a24*/ 	.word	0x00019c50
        /*0a28*/ 	.short	0x010a
        /*0a2a*/ 	.byte	0x3f
	.zero		1


	//   ....[71]....
        /*0a2c*/ 	.word	0x00013980
        /*0a30*/ 	.word	0x00000005
        /*0a34*/ 	.word	0x00019c50
        /*0a38*/ 	.short	0x010a
        /*0a3a*/ 	.byte	0x3f
	.zero		1


	//   ....[72]....
        /*0a3c*/ 	.word	0x00013ad0
        /*0a40*/ 	.word	0x00000003
        /*0a44*/ 	.word	0x00019c80
        /*0a48*/ 	.short	0x010a
        /*0a4a*/ 	.byte	0x3f
	.zero		1


	//   ....[73]....
        /*0a4c*/ 	.word	0x00013b20
        /*0a50*/ 	.word	0x00000003
        /*0a54*/ 	.word	0x00019c40
        /*0a58*/ 	.short	0x010a
        /*0a5a*/ 	.byte	0x3f
	.zero		1


	//   ....[74]....
        /*0a5c*/ 	.word	0x00013f30
        /*0a60*/ 	.word	0x00000011
        /*0a64*/ 	.word	0x00019c20
        /*0a68*/ 	.short	0x010a
        /*0a6a*/ 	.byte	0x3f
	.zero		1


	//   ....[75]....
        /*0a6c*/ 	.word	0x00013f80
        /*0a70*/ 	.word	0x00000004
        /*0a74*/ 	.word	0x00019c80
        /*0a78*/ 	.short	0x010a
        /*0a7a*/ 	.byte	0x3f
	.zero		1


	//   ....[76]....
        /*0a7c*/ 	.word	0x00013fd0
        /*0a80*/ 	.word	0x00000004
        /*0a84*/ 	.word	0x00019c40
        /*0a88*/ 	.short	0x010a
        /*0a8a*/ 	.byte	0x3f
	.zero		1


	//   ....[77]....
        /*0a8c*/ 	.word	0x00014020
        /*0a90*/ 	.word	0x00000003
        /*0a94*/ 	.word	0x00019c70
        /*0a98*/ 	.short	0x010a
        /*0a9a*/ 	.byte	0x3f
	.zero		1


	//   ....[78]....
        /*0a9c*/ 	.word	0x00014070
        /*0aa0*/ 	.word	0x00000003
        /*0aa4*/ 	.word	0x00019c60
        /*0aa8*/ 	.short	0x010a
        /*0aaa*/ 	.byte	0x3f
	.zero		1


	//   ....[79]....
        /*0aac*/ 	.word	0x000140c0
        /*0ab0*/ 	.word	0x00000003
        /*0ab4*/ 	.word	0x00019c70
        /*0ab8*/ 	.short	0x010a
        /*0aba*/ 	.byte	0x3f
	.zero		1


	//   ....[80]....
        /*0abc*/ 	.word	0x00014110
        /*0ac0*/ 	.word	0x00000003
        /*0ac4*/ 	.word	0x00019c60
        /*0ac8*/ 	.short	0x010a
        /*0aca*/ 	.byte	0x3f
	.zero		1


	//   ....[81]....
        /*0acc*/ 	.word	0x00014160
        /*0ad0*/ 	.word	0x00000007
        /*0ad4*/ 	.word	0x00019c20
        /*0ad8*/ 	.short	0x010a
        /*0ada*/ 	.byte	0x3f
	.zero		1


	//   ....[82]....
        /*0adc*/ 	.word	0x00014300
        /*0ae0*/ 	.word	0x00000005
        /*0ae4*/ 	.word	0x00000000
        /*0ae8*/ 	.short	0x010a
        /*0aea*/ 	.byte	0x3f
	.zero		1


	//   ....[83]....
        /*0aec*/ 	.word	0x00014350
        /*0af0*/ 	.word	0x00000003
        /*0af4*/ 	.word	0x00000000
        /*0af8*/ 	.short	0x010a
        /*0afa*/ 	.byte	0x3f
	.zero		1


	//   ....[84]....
        /*0afc*/ 	.word	0x000143a0
        /*0b00*/ 	.word	0x00000003
        /*0b04*/ 	.word	0x00019c60
        /*0b08*/ 	.short	0x010a
        /*0b0a*/ 	.byte	0x3f
	.zero		1


	//   ....[85]....
        /*0b0c*/ 	.word	0x000143f0
        /*0b10*/ 	.word	0x00000005
        /*0b14*/ 	.word	0x00019c60
        /*0b18*/ 	.short	0x010a
        /*0b1a*/ 	.byte	0x3f
	.zero		1


	//   ....[86]....
        /*0b1c*/ 	.word	0x00014440
        /*0b20*/ 	.word	0x00000003
        /*0b24*/ 	.word	0x00019c80
        /*0b28*/ 	.short	0x010a
        /*0b2a*/ 	.byte	0x3f
	.zero		1


	//----- nvinfo : EIATTR_NUM_MBARRIERS
	.align		4
.L_291:
        /*0b2c*/ 	.byte	0x03, 0x38
        /*0b2e*/ 	.short	0x0016


	//----- nvinfo : EIATTR_EXIT_INSTR_OFFSETS
	.align		4
        /*0b30*/ 	.byte	0x04, 0x1c
        /*0b32*/ 	.short	(.L_293 - .L_292)


	//   ....[0]....
.L_292:
        /*0b34*/ 	.word	0x00000a40


	//   ....[1]....
        /*0b38*/ 	.word	0x0000d750


	//   ....[2]....
        /*0b3c*/ 	.word	0x00013730


	//----- nvinfo : EIATTR_MAX_THREADS
	.align		4
.L_293:
        /*0b40*/ 	.byte	0x04, 0x05
        /*0b42*/ 	.short	(.L_295 - .L_294)
.L_294:
        /*0b44*/ 	.word	0x00000200
        /*0b48*/ 	.word	0x00000001
        /*0b4c*/ 	.word	0x00000001


	//----- nvinfo : EIATTR_CRS_STACK_SIZE
	.align		4
.L_295:
        /*0b50*/ 	.byte	0x04, 0x1e
        /*0b52*/ 	.short	(.L_297 - .L_296)
.L_296:
        /*0b54*/ 	.word	0x00000000


	//----- nvinfo : EIATTR_CBANK_PARAM_SIZE
	.align		4
.L_297:
        /*0b58*/ 	.byte	0x03, 0x19
        /*0b5a*/ 	.short	0x0af0


	//----- nvinfo : EIATTR_PARAM_CBANK
	.align		4
        /*0b5c*/ 	.byte	0x04, 0x0a
        /*0b5e*/ 	.short	(.L_299 - .L_298)
	.align		4
.L_298:
        /*0b60*/ 	.word	index@(.nv.constant0._ZN7cutlass13device_kernelIN5flash11enable_sm90INS1_16FlashAttnFwdSm90INS1_25CollectiveMainloopFwdSm90ILi2EN4cute5tupleIJNS5_1CILi1EEES8_S8_EEENS6_IJNS7_ILi192EEENS7_ILi128EEENS7_ILi96EEEEEELi96ENS_12float_e4m3_tEfNS_4arch4Sm90ELb1ELb0ELb1ELb1ELb0ELb0ELb0ELb1ELb1ELb1ELb1ELb0EEENS1_21CollectiveEpilogueFwdINS6_IJSA_SC_SB_EEES9_NS_10bfloat16_tESG_Li384ELb1ELb1ELb1ELb1EEENS1_36VarlenDynamicPersistentTileSchedulerILi192ELi128ELi384ELi128ELb1ELb1ELb1ELb1ELb1ELb1EEEEEEEEEvNT_6ParamsE)
        /*0b64*/ 	.short	0x0210
        /*0b66*/ 	.short	0x0af0


	//----- nvinfo : EIATTR_SW_WAR
	.align		4
.L_299:
        /*0b68*/ 	.byte	0x04, 0x36
        /*0b6a*/ 	.short	(.L_301 - .L_300)
.L_300:
        /*0b6c*/ 	.word	0x00000008
.L_301:


//--------------------- .nv.info._ZN7cutlass13device_kernelIN5flash11enable_sm90INS1_16FlashAttnFwdSm90INS1_25CollectiveMainloopFwdSm90ILi2EN4cute5tupleIJNS5_1CILi1EEES8_S8_EEENS6_IJNS7_ILi192EEENS7_ILi128EEENS7_ILi96EEEEEELi96ENS_12float_e4m3_tEfNS_4arch4Sm90ELb1ELb0ELb1ELb1ELb0ELb1ELb0ELb1ELb1ELb1ELb1ELb0EEENS1_21CollectiveEpilogueFwdINS6_IJSA_SC_SB_EEES9_NS_10bfloat16_tESG_Li384ELb1ELb1ELb1ELb1EEENS1_36VarlenDynamicPersistentTileSchedulerILi192ELi128ELi384ELi128ELb1ELb1ELb1ELb1ELb1ELb1EEEEEEEEEvNT_6ParamsE --------------------------
	.section	.nv.info._ZN7cutlass13device_kernelIN5flash11enable_sm90INS1_16FlashAttnFwdSm90INS1_25CollectiveMainloopFwdSm90ILi2EN4cute5tupleIJNS5_1CILi1EEES8_S8_EEENS6_IJNS7_ILi192EEENS7_ILi128EEENS7_ILi96EEEEEELi96ENS_12float_e4m3_tEfNS_4arch4Sm90ELb1ELb0ELb1ELb1ELb0ELb1ELb0ELb1ELb1ELb1ELb1ELb0EEENS1_21CollectiveEpilogueFwdINS6_IJSA_SC_SB_EEES9_NS_10bfloat16_tESG_Li384ELb1ELb1ELb1ELb1EEENS1_36VarlenDynamicPersistentTileSchedulerILi192ELi128ELi384ELi128ELb1ELb1ELb1ELb1ELb1ELb1EEEEEEEEEvNT_6ParamsE,"",@"SHT_CUDA_INFO"
	.sectionflags	@""
	.align	4


	//----- nvinfo : EIATTR_CUDA_API_VERSION
	.align		4
        /*0000*/ 	.byte	0x04, 0x37
        /*0002*/ 	.short	(.L_303 - .L_302)
.L_302:
        /*0004*/ 	.word	0x00000082


	//----- nvinfo : EIATTR_KPARAM_INFO
	.align		4
.L_303:
        /*0008*/ 	.byte	0x04, 0x17
        /*000a*/ 	.short	(.L_305 - .L_304)
.L_304:
        /*000c*/ 	.word	0x00000000
        /*0010*/ 	.short	0x0000
        /*0012*/ 	.short	0x0070
        /*0014*/ 	.byte	0x00, 0xf0, 0x01, 0x2a


	//----- nvinfo : EIATTR_SPARSE_MMA_MASK
	.align		4
.L_305:
        /*0018*/ 	.byte	0x03, 0x50
        /*001a*/ 	.short	0x0000


	//----- nvinfo : EIATTR_MAXREG_COUNT
	.align		4
        /*001c*/ 	.byte	0x03, 0x1b
        /*001e*/ 	.short	0x0080


	//----- nvinfo : EIATTR_NUM_BARRIERS
	.align		4
        /*0020*/ 	.byte	0x02, 0x4c
        /*0022*/ 	.byte	0x10
	.zero		1


	//----- nvinfo : EIATTR_EXTERNS
	.align		4
        /*0024*/ 	.byte	0x04, 0x0f
        /*0026*/ 	.short	(.L_307 - .L_306)


	//   ....[0]....
	.align		4
.L_306:
        /*0028*/ 	.word	index@(__assertfail)


	//----- nvinfo : EIATTR_ANNOTATIONS
	.align		4
.L_307:
        /*002c*/ 	.byte	0x04, 0x55
        /*002e*/ 	.short	(.L_309 - .L_308)


	//   ....[0]....
.L_308:
        /* <DEDUP_REMOVED lines=89> */


	//----- nvinfo : EIATTR_MERCURY_ISA_VERSION
	.align		4
.L_309:
        /*05b0*/ 	.byte	0x03, 0x5f
        /*05b2*/ 	.short	0x0101


	//----- nvinfo : EIATTR_UNUSED_LOAD_BYTE_OFFSET
	.align		4
        /*05b4*/ 	.byte	0x04, 0x44
        /*05b6*/ 	.short	(.L_311 - .L_310)


	//   ....[0]....
.L_310:
        /*05b8*/ 	.word	0x00000aa0
        /*05bc*/ 	.word	0x0000fff0


	//   ....[1]....
        /*05c0*/ 	.word	0x000144e0
        /*05c4*/ 	.word	0x0000fff0


	//----- nvinfo : EIATTR_INT_WARP_WIDE_INSTR_OFFSETS
	.align		4
.L_311:
        /*05c8*/ 	.byte	0x04, 0x31
        /*05ca*/ 	.short	(.L_313 - .L_312)


	//   ....[0]....
.L_312:
        /*05cc*/ 	.word	0x00000190


	//   ....[1]....
        /*05d0*/ 	.word	0x000001d0


	//   ....[2]....
        /*05d4*/ 	.word	0x00000240


	//   ....[3]....
        /*05d8*/ 	.word	0x0001ad50


	//   ....[4]....
        /*05dc*/ 	.word	0x0001ade0


	//   ....[5]....
        /*05e0*/ 	.word	0x0001d790


	//   ....[6]....
        /*05e4*/ 	.word	0x0001d820


	//----- nvinfo : EIATTR_COOP_GROUP_MASK_REGIDS
	.align		4
.L_313:
        /*05e8*/ 	.byte	0x04, 0x29
        /*05ea*/ 	.short	(.L_315 - .L_314)


	//   ....[0]....
.L_314:
        /*05ec*/ 	.word	0xffffffff


	//   ....[1]....
        /*05f0*/ 	.word	0xffffffff


	//   ....[2]....
        /*05f4*/ 	.word	0xffffffff


	//   ....[3]....
        /*05f8*/ 	.word	0xffffffff


	//   ....[4]....
        /*05fc*/ 	.word	0xffffffff


	//   ....[5]....
        /*0600*/ 	.word	0xffffffff


	//   ....[6]....
        /*0604*/ 	.word	0xffffffff


	//   ....[7]....
        /*0608*/ 	.word	0xffffffff


	//   ....[8]....
        /*060c*/ 	.word	0xffffffff


	//   ....[9]....
        /*0610*/ 	.word	0xffffffff


	//   ....[10]....
        /*0614*/ 	.word	0xffffffff


	//   ....[11]....
        /*0618*/ 	.word	0xffffffff


	//   ....[12]....
        /*061c*/ 	.word	0xffffffff


	//   ....[13]....
        /*0620*/ 	.word	0xffffffff


	//   ....[14]....
        /*0624*/ 	.word	0xffffffff


	//   ....[15]....
        /*0628*/ 	.word	0xffffffff


	//   ....[16]....
        /*062c*/ 	.word	0xffffffff


	//   ....[17]....
        /*0630*/ 	.word	0xffffffff


	//   ....[18]....
        /*0634*/ 	.word	0xffffffff


	//   ....[19]....
        /*0638*/ 	.word	0xffffffff


	//   ....[20]....
        /*063c*/ 	.word	0xffffffff


	//   ....[21]....
        /*0640*/ 	.word	0xffffffff


	//   ....[22]....
        /*0644*/ 	.word	0xffffffff


	//   ....[23]....
        /*0648*/ 	.word	0xffffffff


	//   ....[24]....
        /*064c*/ 	.word	0xffffffff


	//   ....[25]....
        /*0650*/ 	.word	0xffffffff


	//   ....[26]....
        /*0654*/ 	.word	0xffffffff


	//   ....[27]....
        /*0658*/ 	.word	0xffffffff


	//   ....[28]....
        /*065c*/ 	.word	0xffffffff


	//   ....[29]....
        /*0660*/ 	.word	0xffffffff


	//   ....[30]....
        /*0664*/ 	.word	0xffffffff


	//   ....[31]....
        /*0668*/ 	.word	0xffffffff


	//   ....[32]....
        /*066c*/ 	.word	0xffffffff


	//   ....[33]....
        /*0670*/ 	.word	0xffffffff


	//   ....[34]....
        /*0674*/ 	.word	0xffffffff


	//   ....[35]....
        /*0678*/ 	.word	0xffffffff


	//   ....[36]....
        /*067c*/ 	.word	0xffffffff


	//   ....[37]....
        /*0680*/ 	.word	0xffffffff


	//   ....[38]....
        /*0684*/ 	.word	0xffffffff


	//   ....[39]....
        /*0688*/ 	.word	0xffffffff


	//   ....[40]....
        /*068c*/ 	.word	0xffffffff


	//   ....[41]....
        /*0690*/ 	.word	0xffffffff


	//   ....[42]....
        /*0694*/ 	.word	0xffffffff


	//   ....[43]....
        /*0698*/ 	.word	0xffffffff


	//   ....[44]....
        /*069c*/ 	.word	0xffffffff


	//   ....[45]....
        /*06a0*/ 	.word	0xffffffff


	//   ....[46]....
        /*06a4*/ 	.word	0xffffffff


	//   ....[47]....
        /*06a8*/ 	.word	0xffffffff


	//   ....[48]....
        /*06ac*/ 	.word	0xffffffff


	//   ....[49]....
        /*06b0*/ 	.word	0xffffffff


	//   ....[50]....
        /*06b4*/ 	.word	0xffffffff


	//   ....[51]....
        /*06b8*/ 	.word	0xffffffff


	//   ....[52]....
        /*06bc*/ 	.word	0xffffffff


	//   ....[53]....
        /*06c0*/ 	.word	0xffffffff


	//   ....[54]....
        /*06c4*/ 	.word	0xffffffff


	//   ....[55]....
        /*06c8*/ 	.word	0xffffffff


	//   ....[56]....
        /*06cc*/ 	.word	0xffffffff


	//   ....[57]....
        /*06d0*/ 	.word	0xffffffff


	//   ....[58]....
        /*06d4*/ 	.word	0xffffffff


	//   ....[59]....
        /*06d8*/ 	.word	0xffffffff


	//   ....[60]....
        /*06dc*/ 	.word	0xffffffff


	//   ....[61]....
        /*06e0*/ 	.word	0xffffffff


	//   ....[62]....
        /*06e4*/ 	.word	0xffffffff


	//   ....[63]....
        /*06e8*/ 	.word	0xffffffff


	//   ....[64]....
        /*06ec*/ 	.word	0xffffffff


	//   ....[65]....
        /*06f0*/ 	.word	0xffffffff


	//   ....[66]....
        /*06f4*/ 	.word	0xffffffff


	//   ....[67]....
        /*06f8*/ 	.word	0xffffffff


	//   ....[68]....
        /*06fc*/ 	.word	0xffffffff


	//   ....[69]....
        /*0700*/ 	.word	0xffffffff


	//   ....[70]....
        /*0704*/ 	.word	0xffffffff


	//   ....[71]....
        /*0708*/ 	.word	0xffffffff


	//   ....[72]....
        /*070c*/ 	.word	0xffffffff


	//   ....[73]....
        /*0710*/ 	.word	0xffffffff


	//   ....[74]....
        /*0714*/ 	.word	0xffffffff


	//   ....[75]....
        /*0718*/ 	.word	0xffffffff


	//   ....[76]....
        /*071c*/ 	.word	0xffffffff


	//   ....[77]....
        /*0720*/ 	.word	0xffffffff


	//   ....[78]....
        /*0724*/ 	.word	0xffffffff


	//   ....[79]....
        /*0728*/ 	.word	0xffffffff


	//   ....[80]....
        /*072c*/ 	.word	0xffffffff


	//   ....[81]....
        /*0730*/ 	.word	0xffffffff


	//   ....[82]....
        /*0734*/ 	.word	0xffffffff


	//   ....[83]....
        /*0738*/ 	.word	0xffffffff


	//   ....[84]....
        /*073c*/ 	.word	0xffffffff


	//   ....[85]....
        /*0740*/ 	.word	0xffffffff


	//   ....[86]....
        /*0744*/ 	.word	0xffffffff


	//   ....[87]....
        /*0748*/ 	.word	0xffffffff


	//   ....[88]....
        /*074c*/ 	.word	0xffffffff


	//   ....[89]....
        /*0750*/ 	.word	0xffffffff


	//   ....[90]....
        /*0754*/ 	.word	0xffffffff


	//   ....[91]....
        /*0758*/ 	.word	0xffffffff


	//   ....[92]....
        /*075c*/ 	.word	0xffffffff


	//   ....[93]....
        /*0760*/ 	.word	0xffffffff


	//   ....[94]....
        /*0764*/ 	.word	0xffffffff


	//   ....[95]....
        /*0768*/ 	.word	0xffffffff


	//   ....[96]....
        /*076c*/ 	.word	0xffffffff


	//   ....[97]....
        /*0770*/ 	.word	0xffffffff


	//   ....[98]....
        /*0774*/ 	.word	0xffffffff


	//   ....[99]....
        /*0778*/ 	.word	0xffffffff


	//   ....[100]....
        /*077c*/ 	.word	0xffffffff


	//   ....[101]....
        /*0780*/ 	.word	0xffffffff


	//   ....[102]....
        /*0784*/ 	.word	0xffffffff


	//   ....[103]....
        /*0788*/ 	.word	0xffffffff


	//   ....[104]....
        /*078c*/ 	.word	0xffffffff


	//   ....[105]....
        /*0790*/ 	.word	0xffffffff


	//   ....[106]....
        /*0794*/ 	.word	0xffffffff


	//   ....[107]....
        /*0798*/ 	.word	0xffffffff


	//   ....[108]....
        /*079c*/ 	.word	0xffffffff


	//   ....[109]....
        /*07a0*/ 	.word	0xffffffff


	//   ....[110]....
        /*07a4*/ 	.word	0xffffffff


	//   ....[111]....
        /*07a8*/ 	.word	0xffffffff


	//   ....[112]....
        /*07ac*/ 	.word	0xffffffff


	//   ....[113]....
        /*07b0*/ 	.word	0xffffffff


	//   ....[114]....
        /*07b4*/ 	.word	0xffffffff


	//   ....[115]....
        /*07b8*/ 	.word	0xffffffff


	//   ....[116]....
        /*07bc*/ 	.word	0xffffffff


	//   ....[117]....
        /*07c0*/ 	.word	0xffffffff


	//   ....[118]....
        /*07c4*/ 	.word	0xffffffff


	//   ....[119]....
        /*07c8*/ 	.word	0xffffffff


	//   ....[120]....
        /*07cc*/ 	.word	0xffffffff


	//   ....[121]....
        /*07d0*/ 	.word	0xffffffff


	//   ....[122]....
        /*07d4*/ 	.word	0xffffffff


	//   ....[123]....
        /*07d8*/ 	.word	0xffffffff


	//   ....[124]....
        /*07dc*/ 	.word	0xffffffff


	//   ....[125]....
        /*07e0*/ 	.word	0xffffffff


	//   ....[126]....
        /*07e4*/ 	.word	0xffffffff


	//   ....[127]....
        /*07e8*/ 	.word	0xffffffff


	//   ....[128]....
        /*07ec*/ 	.word	0xffffffff


	//   ....[129]....
        /*07f0*/ 	.word	0xffffffff


	//   ....[130]....
        /*07f4*/ 	.word	0xffffffff


	//   ....[131]....
        /*07f8*/ 	.word	0xffffffff


	//   ....[132]....
        /*07fc*/ 	.word	0xffffffff


	//   ....[133]....
        /*0800*/ 	.word	0xffffffff


	//   ....[134]....
        /*0804*/ 	.word	0xffffffff


	//   ....[135]....
        /*0808*/ 	.word	0xffffffff


	//   ....[136]....
        /*080c*/ 	.word	0xffffffff


	//   ....[137]....
        /*0810*/ 	.word	0xffffffff


	//   ....[138]....
        /*0814*/ 	.word	0xffffffff


	//   ....[139]....
        /*0818*/ 	.word	0xffffffff


	//   ....[140]....
        /*081c*/ 	.word	0xffffffff


	//   ....[141]....
        /*0820*/ 	.word	0xffffffff


	//   ....[142]....
        /*0824*/ 	.word	0xffffffff


	//   ....[143]....
        /*0828*/ 	.word	0xffffffff


	//   ....[144]....
        /*082c*/ 	.word	0x0500000f


	//   ....[145]....
        /*0830*/ 	.word	0x0500000f


	//   ....[146]....
        /*0834*/ 	.word	0x0500000f


	//   ....[147]....
        /*0838*/ 	.word	0x0500000f


	//   ....[148]....
        /*083c*/ 	.word	0x0500000f


	//   ....[149]....
        /*0840*/ 	.word	0x0500000f


	//   ....[150]....
        /*0844*/ 	.word	0x0500000f


	//   ....[151]....
        /*0848*/ 	.word	0x0500000f


	//   ....[152]....
        /*084c*/ 	.word	0x0500000f


	//   ....[153]....
        /*0850*/ 	.word	0x0500000f


	//   ....[154]....
        /*0854*/ 	.word	0x0500000f


	//   ....[155]....
        /*0858*/ 	.word	0x0500000f


	//   ....[156]....
        /*085c*/ 	.word	0x0500000f


	//   ....[157]....
        /*0860*/ 	.word	0x0500000f


	//   ....[158]....
        /*0864*/ 	.word	0x0500000f


	//   ....[159]....
        /*0868*/ 	.word	0x0500000f


	//   ....[160]....
        /*086c*/ 	.word	0x0500000f


	//   ....[161]....
        /*0870*/ 	.word	0x0500000f


	//   ....[162]....
        /*0874*/ 	.word	0x0500000f


	//   ....[163]....
        /*0878*/ 	.word	0x0500000f


	//   ....[164]....
        /*087c*/ 	.word	0x0500000f


	//   ....[165]....
        /*0880*/ 	.word	0x0500000f


	//   ....[166]....
        /*0884*/ 	.word	0x0500000f


	//   ....[167]....
        /*0888*/ 	.word	0x0500000f


	//   ....[168]....
        /*088c*/ 	.word	0x0500000f


	//   ....[169]....
        /*0890*/ 	.word	0x0500000f


	//   ....[170]....
        /*0894*/ 	.word	0x0500000f


	//   ....[171]....
        /*0898*/ 	.word	0x0500000f


	//   ....[172]....
        /*089c*/ 	.word	0x0500000f


	//   ....[173]....
        /*08a0*/ 	.word	0x0500000f


	//   ....[174]....
        /*08a4*/ 	.word	0x0500000f


	//   ....[175]....
        /*08a8*/ 	.word	0x0500000f


	//   ....[176]....
        /*08ac*/ 	.word	0x0500000f


	//   ....[177]....
        /*08b0*/ 	.word	0x0500000f


	//   ....[178]....
        /*08b4*/ 	.word	0x0500000f


	//----- nvinfo : EIATTR_COOP_GROUP_INSTR_OFFSETS
	.align		4
.L_315:
        /*08b8*/ 	.byte	0x04, 0x28
        /*08ba*/ 	.short	(.L_317 - .L_316)


	//   ....[0]....
.L_316:
        /*08bc*/ 	.word	0x00000070


	//   ....[1]....
        /*08c0*/ 	.word	0x000001a0


	//   ....[2]....
        /*08c4*/ 	.word	0x000001f0


	//   ....[3]....
        /*08c8*/ 	.word	0x00000420


	//   ....[4]....
        /*08cc*/ 	.word	0x00000580


	//   ....[5]....
        /*08d0*/ 	.word	0x000006a0


	//   ....[6]....
        /*08d4*/ 	.word	0x00000800


	//   ....[7]....
        /*08d8*/ 	.word	0x00006f10


	//   ....[8]....
        /*08dc*/ 	.word	0x00007840


	//   ....[9]....
        /*08e0*/ 	.word	0x00007850


	//   ....[10]....
        /*08e4*/ 	.word	0x00007860


	//   ....[11]....
        /*08e8*/ 	.word	0x00007870


	//   ....[12]....
        /*08ec*/ 	.word	0x00009520


	//   ....[13]....
        /*08f0*/ 	.word	0x00009530


	//   ....[14]....
        /*08f4*/ 	.word	0x00009540


	//   ....[15]....
        /*08f8*/ 	.word	0x00009550


	//   ....[16]....
        /*08fc*/ 	.word	0x0000be50


	//   ....[17]....
        /*0900*/ 	.word	0x0000c950


	//   ....[18]....
        /*0904*/ 	.word	0x0000c970


	//   ....[19]....
        /*0908*/ 	.word	0x0000c990


	//   ....[20]....
        /*090c*/ 	.word	0x0000d3b0


	//   ....[21]....
        /*0910*/ 	.word	0x0000d3d0


	//   ....[22]....
        /*0914*/ 	.word	0x0000f150


	//   ....[23]....
        /*0918*/ 	.word	0x0000f720


	//   ....[24]....
        /*091c*/ 	.word	0x00010030


	//   ....[25]....
        /*0920*/ 	.word	0x00010060


	//   ....[26]....
        /*0924*/ 	.word	0x00010080


	//   ....[27]....
        /*0928*/ 	.word	0x000100a0


	//   ....[28]....
        /*092c*/ 	.word	0x00012670


	//   ....[29]....
        /*0930*/ 	.word	0x00012690


	//   ....[30]....
        /*0934*/ 	.word	0x000126c0


	//   ....[31]....
        /*0938*/ 	.word	0x00012710


	//   ....[32]....
        /*093c*/ 	.word	0x00013d60


	//   ....[33]....
        /*0940*/ 	.word	0x00013d70


	//   ....[34]....
        /*0944*/ 	.word	0x00013ec0


	//   ....[35]....
        /*0948*/ 	.word	0x00013ed0


	//   ....[36]....
        /*094c*/ 	.word	0x00014be0


	//   ....[37]....
        /*0950*/ 	.word	0x00014c10


	//   ....[38]....
        /*0954*/ 	.word	0x00014c50


	//   ....[39]....
        /*0958*/ 	.word	0x00014c70


	//   ....[40]....
        /*095c*/ 	.word	0x00014c90


	//   ....[41]....
        /*0960*/ 	.word	0x00014cc0


	//   ....[42]....
        /*0964*/ 	.word	0x00014ce0


	//   ....[43]....
        /*0968*/ 	.word	0x00014cf0


	//   ....[44]....
        /*096c*/ 	.word	0x00014d00


	//   ....[45]....
        /*0970*/ 	.word	0x00014d10


	//   ....[46]....
        /*0974*/ 	.word	0x00014d20


	//   ....[47]....
        /*0978*/ 	.word	0x00014d30


	//   ....[48]....
        /*097c*/ 	.word	0x00014d40


	//   ....[49]....
        /*0980*/ 	.word	0x00014d50


	//   ....[50]....
        /*0984*/ 	.word	0x00014d60


	//   ....[51]....
        /*0988*/ 	.word	0x00014d70


	//   ....[52]....
        /*098c*/ 	.word	0x00014d80


	//   ....[53]....
        /*0990*/ 	.word	0x00014d90


	//   ....[54]....
        /*0994*/ 	.word	0x00014da0


	//   ....[55]....
        /*0998*/ 	.word	0x00014db0


	//   ....[56]....
        /*099c*/ 	.word	0x00014dc0


	//   ....[57]....
        /*09a0*/ 	.word	0x00014dd0


	//   ....[58]....
        /*09a4*/ 	.word	0x00014de0


	//   ....[59]....
        /*09a8*/ 	.word	0x00014df0


	//   ....[60]....
        /*09ac*/ 	.word	0x00014e00


	//   ....[61]....
        /*09b0*/ 	.word	0x00014e10


	//   ....[62]....
        /*09b4*/ 	.word	0x00014e20


	//   ....[63]....
        /*09b8*/ 	.word	0x00014e30


	//   ....[64]....
        /*09bc*/ 	.word	0x00014e40


	//   ....[65]....
        /*09c0*/ 	.word	0x00014e50


	//   ....[66]....
        /*09c4*/ 	.word	0x00014e60


	//   ....[67]....
        /*09c8*/ 	.word	0x00014e70


	//   ....[68]....
        /*09cc*/ 	.word	0x00014e80


	//   ....[69]....
        /*09d0*/ 	.word	0x00014e90


	//   ....[70]....
        /*09d4*/ 	.word	0x00014ea0


	//   ....[71]....
        /*09d8*/ 	.word	0x00014eb0


	//   ....[72]....
        /*09dc*/ 	.word	0x00014ec0


	//   ....[73]....
        /*09e0*/ 	.word	0x00014ed0


	//   ....[74]....
        /*09e4*/ 	.word	0x00014ee0


	//   ....[75]....
        /*09e8*/ 	.word	0x00014ef0


	//   ....[76]....
        /*09ec*/ 	.word	0x00014f00


	//   ....[77]....
        /*09f0*/ 	.word	0x00014f10


	//   ....[78]....
        /*09f4*/ 	.word	0x00014f20


	//   ....[79]....
        /*09f8*/ 	.word	0x00014f30


	//   ....[80]....
        /*09fc*/ 	.word	0x00014f40


	//   ....[81]....
        /*0a00*/ 	.word	0x00014f50


	//   ....[82]....
        /*0a04*/ 	.word	0x00014f60


	//   ....[83]....
        /*0a08*/ 	.word	0x00014f70


	//   ....[84]....
        /*0a0c*/ 	.word	0x000158b0


	//   ....[85]....
        /*0a10*/ 	.word	0x000158c0


	//   ....[86]....
        /*0a14*/ 	.word	0x000158d0


	//   ....[87]....
        /*0a18*/ 	.word	0x00015910


	//   ....[88]....
        /*0a1c*/ 	.word	0x00016000


	//   ....[89]....
        /*0a20*/ 	.word	0x00016020


	//   ....[90]....
        /*0a24*/ 	.word	0x00016120


	//   ....[91]....
        /*0a28*/ 	.word	0x00016140


	//   ....[92]....
        /*0a2c*/ 	.word	0x00016520


	//   ....[93]....
        /*0a30*/ 	.word	0x00016550


	//   ....[94]....
        /*0a34*/ 	.word	0x000169c0


	//   ....[95]....
        /*0a38*/ 	.word	0x000169d0


	//   ....[96]....
        /*0a3c*/ 	.word	0x00017600


	//   ....[97]....
        /*0a40*/ 	.word	0x00017610


	//   ....[98]....
        /*0a44*/ 	.word	0x00017710


	//   ....[99]....
        /*0a48*/ 	.word	0x00017730


	//   ....[100]....
        /*0a4c*/ 	.word	0x000178b0


	//   ....[101]....
        /*0a50*/ 	.word	0x00017ab0


	//   ....[102]....
        /*0a54*/ 	.word	0x00017ae0


	//   ....[103]....
        /*0a58*/ 	.word	0x00017b10


	//   ....[104]....
        /*0a5c*/ 	.word	0x00017b40


	//   ....[105]....
        /*0a60*/ 	.word	0x00017b70


	//   ....[106]....
        /*0a64*/ 	.word	0x00017ba0


	//   ....[107]....
        /*0a68*/ 	.word	0x00017d30


	//   ....[108]....
        /*0a6c*/ 	.word	0x00017d60


	//   ....[109]....
        /*0a70*/ 	.word	0x00017d90


	//   ....[110]....
        /*0a74*/ 	.word	0x00017dc0


	//   ....[111]....
        /*0a78*/ 	.word	0x00017df0


	//   ....[112]....
        /*0a7c*/ 	.word	0x00017e20


	//   ....[113]....
        /*0a80*/ 	.word	0x00017eb0


	//   ....[114]....
        /*0a84*/ 	.word	0x00017ee0


	//   ....[115]....
        /*0a88*/ 	.word	0x00017ef0


	//   ....[116]....
        /*0a8c*/ 	.word	0x00017f30


	//   ....[117]....
        /*0a90*/ 	.word	0x000195d0


	//   ....[118]....
        /*0a94*/ 	.word	0x0001b490


	//   ....[119]....
        /*0a98*/ 	.word	0x0001c2f0


	//   ....[120]....
        /*0a9c*/ 	.word	0x0001c320


	//   ....[121]....
        /*0aa0*/ 	.word	0x0001c340


	//   ....[122]....
        /*0aa4*/ 	.word	0x0001c350


	//   ....[123]....
        /*0aa8*/ 	.word	0x0001c450


	//   ....[124]....
        /*0aac*/ 	.word	0x0001c460


	//   ....[125]....
        /*0ab0*/ 	.word	0x0001df70


	//   ....[126]....
        /*0ab4*/ 	.word	0x0001dfa0


	//   ....[127]....
        /*0ab8*/ 	.word	0x0001e000


	//   ....[128]....
        /*0abc*/ 	.word	0x0001e030


	//   ....[129]....
        /*0ac0*/ 	.word	0x0001e060


	//   ....[130]....
        /*0ac4*/ 	.word	0x0001e090


	//   ....[131]....
        /*0ac8*/ 	.word	0x0001e0c0


	//   ....[132]....
        /*0acc*/ 	.word	0x0001e0f0


	//   ....[133]....
        /*0ad0*/ 	.word	0x0001e290


	//   ....[134]....
        /*0ad4*/ 	.word	0x0001e2c0


	//   ....[135]....
        /*0ad8*/ 	.word	0x0001e2f0


	//   ....[136]....
        /*0adc*/ 	.word	0x0001e320


	//   ....[137]....
        /*0ae0*/ 	.word	0x0001e350


	//   ....[138]....
        /*0ae4*/ 	.word	0x0001e380


	//   ....[139]....
        /*0ae8*/ 	.word	0x0001e440


	//   ....[140]....
        /*0aec*/ 	.word	0x0001e460


	//   ....[141]....
        /*0af0*/ 	.word	0x0001e480


	//   ....[142]....
        /*0af4*/ 	.word	0x0001e4e0


	//   ....[143]....
        /*0af8*/ 	.word	0x0001ef10


	//   ....[144]....
        /*0afc*/ 	.word	0x0001f380


	//   ....[145]....
        /*0b00*/ 	.word	0x0001f410


	//   ....[146]....
        /*0b04*/ 	.word	0x0001f460


	//   ....[147]....
        /*0b08*/ 	.word	0x0001f4b0


	//   ....[148]....
        /*0b0c*/ 	.word	0x0001f580


	//   ....[149]....
        /*0b10*/ 	.word	0x0001f610


	//   ....[150]....
        /*0b14*/ 	.word	0x0001f660


	//   ....[151]....
        /*0b18*/ 	.word	0x0001f6b0


	//   ....[152]....
        /*0b1c*/ 	.word	0x0001f9b0


	//   ....[153]....
        /*0b20*/ 	.word	0x0001fc90


	//   ....[154]....
        /*0b24*/ 	.word	0x0001fe60


	//   ....[155]....
        /*0b28*/ 	.word	0x0001fec0


	//   ....[156]....
        /*0b2c*/ 	.word	0x0001ff20


	//   ....[157]....
        /*0b30*/ 	.word	0x0001ffc0


	//   ....[158]....
        /*0b34*/ 	.word	0x00020090


	//   ....[159]....
        /*0b38*/ 	.word	0x00020170


	//   ....[160]....
        /*0b3c*/ 	.word	0x00020440


	//   ....[161]....
        /*0b40*/ 	.word	0x000204e0


	//   ....[162]....
        /*0b44*/ 	.word	0x00020660


	//   ....[163]....
        /*0b48*/ 	.word	0x000206d0


	//   ....[164]....
        /*0b4c*/ 	.word	0x00020740


	//   ....[165]....
        /*0b50*/ 	.word	0x000207b0


	//   ....[166]....
        /*0b54*/ 	.word	0x00020820


	//   ....[167]....
        /*0b58*/ 	.word	0x000208a0


	//   ....[168]....
        /*0b5c*/ 	.word	0x00020930


	//   ....[169]....
        /*0b60*/ 	.word	0x000209d0


	//   ....[170]....
        /*0b64*/ 	.word	0x00020a40


	//   ....[171]....
        /*0b68*/ 	.word	0x00020ab0


	//   ....[172]....
        /*0b6c*/ 	.word	0x00020b20


	//   ....[173]....
        /*0b70*/ 	.word	0x00020ba0


	//   ....[174]....
        /*0b74*/ 	.word	0x00020c10


	//   ....[175]....
        /*0b78*/ 	.word	0x00020cc0


	//   ....[176]....
        /*0b7c*/ 	.word	0x00020d10


	//   ....[177]....
        /*0b80*/ 	.word	0x00020da0


	//   ....[178]....
        /*0b84*/ 	.word	0x00020ed0


	//----- nvinfo : EIATTR_REG_RECONFIG
	.align		4
.L_317:
        /*0b88*/ 	.byte	0x01, 0x54
	.zero		2


	//----- nvinfo : EIATTR_SYSCALL_OFFSETS
	.align		4
        /*0b8c*/ 	.byte	0x04, 0x46
        /*0b8e*/ 	.short	(.L_319 - .L_318)


	//   ....[0]....
.L_318:
        /*0b90*/ 	.word	0x00001d40


	//   ....[1]....
        /*0b94*/ 	.word	0x00001e90


	//   ....[2]....
        /*0b98*/ 	.word	0x00007080


	//   ....[3]....
        /*0b9c*/ 	.word	0x000075e0


	//   ....[4]....
        /*0ba0*/ 	.word	0x0001af40


	//   ....[5]....
        /*0ba4*/ 	.word	0x0001b0b0


	//   ....[6]....
        /*0ba8*/ 	.word	0x0001b200


	//   ....[7]....
        /*0bac*/ 	.word	0x0001b340


	//   ....[8]....
        /*0bb0*/ 	.word	0x0001bde0


	//----- nvinfo : EIATTR_MBARRIER_INSTR_OFFSETS
	.align		4
.L_319:
        /*0bb4*/ 	.byte	0x04, 0x39
        /*0bb6*/ 	.short	(.L_321 - .L_320)


	//   ....[0]....
.L_320:
        /*0bb8*/ 	.word	0x000002d0
        /*0bbc*/ 	.word	0x000000ff
        /*0bc0*/ 	.word	0x00019c00
        /*0bc4*/ 	.short	0x0100
        /*0bc6*/ 	.byte	0x08
	.zero		1


	//   ....[1]....
        /*0bc8*/ 	.word	0x000002e0
        /*0bcc*/ 	.word	0x000000ff
        /*0bd0*/ 	.word	0x00019c20
        /*0bd4*/ 	.short	0x0100
        /*0bd6*/ 	.byte	0x08
	.zero		1


	//   ....[2]....
        /*0bd8*/ 	.word	0x000003d0
        /*0bdc*/ 	.word	0x000000ff
        /*0be0*/ 	.word	0x00019c30
        /*0be4*/ 	.short	0x0100
        /*0be6*/ 	.byte	0x08
	.zero		1


	//   ....[3]....
        /*0be8*/ 	.word	0x000003e0
        /*0bec*/ 	.word	0x000000ff
        /*0bf0*/ 	.word	0x00019c40
        /*0bf4*/ 	.short	0x0100
        /*0bf6*/ 	.byte	0x08
	.zero		1


	//   ....[4]....
        /*0bf8*/ 	.word	0x000003f0
        /*0bfc*/ 	.word	0x000000ff
        /*0c00*/ 	.word	0x00019c38
        /*0c04*/ 	.short	0x0100
        /*0c06*/ 	.byte	0x08
	.zero		1


	//   ....[5]....
        /*0c08*/ 	.word	0x00000400
        /*0c0c*/ 	.word	0x000000ff
        /*0c10*/ 	.word	0x00019c48
        /*0c14*/ 	.short	0x0100
        /*0c16*/ 	.byte	0x08
	.zero		1


	//   ....[6]....
        /*0c18*/ 	.word	0x00000530
        /*0c1c*/ 	.word	0x000000ff
        /*0c20*/ 	.word	0x00019c50
        /*0c24*/ 	.short	0x0100
        /*0c26*/ 	.byte	0x08
	.zero		1


	//   ....[7]....
        /*0c28*/ 	.word	0x00000540
        /*0c2c*/ 	.word	0x000000ff
        /*0c30*/ 	.word	0x00019c60
        /*0c34*/ 	.short	0x0100
        /*0c36*/ 	.byte	0x08
	.zero		1


	//   ....[8]....
        /*0c38*/ 	.word	0x00000550
        /*0c3c*/ 	.word	0x000000ff
        /*0c40*/ 	.word	0x00019c58
        /*0c44*/ 	.short	0x0100
        /*0c46*/ 	.byte	0x08
	.zero		1


	//   ....[9]....
        /*0c48*/ 	.word	0x00000560
        /*0c4c*/ 	.word	0x000000ff
        /*0c50*/ 	.word	0x00019c68
        /*0c54*/ 	.short	0x0100
        /*0c56*/ 	.byte	0x08
	.zero		1


	//   ....[10]....
        /*0c58*/ 	.word	0x00000650
        /*0c5c*/ 	.word	0x000000ff
        /*0c60*/ 	.word	0x00019c70
        /*0c64*/ 	.short	0x0100
        /*0c66*/ 	.byte	0x06
	.zero		1


	//   ....[11]....
        /*0c68*/ 	.word	0x00000660
        /*0c6c*/ 	.word	0x000000ff
        /*0c70*/ 	.word	0x00019c80
        /*0c74*/ 	.short	0x0100
        /*0c76*/ 	.byte	0x06
	.zero		1


	//   ....[12]....
        /*0c78*/ 	.word	0x00000670
        /*0c7c*/ 	.word	0x000000ff
        /*0c80*/ 	.word	0x00019c78
        /*0c84*/ 	.short	0x0100
        /*0c86*/ 	.byte	0x06
	.zero		1


	//   ....[13]....
        /*0c88*/ 	.word	0x00000680
        /*0c8c*/ 	.word	0x000000ff
        /*0c90*/ 	.word	0x00019c88
        /*0c94*/ 	.short	0x0100
        /*0c96*/ 	.byte	0x06
	.zero		1


	//   ....[14]....
        /*0c98*/ 	.word	0x000007b0
        /*0c9c*/ 	.word	0x000000ff
        /*0ca0*/ 	.word	0x00019c90
        /*0ca4*/ 	.short	0x0100
        /*0ca6*/ 	.byte	0x08
	.zero		1


	//   ....[15]....
        /*0ca8*/ 	.word	0x000007c0
        /*0cac*/ 	.word	0x000000ff
        /*0cb0*/ 	.word	0x00019ca0
        /*0cb4*/ 	.short	0x0100
        /*0cb6*/ 	.byte	0x08
	.zero		1


	//   ....[16]....
        /*0cb8*/ 	.word	0x000007d0
        /*0cbc*/ 	.word	0x000000ff
        /*0cc0*/ 	.word	0x00019c98
        /*0cc4*/ 	.short	0x0100
        /*0cc6*/ 	.byte	0x08
	.zero		1


	//   ....[17]....
        /*0cc8*/ 	.word	0x000007e0
        /*0ccc*/ 	.word	0x000000ff
        /*0cd0*/ 	.word	0x00019ca8
        /*0cd4*/ 	.short	0x0100
        /*0cd6*/ 	.byte	0x08
	.zero		1


	//   ....[18]....
        /*0cd8*/ 	.word	0x00000910
        /*0cdc*/ 	.word	0x000000ff
        /*0ce0*/ 	.word	0x00019cb0
        /*0ce4*/ 	.short	0x0100
        /*0ce6*/ 	.byte	0x08
	.zero		1


	//   ....[19]....
        /*0ce8*/ 	.word	0x00000920
        /*0cec*/ 	.word	0x000000ff
        /*0cf0*/ 	.word	0x00019cc0
        /*0cf4*/ 	.short	0x0100
        /*0cf6*/ 	.byte	0x08
	.zero		1


	//   ....[20]....
        /*0cf8*/ 	.word	0x00000930
        /*0cfc*/ 	.word	0x000000ff
        /*0d00*/ 	.word	0x00019cb8
        /*0d04*/ 	.short	0x0100
        /*0d06*/ 	.byte	0x08
	.zero		1


	//   ....[21]....
        /*0d08*/ 	.word	0x00000940
        /*0d0c*/ 	.word	0x000000ff
        /*0d10*/ 	.word	0x00019cc8
        /*0d14*/ 	.short	0x0100
        /*0d16*/ 	.byte	0x08
	.zero		1


	//   ....[22]....
        /*0d18*/ 	.word	0x00002b80
        /*0d1c*/ 	.word	0x00000054
        /*0d20*/ 	.word	0x00019c90
        /*0d24*/ 	.short	0x010a
        /*0d26*/ 	.byte	0x3f
	.zero		1


	//   ....[23]....
        /*0d28*/ 	.word	0x000043a0
        /*0d2c*/ 	.word	0x00000054
        /*0d30*/ 	.word	0x00019c90
        /*0d34*/ 	.short	0x010a
        /*0d36*/ 	.byte	0x3f
	.zero		1


	//   ....[24]....
        /*0d38*/ 	.word	0x000063f0
        /*0d3c*/ 	.word	0x00000054
        /*0d40*/ 	.word	0x00019c90
        /*0d44*/ 	.short	0x010a
        /*0d46*/ 	.byte	0x3f
	.zero		1


	//   ....[25]....
        /*0d48*/ 	.word	0x000065c0
        /*0d4c*/ 	.word	0x00000008
        /*0d50*/ 	.word	0x00000000
        /*0d54*/ 	.short	0x0101
        /*0d56*/ 	.byte	0x3f
	.zero		1


	//   ....[26]....
        /*0d58*/ 	.word	0x00006600
        /*0d5c*/ 	.word	0x00000054
        /*0d60*/ 	.word	0x00019cb0
        /*0d64*/ 	.short	0x010a
        /*0d66*/ 	.byte	0x3f
	.zero		1


	//   ....[27]....
        /*0d68*/ 	.word	0x00006870
        /*0d6c*/ 	.word	0x00000054
        /*0d70*/ 	.word	0x00000000
        /*0d74*/ 	.short	0x0101
        /*0d76*/ 	.byte	0x3f
	.zero		1


	//   ....[28]....
        /*0d78*/ 	.word	0x00007360
        /*0d7c*/ 	.word	0x00000010
        /*0d80*/ 	.word	0x00019c00
        /*0d84*/ 	.short	0x010a
        /*0d86*/ 	.byte	0x3f
	.zero		1


	//   ....[29]....
        /*0d88*/ 	.word	0x000073b0
        /*0d8c*/ 	.word	0x00000010
        /*0d90*/ 	.word	0x00019c00
        /*0d94*/ 	.short	0x010a
        /*0d96*/ 	.byte	0x3f
	.zero		1


	//   ....[30]....
        /*0d98*/ 	.word	0x00007ba0
        /*0d9c*/ 	.word	0x00000010
        /*0da0*/ 	.word	0x00019c00
        /*0da4*/ 	.short	0x010a
        /*0da6*/ 	.byte	0x3f
	.zero		1


	//   ....[31]....
        /*0da8*/ 	.word	0x00009850
        /*0dac*/ 	.word	0x00000010
        /*0db0*/ 	.word	0x00019c00
        /*0db4*/ 	.short	0x010a
        /*0db6*/ 	.byte	0x3f
	.zero		1


	//   ....[32]....
        /*0db8*/ 	.word	0x0000b9e0
        /*0dbc*/ 	.word	0x00000000
        /*0dc0*/ 	.word	0x00019c30
        /*0dc4*/ 	.short	0x010a
        /*0dc6*/ 	.byte	0x3f
	.zero		1


	//   ....[33]....
        /*0dc8*/ 	.word	0x0000ba50
        /*0dcc*/ 	.word	0x00000000
        /*0dd0*/ 	.word	0x00019c30
        /*0dd4*/ 	.short	0x010a
        /*0dd6*/ 	.byte	0x3f
	.zero		1


	//   ....[34]....
        /*0dd8*/ 	.word	0x0000dae0
        /*0ddc*/ 	.word	0x0000001d
        /*0de0*/ 	.word	0x00000000
        /*0de4*/ 	.short	0x0101
        /*0de6*/ 	.byte	0x3f
	.zero		1


	//   ....[35]....
        /*0de8*/ 	.word	0x0000e620
        /*0dec*/ 	.word	0x0000000f
        /*0df0*/ 	.word	0x00019c30
        /*0df4*/ 	.short	0x010a
        /*0df6*/ 	.byte	0x3f
	.zero		1


	//   ....[36]....
        /*0df8*/ 	.word	0x0000e690
        /*0dfc*/ 	.word	0x0000000f
        /*0e00*/ 	.word	0x00019c30
        /*0e04*/ 	.short	0x010a
        /*0e06*/ 	.byte	0x3f
	.zero		1


	//   ....[37]....
        /*0e08*/ 	.word	0x0000e890
        /*0e0c*/ 	.word	0x00000014
        /*0e10*/ 	.word	0x00019c50
        /*0e14*/ 	.short	0x010a
        /*0e16*/ 	.byte	0x3f
	.zero		1


	//   ....[38]....
        /*0e18*/ 	.word	0x0000e8e0
        /*0e1c*/ 	.word	0x00000014
        /*0e20*/ 	.word	0x00019c50
        /*0e24*/ 	.short	0x010a
        /*0e26*/ 	.byte	0x3f
	.zero		1


	//   ....[39]....
        /*0e28*/ 	.word	0x00010670
        /*0e2c*/ 	.word	0x0000000f
        /*0e30*/ 	.word	0x00000000
        /*0e34*/ 	.short	0x0101
        /*0e36*/ 	.byte	0x3f
	.zero		1


	//   ....[40]....
        /*0e38*/ 	.word	0x00010e70
        /*0e3c*/ 	.word	0x00000014
        /*0e40*/ 	.word	0x00000000
        /*0e44*/ 	.short	0x0101
        /*0e46*/ 	.byte	0x3f
	.zero		1


	//   ....[41]....
        /*0e48*/ 	.word	0x000115c0
        /*0e4c*/ 	.word	0x0000000a
        /*0e50*/ 	.word	0x00019c30
        /*0e54*/ 	.short	0x010a
        /*0e56*/ 	.byte	0x3f
	.zero		1


	//   ....[42]....
        /*0e58*/ 	.word	0x00011630
        /*0e5c*/ 	.word	0x0000000a
        /*0e60*/ 	.word	0x00019c30
        /*0e64*/ 	.short	0x010a
        /*0e66*/ 	.byte	0x3f
	.zero		1


	//   ....[43]....
        /*0e68*/ 	.word	0x00011830
        /*0e6c*/ 	.word	0x0000000f
        /*0e70*/ 	.word	0x00019c50
        /*0e74*/ 	.short	0x010a
        /*0e76*/ 	.byte	0x3f
	.zero		1


	//   ....[44]....
        /*0e78*/ 	.word	0x00011880
        /*0e7c*/ 	.word	0x0000000f
        /*0e80*/ 	.word	0x00019c50
        /*0e84*/ 	.short	0x010a
        /*0e86*/ 	.byte	0x3f
	.zero		1


	//   ....[45]....
        /*0e88*/ 	.word	0x00012d40
        /*0e8c*/ 	.word	0x00000054
        /*0e90*/ 	.word	0x00000000
        /*0e94*/ 	.short	0x0101
        /*0e96*/ 	.byte	0x3f
	.zero		1


	//   ....[46]....
        /*0e98*/ 	.word	0x000134a0
        /*0e9c*/ 	.word	0x0000000f
        /*0ea0*/ 	.word	0x00000000
        /*0ea4*/ 	.short	0x0101
        /*0ea6*/ 	.byte	0x3f
	.zero		1


	//   ....[47]....
        /*0ea8*/ 	.word	0x00013af0
        /*0eac*/ 	.word	0x0000000a
        /*0eb0*/ 	.word	0x00019c50
        /*0eb4*/ 	.short	0x010a
        /*0eb6*/ 	.byte	0x3f
	.zero		1


	//   ....[48]....
        /*0eb8*/ 	.word	0x00013b40
        /*0ebc*/ 	.word	0x0000000a
        /*0ec0*/ 	.word	0x00019c50
        /*0ec4*/ 	.short	0x010a
        /*0ec6*/ 	.byte	0x3f
	.zero		1


	//   ....[49]....
        /*0ec8*/ 	.word	0x00014400
        /*0ecc*/ 	.word	0x00000004
        /*0ed0*/ 	.word	0x00000000
        /*0ed4*/ 	.short	0x0101
        /*0ed6*/ 	.byte	0x3f
	.zero		1


	//   ....[50]....
        /*0ed8*/ 	.word	0x00016010
        /*0edc*/ 	.word	0x00000000
        /*0ee0*/ 	.word	0x00000000
        /*0ee4*/ 	.short	0x0101
        /*0ee6*/ 	.byte	0x3f
	.zero		1


	//   ....[51]....
        /*0ee8*/ 	.word	0x00016540
        /*0eec*/ 	.word	0x00000004
        /*0ef0*/ 	.word	0x00000000
        /*0ef4*/ 	.short	0x0101
        /*0ef6*/ 	.byte	0x3f
	.zero		1


	//   ....[52]....
        /*0ef8*/ 	.word	0x000196b0
        /*0efc*/ 	.word	0x00000012
        /*0f00*/ 	.word	0x00019c20
        /*0f04*/ 	.short	0x010a
        /*0f06*/ 	.byte	0x3f
	.zero		1


	//   ....[53]....
        /*0f08*/ 	.word	0x00019740
        /*0f0c*/ 	.word	0x00000009
        /*0f10*/ 	.word	0x00019ca0
        /*0f14*/ 	.short	0x010a
        /*0f16*/ 	.byte	0x3f
	.zero		1


	//   ....[54]....
        /*0f18*/ 	.word	0x00019b90
        /*0f1c*/ 	.word	0x00000009
        /*0f20*/ 	.word	0x00019cc0
        /*0f24*/ 	.short	0x010a
        /*0f26*/ 	.byte	0x3f
	.zero		1


	//   ....[55]....
        /*0f28*/ 	.word	0x0001a0a0
        /*0f2c*/ 	.word	0x00000009
        /*0f30*/ 	.word	0x00019ca0
        /*0f34*/ 	.short	0x010a
        /*0f36*/ 	.byte	0x3f
	.zero		1


	//   ....[56]....
        /*0f38*/ 	.word	0x0001a4e0
        /*0f3c*/ 	.word	0x00000009
        /*0f40*/ 	.word	0x00019cc0
        /*0f44*/ 	.short	0x010a
        /*0f46*/ 	.byte	0x3f
	.zero		1


	//   ....[57]....
        /*0f48*/ 	.word	0x0001b6c0
        /*0f4c*/ 	.word	0x00000004
        /*0f50*/ 	.word	0x00019c80
        /*0f54*/ 	.short	0x010a
        /*0f56*/ 	.byte	0x3f
	.zero		1


	//   ....[58]....
        /*0f58*/ 	.word	0x0001b920
        /*0f5c*/ 	.word	0x00000004
        /*0f60*/ 	.word	0x00019c40
        /*0f64*/ 	.short	0x010a
        /*0f66*/ 	.byte	0x3f
	.zero		1


	//   ....[59]....
        /*0f68*/ 	.word	0x0001c540
        /*0f6c*/ 	.word	0x00000012
        /*0f70*/ 	.word	0x00019c00
        /*0f74*/ 	.short	0x0107
        /*0f76*/ 	.byte	0x3f
	.zero		1


	//   ....[60]....
        /*0f78*/ 	.word	0x0001c640
        /*0f7c*/ 	.word	0x00000012
        /*0f80*/ 	.word	0x00019c00
        /*0f84*/ 	.short	0x0101
        /*0f86*/ 	.byte	0x3f
	.zero		1


	//   ....[61]....
        /*0f88*/ 	.word	0x0001c660
        /*0f8c*/ 	.word	0x00000012
        /*0f90*/ 	.word	0x00019c20
        /*0f94*/ 	.short	0x010a
        /*0f96*/ 	.byte	0x3f
	.zero		1


	//   ....[62]....
        /*0f98*/ 	.word	0x0001c960
        /*0f9c*/ 	.word	0x00000006
        /*0fa0*/ 	.word	0x00019c80
        /*0fa4*/ 	.short	0x010a
        /*0fa6*/ 	.byte	0x3f
	.zero		1


	//   ....[63]....
        /*0fa8*/ 	.word	0x0001cd90
        /*0fac*/ 	.word	0x00000006
        /*0fb0*/ 	.word	0x00019c40
        /*0fb4*/ 	.short	0x010a
        /*0fb6*/ 	.byte	0x3f
	.zero		1


	//   ....[64]....
        /*0fb8*/ 	.word	0x0001d240
        /*0fbc*/ 	.word	0x00000003
        /*0fc0*/ 	.word	0x00019c70
        /*0fc4*/ 	.short	0x010a
        /*0fc6*/ 	.byte	0x3f
	.zero		1


	//   ....[65]....
        /*0fc8*/ 	.word	0x0001d2b0
        /*0fcc*/ 	.word	0x00000003
        /*0fd0*/ 	.word	0x00019c60
        /*0fd4*/ 	.short	0x010a
        /*0fd6*/ 	.byte	0x3f
	.zero		1


	//   ....[66]....
        /*0fd8*/ 	.word	0x0001d660
        /*0fdc*/ 	.word	0x00000003
        /*0fe0*/ 	.word	0x00019c50
        /*0fe4*/ 	.short	0x0101
        /*0fe6*/ 	.byte	0x3f
	.zero		1


	//   ....[67]....
        /*0fe8*/ 	.word	0x0001d6e0
        /*0fec*/ 	.word	0x00000003
        /*0ff0*/ 	.word	0x00000000
        /*0ff4*/ 	.short	0x0101
        /*0ff6*/ 	.byte	0x3f
	.zero		1


	//   ....[68]....
        /*0ff8*/ 	.word	0x0001d8e0
        /*0ffc*/ 	.word	0x00000003
        /*1000*/ 	.word	0x00019c70
        /*1004*/ 	.short	0x010a
        /*1006*/ 	.byte	0x3f
	.zero		1


	//   ....[69]....
        /*1008*/ 	.word	0x0001d950
        /*100c*/ 	.word	0x00000003
        /*1010*/ 	.word	0x00019c60
        /*1014*/ 	.short	0x010a
        /*1016*/ 	.byte	0x3f
	.zero		1


	//   ....[70]....
        /*1018*/ 	.word	0x0001dd00
        /*101c*/ 	.word	0x00000003
        /*1020*/ 	.word	0x00019c50
        /*1024*/ 	.short	0x0101
        /*1026*/ 	.byte	0x3f
	.zero		1


	//   ....[71]....
        /*1028*/ 	.word	0x0001dd50
        /*102c*/ 	.word	0x00000000
        /*1030*/ 	.word	0x00000000
        /*1034*/ 	.short	0x0101
        /*1036*/ 	.byte	0x3f
	.zero		1


	//   ....[72]....
        /*1038*/ 	.word	0x0001ee90
        /*103c*/ 	.word	0x00000008
        /*1040*/ 	.word	0x00019c20
        /*1044*/ 	.short	0x010a
        /*1046*/ 	.byte	0x3f
	.zero		1


	//   ....[73]....
        /*1048*/ 	.word	0x0001f020
        /*104c*/ 	.word	0x00000006
        /*1050*/ 	.word	0x00000000
        /*1054*/ 	.short	0x010a
        /*1056*/ 	.byte	0x3f
	.zero		1


	//   ....[74]....
        /*1058*/ 	.word	0x0001f090
        /*105c*/ 	.word	0x00000007
        /*1060*/ 	.word	0x00000000
        /*1064*/ 	.short	0x010a
        /*1066*/ 	.byte	0x3f
	.zero		1


	//   ....[75]....
        /*1068*/ 	.word	0x0001f0e0
        /*106c*/ 	.word	0x00000002
        /*1070*/ 	.word	0x00019c60
        /*1074*/ 	.short	0x010a
        /*1076*/ 	.byte	0x3f
	.zero		1


	//   ....[76]....
        /*1078*/ 	.word	0x0001f130
        /*107c*/ 	.word	0x00000005
        /*1080*/ 	.word	0x00019c60
        /*1084*/ 	.short	0x010a
        /*1086*/ 	.byte	0x3f
	.zero		1


	//   ....[77]....
        /*1088*/ 	.word	0x0001f170
        /*108c*/ 	.word	0x00000002
        /*1090*/ 	.word	0x00019c80
        /*1094*/ 	.short	0x010a
        /*1096*/ 	.byte	0x3f
	.zero		1


	//   ....[78]....
        /*1098*/ 	.word	0x0001f190
        /*109c*/ 	.word	0x00000005
        /*10a0*/ 	.word	0x00019c80
        /*10a4*/ 	.short	0x010a
        /*10a6*/ 	.byte	0x3f
	.zero		1


	//   ....[79]....
        /*10a8*/ 	.word	0x0001f1f0
        /*10ac*/ 	.word	0x00000054
        /*10b0*/ 	.word	0x00019c90
        /*10b4*/ 	.short	0x010a
        /*10b6*/ 	.byte	0x3f
	.zero		1


	//   ....[80]....
        /*10b8*/ 	.word	0x0001f240
        /*10bc*/ 	.word	0x00000054
        /*10c0*/ 	.word	0x00019c90
        /*10c4*/ 	.short	0x010a
        /*10c6*/ 	.byte	0x3f
	.zero		1


	//   ....[81]....
        /*10c8*/ 	.word	0x0001f290
        /*10cc*/ 	.word	0x00000054
        /*10d0*/ 	.word	0x00019c90
        /*10d4*/ 	.short	0x010a
        /*10d6*/ 	.byte	0x3f
	.zero		1


	//   ....[82]....
        /*10d8*/ 	.word	0x0001f2e0
        /*10dc*/ 	.word	0x00000054
        /*10e0*/ 	.word	0x00019cb0
        /*10e4*/ 	.short	0x010a
        /*10e6*/ 	.byte	0x3f
	.zero		1


	//   ....[83]....
        /*10e8*/ 	.word	0x0001f4e0
        /*10ec*/ 	.word	0x00000010
        /*10f0*/ 	.word	0x00019c00
        /*10f4*/ 	.short	0x010a
        /*10f6*/ 	.byte	0x3f
	.zero		1


	//   ....[84]....
        /*10f8*/ 	.word	0x0001f6f0
        /*10fc*/ 	.word	0x00000010
        /*1100*/ 	.word	0x00019c00
        /*1104*/ 	.short	0x010a
        /*1106*/ 	.byte	0x3f
	.zero		1


	//   ....[85]....
        /*1108*/ 	.word	0x0001f740
        /*110c*/ 	.word	0x00000000
        /*1110*/ 	.word	0x00019c30
        /*1114*/ 	.short	0x010a
        /*1116*/ 	.byte	0x3f
	.zero		1


	//   ....[86]....
        /*1118*/ 	.word	0x0001f790
        /*111c*/ 	.word	0x0000000f
        /*1120*/ 	.word	0x00019c30
        /*1124*/ 	.short	0x010a
        /*1126*/ 	.byte	0x3f
	.zero		1


	//   ....[87]....
        /*1128*/ 	.word	0x0001f7e0
        /*112c*/ 	.word	0x00000014
        /*1130*/ 	.word	0x00019c50
        /*1134*/ 	.short	0x010a
        /*1136*/ 	.byte	0x3f
	.zero		1


	//   ....[88]....
        /*1138*/ 	.word	0x0001f830
        /*113c*/ 	.word	0x0000000a
        /*1140*/ 	.word	0x00019c30
        /*1144*/ 	.short	0x010a
        /*1146*/ 	.byte	0x3f
	.zero		1


	//   ....[89]....
        /*1148*/ 	.word	0x0001f880
        /*114c*/ 	.word	0x0000000f
        /*1150*/ 	.word	0x00019c50
        /*1154*/ 	.short	0x010a
        /*1156*/ 	.byte	0x3f
	.zero		1


	//   ....[90]....
        /*1158*/ 	.word	0x0001f8d0
        /*115c*/ 	.word	0x0000000a
        /*1160*/ 	.word	0x00019c50
        /*1164*/ 	.short	0x010a
        /*1166*/ 	.byte	0x3f
	.zero		1


	//   ....[91]....
        /*1168*/ 	.word	0x0001fa70
        /*116c*/ 	.word	0x00000012
        /*1170*/ 	.word	0x00019c20
        /*1174*/ 	.short	0x010a
        /*1176*/ 	.byte	0x3f
	.zero		1


	//   ....[92]....
        /*1178*/ 	.word	0x0001fac0
        /*117c*/ 	.word	0x00000009
        /*1180*/ 	.word	0x00019ca0
        /*1184*/ 	.short	0x010a
        /*1186*/ 	.byte	0x3f
	.zero		1


	//   ....[93]....
        /*1188*/ 	.word	0x0001fb10
        /*118c*/ 	.word	0x00000009
        /*1190*/ 	.word	0x00019cc0
        /*1194*/ 	.short	0x010a
        /*1196*/ 	.byte	0x3f
	.zero		1


	//   ....[94]....
        /*1198*/ 	.word	0x0001fb60
        /*119c*/ 	.word	0x00000009
        /*11a0*/ 	.word	0x00019ca0
        /*11a4*/ 	.short	0x010a
        /*11a6*/ 	.byte	0x3f
	.zero		1


	//   ....[95]....
        /*11a8*/ 	.word	0x0001fbb0
        /*11ac*/ 	.word	0x00000009
        /*11b0*/ 	.word	0x00019cc0
        /*11b4*/ 	.short	0x010a
        /*11b6*/ 	.byte	0x3f
	.zero		1


	//   ....[96]....
        /*11b8*/ 	.word	0x0001fd50
        /*11bc*/ 	.word	0x00000004
        /*11c0*/ 	.word	0x00019c80
        /*11c4*/ 	.short	0x010a
        /*11c6*/ 	.byte	0x3f
	.zero		1


	//   ....[97]....
        /*11c8*/ 	.word	0x0001fda0
        /*11cc*/ 	.word	0x00000004
        /*11d0*/ 	.word	0x00019c40
        /*11d4*/ 	.short	0x010a
        /*11d6*/ 	.byte	0x3f
	.zero		1


	//   ....[98]....
        /*11d8*/ 	.word	0x000201b0
        /*11dc*/ 	.word	0x00000012
        /*11e0*/ 	.word	0x00019c20
        /*11e4*/ 	.short	0x010a
        /*11e6*/ 	.byte	0x3f
	.zero		1


	//   ....[99]....
        /*11e8*/ 	.word	0x00020200
        /*11ec*/ 	.word	0x00000006
        /*11f0*/ 	.word	0x00019c80
        /*11f4*/ 	.short	0x010a
        /*11f6*/ 	.byte	0x3f
	.zero		1


	//   ....[100]....
        /*11f8*/ 	.word	0x00020250
        /*11fc*/ 	.word	0x00000006
        /*1200*/ 	.word	0x00019c40
        /*1204*/ 	.short	0x010a
        /*1206*/ 	.byte	0x3f
	.zero		1


	//   ....[101]....
        /*1208*/ 	.word	0x000202a0
        /*120c*/ 	.word	0x00000003
        /*1210*/ 	.word	0x00019c70
        /*1214*/ 	.short	0x010a
        /*1216*/ 	.byte	0x3f
	.zero		1


	//   ....[102]....
        /*1218*/ 	.word	0x000202f0
        /*121c*/ 	.word	0x00000003
        /*1220*/ 	.word	0x00019c60
        /*1224*/ 	.short	0x010a
        /*1226*/ 	.byte	0x3f
	.zero		1


	//   ....[103]....
        /*1228*/ 	.word	0x00020340
        /*122c*/ 	.word	0x00000003
        /*1230*/ 	.word	0x00019c70
        /*1234*/ 	.short	0x010a
        /*1236*/ 	.byte	0x3f
	.zero		1


	//   ....[104]....
        /*1238*/ 	.word	0x00020390
        /*123c*/ 	.word	0x00000003
        /*1240*/ 	.word	0x00019c60
        /*1244*/ 	.short	0x010a
        /*1246*/ 	.byte	0x3f
	.zero		1


	//   ....[105]....
        /*1248*/ 	.word	0x00020df0
        /*124c*/ 	.word	0x00000008
        /*1250*/ 	.word	0x00019c20
        /*1254*/ 	.short	0x010a
        /*1256*/ 	.byte	0x3f
	.zero		1


	//   ....[106]....
        /*1258*/ 	.word	0x00020f90
        /*125c*/ 	.word	0x00000006
        /*1260*/ 	.word	0x00000000
        /*1264*/ 	.short	0x010a
        /*1266*/ 	.byte	0x3f
	.zero		1


	//   ....[107]....
        /*1268*/ 	.word	0x00020fe0
        /*126c*/ 	.word	0x00000007
        /*1270*/ 	.word	0x00000000
        /*1274*/ 	.short	0x010a
        /*1276*/ 	.byte	0x3f
	.zero		1


	//   ....[108]....
        /*1278*/ 	.word	0x00021030
        /*127c*/ 	.word	0x00000002
        /*1280*/ 	.word	0x00019c60
        /*1284*/ 	.short	0x010a
        /*1286*/ 	.byte	0x3f
	.zero		1


	//   ....[109]....
        /*1288*/ 	.word	0x00021080
        /*128c*/ 	.word	0x00000005
        /*1290*/ 	.word	0x00019c60
        /*1294*/ 	.short	0x010a
        /*1296*/ 	.byte	0x3f
	.zero		1


	//   ....[110]....
        /*1298*/ 	.word	0x000210d0
        /*129c*/ 	.word	0x00000002
        /*12a0*/ 	.word	0x00019c80
        /*12a4*/ 	.short	0x010a
        /*12a6*/ 	.byte	0x3f
	.zero		1


	//----- nvinfo : EIATTR_NUM_MBARRIERS
	.align		4
.L_321:
        /*12a8*/ 	.byte	0x03, 0x38
        /*12aa*/ 	.short	0x0016


	//----- nvinfo : EIATTR_EXIT_INSTR_OFFSETS
	.align		4
        /*12ac*/ 	.byte	0x04, 0x1c
        /*12ae*/ 	.short	(.L_323 - .L_322)


	//   ....[0]....
.L_322:
        /*12b0*/ 	.word	0x0001f1e0


	//----- nvinfo : EIATTR_MAX_THREADS
	.align		4
.L_323:
        /*12b4*/ 	.byte	0x04, 0x05
        /*12b6*/ 	.short	(.L_325 - .L_324)
.L_324:
        /*12b8*/ 	.word	0x00000200
        /*12bc*/ 	.word	0x00000001
        /*12c0*/ 	.word	0x00000001


	//----- nvinfo : EIATTR_CRS_STACK_SIZE
	.align		4
.L_325:
        /*12c4*/ 	.byte	0x04, 0x1e
        /*12c6*/ 	.short	(.L_327 - .L_326)
.L_326:
        /*12c8*/ 	.word	0x00000000


	//----- nvinfo : EIATTR_CBANK_PARAM_SIZE
	.align		4
.L_327:
        /*12cc*/ 	.byte	0x03, 0x19
        /*12ce*/ 	.short	0x0af0


	//----- nvinfo : EIATTR_PARAM_CBANK
	.align		4
        /*12d0*/ 	.byte	0x04, 0x0a
        /*12d2*/ 	.short	(.L_329 - .L_328)
	.align		4
.L_328:
        /*12d4*/ 	.word	index@(.nv.constant0._ZN7cutlass13device_kernelIN5flash11enable_sm90INS1_16FlashAttnFwdSm90INS1_25CollectiveMainloopFwdSm90ILi2EN4cute5tupleIJNS5_1CILi1EEES8_S8_EEENS6_IJNS7_ILi192EEENS7_ILi128EEENS7_ILi96EEEEEELi96ENS_12float_e4m3_tEfNS_4arch4Sm90ELb1ELb0ELb1ELb1ELb0ELb1ELb0ELb1ELb1ELb1ELb1ELb0EEENS1_21CollectiveEpilogueFwdINS6_IJSA_SC_SB_EEES9_NS_10bfloat16_tESG_Li384ELb1ELb1ELb1ELb1EEENS1_36VarlenDynamicPersistentTileSchedulerILi192ELi128ELi384ELi128ELb1ELb1ELb1ELb1ELb1ELb1EEEEEEEEEvNT_6ParamsE)
        /*12d8*/ 	.short	0x0210
        /*12da*/ 	.short	0x0af0


	//----- nvinfo : EIATTR_SW_WAR
	.align		4
.L_329:
        /*12dc*/ 	.byte	0x04, 0x36
        /*12de*/ 	.short	(.L_331 - .L_330)
.L_330:
        /*12e0*/ 	.word	0x00000008
.L_331:


//--------------------- .nv.callgraph             --------------------------
	.section	.nv.callgraph,"",@"SHT_CUDA_CALLGRAPH"
	.align	4
	.sectionentsize	8
	.align		4
        /*0000*/ 	.word	0x00000000
	.align		4
        /*0004*/ 	.word	0xffffffff
	.align		4
        /*0008*/ 	.word	index@(_ZN7cutlass13device_kernelIN5flash11enable_sm90INS1_16FlashAttnFwdSm90INS1_25CollectiveMainloopFwdSm90ILi2EN4cute5tupleIJNS5_1CILi1EEES8_S8_EEENS6_IJNS7_ILi192EEENS7_ILi128EEENS7_ILi96EEEEEELi96ENS_12float_e4m3_tEfNS_4arch4Sm90ELb0ELb0ELb1ELb0ELb0ELb0ELb0ELb1ELb1ELb1ELb1ELb0EEENS1_21CollectiveEpilogueFwdINS6_IJSA_SC_SB_EEES9_NS_10bfloat16_tESG_Li384ELb0ELb1ELb1ELb1EEENS1_19SingleTileSchedulerILb0ELb1ELb1ELi192EEEEEEEEEvNT_6ParamsE)
	.align		4
        /*000c*/ 	.word	index@(__assertfail)
	.align		4
        /*0010*/ 	.word	index@(_ZN7cutlass13device_kernelIN5flash11enable_sm90INS1_16FlashAttnFwdSm90INS1_25CollectiveMainloopFwdSm90ILi2EN4cute5tupleIJNS5_1CILi1EEES8_S8_EEENS6_IJNS7_ILi192EEENS7_ILi128EEENS7_ILi96EEEEEELi96ENS_12float_e4m3_tEfNS_4arch4Sm90ELb0ELb0ELb1ELb1ELb0ELb0ELb0ELb1ELb1ELb1ELb1ELb0EEENS1_21CollectiveEpilogueFwdINS6_IJSA_SC_SB_EEES9_NS_10bfloat16_tESG_Li384ELb1ELb1ELb1ELb1EEENS1_36VarlenDynamicPersistentTileSchedulerILi192ELi128ELi384ELi128ELb1ELb1ELb1ELb0ELb1ELb1EEEEEEEEEvNT_6ParamsE)
	.align		4
        /*0014*/ 	.word	index@(__assertfail)
	.align		4
        /*0018*/ 	.word	index@(_ZN7cutlass13device_kernelIN5flash11enable_sm90INS1_16FlashAttnFwdSm90INS1_25CollectiveMainloopFwdSm90ILi2EN4cute5tupleIJNS5_1CILi1EEES8_S8_EEENS6_IJNS7_ILi192EEENS7_ILi128EEENS7_ILi96EEEEEELi96ENS_12float_e4m3_tEfNS_4arch4Sm90ELb0ELb0ELb1ELb1ELb0ELb1ELb0ELb1ELb1ELb1ELb1ELb0EEENS1_21CollectiveEpilogueFwdINS6_IJSA_SC_SB_EEES9_NS_10bfloat16_tESG_Li384ELb1ELb1ELb1ELb1EEENS1_36VarlenDynamicPersistentTileSchedulerILi192ELi128ELi384ELi128ELb1ELb1ELb1ELb0ELb1ELb1EEEEEEEEEvNT_6ParamsE)
	.align		4
        /*001c*/ 	.word	index@(__assertfail)
	.align		4
        /*0020*/ 	.word	index@(_ZN7cutlass13device_kernelIN5flash11enable_sm90INS1_16FlashAttnFwdSm90INS1_25CollectiveMainloopFwdSm90ILi2EN4cute5tupleIJNS5_1CILi1EEES8_S8_EEENS6_IJNS7_ILi192EEENS7_ILi128EEENS7_ILi96EEEEEELi96ENS_12float_e4m3_tEfNS_4arch4Sm90ELb0ELb1ELb1ELb0ELb0ELb0ELb0ELb1ELb1ELb1ELb1ELb0EEENS1_21CollectiveEpilogueFwdINS6_IJSA_SC_SB_EEES9_NS_10bfloat16_tESG_Li384ELb0ELb1ELb1ELb1EEENS1_19SingleTileSchedulerILb0ELb1ELb1ELi192EEEEEEEEEvNT_6ParamsE)
	.align		4
        /*0024*/ 	.word	index@(__assertfail)
	.align		4
        /*0028*/ 	.word	index@(_ZN7cutlass13device_kernelIN5flash11enable_sm90INS1_16FlashAttnFwdSm90INS1_25CollectiveMainloopFwdSm90ILi2EN4cute5tupleIJNS5_1CILi1EEES8_S8_EEENS6_IJNS7_ILi192EEENS7_ILi128EEENS7_ILi96EEEEEELi96ENS_12float_e4m3_tEfNS_4arch4Sm90ELb0ELb1ELb1ELb1ELb0ELb0ELb0ELb1ELb1ELb1ELb1ELb0EEENS1_21CollectiveEpilogueFwdINS6_IJSA_SC_SB_EEES9_NS_10bfloat16_tESG_Li384ELb1ELb1ELb1ELb1EEENS1_36VarlenDynamicPersistentTileSchedulerILi192ELi128ELi384ELi128ELb1ELb1ELb1ELb1ELb0ELb1EEEEEEEEEvNT_6ParamsE)
	.align		4
        /*002c*/ 	.word	index@(__assertfail)
	.align		4
        /*0030*/ 	.word	index@(_ZN7cutlass13device_kernelIN5flash11enable_sm90INS1_16FlashAttnFwdSm90INS1_25CollectiveMainloopFwdSm90ILi2EN4cute5tupleIJNS5_1CILi1EEES8_S8_EEENS6_IJNS7_ILi192EEENS7_ILi128EEENS7_ILi96EEEEEELi96ENS_12float_e4m3_tEfNS_4arch4Sm90ELb0ELb1ELb1ELb1ELb0ELb1ELb0ELb1ELb1ELb1ELb1ELb0EEENS1_21CollectiveEpilogueFwdINS6_IJSA_SC_SB_EEES9_NS_10bfloat16_tESG_Li384ELb1ELb1ELb1ELb1EEENS1_36VarlenDynamicPersistentTileSchedulerILi192ELi128ELi384ELi128ELb1ELb1ELb1ELb1ELb0ELb1EEEEEEEEEvNT_6ParamsE)
	.align		4
        /*0034*/ 	.word	index@(__assertfail)
	.align		4
        /*0038*/ 	.word	index@(_ZN7cutlass13device_kernelIN5flash11enable_sm90INS1_16FlashAttnFwdSm90INS1_25CollectiveMainloopFwdSm90ILi2EN4cute5tupleIJNS5_1CILi1EEES8_S8_EEENS6_IJNS7_ILi192EEENS7_ILi128EEENS7_ILi96EEEEEELi96ENS_12float_e4m3_tEfNS_4arch4Sm90ELb1ELb0ELb1ELb0ELb0ELb0ELb0ELb1ELb1ELb1ELb1ELb0EEENS1_21CollectiveEpilogueFwdINS6_IJSA_SC_SB_EEES9_NS_10bfloat16_tESG_Li384ELb0ELb1ELb1ELb1EEENS1_19SingleTileSchedulerILb0ELb1ELb1ELi192EEEEEEEEEvNT_6ParamsE)
	.align		4
        /*003c*/ 	.word	index@(__assertfail)
	.align		4
        /*0040*/ 	.word	index@(_ZN7cutlass13device_kernelIN5flash11enable_sm90INS1_16FlashAttnFwdSm90INS1_25CollectiveMainloopFwdSm90ILi2EN4cute5tupleIJNS5_1CILi1EEES8_S8_EEENS6_IJNS7_ILi192EEENS7_ILi128EEENS7_ILi96EEEEEELi96ENS_12float_e4m3_tEfNS_4arch4Sm90ELb1ELb0ELb1ELb1ELb0ELb0ELb0ELb1ELb1ELb1ELb1ELb0EEENS1_21CollectiveEpilogueFwdINS6_IJSA_SC_SB_EEES9_NS_10bfloat16_tESG_Li384ELb1ELb1ELb1ELb1EEENS1_36VarlenDynamicPersistentTileSchedulerILi192ELi128ELi384ELi128ELb1ELb1ELb1ELb1ELb1ELb1EEEEEEEEEvNT_6ParamsE)
	.align		4
        /*0044*/ 	.word	index@(__assertfail)
	.align		4
        /*0048*/ 	.word	index@(_ZN7cutlass13device_kernelIN5flash11enable_sm90INS1_16FlashAttnFwdSm90INS1_25CollectiveMainloopFwdSm90ILi2EN4cute5tupleIJNS5_1CILi1EEES8_S8_EEENS6_IJNS7_ILi192EEENS7_ILi128EEENS7_ILi96EEEEEELi96ENS_12float_e4m3_tEfNS_4arch4Sm90ELb1ELb0ELb1ELb1ELb0ELb1ELb0ELb1ELb1ELb1ELb1ELb0EEENS1_21CollectiveEpilogueFwdINS6_IJSA_SC_SB_EEES9_NS_10bfloat16_tESG_Li384ELb1ELb1ELb1ELb1EEENS1_36VarlenDynamicPersistentTileSchedulerILi192ELi128ELi384ELi128ELb1ELb1ELb1ELb1ELb1ELb1EEEEEEEEEvNT_6ParamsE)
	.align		4
        /*004c*/ 	.word	index@(__assertfail)
	.align		4
        /*0050*/ 	.word	0x00000000
	.align		4
        /*0054*/ 	.word	0xfffffffe
	.align		4
        /*0058*/ 	.word	0x00000000
	.align		4
        /*005c*/ 	.word	0xfffffffd
	.align		4
        /*0060*/ 	.word	0x00000000
	.align		4
        /*0064*/ 	.word	0xfffffffc


//--------------------- .nv.constant4             --------------------------
	.section	.nv.constant4,"a",@progbits
	.align	8
	.align		8
.nv.constant4:
        /*0000*/ 	.dword	__assertfail
	.align		8
        /*0008*/ 	.dword	__unnamed_1
	.align		8
        /*0010*/ 	.dword	__unnamed_2
	.align		8
        /*0018*/ 	.dword	__unnamed_3
	.align		8
        /*0020*/ 	.dword	__unnamed_4
	.align		8
        /*0028*/ 	.dword	__unnamed_5
	.align		8
        /*0030*/ 	.dword	__unnamed_6
	.align		8
        /*0038*/ 	.dword	_ZZN5flash28permute_output_fp8_VcolmajorIN4cute6TensorINS1_11ArrayEngineIfLm48EEENS1_6LayoutINS1_5tupleIJNS6_IJNS1_1CILi2EEES8_NS7_ILi12EEEEEENS7_ILi1EEESB_EEENS6_IJNS6_IJSB_S8_NS7_ILi4EEEEEENS7_ILi0EEESF_EEEEEEEEEvRT_E9upper_map
	.align		8
        /*0040*/ 	.dword	_ZN79_INTERNAL_018351f1_43_flash_fwd_hdim96_e4m3_split_softcap_sm90_cu_1f2e7571_37494cuda3std3__45__cpo5beginE
	.align		8
        /*0048*/ 	.dword	_ZN79_INTERNAL_018351f1_43_flash_fwd_hdim96_e4m3_split_softcap_sm90_cu_1f2e7571_37494cuda3std3__45__cpo3endE
	.align		8
        /*0050*/ 	.dword	_ZN79_INTERNAL_018351f1_43_flash_fwd_hdim96_e4m3_split_softcap_sm90_cu_1f2e7571_37494cuda3std3__45__cpo6cbeginE
	.align		8
        /*0058*/ 	.dword	_ZN79_INTERNAL_018351f1_43_flash_fwd_hdim96_e4m3_split_softcap_sm90_cu_1f2e7571_37494cuda3std3__45__cpo4cendE
	.align		8
        /*0060*/ 	.dword	_ZN79_INTERNAL_018351f1_43_flash_fwd_hdim96_e4m3_split_softcap_sm90_cu_1f2e7571_37494cuda3std3__481_GLOBAL__N__018351f1_43_flash_fwd_hdim96_e4m3_split_softcap_sm90_cu_1f2e7571_37496ignoreE
	.align		8
        /*0068*/ 	.dword	_ZN79_INTERNAL_018351f1_43_flash_fwd_hdim96_e4m3_split_softcap_sm90_cu_1f2e7571_37494cuda3std3__419piecewise_constructE
	.align		8
        /*0070*/ 	.dword	_ZN79_INTERNAL_018351f1_43_flash_fwd_hdim96_e4m3_split_softcap_sm90_cu_1f2e7571_37494cuda3std3__48in_placeE
	.align		8
        /*0078*/ 	.dword	_ZN79_INTERNAL_018351f1_43_flash_fwd_hdim96_e4m3_split_softcap_sm90_cu_1f2e7571_37494cuda3std6ranges3__45__cpo4swapE
	.align		8
        /*0080*/ 	.dword	_ZN79_INTERNAL_018351f1_43_flash_fwd_hdim96_e4m3_split_softcap_sm90_cu_1f2e7571_37494cuda3std6ranges3__45__cpo9iter_moveE
	.align		8
        /*0088*/ 	.dword	_ZN79_INTERNAL_018351f1_43_flash_fwd_hdim96_e4m3_split_softcap_sm90_cu_1f2e7571_37494cute7productE
	.align		8
        /*0090*/ 	.dword	_ZN79_INTERNAL_018351f1_43_flash_fwd_hdim96_e4m3_split_softcap_sm90_cu_1f2e7571_37494cute1_E
	.align		8
        /*0098*/ 	.dword	$str$23
	.align		8
        /*00a0*/ 	.dword	$str$24


//--------------------- .text._ZN7cutlass13device_kernelIN5flash11enable_sm90INS1_16FlashAttnFwdSm90INS1_25CollectiveMainloopFwdSm90ILi2EN4cute5tupleIJNS5_1CILi1EEES8_S8_EEENS6_IJNS7_ILi192EEENS7_ILi128EEENS7_ILi96EEEEEELi96ENS_12float_e4m3_tEfNS_4arch4Sm90ELb0ELb0ELb1ELb0ELb0ELb0ELb0ELb1ELb1ELb1ELb1ELb0EEENS1_21CollectiveEpilogueFwdINS6_IJSA_SC_SB_EEES9_NS_10bfloat16_tESG_Li384ELb0ELb1ELb1ELb1EEENS1_19SingleTileSchedulerILb0ELb1ELb1ELi192EEEEEEEEEvNT_6ParamsE --------------------------
	.section	.text._ZN7cutlass13device_kernelIN5flash11enable_sm90INS1_16FlashAttnFwdSm90INS1_25CollectiveMainloopFwdSm90ILi2EN4cute5tupleIJNS5_1CILi1EEES8_S8_EEENS6_IJNS7_ILi192EEENS7_ILi128EEENS7_ILi96EEEEEELi96ENS_12float_e4m3_tEfNS_4arch4Sm90ELb0ELb0ELb1ELb0ELb0ELb0ELb0ELb1ELb1ELb1ELb1ELb0EEENS1_21CollectiveEpilogueFwdINS6_IJSA_SC_SB_EEES9_NS_10bfloat16_tESG_Li384ELb0ELb1ELb1ELb1EEENS1_19SingleTileSchedulerILb0ELb1ELb1ELi192EEEEEEEEEvNT_6ParamsE,"ax",@progbits
	.align	128
.text._ZN7cutlass13device_kernelIN5flash11enable_sm90INS1_16FlashAttnFwdSm90INS1_25CollectiveMainloopFwdSm90ILi2EN4cute5tupleIJNS5_1CILi1EEES8_S8_EEENS6_IJNS7_ILi192EEENS7_ILi128EEENS7_ILi96EEEEEELi96ENS_12float_e4m3_tEfNS_4arch4Sm90ELb0ELb0ELb1ELb0ELb0ELb0ELb0ELb1ELb1ELb1ELb1ELb0EEENS1_21CollectiveEpilogueFwdINS6_IJSA_SC_SB_EEES9_NS_10bfloat16_tESG_Li384ELb0ELb1ELb1ELb1EEENS1_19SingleTileSchedulerILb0ELb1ELb1ELi192EEEEEEEEEvNT_6ParamsE:
        .type           _ZN7cutlass13device_kernelIN5flash11enable_sm90INS1_16FlashAttnFwdSm90INS1_25CollectiveMainloopFwdSm90ILi2EN4cute5tupleIJNS5_1CILi1EEES8_S8_EEENS6_IJNS7_ILi192EEENS7_ILi128EEENS7_ILi96EEEEEELi96ENS_12float_e4m3_tEfNS_4arch4Sm90ELb0ELb0ELb1ELb0ELb0ELb0ELb0ELb1ELb1ELb1ELb1ELb0EEENS1_21CollectiveEpilogueFwdINS6_IJSA_SC_SB_EEES9_NS_10bfloat16_tESG_Li384ELb0ELb1ELb1ELb1EEENS1_19SingleTileSchedulerILb0ELb1ELb1ELi192EEEEEEEEEvNT_6ParamsE,@function
        .size           _ZN7cutlass13device_kernelIN5flash11enable_sm90INS1_16FlashAttnFwdSm90INS1_25CollectiveMainloopFwdSm90ILi2EN4cute5tupleIJNS5_1CILi1EEES8_S8_EEENS6_IJNS7_ILi192EEENS7_ILi128EEENS7_ILi96EEEEEELi96ENS_12float_e4m3_tEfNS_4arch4Sm90ELb0ELb0ELb1ELb0ELb0ELb0ELb0ELb1ELb1ELb1ELb1ELb0EEENS1_21CollectiveEpilogueFwdINS6_IJSA_SC_SB_EEES9_NS_10bfloat16_tESG_Li384ELb0ELb1ELb1ELb1EEENS1_19SingleTileSchedulerILb0ELb1ELb1ELi192EEEEEEEEEvNT_6ParamsE,(.L_x_2276 - _ZN7cutlass13device_kernelIN5flash11enable_sm90INS1_16FlashAttnFwdSm90INS1_25CollectiveMainloopFwdSm90ILi2EN4cute5tupleIJNS5_1CILi1EEES8_S8_EEENS6_IJNS7_ILi192EEENS7_ILi128EEENS7_ILi96EEEEEELi96ENS_12float_e4m3_tEfNS_4arch4Sm90ELb0ELb0ELb1ELb0ELb0ELb0ELb0ELb1ELb1ELb1ELb1ELb0EEENS1_21CollectiveEpilogueFwdINS6_IJSA_SC_SB_EEES9_NS_10bfloat16_tESG_Li384ELb0ELb1ELb1ELb1EEENS1_19SingleTileSchedulerILb0ELb1ELb1ELi192EEEEEEEEEvNT_6ParamsE)
        .other          _ZN7cutlass13device_kernelIN5flash11enable_sm90INS1_16FlashAttnFwdSm90INS1_25CollectiveMainloopFwdSm90ILi2EN4cute5tupleIJNS5_1CILi1EEES8_S8_EEENS6_IJNS7_ILi192EEENS7_ILi128EEENS7_ILi96EEEEEELi96ENS_12float_e4m3_tEfNS_4arch4Sm90ELb0ELb0ELb1ELb0ELb0ELb0ELb0ELb1ELb1ELb1ELb1ELb0EEENS1_21CollectiveEpilogueFwdINS6_IJSA_SC_SB_EEES9_NS_10bfloat16_tESG_Li384ELb0ELb1ELb1ELb1EEENS1_19SingleTileSchedulerILb0ELb1ELb1ELi192EEEEEEEEEvNT_6ParamsE,@"STO_CUDA_ENTRY STV_DEFAULT"
_ZN7cutlass13device_kernelIN5flash11enable_sm90INS1_16FlashAttnFwdSm90INS1_25CollectiveMainloopFwdSm90ILi2EN4cute5tupleIJNS5_1CILi1EEES8_S8_EEENS6_IJNS7_ILi192EEENS7_ILi128EEENS7_ILi96EEEEEELi96ENS_12float_e4m3_tEfNS_4arch4Sm90ELb0ELb0ELb1ELb0ELb0ELb0ELb0ELb1ELb1ELb1ELb1ELb0EEENS1_21CollectiveEpilogueFwdINS6_IJSA_SC_SB_EEES9_NS_10bfloat16_tESG_Li384ELb0ELb1ELb1ELb1EEENS1_19SingleTileSchedulerILb0ELb1ELb1ELi192EEEEEEEEEvNT_6ParamsE:
[----:B------:R-:W0:Y:S01]  /*0000*/  LDC R1, c[0x0][0x28] ;  /* 0x00000a00ff017b82 */ /* 0x000e220000000800 */
[----:B------:R-:W1:Y:S01]  /*0010*/  S2R R28, SR_TID.X ;  /* 0x00000000001c7919 */ /* 0x000e620000002100 */
[----:B------:R-:W-:Y:S01]  /*0020*/  ELECT P0, URZ, PT ;  /* 0x00000000003f782f */ /* 0x000fe20003800000 */
[----:B------:R-:W-:Y:S01]  /*0030*/  BSSY B0, `(.L_x_0) ;  /* 0x000000e000007945 */ /* 0x000fe20003800000 */
[----:B-1----:R-:W-:-:S05]  /*0040*/  SHF.R.U32.HI R16, RZ, 0x5, R28 ;  /* 0x00000005ff107819 */ /* 0x002fca000001161c */
[----:B------:R-:W1:Y:S02]  /*0050*/  SHFL.IDX PT, R0, R16, RZ, 0x1f ;  /* 0x00001fff10007589 */ /* 0x000e6400000e0000 */
[----:B-1----:R-:W-:Y:S02]  /*0060*/  ISETP.EQ.AND P0, PT, R0, RZ, P0 ;  /* 0x000000ff0000720c */ /* 0x002fe40000702270 */
[----:B------:R-:W-:-:S11]  /*0070*/  SHF.R.U32.HI R0, RZ, 0x7, R28 ;  /* 0x00000007ff007819 */ /* 0x000fd6000001161c */
[----:B0-----:R-:W-:Y:S05]  /*0080*/  @!P0 BRA `(.L_x_1) ;  /* 0x0000000000208947 */ /* 0x001fea0003800000 */
[----:B------:R-:W-:Y:S02]  /*0090*/  ULDC.64 UR4, c[0x0][0x198] ;  /* 0x0000660000047ab9 */ /* 0x000fe40000000a00 */
[----:B------:R-:W-:Y:S02]  /*00a0*/  UIADD3 UR6, UP0, UR4, 0x370, URZ ;  /* 0x0000037004067890 */ /* 0x000fe4000ff1e03f */
[----:B------:R-:W-:Y:S02]  /*00b0*/  UIADD3 UR4, UP1, UR4, 0x470, URZ ;  /* 0x0000047004047890 */ /* 0x000fe4000ff3e03f */
[----:B------:R-:W-:Y:S02]  /*00c0*/  UIADD3.X UR7, URZ, UR5, URZ, UP0, !UPT ;  /* 0x000000053f077290 */ /* 0x000fe400087fe43f */
[----:B------:R-:W-:-:S07]  /*00d0*/  UIADD3.X UR5, URZ, UR5, URZ, UP1, !UPT ;  /* 0x000000053f057290 */ /* 0x000fce0008ffe43f */
[----:B------:R0:W-:Y:S02]  /*00e0*/  UTMACCTL.PF [UR6] ;  /* 0x00000000060079b9 */ /* 0x0001e40008040000 */
[----:B------:R0:W-:Y:S02]  /*00f0*/  UTMACCTL.PF [UR4] ;  /* 0x00000000040079b9 */ /* 0x0001e40008040000 */
[----:B0-----:R-:W-:Y:S01]  /*0100*/  NOP ;  /* 0x0000000000007918 */ /* 0x001fe20000000000 */
.L_x_1:
[----:B------:R-:W-:Y:S05]  /*0110*/  BSYNC B0 ;  /* 0x0000000000007941 */ /* 0x000fea0003800000 */
.L_x_0:
[----:B------:R-:W-:Y:S01]  /*0120*/  VOTEU.ANY UP0, P0 ;  /* 0x00000000003f7886 */ /* 0x000fe20000000100 */
[----:B------:R-:W0:Y:S01]  /*0130*/  SHFL.IDX PT, R0, R0, RZ, 0x1f ;  /* 0x00001fff00007589 */ /* 0x000e2200000e0000 */
[----:B------:R-:W-:Y:S01]  /*0140*/  UMOV UR4, 0x80 ;  /* 0x0000008000047882 */ /* 0x000fe20000000000 */
[----:B------:R-:W-:Y:S01]  /*0150*/  UMOV UR7, 0x180 ;  /* 0x0000018000077882 */ /* 0x000fe20000000000 */
[----:B------:R-:W-:Y:S01]  /*0160*/  VOTEU.ANY UP1, P0 ;  /* 0x00000000003f7886 */ /* 0x000fe20000020100 */
[----:B------:R-:W1:Y:S01]  /*0170*/  @UP0 S2UR UR8, SR_CgaCtaId ;  /* 0x00000000000809c3 */ /* 0x000e620000008800 */
[----:B------:R-:W2:Y:S01]  /*0180*/  SHFL.IDX PT, R2, R16, RZ, 0x1f ;  /* 0x00001fff10027589 */ /* 0x000ea200000e0000 */
[----:B------:R-:W-:Y:S01]  /*0190*/  @UP0 UMOV UR6, 0x400 ;  /* 0x0000040000060882 */ /* 0x000fe20000000000 */
[----:B------:R-:W-:-:S04]  /*01a0*/  @UP0 UIADD3 UR4, -UR4, 0x100000, URZ ;  /* 0x0010000004040890 */ /* 0x000fc8000fffe13f */
[----:B------:R-:W-:Y:S02]  /*01b0*/  @UP0 USHF.L.U32 UR5, UR4, 0xb, URZ ;  /* 0x0000000b04050899 */ /* 0x000fe4000800063f */
[----:B------:R-:W-:Y:S01]  /*01c0*/  @UP0 USHF.L.U32 UR4, UR4, 0x1, URZ ;  /* 0x0000000104040899 */ /* 0x000fe2000800063f */
[----:B------:R-:W-:Y:S01]  /*01d0*/  VOTEU.ANY UP2, P0 ;  /* 0x00000000003f7886 */ /* 0x000fe20000040100 */
[----:B0-----:R-:W-:Y:S01]  /*01e0*/  R2UR UR9, R0 ;  /* 0x00000000000972ca */ /* 0x001fe200000e0000 */
[----:B-1----:R-:W-:Y:S01]  /*01f0*/  @UP0 ULEA UR8, UR8, UR6, 0x18 ;  /* 0x0000000608080291 */ /* 0x002fe2000f8ec03f */
[----:B--2---:R-:W-:Y:S01]  /*0200*/  ISETP.NE.AND P1, PT, R2, RZ, PT ;  /* 0x000000ff0200720c */ /* 0x004fe20003f25270 */
[----:B------:R-:W-:-:S04]  /*0210*/  @UP0 UIADD3 UR6, -UR7, 0x100000, URZ ;  /* 0x0010000007060890 */ /* 0x000fc8000fffe13f */
[----:B------:R-:W-:Y:S02]  /*0220*/  @UP0 USHF.L.U32 UR7, UR6, 0xb, URZ ;  /* 0x0000000b06070899 */ /* 0x000fe4000800063f */
[----:B------:R-:W-:-:S04]  /*0230*/  @UP0 USHF.L.U32 UR6, UR6, 0x1, URZ ;  /* 0x0000000106060899 */ /* 0x000fc8000800063f */
[----:B------:R-:W-:Y:S01]  /*0240*/  UISETP.NE.AND UP0, UPT, UR9, URZ, UPT ;  /* 0x0000003f0900728c */ /* 0x000fe2000bf05270 */
[----:B------:R-:W0:Y:S02]  /*0250*/  FENCE.VIEW.ASYNC.S ;  /* 0x00000000000073c6 */ /* 0x000e240000000000 */
[----:B0-----:R0:W1:Y:S05]  /*0260*/  @UP1 SYNCS.EXCH.64 URZ, [UR8+0x17000], UR4 ;  /* 0x01700004083f15b2 */ /* 0x00106a0008000100 */
[----:B------:R0:W2:Y:S01]  /*0270*/  @UP2 SYNCS.EXCH.64 URZ, [UR8+0x17020], UR6 ;  /* 0x01702006083f25b2 */ /* 0x0000a20008000100 */
[----:B------:R-:W-:Y:S05]  /*0280*/  @P1 BRA `(.L_x_2) ;  /* 0x0000000000481947 */ /* 0x000fea0003800000 */
[----:B0-----:R-:W0:Y:S01]  /*0290*/  S2UR UR5, SR_CgaCtaId ;  /* 0x00000000000579c3 */ /* 0x001e220000008800 */
[----:B------:R-:W-:Y:S01]  /*02a0*/  UMOV UR4, 0x400 ;  /* 0x0000040000047882 */ /* 0x000fe20000000000 */
[----:B------:R-:W-:Y:S01]  /*02b0*/  UMOV UR6, 0x1 ;  /* 0x0000000100067882 */ /* 0x000fe20000000000 */
[----:B------:R-:W-:Y:S01]  /*02c0*/  UMOV UR7, 0x3 ;  /* 0x0000000300077882 */ /* 0x000fe20000000000 */
[----:B------:R-:W-:Y:S01]  /*02d0*/  ELECT P0, URZ, PT ;  /* 0x00000000003f782f */ /* 0x000fe20003800000 */
[----:B0-----:R-:W-:Y:S02]  /*02e0*/  ULEA UR8, UR5, UR4, 0x18 ;  /* 0x0000000405087291 */ /* 0x001fe4000f8ec03f */
[----:B------:R-:W-:-:S04]  /*02f0*/  UIADD3 UR4, -UR6, 0x100000, URZ ;  /* 0x0010000006047890 */ /* 0x000fc8000fffe13f */
[----:B------:R-:W-:Y:S02]  /*0300*/  USHF.L.U32 UR5, UR4, 0xb, URZ ;  /* 0x0000000b04057899 */ /* 0x000fe4000800063f */
[----:B------:R-:W-:Y:S02]  /*0310*/  USHF.L.U32 UR4, UR4, 0x1, URZ ;  /* 0x0000000104047899 */ /* 0x000fe4000800063f */
[----:B------:R-:W-:-:S04]  /*0320*/  UIADD3 UR6, -UR7, 0x100000, URZ ;  /* 0x0010000007067890 */ /* 0x000fc8000fffe13f */
[----:B------:R-:W-:Y:S02]  /*0330*/  USHF.L.U32 UR7, UR6, 0xb, URZ ;  /* 0x0000000b06077899 */ /* 0x000fe4000800063f */
[----:B------:R-:W-:Y:S01]  /*0340*/  USHF.L.U32 UR6, UR6, 0x1, URZ ;  /* 0x0000000106067899 */ /* 0x000fe2000800063f */
[----:B------:R-:W0:Y:S03]  /*0350*/  FENCE.VIEW.ASYNC.S ;  /* 0x00000000000073c6 */ /* 0x000e260000000000 */
[----:B0-----:R3:W4:Y:S08]  /*0360*/  SYNCS.EXCH.64 URZ, [UR8+0x17030], UR4 ;  /* 0x01703004083f75b2 */ /* 0x0017300008000100 */
[----:B------:R3:W0:Y:S01]  /*0370*/  SYNCS.EXCH.64 URZ, [UR8+0x17040], UR6 ;  /* 0x01704006083f75b2 */ /* 0x0006220008000100 */
[----:B------:R3:W0:Y:S01]  /*0380*/  SYNCS.EXCH.64 URZ, [UR8+0x17038], UR4 ;  /* 0x01703804083f75b2 */ /* 0x0006220008000100 */
[----:B------:R3:W0:Y:S02]  /*0390*/  SYNCS.EXCH.64 URZ, [UR8+0x17048], UR6 ;  /* 0x01704806083f75b2 */ /* 0x0006240008000100 */
[----:B---3--:R-:W-:Y:S01]  /*03a0*/  NOP ;  /* 0x0000000000007918 */ /* 0x008fe20000000000 */
.L_x_2:
[----:B------:R-:W3:Y:S01]  /*03b0*/  SHFL.IDX PT, R0, R16, RZ, 0x1f ;  /* 0x00001fff10007589 */ /* 0x000ee200000e0000 */
[----:B------:R-:W-:Y:S01]  /*03c0*/  NOP ;  /* 0x0000000000007918 */ /* 0x000fe20000000000 */
[----:B---3--:R-:W-:-:S13]  /*03d0*/  ISETP.NE.AND P0, PT, R0, RZ, PT ;  /* 0x000000ff0000720c */ /* 0x008fda0003f05270 */
        /* <DEDUP_REMOVED lines=14> */
[----:B0-----:R3:W0:Y:S08]  /*04c0*/  SYNCS.EXCH.64 URZ, [UR8+0x17050], UR4 ;  /* 0x01705004083f75b2 */ /* 0x0016300008000100 */
[----:B------:R3:W0:Y:S01]  /*04d0*/  SYNCS.EXCH.64 URZ, [UR8+0x17060], UR6 ;  /* 0x01706006083f75b2 */ /* 0x0006220008000100 */
[----:B------:R3:W0:Y:S01]  /*04e0*/  SYNCS.EXCH.64 URZ, [UR8+0x17058], UR4 ;  /* 0x01705804083f75b2 */ /* 0x0006220008000100 */
[----:B------:R3:W0:Y:S02]  /*04f0*/  SYNCS.EXCH.64 URZ, [UR8+0x17068], UR6 ;  /* 0x01706806083f75b2 */ /* 0x0006240008000100 */
[----:B---3--:R-:W-:Y:S01]  /*0500*/  NOP ;  /* 0x0000000000007918 */ /* 0x008fe20000000000 */
.L_x_3:
[----:B------:R-:W3:Y:S01]  /*0510*/  SHFL.IDX PT, R0, R16, RZ, 0x1f ;  /* 0x00001fff10007589 */ /* 0x000ee200000e0000 */
[----:B------:R-:W-:Y:S01]  /*0520*/  NOP ;  /* 0x0000000000007918 */ /* 0x000fe20000000000 */
[----:B---3--:R-:W-:-:S13]  /*0530*/  ISETP.NE.AND P0, PT, R0, RZ, PT ;  /* 0x000000ff0000720c */ /* 0x008fda0003f05270 */
[----:B------:R-:W-:Y:S05]  /*0540*/  @P0 BRA `(.L_x_4) ;  /* 0x0000000000380947 */ /* 0x000fea0003800000 */
[----:B0-----:R-:W0:Y:S01]  /*0550*/  S2UR UR5, SR_CgaCtaId ;  /* 0x00000000000579c3 */ /* 0x001e220000008800 */
[----:B------:R-:W-:Y:S01]  /*0560*/  UMOV UR4, 0x400 ;  /* 0x0000040000047882 */ /* 0x000fe20000000000 */
[----:B------:R-:W-:Y:S01]  /*0570*/  UMOV UR7, 0x1 ;  /* 0x0000000100077882 */ /* 0x000fe20000000000 */
[----:B------:R-:W-:Y:S01]  /*0580*/  ELECT P0, URZ, PT ;  /* 0x00000000003f782f */ /* 0x000fe20003800000 */
[----:B0-----:R-:W-:Y:S02]  /*0590*/  ULEA UR6, UR5, UR4, 0x18 ;  /* 0x0000000405067291 */ /* 0x001fe4000f8ec03f */
[----:B------:R-:W-:-:S04]  /*05a0*/  UIADD3 UR4, -UR7, 0x100000, URZ ;  /* 0x0010000007047890 */ /* 0x000fc8000fffe13f */
[----:B------:R-:W-:Y:S02]  /*05b0*/  USHF.L.U32 UR5, UR4, 0xb, URZ ;  /* 0x0000000b04057899 */ /* 0x000fe4000800063f */
[----:B------:R-:W-:Y:S01]  /*05c0*/  USHF.L.U32 UR4, UR4, 0x1, URZ ;  /* 0x0000000104047899 */ /* 0x000fe2000800063f */
[----:B------:R-:W0:Y:S11]  /*05d0*/  FENCE.VIEW.ASYNC.S ;  /* 0x00000000000073c6 */ /* 0x000e360000000000 */
[----:B0-----:R3:W0:Y:S01]  /*05e0*/  SYNCS.EXCH.64 URZ, [UR6+0x17070], UR4 ;  /* 0x01707004063f75b2 */ /* 0x0016220008000100 */
[----:B------:R3:W0:Y:S01]  /*05f0*/  SYNCS.EXCH.64 URZ, [UR6+0x17080], UR4 ;  /* 0x01708004063f75b2 */ /* 0x0006220008000100 */
[----:B------:R3:W0:Y:S01]  /*0600*/  SYNCS.EXCH.64 URZ, [UR6+0x17078], UR4 ;  /* 0x01707804063f75b2 */ /* 0x0006220008000100 */
[----:B------:R3:W0:Y:S02]  /*0610*/  SYNCS.EXCH.64 URZ, [UR6+0x17088], UR4 ;  /* 0x01708804063f75b2 */ /* 0x0006240008000100 */
[----:B---3--:R-:W-:Y:S01]  /*0620*/  NOP ;  /* 0x0000000000007918 */ /* 0x008fe20000000000 */
.L_x_4:
        /* <DEDUP_REMOVED lines=22> */
.L_x_5:
        /* <DEDUP_REMOVED lines=22> */
.L_x_6:
[----:B------:R-:W-:Y:S01]  /*08f0*/  PLOP3.LUT P0, PT, PT, PT, UP0, 0x80, 0x0 ;  /* 0x000000000000781c */ /* 0x000fe20003f0f008 */
[----:B------:R-:W-:Y:S01]  /*0900*/  UMOV UR41, 0x1 ;  /* 0x0000000100297882 */ /* 0x000fe20000000000 */
[----:B------:R-:W-:Y:S01]  /*0910*/  NOP ;  /* 0x0000000000007918 */ /* 0x000fe20000000000 */
[----:B------:R-:W-:Y:S01]  /*0920*/  USEL UR41, UR41, 0x2, !UP0 ;  /* 0x0000000229297887 */ /* 0x000fe2000c000000 */
[----:B------:R-:W-:Y:S01]  /*0930*/  BSSY B6, `(.L_x_7) ;  /* 0x0000b7d000067945 */ /* 0x000fe20003800000 */
[----:B------:R-:W-:Y:S01]  /*0940*/  ULDC.64 UR44, c[0x0][0x208] ;  /* 0x00008200002c7ab9 */ /* 0x000fe20000000a00 */
[----:B------:R-:W-:Y:S01]  /*0950*/  LOP3.LUT R26, R28, 0x7f, RZ, 0xc0, !PT ;  /* 0x0000007f1c1a7812 */ /* 0x000fe200078ec0ff */
[----:B012-4-:R-:W-:Y:S06]  /*0960*/  BAR.SYNC.DEFER_BLOCKING 0x0 ;  /* 0x0000000000007b1d */ /* 0x017fec0000010000 */
[----:B------:R-:W-:Y:S05]  /*0970*/  @!P0 BRA `(.L_x_8) ;  /* 0x0000008000948947 */ /* 0x000fea0003800000 */
.L_x_9:
[----:B------:R-:W-:-:S08]  /*0980*/  NOP ;  /* 0x0000000000007918 */ /* 0x000fd00000000000 */
[----:B------:R-:W0:Y:S02]  /*0990*/  USETMAXREG.TRY_ALLOC.CTAPOOL UP0, 0xa0 ;  /* 0x000000a0000079c8 */ /* 0x000e240008000600 */
[----:B0-----:R-:W-:-:S13]  /*09a0*/  PLOP3.LUT P0, PT, PT, PT, UP0, 0x80, 0x0 ;  /* 0x000000000000781c */ /* 0x001fda0003f0f008 */
[----:B------:R-:W-:Y:S05]  /*09b0*/  @!P0 BRA `(.L_x_9) ;  /* 0xfffffffc00f08947 */ /* 0x000fea000383ffff */
[----:B------:R-:W0:Y:S01]  /*09c0*/  S2UR UR6, SR_CTAID.Y ;  /* 0x00000000000679c3 */ /* 0x000e220000002600 */
[----:B------:R-:W-:Y:S02]  /*09d0*/  ULDC UR7, c[0x0][0xc50] ;  /* 0x0003140000077ab9 */ /* 0x000fe40000000800 */
[----:B------:R-:W-:-:S05]  /*09e0*/  UISETP.NE.AND UP0, UPT, UR7, 0x1, UPT ;  /* 0x000000010700788c */ /* 0x000fca000bf05270 */
[----:B------:R-:W1:Y:S06]  /*09f0*/  S2UR UR43, SR_CTAID.Z ;  /* 0x00000000002b79c3 */ /* 0x000e6c0000002700 */
[----:B------:R-:W-:Y:S01]  /*0a00*/  @UP0 ULDC UR4, c[0x0][0xc54] ;  /* 0x0003150000040ab9 */ /* 0x000fe20000000800 */
[----:B------:R-:W-:Y:S01]  /*0a10*/  @UP0 ULDC UR8, c[0x0][0xc58] ;  /* 0x0003160000080ab9 */ /* 0x000fe20000000800 */
[----:B0-----:R-:W-:Y:S02]  /*0a20*/  UIMAD.WIDE.U32 UR4, UR6, UR4, URZ ;  /* 0x00000004060472a5 */ /* 0x001fe4000f8e003f */
[----:B------:R-:W-:-:S02]  /*0a30*/  UMOV UR36, UR6 ;  /* 0x0000000600247c82 */ /* 0x000fc40008000000 */
[----:B------:R-:W-:Y:S01]  /*0a40*/  @UP0 USHF.R.U32.HI UR36, URZ, UR8, UR5 ;  /* 0x000000083f240299 */ /* 0x000fe20008011605 */
[----:B------:R-:W-:Y:S06]  /*0a50*/  BAR.ARV 0x8, 0x200 ;  /* 0x0208000000007b1d */ /* 0x000fec0000002000 */
[----:B-1----:R-:W-:Y:S01]  /*0a60*/  ISETP.LE.AND P0, PT, RZ, UR43, PT ;  /* 0x0000002bff007c0c */ /* 0x002fe2000bf03270 */
[----:B------:R-:W-:-:S04]  /*0a70*/  UIADD3 UR4, -UR36, URZ, URZ ;  /* 0x0000003f24047290 */ /* 0x000fc8000fffe13f */
[----:B------:R-:W-:-:S08]  /*0a80*/  UIMAD UR7, UR7, UR4, UR6 ;  /* 0x00000004070772a4 */ /* 0x000fd0000f8e0206 */
[----:B------:R-:W-:Y:S05]  /*0a90*/  @!P0 BRA `(.L_x_10) ;  /* 0x000000b400988947 */ /* 0x000fea0003800000 */
[----:B------:R-:W-:Y:S01]  /*0aa0*/  ULDC.64 UR4, c[0x0][0x418] ;  /* 0x0001060000047ab9 */ /* 0x000fe20000000a00 */
[----:B------:R-:W-:Y:S01]  /*0ab0*/  ULDC UR39, c[0x0][0x424] ;  /* 0x0001090000277ab9 */ /* 0x000fe20000000800 */
[----:B------:R-:W-:Y:S02]  /*0ac0*/  UISETP.NE.U32.AND UP0, UPT, UR4, URZ, UPT ;  /* 0x0000003f0400728c */ /* 0x000fe4000bf05070 */
[----:B------:R-:W-:Y:S02]  /*0ad0*/  ULOP3.LUT UR37, UR7, 0xffff, URZ, 0xc0, !UPT ;  /* 0x0000ffff07257892 */ /* 0x000fe4000f8ec03f */
[----:B------:R-:W-:Y:S01]  /*0ae0*/  UISETP.NE.AND.EX UP0, UPT, UR5, URZ, UPT, UP0 ;  /* 0x0000003f0500728c */ /* 0x000fe2000bf05300 */
[----:B------:R-:W-:-:S03]  /*0af0*/  ULDC UR4, c[0x0][0x2f0] ;  /* 0x0000bc0000047ab9 */ /* 0x000fc60000000800 */
[----:B------:R-:W-:-:S04]  /*0b00*/  USEL UR39, UR39, 0x1, UP0 ;  /* 0x0000000127277887 */ /* 0x000fc80008000000 */
[----:B------:R-:W-:-:S04]  /*0b10*/  UIMAD UR39, UR39, UR4, URZ ;  /* 0x00000004272772a4 */ /* 0x000fc8000f8e023f */
[----:B------:R-:W-:Y:S02]  /*0b20*/  UISETP.GE.AND UP0, UPT, UR39, 0x1, UPT ;  /* 0x000000012700788c */ /* 0x000fe4000bf06270 */
[----:B------:R-:W-:-:S04]  /*0b30*/  UIADD3 UR4, UR39, 0x7f, URZ ;  /* 0x0000007f27047890 */ /* 0x000fc8000fffe03f */
[----:B------:R-:W-:Y:S01]  /*0b40*/  PLOP3.LUT P0, PT, PT, PT, UP0, 0x80, 0x0 ;  /* 0x000000000000781c */ /* 0x000fe20003f0f008 */
[----:B------:R-:W-:-:S04]  /*0b50*/  USHF.R.S32.HI UR5, URZ, 0x1f, UR4 ;  /* 0x0000001f3f057899 */ /* 0x000fc80008011404 */
[----:B------:R-:W-:-:S03]  /*0b60*/  ULEA.HI UR5, UR5, UR4, URZ, 0x7 ;  /* 0x0000000405057291 */ /* 0x000fc6000f8f383f */
[----:B------:R-:W-:Y:S01]  /*0b70*/  UMOV UR4, URZ ;  /* 0x0000003f00047c82 */ /* 0x000fe20008000000 */
[----:B------:R-:W-:-:S04]  /*0b80*/  USHF.R.S32.HI UR6, URZ, 0x7, UR5 ;  /* 0x000000073f067899 */ /* 0x000fc80008011405 */
[----:B------:R-:W-:Y:S08]  /*0b90*/  @!P0 BRA `(.L_x_11) ;  /* 0x0000000000908947 */ /* 0x000ff00003800000 */
[----:B------:R-:W-:Y:S01]  /*0ba0*/  USHF.R.U32.HI UR7, URZ, 0x10, UR7 ;  /* 0x000000103f077899 */ /* 0x000fe20008011607 */
[----:B------:R-:W-:-:S03]  /*0bb0*/  UMOV UR4, URZ ;  /* 0x0000003f00047c82 */ /* 0x000fc60008000000 */
[----:B------:R-:W-:-:S11]  /*0bc0*/  UISETP.NE.AND UP0, UPT, UR7, URZ, UPT ;  /* 0x0000003f0700728c */ /* 0x000fd6000bf05270 */
[----:B------:R-:W-:Y:S02]  /*0bd0*/  @!UP0 ULDC UR7, c[0x0][0x9f0] ;  /* 0x00027c0000078ab9 */ /* 0x000fe40000000800 */
[----:B------:R-:W-:Y:S01]  /*0be0*/  IMAD.U32 R3, RZ, RZ, UR7 ;  /* 0x00000007ff037e24 */ /* 0x000fe2000f8e00ff */
[----:B------:R-:W-:-:S04]  /*0bf0*/  UIADD3 UR8, UR6, -0x1, UR7 ;  /* 0xffffffff06087890 */ /* 0x000fc8000fffe007 */
[-C--:B------:R-:W-:Y:S02]  /*0c00*/  IABS R0, R3.reuse ;  /* 0x0000000300007213 */ /* 0x080fe40000000000 */
[----:B------:R-:W-:Y:S01]  /*0c10*/  IMAD.U32 R4, RZ, RZ, UR8 ;  /* 0x00000008ff047e24 */ /* 0x000fe2000f8e00ff */
[----:B------:R-:W-:Y:S01]  /*0c20*/  IABS R5, R3 ;  /* 0x0000000300057213 */ /* 0x000fe20000000000 */
[----:B------:R-:W-:Y:S01]  /*0c30*/  ULOP3.LUT UR8, UR8, UR7, URZ, 0x3c, !UPT ;  /* 0x0000000708087292 */ /* 0x000fe2000f8e3c3f */
[----:B------:R-:W-:Y:S02]  /*0c40*/  R2UR UR11, R0 ;  /* 0x00000000000b72ca */ /* 0x000fe400000e0000 */
[----:B------:R-:W-:-:S05]  /*0c50*/  IABS R4, R4 ;  /* 0x0000000400047213 */ /* 0x000fca0000000000 */
[----:B------:R-:W-:-:S05]  /*0c60*/  IMAD.MOV.U32 R3, RZ, RZ, R4 ;  /* 0x000000ffff037224 */ /* 0x000fca00078e0004 */
[----:B------:R-:W-:Y:S01]  /*0c70*/  R2UR UR10, R3 ;  /* 0x00000000030a72ca */ /* 0x000fe200000e0000 */
[----:B------:R-:W0:Y:S08]  /*0c80*/  I2F.RP R0, UR11 ;  /* 0x0000000b00007d06 */ /* 0x000e300008209400 */
[----:B0-----:R-:W0:Y:S02]  /*0c90*/  MUFU.RCP R0, R0 ;  /* 0x0000000000007308 */ /* 0x001e240000001000 */
[----:B0-----:R-:W-:-:S02]  /*0ca0*/  VIADD R2, R0, 0xffffffe ;  /* 0x0ffffffe00027836 */ /* 0x001fc40000000000 */
[----:B------:R-:W-:-:S04]  /*0cb0*/  IMAD.MOV R0, RZ, RZ, -R5 ;  /* 0x000000ffff007224 */ /* 0x000fc800078e0a05 */
[----:B------:R-:W0:Y:S02]  /*0cc0*/  F2I.FTZ.U32.TRUNC.NTZ R2, R2 ;  /* 0x0000000200027305 */ /* 0x000e24000021f000 */
[----:B0-----:R-:W-:-:S13]  /*0cd0*/  R2UR UR5, R2 ;  /* 0x00000000020572ca */ /* 0x001fda00000e0000 */
[----:B------:R-:W-:-:S04]  /*0ce0*/  UIADD3 UR9, URZ, -UR5, URZ ;  /* 0x800000053f097290 */ /* 0x000fc8000fffe03f */
[----:B------:R-:W-:-:S04]  /*0cf0*/  UIMAD UR9, UR9, UR11, URZ ;  /* 0x0000000b090972a4 */ /* 0x000fc8000f8e023f */
[----:B------:R-:W-:-:S03]  /*0d00*/  UIMAD.WIDE.U32 UR4, UR5, UR9, UR4 ;  /* 0x00000009050472a5 */ /* 0x000fc6000f8e0004 */
[----:B------:R-:W-:Y:S01]  /*0d10*/  R2UR UR9, R0 ;  /* 0x00000000000972ca */ /* 0x000fe200000e0000 */
[----:B------:R-:W-:-:S12]  /*0d20*/  UIMAD.WIDE.U32 UR4, UR5, UR10, URZ ;  /* 0x0000000a050472a5 */ /* 0x000fd8000f8e003f */
[----:B------:R-:W-:-:S04]  /*0d30*/  UIMAD UR4, UR5, UR9, UR10 ;  /* 0x00000009050472a4 */ /* 0x000fc8000f8e020a */
[----:B------:R-:W-:-:S11]  /*0d40*/  UISETP.GT.U32.AND UP1, UPT, UR11, UR4, UPT ;  /* 0x000000040b00728c */ /* 0x000fd6000bf24070 */
[----:B------:R-:W-:Y:S02]  /*0d50*/  @!UP1 UIADD3 UR4, UR4, -UR11, URZ ;  /* 0x8000000b04049290 */ /* 0x000fe4000fffe03f */
[----:B------:R-:W-:Y:S02]  /*0d60*/  @!UP1 UIADD3 UR5, UR5, 0x1, URZ ;  /* 0x0000000105059890 */ /* 0x000fe4000fffe03f */
[----:B------:R-:W-:Y:S02]  /*0d70*/  UISETP.GE.U32.AND UP0, UPT, UR4, UR11, UPT ;  /* 0x0000000b0400728c */ /* 0x000fe4000bf06070 */
[----:B------:R-:W-:-:S09]  /*0d80*/  UISETP.GE.AND UP1, UPT, UR8, URZ, UPT ;  /* 0x0000003f0800728c */ /* 0x000fd2000bf26270 */
[----:B------:R-:W-:Y:S02]  /*0d90*/  @UP0 UIADD3 UR5, UR5, 0x1, URZ ;  /* 0x0000000105050890 */ /* 0x000fe4000fffe03f */
[----:B------:R-:W-:-:S05]  /*0da0*/  UISETP.NE.AND UP0, UPT, UR7, URZ, UPT ;  /* 0x0000003f0700728c */ /* 0x000fca000bf05270 */
[----:B------:R-:W-:Y:S02]  /*0db0*/  UMOV UR4, UR5 ;  /* 0x0000000500047c82 */ /* 0x000fe40008000000 */
[----:B------:R-:W-:-:S04]  /*0dc0*/  @!UP1 UIADD3 UR4, -UR4, URZ, URZ ;  /* 0x0000003f04049290 */ /* 0x000fc8000fffe13f */
[----:B------:R-:W-:-:S12]  /*0dd0*/  @!UP0 ULOP3.LUT UR4, URZ, UR7, URZ, 0x33, !UPT ;  /* 0x000000073f048292 */ /* 0x000fd8000f8e333f */
.L_x_11:
[----:B------:R-:W-:Y:S01]  /*0de0*/  UIMAD UR37, UR37, UR4, URZ ;  /* 0x00000004252572a4 */ /* 0x000fe2000f8e023f */
[----:B------:R-:W-:Y:S01]  /*0df0*/  IMAD.U32 R0, RZ, RZ, UR6 ;  /* 0x00000006ff007e24 */ /* 0x000fe2000f8e00ff */
[----:B------:R-:W-:Y:S01]  /*0e00*/  USHF.R.S32.HI UR46, URZ, 0x1f, UR43 ;  /* 0x0000001f3f2e7899 */ /* 0x000fe2000801142b */
[----:B------:R-:W-:Y:S01]  /*0e10*/  IMAD.U32 R3, RZ, RZ, UR4 ;  /* 0x00000004ff037e24 */ /* 0x000fe2000f8e00ff */
[----:B------:R-:W-:Y:S01]  /*0e20*/  PLOP3.LUT P0, PT, PT, PT, PT, 0x80, 0x0 ;  /* 0x000000000000781c */ /* 0x000fe20003f0f070 */
[----:B------:R-:W-:Y:S01]  /*0e30*/  VIADD R16, R28, 0xffffff80 ;  /* 0xffffff801c107836 */ /* 0x000fe20000000000 */
[----:B------:R-:W-:Y:S01]  /*0e40*/  CS2R R94, SRZ ;  /* 0x00000000005e7805 */ /* 0x000fe2000001ff00 */
[----:B------:R-:W-:Y:S01]  /*0e50*/  IMAD.MOV.U32 R13, RZ, RZ, RZ ;  /* 0x000000ffff0d7224 */ /* 0x000fe200078e00ff */
[----:B------:R-:W-:Y:S02]  /*0e60*/  VIADDMNMX R0, R3, UR37, R0, PT ;  /* 0x0000002503007c46 */ /* 0x000fe4000b800100 */
[----:B------:R-:W-:-:S02]  /*0e70*/  CS2R R2, SRZ ;  /* 0x0000000000027805 */ /* 0x000fc4000001ff00 */
[----:B------:R-:W-:Y:S02]  /*0e80*/  CS2R R90, SRZ ;  /* 0x00000000005a7805 */ /* 0x000fe4000001ff00 */
[----:B------:R-:W-:Y:S02]  /*0e90*/  CS2R R4, SRZ ;  /* 0x0000000000047805 */ /* 0x000fe4000001ff00 */
[----:B------:R-:W-:Y:S01]  /*0ea0*/  R2UR UR40, R0 ;  /* 0x00000000002872ca */ /* 0x000fe200000e0000 */
[----:B------:R-:W-:Y:S01]  /*0eb0*/  IMAD.MOV.U32 R0, RZ, RZ, RZ ;  /* 0x000000ffff007224 */ /* 0x000fe200078e00ff */
[----:B------:R-:W-:Y:S02]  /*0ec0*/  CS2R R8, SRZ ;  /* 0x0000000000087805 */ /* 0x000fe4000001ff00 */
[----:B------:R-:W-:Y:S02]  /*0ed0*/  CS2R R14, SRZ ;  /* 0x00000000000e7805 */ /* 0x000fe4000001ff00 */
[----:B------:R-:W-:-:S02]  /*0ee0*/  CS2R R102, SRZ ;  /* 0x0000000000667805 */ /* 0x000fc4000001ff00 */
[----:B------:R-:W-:Y:S02]  /*0ef0*/  CS2R R98, SRZ ;  /* 0x0000000000627805 */ /* 0x000fe4000001ff00 */
[----:B------:R-:W-:Y:S02]  /*0f00*/  CS2R R10, SRZ ;  /* 0x00000000000a7805 */ /* 0x000fe4000001ff00 */
[----:B------:R-:W-:Y:S02]  /*0f10*/  CS2R R18, SRZ ;  /* 0x0000000000127805 */ /* 0x000fe4000001ff00 */
[----:B------:R-:W-:Y:S02]  /*0f20*/  CS2R R110, SRZ ;  /* 0x00000000006e7805 */ /* 0x000fe4000001ff00 */
[----:B------:R-:W-:Y:S02]  /*0f30*/  CS2R R106, SRZ ;  /* 0x00000000006a7805 */ /* 0x000fe4000001ff00 */
[----:B------:R-:W-:Y:S01]  /*0f40*/  CS2R R20, SRZ ;  /* 0x0000000000147805 */ /* 0x000fe2000001ff00 */
[----:B------:R-:W-:Y:S01]  /*0f50*/  IMAD.MOV.U32 R58, RZ, RZ, RZ ;  /* 0x000000ffff3a7224 */ /* 0x000fe200078e00ff */
[----:B------:R-:W-:Y:S01]  /*0f60*/  MOV R17, RZ ;  /* 0x000000ff00117202 */ /* 0x000fe20000000f00 */
[----:B------:R-:W-:Y:S01]  /*0f70*/  UISETP.GT.AND UP0, UPT, UR40, UR37, UPT ;  /* 0x000000252800728c */ /* 0x000fe2000bf04270 */
[----:B------:R-:W-:-:S02]  /*0f80*/  CS2R R118, SRZ ;  /* 0x0000000000767805 */ /* 0x000fc4000001ff00 */
[----:B------:R-:W-:Y:S02]  /*0f90*/  CS2R R114, SRZ ;  /* 0x0000000000727805 */ /* 0x000fe4000001ff00 */
[----:B------:R-:W-:Y:S01]  /*0fa0*/  CS2R R22, SRZ ;  /* 0x0000000000167805 */ /* 0x000fe2000001ff00 */
[----:B------:R-:W-:Y:S01]  /*0fb0*/  IMAD.MOV.U32 R124, RZ, RZ, RZ ;  /* 0x000000ffff7c7224 */ /* 0x000fe200078e00ff */
[----:B------:R-:W-:Y:S02]  /*0fc0*/  CS2R R126, SRZ ;  /* 0x00000000007e7805 */ /* 0x000fe4000001ff00 */
[----:B------:R-:W-:Y:S01]  /*0fd0*/  PLOP3.LUT P1, PT, PT, PT, UP0, 0x80, 0x0 ;  /* 0x000000000000781c */ /* 0x000fe20003f2f008 */
[----:B------:R-:W-:Y:S01]  /*0fe0*/  IMAD.MOV.U32 R47, RZ, RZ, RZ ;  /* 0x000000ffff2f7224 */ /* 0x000fe200078e00ff */
[----:B------:R-:W-:Y:S01]  /*0ff0*/  CS2R R122, SRZ ;  /* 0x00000000007a7805 */ /* 0x000fe2000001ff00 */
[----:B------:R-:W-:Y:S01]  /*1000*/  IMAD.MOV.U32 R24, RZ, RZ, RZ ;  /* 0x000000ffff187224 */ /* 0x000fe200078e00ff */
[----:B------:R-:W-:Y:S01]  /*1010*/  CS2R R134, SRZ ;  /* 0x0000000000867805 */ /* 0x000fe2000001ff00 */
[----:B------:R-:W-:Y:S01]  /*1020*/  IMAD.MOV.U32 R132, RZ, RZ, RZ ;  /* 0x000000ffff847224 */ /* 0x000fe200078e00ff */
[----:B------:R-:W-:Y:S01]  /*1030*/  CS2R R130, SRZ ;  /* 0x0000000000827805 */ /* 0x000fe2000001ff00 */
[----:B------:R-:W-:-:S02]  /*1040*/  IMAD.MOV.U32 R51, RZ, RZ, RZ ;  /* 0x000000ffff337224 */ /* 0x000fc400078e00ff */
[----:B------:R-:W-:-:S04]  /*1050*/  IMAD.MOV.U32 R28, RZ, RZ, RZ ;  /* 0x000000ffff1c7224 */ /* 0x000fc800078e00ff */
[----:B------:R-:W-:Y:S05]  /*1060*/  @!P1 BRA `(.L_x_12) ;  /* 0x0000005c00009947 */ /* 0x000fea0003800000 */
[----:B------:R-:W-:Y:S01]  /*1070*/  SHF.R.S32.HI R17, RZ, 0x1f, R16 ;  /* 0x0000001fff117819 */ /* 0x000fe20000011410 */
[----:B------:R-:W0:Y:S01]  /*1080*/  S2UR UR7, SR_CgaCtaId ;  /* 0x00000000000779c3 */ /* 0x000e220000008800 */
[----:B------:R-:W-:Y:S02]  /*1090*/  UMOV UR38, 0x400 ;  /* 0x0000040000267882 */ /* 0x000fe40000000000 */
[----:B------:R-:W-:-:S04]  /*10a0*/  LEA.HI R17, R17, R16, RZ, 0x7 ;  /* 0x0000001011117211 */ /* 0x000fc800078f38ff */
[----:B------:R-:W-:-:S06]  /*10b0*/  SHF.R.S32.HI R0, RZ, 0x7, R17 ;  /* 0x00000007ff007819 */ /* 0x000fcc0000011411 */
[----:B------:R-:W1:Y:S01]  /*10c0*/  SHFL.IDX PT, R0, R0, RZ, 0x1f ;  /* 0x00001fff00007589 */ /* 0x000e6200000e0000 */
[----:B0-----:R-:W-:Y:S01]  /*10d0*/  ULEA UR38, UR7, UR38, 0x18 ;  /* 0x0000002607267291 */ /* 0x001fe2000f8ec03f */
[----:B-1----:R-:W-:-:S13]  /*10e0*/  R2UR UR6, R0 ;  /* 0x00000000000672ca */ /* 0x002fda00000e0000 */
[----:B------:R-:W-:Y:S02]  /*10f0*/  UIMAD.WIDE UR4, UR6, 0x55555556, URZ ;  /* 0x55555556060478a5 */ /* 0x000fe4000f8e023f */
[----:B------:R-:W-:Y:S02]  /*1100*/  UIADD3 UR4, UR38, 0xc400, URZ ;  /* 0x0000c40026047890 */ /* 0x000fe4000fffe03f */
[----:B------:R-:W-:Y:S02]  /*1110*/  ULEA.HI UR5, UR5, UR5, URZ, 0x1 ;  /* 0x0000000505057291 */ /* 0x000fe4000f8f083f */
[----:B------:R-:W-:Y:S02]  /*1120*/  ULOP3.LUT UP0, URZ, UR4, 0x3ff, URZ, 0xc0, !UPT ;  /* 0x000003ff043f7892 */ /* 0x000fe4000f80c03f */
[----:B------:R-:W-:-:S04]  /*1130*/  UIMAD UR5, UR5, -0x3, UR6 ;  /* 0xfffffffd050578a4 */ /* 0x000fc8000f8e0206 */
[----:B------:R-:W-:Y:S01]  /*1140*/  PLOP3.LUT P0, PT, PT, PT, UP0, 0x80, 0x0 ;  /* 0x000000000000781c */ /* 0x000fe20003f0f008 */
[----:B------:R-:W-:-:S04]  /*1150*/  ULEA UR5, UR5, UR4, 0xb ;  /* 0x0000000405057291 */ /* 0x000fc8000f8e583f */
[----:B------:R-:W-:-:S04]  /*1160*/  USHF.R.U32.HI UR5, URZ, 0x4, UR5 ;  /* 0x000000043f057899 */ /* 0x000fc80008011605 */
[----:B------:R-:W-:-:S04]  /*1170*/  ULOP3.LUT UR42, UR5, 0x3fff, URZ, 0xc0, !UPT ;  /* 0x00003fff052a7892 */ /* 0x000fc8000f8ec03f */
[----:B------:R-:W-:Y:S08]  /*1180*/  @!P0 BRA `(.L_x_13) ;  /* 0x0000000000408947 */ /* 0x000ff00003800000 */
[----:B------:R-:W-:Y:S01]  /*1190*/  MOV R0, 0x0 ;  /* 0x0000000000007802 */ /* 0x000fe20000000f00 */
[----:B------:R-:W-:Y:S01]  /*11a0*/  ULDC.64 UR4, c[0x4][0x98] ;  /* 0x0100260000047ab9 */ /* 0x000fe20000000a00 */
[----:B------:R-:W-:Y:S01]  /*11b0*/  ULDC.64 UR6, c[0x4][0x30] ;  /* 0x01000c0000067ab9 */ /* 0x000fe20000000a00 */
[----:B------:R-:W-:Y:S01]  /*11c0*/  IMAD.U32 R4, RZ, RZ, UR4 ;  /* 0x00000004ff047e24 */ /* 0x000fe2000f8e00ff */
[----:B------:R0:W1:Y:S01]  /*11d0*/  LDC.64 R2, c[0x4][R0] ;  /* 0x0100000000027b82 */ /* 0x0000620000000a00 */
[----:B------:R-:W-:Y:S01]  /*11e0*/  IMAD.U32 R5, RZ, RZ, UR5 ;  /* 0x00000005ff057e24 */ /* 0x000fe2000f8e00ff */
[----:B------:R-:W-:Y:S01]  /*11f0*/  ULDC.64 UR4, c[0x4][0xa0] ;  /* 0x0100280000047ab9 */ /* 0x000fe20000000a00 */
[----:B------:R-:W-:Y:S01]  /*1200*/  MOV R10, UR6 ;  /* 0x00000006000a7c02 */ /* 0x000fe20008000f00 */
[----:B------:R-:W-:Y:S02]  /*1210*/  IMAD.U32 R6, RZ, RZ, UR4 ;  /* 0x00000004ff067e24 */ /* 0x000fe4000f8e00ff */
[----:B------:R-:W-:-:S02]  /*1220*/  IMAD.U32 R7, RZ, RZ, UR5 ;  /* 0x00000005ff077e24 */ /* 0x000fc4000f8e00ff */
[----:B------:R-:W-:Y:S02]  /*1230*/  IMAD.U32 R11, RZ, RZ, UR7 ;  /* 0x00000007ff0b7e24 */ /* 0x000fe4000f8e00ff */
[----:B------:R-:W-:Y:S02]  /*1240*/  IMAD.MOV.U32 R8, RZ, RZ, 0x70 ;  /* 0x00000070ff087424 */ /* 0x000fe400078e00ff */
[----:B------:R-:W-:Y:S02]  /*1250*/  IMAD.MOV.U32 R12, RZ, RZ, 0x1 ;  /* 0x00000001ff0c7424 */ /* 0x000fe400078e00ff */
[----:B0-----:R-:W-:-:S07]  /*1260*/  IMAD.MOV.U32 R13, RZ, RZ, RZ ;  /* 0x000000ffff0d7224 */ /* 0x001fce00078e00ff */
[----:B------:R-:W-:-:S07]  /*1270*/  LEPC R20, `(.L_x_13) ;  /* 0x000000001014794e */ /* 0x000fce0000000000 */
[----:B-1----:R-:W-:Y:S05]  /*1280*/  CALL.ABS.NOINC R2 ;  /* 0x0000000002007343 */ /* 0x002fea0003c00000 */
.L_x_13:
[----:B------:R-:W-:Y:S01]  /*1290*/  ULDC.64 UR6, c[0x0][0x990] ;  /* 0x0002640000067ab9 */ /* 0x000fe20000000a00 */
[----:B------:R-:W-:Y:S01]  /*12a0*/  ULDC.64 UR4, c[0x0][0x998] ;  /* 0x0002660000047ab9 */ /* 0x000fe20000000a00 */
[----:B------:R-:W-:Y:S01]  /*12b0*/  UISETP.NE.U32.AND UP0, UPT, UR6, URZ, UPT ;  /* 0x0000003f0600728c */ /* 0x000fe2000bf05070 */
[----:B------:R-:W-:Y:S01]  /*12c0*/  IMAD.MOV.U32 R7, RZ, RZ, 0x3f800000 ;  /* 0x3f800000ff077424 */ /* 0x000fe200078e00ff */
[----:B------:R-:W-:Y:S01]  /*12d0*/  UISETP.NE.U32.AND UP1, UPT, UR4, URZ, UPT ;  /* 0x0000003f0400728c */ /* 0x000fe2000bf25070 */
[----:B------:R-:W-:Y:S01]  /*12e0*/  IMAD.MOV.U32 R0, RZ, RZ, 0x3f800000 ;  /* 0x3f800000ff007424 */ /* 0x000fe200078e00ff */
[----:B------:R-:W-:Y:S02]  /*12f0*/  UISETP.NE.AND.EX UP0, UPT, UR7, URZ, UPT, UP0 ;  /* 0x0000003f0700728c */ /* 0x000fe4000bf05300 */
[----:B------:R-:W-:-:S04]  /*1300*/  UISETP.NE.AND.EX UP1, UPT, UR5, URZ, UPT, UP1 ;  /* 0x0000003f0500728c */ /* 0x000fc8000bf25310 */
[----:B------:R-:W-:Y:S02]  /*1310*/  PLOP3.LUT P0, PT, PT, PT, UP0, 0x80, 0x0 ;  /* 0x000000000000781c */ /* 0x000fe40003f0f008 */
[----:B------:R-:W-:-:S03]  /*1320*/  PLOP3.LUT P1, PT, PT, PT, UP1, 0x80, 0x0 ;  /* 0x000000000000781c */ /* 0x000fc60003f2f018 */
[----:B------:R-:W-:Y:S01]  /*1330*/  @UP0 ULDC.64 UR12, c[0x0][0x9a8] ;  /* 0x00026a00000c0ab9 */ /* 0x000fe20000000a00 */
[----:B------:R-:W-:Y:S01]  /*1340*/  @UP0 ULDC.64 UR16, c[0x0][0x9b0] ;  /* 0x00026c0000100ab9 */ /* 0x000fe20000000a00 */
[----:B------:R-:W-:Y:S01]  /*1350*/  @UP1 ULDC.64 UR14, c[0x0][0x9b8] ;  /* 0x00026e00000e1ab9 */ /* 0x000fe20000000a00 */
[----:B------:R-:W-:Y:S02]  /*1360*/  @UP0 UIMAD UR10, UR46, UR12, URZ ;  /* 0x0000000c2e0a02a4 */ /* 0x000fe4000f8e023f */
[----:B------:R-:W-:Y:S02]  /*1370*/  @UP0 UIMAD.WIDE.U32 UR8, UR43, UR12, URZ ;  /* 0x0000000c2b0802a5 */ /* 0x000fe4000f8e003f */
[----:B------:R-:W-:Y:S02]  /*1380*/  @UP1 UIMAD UR12, UR46, UR14, URZ ;  /* 0x0000000e2e0c12a4 */ /* 0x000fe4000f8e023f */
[----:B------:R-:W-:Y:S02]  /*1390*/  @UP0 UIMAD UR13, UR43, UR13, UR10 ;  /* 0x0000000d2b0d02a4 */ /* 0x000fe4000f8e020a */
[----:B------:R-:W-:-:S02]  /*13a0*/  @UP1 UIMAD.WIDE.U32 UR10, UR43, UR14, URZ ;  /* 0x0000000e2b0a12a5 */ /* 0x000fc4000f8e003f */
[----:B------:R-:W-:Y:S02]  /*13b0*/  @UP1 UIMAD UR14, UR43, UR15, UR12 ;  /* 0x0000000f2b0e12a4 */ /* 0x000fe4000f8e020c */
[----:B------:R-:W-:Y:S02]  /*13c0*/  @UP0 USHF.R.S32.HI UR12, URZ, 0x1f, UR36 ;  /* 0x0000001f3f0c0899 */ /* 0x000fe40008011424 */
[----:B------:R-:W-:Y:S01]  /*13d0*/  @UP1 USHF.R.S32.HI UR15, URZ, 0x1f, UR36 ;  /* 0x0000001f3f0f1899 */ /* 0x000fe20008011424 */
[----:B------:R-:W-:Y:S01]  /*13e0*/  @UP1 ULDC.64 UR18, c[0x0][0x9c0] ;  /* 0x0002700000121ab9 */ /* 0x000fe20000000a00 */
[----:B------:R-:W-:Y:S02]  /*13f0*/  @UP0 UIMAD UR12, UR12, UR16, URZ ;  /* 0x000000100c0c02a4 */ /* 0x000fe4000f8e023f */
[----:B------:R-:W-:Y:S02]  /*1400*/  @UP0 UIADD3 UR9, UR9, UR13, URZ ;  /* 0x0000000d09090290 */ /* 0x000fe4000fffe03f */
[----:B------:R-:W-:-:S02]  /*1410*/  @UP1 UIMAD UR13, UR15, UR18, URZ ;  /* 0x000000120f0d12a4 */ /* 0x000fc4000f8e023f */
[----:B------:R-:W-:Y:S02]  /*1420*/  @UP1 UIADD3 UR11, UR11, UR14, URZ ;  /* 0x0000000e0b0b1290 */ /* 0x000fe4000fffe03f */
[----:B------:R-:W-:Y:S02]  /*1430*/  @UP0 UIMAD UR12, UR36, UR17, UR12 ;  /* 0x00000011240c02a4 */ /* 0x000fe4000f8e020c */
[----:B------:R-:W-:Y:S02]  /*1440*/  @UP0 UIMAD.WIDE.U32 UR8, UR36, UR16, UR8 ;  /* 0x00000010240802a5 */ /* 0x000fe4000f8e0008 */
[----:B------:R-:W-:Y:S02]  /*1450*/  @UP1 UIMAD UR13, UR36, UR19, UR13 ;  /* 0x00000013240d12a4 */ /* 0x000fe4000f8e020d */
[----:B------:R-:W-:Y:S02]  /*1460*/  @UP1 UIMAD.WIDE.U32 UR10, UR36, UR18, UR10 ;  /* 0x00000012240a12a5 */ /* 0x000fe4000f8e000a */
[----:B------:R-:W-:-:S02]  /*1470*/  @UP0 UIADD3 UR12, UR9, UR12, URZ ;  /* 0x0000000c090c0290 */ /* 0x000fc4000fffe03f */
[----:B------:R-:W-:Y:S02]  /*1480*/  @UP0 ULEA UR6, UP2, UR8, UR6, 0x2 ;  /* 0x0000000608060291 */ /* 0x000fe4000f84103f */
[----:B------:R-:W-:Y:S02]  /*1490*/  @UP1 UIADD3 UR9, UR11, UR13, URZ ;  /* 0x0000000d0b091290 */ /* 0x000fe4000fffe03f */
[----:B------:R-:W-:Y:S02]  /*14a0*/  @UP1 ULEA UR4, UP3, UR10, UR4, 0x2 ;  /* 0x000000040a041291 */ /* 0x000fe4000f86103f */
[----:B------:R-:W-:Y:S01]  /*14b0*/  @UP0 ULEA.HI.X UR7, UR8, UR7, UR12, 0x2, UP2 ;  /* 0x0000000708070291 */ /* 0x000fe200090f140c */
[----:B------:R-:W-:Y:S01]  /*14c0*/  IMAD.U32 R2, RZ, RZ, UR6 ;  /* 0x00000006ff027e24 */ /* 0x000fe2000f8e00ff */
[----:B------:R-:W-:Y:S02]  /*14d0*/  @UP1 ULEA.HI.X UR5, UR10, UR5, UR9, 0x2, UP3 ;  /* 0x000000050a051291 */ /* 0x000fe400098f1409 */
[----:B------:R-:W-:Y:S01]  /*14e0*/  IMAD.U32 R4, RZ, RZ, UR4 ;  /* 0x00000004ff047e24 */ /* 0x000fe2000f8e00ff */
[----:B------:R-:W-:Y:S01]  /*14f0*/  SHF.L.U32 R6, RZ, 0x1f, RZ ;  /* 0x0000001fff067819 */ /* 0x000fe200000006ff */
[----:B------:R-:W-:Y:S01]  /*1500*/  IMAD.U32 R3, RZ, RZ, UR7 ;  /* 0x00000007ff037e24 */ /* 0x000fe2000f8e00ff */
[----:B------:R-:W-:Y:S01]  /*1510*/  ULDC UR4, c[0x0][0x9d8] ;  /* 0x0002760000047ab9 */ /* 0x000fe20000000800 */
[----:B------:R-:W-:-:S03]  /*1520*/  IMAD.U32 R5, RZ, RZ, UR5 ;  /* 0x00000005ff057e24 */ /* 0x000fc6000f8e00ff */
[----:B------:R-:W2:Y:S04]  /*1530*/  @P0 LDG.E R7, desc[UR44][R2.64] ;  /* 0x0000002c02070981 */ /* 0x000ea8000c1e1900 */
[----:B------:R-:W2:Y:S01]  /*1540*/  @P1 LDG.E R0, desc[UR44][R4.64] ;  /* 0x0000002c04001981 */ /* 0x000ea2000c1e1900 */
[----:B------:R-:W0:Y:S01]  /*1550*/  SYNCS.PHASECHK.TRANS64.TRYWAIT P0, [UR38+0x17000], R6 ;  /* 0x01700006ff0075a7 */ /* 0x000e220008000166 */
[----:B--2---:R-:W-:-:S04]  /*1560*/  FMUL.FTZ R0, R7, R0 ;  /* 0x0000000007007220 */ /* 0x004fc80000410000 */
[----:B------:R-:W-:Y:S01]  /*1570*/  FMUL.FTZ R0, R0, UR4 ;  /* 0x0000000400007c20 */ /* 0x000fe20008410000 */
[----:B0-----:R-:W-:Y:S06]  /*1580*/  @!P0 BRA `(.L_x_14) ;  /* 0x000000a800e48947 */ /* 0x001fec0003800000 */
.L_x_99:
[----:B------:R-:W-:-:S06]  /*1590*/  ULOP3.LUT UR4, UR41, 0x1, URZ, 0xfc, !UPT ;  /* 0x0000000129047892 */ /* 0x000fcc000f8efc3f */
[----:B------:R-:W-:-:S04]  /*15a0*/  MOV R2, UR4 ;  /* 0x0000000400027c02 */ /* 0x000fc80008000f00 */
[----:B------:R-:W-:-:S13]  /*15b0*/  ISETP.NE.AND P0, PT, R2, 0x3, PT ;  /* 0x000000030200780c */ /* 0x000fda0003f05270 */
[----:B------:R-:W-:Y:S05]  /*15c0*/  @!P0 BRA `(.L_x_15) ;  /* 0x0000000000048947 */ /* 0x000fea0003800000 */
[----:B------:R-:W-:Y:S01]  /*15d0*/  BPT.TRAP 0x1 ;  /* 0x000000040000795c */ /* 0x000fe20000300000 */
.L_x_15:
[----:B------:R1:W2:Y:S01]  /*15e0*/  SYNCS.PHASECHK.TRANS64.TRYWAIT P2, [UR38+0x17030], R6 ;  /* 0x01703006ff0075a7 */ /* 0x0002a20008040166 */
[----:B------:R-:W-:Y:S05]  /*15f0*/  @!P0 BRA `(.L_x_16) ;  /* 0x0000000000048947 */ /* 0x000fea0003800000 */
[----:B------:R-:W-:Y:S01]  /*1600*/  BPT.TRAP 0x1 ;  /* 0x000000040000795c */ /* 0x000fe20000300000 */
.L_x_16:
[----:B------:R-:W-:Y:S01]  /*1610*/  ISETP.NE.AND P1, PT, R26, RZ, PT ;  /* 0x000000ff1a00720c */ /* 0x000fe20003f25270 */
[----:B------:R-:W-:Y:S01]  /*1620*/  IMAD.U32 R4, RZ, RZ, UR42 ;  /* 0x0000002aff047e24 */ /* 0x000fe2000f8e00ff */
[----:B--2---:R-:W-:Y:S11]  /*1630*/  @P2 BRA `(.L_x_17) ;  /* 0x0000000000082947 */ /* 0x004ff60003800000 */
[----:B------:R-:W2:Y:S02]  /*1640*/  SYNCS.PHASECHK.TRANS64.TRYWAIT P2, [UR38+0x17030], R6 ;  /* 0x01703006ff0075a7 */ /* 0x000ea40008040166 */
[----:B--2---:R-:W-:Y:S05]  /*1650*/  @!P2 BRA `(.L_x_18) ;  /* 0x000000a800c8a947 */ /* 0x004fea0003800000 */
.L_x_17:
[----:B------:R-:W-:Y:S05]  /*1660*/  WARPSYNC.ALL ;  /* 0x0000000000007948 */ /* 0x000fea0003800000 */
[----:B------:R-:W-:Y:S01]  /*1670*/  IMAD.MOV.U32 R2, RZ, RZ, RZ ;  /* 0x000000ffff027224 */ /* 0x000fe200078e00ff */
[----:B------:R-:W-:Y:S01]  /*1680*/  LOP3.LUT R4, R4, 0x10000, RZ, 0xfc, !PT ;  /* 0x0001000004047812 */ /* 0x000fe200078efcff */
[----:B------:R-:W-:Y:S02]  /*1690*/  IMAD.MOV.U32 R89, RZ, RZ, RZ ;  /* 0x000000ffff597224 */ /* 0x000fe400078e00ff */
[----:B------:R-:W-:Y:S01]  /*16a0*/  IMAD.MOV.U32 R5, RZ, RZ, -0x3ffffff0 ;  /* 0xc0000010ff057424 */ /* 0x000fe200078e00ff */
[----:B------:R-:W-:Y:S01]  /*16b0*/  UIADD3 UR4, UR38, 0x10c00, URZ ;  /* 0x00010c0026047890 */ /* 0x000fe2000fffe03f */
[----:B------:R-:W-:Y:S01]  /*16c0*/  R2UR UR8, R4 ;  /* 0x00000000040872ca */ /* 0x000fe200000e0000 */
[----:B------:R-:W-:-:S02]  /*16d0*/  WARPGROUP.ARRIVE ;  /* 0x00000000000079c5 */ /* 0x000fc40000000000 */
[----:B------:R-:W-:Y:S01]  /*16e0*/  R2UR UR9, R5 ;  /* 0x00000000050972ca */ /* 0x000fe200000e0000 */
[----:B------:R-:W-:Y:S01]  /*16f0*/  USHF.R.U32.HI UR4, URZ, 0x4, UR4 ;  /* 0x000000043f047899 */ /* 0x000fe20008011604 */
[----:B------:R-:W-:Y:S01]  /*1700*/  R2UR UR12, R4 ;  /* 0x00000000040c72ca */ /* 0x000fe200000e0000 */
[----:B------:R-:W-:Y:S01]  /*1710*/  UMOV UR11, 0xc0000010 ;  /* 0xc0000010000b7882 */ /* 0x000fe20000000000 */
[----:B------:R-:W-:Y:S01]  /*1720*/  UMOV UR13, 0xc0000010 ;  /* 0xc0000010000d7882 */ /* 0x000fe20000000000 */
[----:B------:R-:W-:Y:S01]  /*1730*/  ULOP3.LUT UR4, UR4, 0x3fff, URZ, 0xc0, !UPT ;  /* 0x00003fff04047892 */ /* 0x000fe2000f8ec03f */
[----:B------:R-:W-:Y:S01]  /*1740*/  LOP3.LUT R17, R17, 0xffffff80, RZ, 0xc0, !PT ;  /* 0xffffff8011117812 */ /* 0x000fe200078ec0ff */
[----:B------:R-:W-:Y:S01]  /*1750*/  UMOV UR15, 0xc0000010 ;  /* 0xc0000010000f7882 */ /* 0x000fe20000000000 */
[----:B------:R-:W-:Y:S01]  /*1760*/  P2R R88, PR, RZ, 0x1 ;  /* 0x00000001ff587803 */ /* 0x000fe20000000000 */
[----:B------:R-:W-:Y:S01]  /*1770*/  ULOP3.LUT UR20, UR4, 0x10000, URZ, 0xfc, !UPT ;  /* 0x0001000004147892 */ /* 0x000fe2000f8efc3f */
[----:B------:R-:W2:Y:S01]  /*1780*/  S2UR UR7, SR_CgaCtaId ;  /* 0x00000000000779c3 */ /* 0x000ea20000008800 */
[----:B------:R-:W-:Y:S01]  /*1790*/  IMAD.IADD R17, R16, 0x1, -R17 ;  /* 0x0000000110117824 */ /* 0x000fe200078e0a11 */
[----:B------:R-:W-:Y:S01]  /*17a0*/  UMOV UR4, URZ ;  /* 0x0000003f00047c82 */ /* 0x000fe20008000000 */
[----:B------:R-:W-:Y:S01]  /*17b0*/  UIADD3 UR14, UR20, 0x200, URZ ;  /* 0x00000200140e7890 */ /* 0x000fe2000fffe03f */
[----:B------:R-:W-:Y:S01]  /*17c0*/  IMAD.MOV.U32 R91, RZ, RZ, R89 ;  /* 0x000000ffff5b7224 */ /* 0x000fe200078e0059 */
[----:B------:R-:W-:Y:S01]  /*17d0*/  MOV R96, R89 ;  /* 0x0000005900607202 */ /* 0x000fe20000000f00 */
[----:B------:R-:W-:Y:S01]  /*17e0*/  UMOV UR10, UR20 ;  /* 0x00000014000a7c82 */ /* 0x000fe20008000000 */
[----:B------:R-:W-:Y:S01]  /*17f0*/  SHF.R.S32.HI R14, RZ, 0x1f, R17 ;  /* 0x0000001fff0e7819 */ /* 0x000fe20000011411 */
[----:B------:R-:W-:Y:S01]  /*1800*/  QGMMA.64x128x32.F32.E4M3.E4M3 R24, gdesc[UR8], RZ, !UPT, gsb0 ;  /* 0x01e00000081879f3 */ /* 0x000fe2000c0008ff */
[----:B------:R-:W-:Y:S01]  /*1810*/  UIADD3 UR8, UR12, 0x180, URZ ;  /* 0x000001800c087890 */ /* 0x000fe2000fffe03f */
[--C-:B------:R-:W-:Y:S01]  /*1820*/  IMAD.MOV.U32 R90, RZ, RZ, R89.reuse ;  /* 0x000000ffff5a7224 */ /* 0x100fe200078e0059 */
[----:B------:R-:W-:Y:S01]  /*1830*/  UIADD3 UR10, UR20, 0x100, URZ ;  /* 0x00000100140a7890 */ /* 0x000fe2000fffe03f */
[----:B------:R-:W-:Y:S01]  /*1840*/  LEA.HI R14, R14, R17, RZ, 0x2 ;  /* 0x000000110e0e7211 */ /* 0x000fe200078f10ff */
[----:B------:R-:W-:Y:S01]  /*1850*/  UMOV UR9, 0xc0000010 ;  /* 0xc000001000097882 */ /* 0x000fe20000000000 */
[----:B------:R-:W-:Y:S01]  /*1860*/  UMOV UR11, 0xc0000010 ;  /* 0xc0000010000b7882 */ /* 0x000fe20000000000 */
[----:B------:R-:W-:Y:S01]  /*1870*/  UIADD3 UR12, UR12, 0x300, URZ ;  /* 0x000003000c0c7890 */ /* 0x000fe2000fffe03f */
[----:B------:R-:W-:Y:S01]  /*1880*/  LOP3.LUT R14, R14, 0x7ffffffc, RZ, 0xc0, !PT ;  /* 0x7ffffffc0e0e7812 */ /* 0x000fe200078ec0ff */
[--C-:B------:R-:W-:Y:S01]  /*1890*/  IMAD.MOV.U32 R93, RZ, RZ, R89.reuse ;  /* 0x000000ffff5d7224 */ /* 0x100fe200078e0059 */
[-C--:B------:R-:W-:Y:S01]  /*18a0*/  MOV R109, R89.reuse ;  /* 0x00000059006d7202 */ /* 0x080fe20000000f00 */
[----:B------:R-:W-:Y:S01]  /*18b0*/  IMAD.MOV.U32 R92, RZ, RZ, R89 ;  /* 0x000000ffff5c7224 */ /* 0x000fe200078e0059 */
[-C--:B------:R-:W-:Y:S01]  /*18c0*/  MOV R118, R89.reuse ;  /* 0x0000005900767202 */ /* 0x080fe20000000f00 */
[----:B------:R-:W-:Y:S01]  /*18d0*/  IMAD.IADD R14, R17, 0x1, -R14 ;  /* 0x00000001110e7824 */ /* 0x000fe200078e0a0e */
[----:B------:R-:W-:Y:S01]  /*18e0*/  MOV R131, R89 ;  /* 0x0000005900837202 */ /* 0x000fe20000000f00 */
[----:B------:R-:W-:-:S02]  /*18f0*/  IMAD.MOV.U32 R17, RZ, RZ, -0x2 ;  /* 0xfffffffeff117424 */ /* 0x000fc400078e00ff */
[--C-:B------:R-:W-:Y:S02]  /*1900*/  IMAD.MOV.U32 R95, RZ, RZ, R89.reuse ;  /* 0x000000ffff5f7224 */ /* 0x100fe400078e0059 */
[----:B------:R-:W-:Y:S02]  /*1910*/  IMAD R14, R14, R17, 0x80 ;  /* 0x000000800e0e7424 */ /* 0x000fe400078e0211 */
[--C-:B------:R-:W-:Y:S02]  /*1920*/  IMAD.MOV.U32 R94, RZ, RZ, R89.reuse ;  /* 0x000000ffff5e7224 */ /* 0x100fe400078e0059 */
[----:B------:R-:W-:Y:S02]  /*1930*/  VIADD R14, R14, UR39 ;  /* 0x000000270e0e7c36 */ /* 0x000fe40008000000 */
[--C-:B------:R-:W-:Y:S02]  /*1940*/  IMAD.MOV.U32 R97, RZ, RZ, R89.reuse ;  /* 0x000000ffff617224 */ /* 0x100fe400078e0059 */
[----:B------:R-:W-:-:S02]  /*1950*/  IMAD.MOV.U32 R99, RZ, RZ, R89 ;  /* 0x000000ffff637224 */ /* 0x000fc400078e0059 */
[--C-:B------:R-:W-:Y:S02]  /*1960*/  IMAD.MOV.U32 R98, RZ, RZ, R89.reuse ;  /* 0x000000ffff627224 */ /* 0x100fe400078e0059 */
[--C-:B------:R-:W-:Y:S02]  /*1970*/  IMAD.MOV.U32 R101, RZ, RZ, R89.reuse ;  /* 0x000000ffff657224 */ /* 0x100fe400078e0059 */
[--C-:B------:R-:W-:Y:S02]  /*1980*/  IMAD.MOV.U32 R100, RZ, RZ, R89.reuse ;  /* 0x000000ffff647224 */ /* 0x100fe400078e0059 */
[--C-:B------:R-:W-:Y:S02]  /*1990*/  IMAD.MOV.U32 R103, RZ, RZ, R89.reuse ;  /* 0x000000ffff677224 */ /* 0x100fe400078e0059 */
        /* <DEDUP_REMOVED lines=29> */
[----:B------:R-:W-:Y:S01]  /*1b70*/  IMAD.MOV.U32 R134, RZ, RZ, R89 ;  /* 0x000000ffff867224 */ /* 0x000fe200078e0059 */
[----:B------:R-:W-:Y:S02]  /*1b80*/  WARPGROUP.DEPBAR.LE gsb0, 0x0 ;  /* 0x00008000000079c5 */ /* 0x000fe40000010000 */
[----:B------:R-:W-:-:S06]  /*1b90*/  WARPGROUP.ARRIVE ;  /* 0x00000000000079c5 */ /* 0x000fcc0000000000 */
[----:B------:R-:W-:Y:S01]  /*1ba0*/  QGMMA.64x128x32.F32.E4M3.E4M3 R24, gdesc[UR8], R24, gsb0 ;  /* 0x01e00000081879f3 */ /* 0x000fe20008000818 */
[----:B------:R-:W-:Y:S02]  /*1bb0*/  ULDC UR10, c[0x0][0x988] ;  /* 0x00026200000a7ab9 */ /* 0x000fe40000000800 */
[----:B------:R-:W-:Y:S02]  /*1bc0*/  WARPGROUP.DEPBAR.LE gsb0, 0x0 ;  /* 0x00008000000079c5 */ /* 0x000fe40000010000 */
[----:B------:R-:W-:-:S07]  /*1bd0*/  WARPGROUP.ARRIVE ;  /* 0x00000000000079c5 */ /* 0x000fce0000000000 */
[----:B------:R-:W-:Y:S03]  /*1be0*/  QGMMA.64x128x32.F32.E4M3.E4M3 R24, gdesc[UR12], R24, gsb0 ;  /* 0x01e000000c1879f3 */ /* 0x000fe60008000818 */
[----:B------:R-:W-:Y:S02]  /*1bf0*/  WARPGROUP.DEPBAR.LE gsb0, 0x0 ;  /* 0x00008000000079c5 */ /* 0x000fe40000010000 */
[C---:B0-----:R-:W-:Y:S01]  /*1c00*/  FMUL.FTZ R3, R0.reuse, R24 ;  /* 0x0000001800037220 */ /* 0x041fe20000410000 */
[C---:B-1----:R-:W-:Y:S01]  /*1c10*/  FMUL.FTZ R6, R0.reuse, R26 ;  /* 0x0000001a00067220 */ /* 0x042fe20000410000 */
[C---:B------:R-:W-:Y:S01]  /*1c20*/  FMUL.FTZ R8, R0.reuse, R27 ;  /* 0x0000001b00087220 */ /* 0x040fe20000410000 */
[C---:B------:R-:W-:Y:S01]  /*1c30*/  FMUL.FTZ R10, R0.reuse, R30 ;  /* 0x0000001e000a7220 */ /* 0x040fe20000410000 */
[C---:B------:R-:W-:Y:S01]  /*1c40*/  FMUL.FTZ R15, R0.reuse, R34 ;  /* 0x00000022000f7220 */ /* 0x040fe20000410000 */
[C---:B------:R-:W-:Y:S01]  /*1c50*/  FMUL.FTZ R12, R0.reuse, R31 ;  /* 0x0000001f000c7220 */ /* 0x040fe20000410000 */
[----:B------:R-:W0:Y:S01]  /*1c60*/  MUFU.TANH R3, R3 ;  /* 0x0000000300037308 */ /* 0x000e220000002400 */
[----:B------:R-:W-:Y:S01]  /*1c70*/  FMUL.FTZ R18, R0, R33 ;  /* 0x0000002100127220 */ /* 0x000fe20000410000 */
[----:B------:R-:W-:-:S02]  /*1c80*/  IMAD.U32 R33, RZ, RZ, UR40 ;  /* 0x00000028ff217e24 */ /* 0x000fc4000f8e00ff */
[C---:B------:R-:W-:Y:S01]  /*1c90*/  FMUL.FTZ R7, R0.reuse, R25 ;  /* 0x0000001900077220 */ /* 0x040fe20000410000 */
[C---:B------:R-:W-:Y:S01]  /*1ca0*/  FMUL.FTZ R19, R0.reuse, R35 ;  /* 0x0000002300137220 */ /* 0x040fe20000410000 */
[C---:B------:R-:W-:Y:S01]  /*1cb0*/  FMUL.FTZ R9, R0.reuse, R28 ;  /* 0x0000001c00097220 */ /* 0x040fe20000410000 */
[----:B------:R-:W-:Y:S02]  /*1cc0*/  IMAD R33, R33, -0x80, R14 ;  /* 0xffffff8021217824 */ /* 0x000fe400078e020e */
[C---:B------:R-:W-:Y:S01]  /*1cd0*/  FMUL.FTZ R21, R0.reuse, R38 ;  /* 0x0000002600157220 */ /* 0x040fe20000410000 */
[----:B------:R-:W1:Y:S01]  /*1ce0*/  MUFU.TANH R6, R6 ;  /* 0x0000000600067308 */ /* 0x000e620000002400 */
[C---:B------:R-:W-:Y:S01]  /*1cf0*/  FMUL.FTZ R35, R0.reuse, R50 ;  /* 0x0000003200237220 */ /* 0x040fe20000410000 */
[C---:B------:R-:W-:Y:S01]  /*1d00*/  FMUL.FTZ R11, R0.reuse, R29 ;  /* 0x0000001d000b7220 */ /* 0x040fe20000410000 */
[C---:B------:R-:W-:Y:S01]  /*1d10*/  ISETP.GT.AND P3, PT, R33.reuse, RZ, PT ;  /* 0x000000ff2100720c */ /* 0x040fe20003f64270 */
[C---:B------:R-:W-:Y:S01]  /*1d20*/  FMUL.FTZ R23, R0.reuse, R39 ;  /* 0x0000002700177220 */ /* 0x040fe20000410000 */
[C---:B------:R-:W-:Y:S01]  /*1d30*/  ISETP.GT.AND P2, PT, R33.reuse, 0x1, PT ;  /* 0x000000012100780c */ /* 0x040fe20003f44270 */
[C---:B------:R-:W-:Y:S01]  /*1d40*/  FMUL.FTZ R20, R0.reuse, R36 ;  /* 0x0000002400147220 */ /* 0x040fe20000410000 */
[----:B------:R-:W-:Y:S01]  /*1d50*/  ISETP.GT.AND P5, PT, R33, 0x8, PT ;  /* 0x000000082100780c */ /* 0x000fe20003fa4270 */
[----:B------:R-:W3:Y:S01]  /*1d60*/  MUFU.TANH R8, R8 ;  /* 0x0000000800087308 */ /* 0x000ee20000002400 */
[----:B0-----:R-:W-:Y:S01]  /*1d70*/  FSEL R14, R3, -INF , P3 ;  /* 0xff800000030e7808 */ /* 0x001fe20001800000 */
[C---:B------:R-:W-:Y:S01]  /*1d80*/  FMUL.FTZ R36, R0.reuse, R51 ;  /* 0x0000003300247220 */ /* 0x040fe20000410000 */
[C---:B------:R-:W-:Y:S01]  /*1d90*/  ISETP.GT.AND P4, PT, R33.reuse, 0x10, PT ;  /* 0x000000102100780c */ /* 0x040fe20003f84270 */
[C---:B------:R-:W-:Y:S01]  /*1da0*/  FMUL.FTZ R13, R0.reuse, R32 ;  /* 0x00000020000d7220 */ /* 0x040fe20000410000 */
[C---:B------:R-:W-:Y:S01]  /*1db0*/  ISETP.GT.AND P6, PT, R33.reuse, 0x9, PT ;  /* 0x000000092100780c */ /* 0x040fe20003fc4270 */
[C---:B------:R-:W-:Y:S01]  /*1dc0*/  FMUL.FTZ R25, R0.reuse, R42 ;  /* 0x0000002a00197220 */ /* 0x040fe20000410000 */
[----:B------:R-:W-:Y:S01]  /*1dd0*/  FMUL.FTZ R24, R0, R40 ;  /* 0x0000002800187220 */ /* 0x000fe20000410000 */
[----:B------:R-:W0:Y:S01]  /*1de0*/  MUFU.TANH R10, R10 ;  /* 0x0000000a000a7308 */ /* 0x000e220000002400 */
[----:B-1----:R-:W-:Y:S01]  /*1df0*/  FSEL R3, R6, -INF , P3 ;  /* 0xff80000006037808 */ /* 0x002fe20001800000 */
[C---:B------:R-:W-:Y:S01]  /*1e00*/  FMUL.FTZ R34, R0.reuse, R49 ;  /* 0x0000003100227220 */ /* 0x040fe20000410000 */
[C---:B------:R-:W-:Y:S01]  /*1e10*/  FMUL.FTZ R40, R0.reuse, R54 ;  /* 0x0000003600287220 */ /* 0x040fe20000410000 */
[C---:B------:R-:W-:Y:S01]  /*1e20*/  FMUL.FTZ R27, R0.reuse, R43 ;  /* 0x0000002b001b7220 */ /* 0x040fe20000410000 */
[----:B------:R-:W-:Y:S01]  /*1e30*/  ISETP.GT.AND P3, PT, R33, 0x11, PT ;  /* 0x000000112100780c */ /* 0x000fe20003f64270 */
[C---:B------:R-:W-:Y:S01]  /*1e40*/  FMUL.FTZ R30, R0.reuse, R46 ;  /* 0x0000002e001e7220 */ /* 0x040fe20000410000 */
[----:B------:R-:W-:Y:S01]  /*1e50*/  FMUL.FTZ R43, R0, R55 ;  /* 0x00000037002b7220 */ /* 0x000fe20000410000 */
[----:B------:R-:W1:Y:S01]  /*1e60*/  MUFU.TANH R15, R15 ;  /* 0x0000000f000f7308 */ /* 0x000e620000002400 */
[----:B---3--:R-:W-:Y:S01]  /*1e70*/  FSEL R50, R8, -INF , P2 ;  /* 0xff80000008327808 */ /* 0x008fe20001000000 */
[C---:B------:R-:W-:Y:S01]  /*1e80*/  FMUL.FTZ R22, R0.reuse, R37 ;  /* 0x0000002500167220 */ /* 0x040fe20000410000 */
[C---:B------:R-:W-:Y:S01]  /*1e90*/  FMUL.FTZ R31, R0.reuse, R47 ;  /* 0x0000002f001f7220 */ /* 0x040fe20000410000 */
[C---:B------:R-:W-:Y:S01]  /*1ea0*/  FMUL.FTZ R37, R0.reuse, R53 ;  /* 0x0000003500257220 */ /* 0x040fe20000410000 */
[----:B------:R-:W-:Y:S01]  /*1eb0*/  FMNMX.FTZ R6, R3, R50, !PT ;  /* 0x0000003203067209 */ /* 0x000fe20007810000 */
[C---:B------:R-:W-:Y:S01]  /*1ec0*/  FMUL.FTZ R26, R0.reuse, R41 ;  /* 0x00000029001a7220 */ /* 0x040fe20000410000 */
[----:B------:R-:W-:Y:S01]  /*1ed0*/  FMUL.FTZ R41, R0, R57 ;  /* 0x0000003900297220 */ /* 0x000fe20000410000 */
[----:B------:R-:W3:Y:S01]  /*1ee0*/  MUFU.TANH R12, R12 ;  /* 0x0000000c000c7308 */ /* 0x000ee20000002400 */
[----:B0-----:R-:W-:Y:S01]  /*1ef0*/  FSEL R51, R10, -INF , P5 ;  /* 0xff8000000a337808 */ /* 0x001fe20002800000 */
[C---:B------:R-:W-:Y:S01]  /*1f00*/  FMUL.FTZ R28, R0.reuse, R44 ;  /* 0x0000002c001c7220 */ /* 0x040fe20000410000 */
[C---:B------:R-:W-:Y:S01]  /*1f10*/  FMUL.FTZ R44, R0.reuse, R58 ;  /* 0x0000003a002c7220 */ /* 0x040fe20000410000 */
[C---:B------:R-:W-:Y:S01]  /*1f20*/  FMUL.FTZ R29, R0.reuse, R45 ;  /* 0x0000002d001d7220 */ /* 0x040fe20000410000 */
[C---:B------:R-:W-:Y:S01]  /*1f30*/  FMUL.FTZ R32, R0.reuse, R48 ;  /* 0x0000003000207220 */ /* 0x040fe20000410000 */
[C---:B------:R-:W-:Y:S01]  /*1f40*/  FMUL.FTZ R46, R0.reuse, R59 ;  /* 0x0000003b002e7220 */ /* 0x040fe20000410000 */
[C---:B------:R-:W-:Y:S01]  /*1f50*/  FMUL.FTZ R39, R0.reuse, R52 ;  /* 0x0000003400277220 */ /* 0x040fe20000410000 */
[----:B------:R-:W0:Y:S01]  /*1f60*/  MUFU.TANH R7, R7 ;  /* 0x0000000700077308 */ /* 0x000e220000002400 */
[----:B-1----:R-:W-:Y:S01]  /*1f70*/  FSEL R49, R15, -INF , P4 ;  /* 0xff8000000f317808 */ /* 0x002fe20002000000 */
[C---:B------:R-:W-:Y:S01]  /*1f80*/  FMUL.FTZ R47, R0.reuse, R62 ;  /* 0x0000003e002f7220 */ /* 0x040fe20000410000 */
[----:B------:R-:W-:Y:S01]  /*1f90*/  FMNMX.FTZ R15, R51, R6, !PT ;  /* 0x00000006330f7209 */ /* 0x000fe20007810000 */
[C---:B------:R-:W-:Y:S01]  /*1fa0*/  FMUL.FTZ R52, R0.reuse, R63 ;  /* 0x0000003f00347220 */ /* 0x040fe20000410000 */
[C---:B------:R-:W-:Y:S01]  /*1fb0*/  FMUL.FTZ R38, R0.reuse, R56 ;  /* 0x0000003800267220 */ /* 0x040fe20000410000 */
[C---:B------:R-:W-:Y:S01]  /*1fc0*/  FMUL.FTZ R59, R0.reuse, R66 ;  /* 0x00000042003b7220 */ /* 0x040fe20000410000 */
[----:B------:R-:W-:Y:S01]  /*1fd0*/  FMUL.FTZ R42, R0, R60 ;  /* 0x0000003c002a7220 */ /* 0x000fe20000410000 */
[----:B------:R-:W1:Y:S01]  /*1fe0*/  MUFU.TANH R19, R19 ;  /* 0x0000001300137308 */ /* 0x000e620000002400 */
[----:B---3--:R-:W-:Y:S01]  /*1ff0*/  FSEL R54, R12, -INF , P6 ;  /* 0xff8000000c367808 */ /* 0x008fe20003000000 */
[C---:B------:R-:W-:Y:S01]  /*2000*/  FMUL.FTZ R60, R0.reuse, R67 ;  /* 0x00000043003c7220 */ /* 0x040fe20000410000 */
[C---:B------:R-:W-:Y:S01]  /*2010*/  FMUL.FTZ R70, R0.reuse, R70 ;  /* 0x0000004600467220 */ /* 0x040fe20000410000 */
[----:B------:R-:W-:Y:S01]  /*2020*/  FMUL.FTZ R45, R0, R61 ;  /* 0x0000003d002d7220 */ /* 0x000fe20000410000 */
[----:B------:R-:W-:Y:S01]  /*2030*/  FMNMX.FTZ R6, R54, R15, !PT ;  /* 0x0000000f36067209 */ /* 0x000fe20007810000 */
[C---:B------:R-:W-:Y:S01]  /*2040*/  FMUL.FTZ R71, R0.reuse, R71 ;  /* 0x0000004700477220 */ /* 0x040fe20000410000 */
[C---:B------:R-:W-:Y:S01]  /*2050*/  FMUL.FTZ R48, R0.reuse, R64 ;  /* 0x0000004000307220 */ /* 0x040fe20000410000 */
[----:B------:R-:W3:Y:S01]  /*2060*/  MUFU.TANH R9, R9 ;  /* 0x0000000900097308 */ /* 0x000ee20000002400 */
[----:B0-----:R-:W-:Y:S01]  /*2070*/  FSEL R7, R7, -INF , P2 ;  /* 0xff80000007077808 */ /* 0x001fe20001000000 */
[C---:B------:R-:W-:Y:S01]  /*2080*/  FMUL.FTZ R74, R0.reuse, R74 ;  /* 0x0000004a004a7220 */ /* 0x040fe20000410000 */
[----:B------:R-:W-:Y:S01]  /*2090*/  ISETP.GT.AND P2, PT, R33, 0x18, PT ;  /* 0x000000182100780c */ /* 0x000fe20003f44270 */
[C---:B------:R-:W-:Y:S01]  /*20a0*/  FMUL.FTZ R56, R0.reuse, R65 ;  /* 0x0000004100387220 */ /* 0x040fe20000410000 */
[----:B------:R-:W-:Y:S01]  /*20b0*/  FMNMX.FTZ R6, R49, R6, !PT ;  /* 0x0000000631067209 */ /* 0x000fe20007810000 */
[C---:B------:R-:W-:Y:S01]  /*20c0*/  FMUL.FTZ R75, R0.reuse, R75 ;  /* 0x0000004b004b7220 */ /* 0x040fe20000410000 */
[C---:B------:R-:W-:Y:S01]  /*20d0*/  FMUL.FTZ R61, R0.reuse, R68 ;  /* 0x00000044003d7220 */ /* 0x040fe20000410000 */
[----:B------:R-:W0:Y:S01]  /*20e0*/  MUFU.TANH R21, R21 ;  /* 0x0000001500157308 */ /* 0x000e220000002400 */
[----:B-1----:R-:W-:Y:S01]  /*20f0*/  FSEL R55, R19, -INF , P3 ;  /* 0xff80000013377808 */ /* 0x002fe20001800000 */
[C---:B------:R-:W-:Y:S01]  /*2100*/  FMUL.FTZ R78, R0.reuse, R78 ;  /* 0x0000004e004e7220 */ /* 0x040fe20000410000 */
[C---:B------:R-:W-:Y:S01]  /*2110*/  FMUL.FTZ R69, R0.reuse, R69 ;  /* 0x0000004500457220 */ /* 0x040fe20000410000 */
[C---:B------:R-:W-:Y:S01]  /*2120*/  FMUL.FTZ R79, R0.reuse, R79 ;  /* 0x0000004f004f7220 */ /* 0x040fe20000410000 */
[----:B------:R-:W-:Y:S01]  /*2130*/  FMNMX.FTZ R6, R55, R6, !PT ;  /* 0x0000000637067209 */ /* 0x000fe20007810000 */
[C---:B------:R-:W-:Y:S01]  /*2140*/  FMUL.FTZ R72, R0.reuse, R72 ;  /* 0x0000004800487220 */ /* 0x040fe20000410000 */
[C---:B------:R-:W-:Y:S01]  /*2150*/  FMUL.FTZ R82, R0.reuse, R82 ;  /* 0x0000005200527220 */ /* 0x040fe20000410000 */
[----:B------:R-:W1:Y:S01]  /*2160*/  MUFU.TANH R11, R11 ;  /* 0x0000000b000b7308 */ /* 0x000e620000002400 */
[----:B---3--:R-:W-:Y:S01]  /*2170*/  FSEL R9, R9, -INF , P5 ;  /* 0xff80000009097808 */ /* 0x008fe20002800000 */
[C---:B------:R-:W-:Y:S01]  /*2180*/  FMUL.FTZ R73, R0.reuse, R73 ;  /* 0x0000004900497220 */ /* 0x040fe20000410000 */
[----:B------:R-:W-:Y:S01]  /*2190*/  ISETP.GT.AND P5, PT, R33, 0x19, PT ;  /* 0x000000192100780c */ /* 0x000fe20003fa4270 */
[C---:B------:R-:W-:Y:S01]  /*21a0*/  FMUL.FTZ R83, R0.reuse, R83 ;  /* 0x0000005300537220 */ /* 0x040fe20000410000 */
[C---:B------:R-:W-:Y:S01]  /*21b0*/  FMUL.FTZ R76, R0.reuse, R76 ;  /* 0x0000004c004c7220 */ /* 0x040fe20000410000 */
[C---:B------:R-:W-:Y:S01]  /*21c0*/  FMUL.FTZ R86, R0.reuse, R86 ;  /* 0x0000005600567220 */ /* 0x040fe20000410000 */
[C---:B------:R-:W-:Y:S01]  /*21d0*/  FMUL.FTZ R87, R0.reuse, R87 ;  /* 0x0000005700577220 */ /* 0x040fe20000410000 */
[----:B------:R-:W3:Y:S01]  /*21e0*/  MUFU.TANH R23, R23 ;  /* 0x0000001700177308 */ /* 0x000ee20000002400 */
[----:B0-----:R-:W-:Y:S01]  /*21f0*/  FSEL R53, R21, -INF , P2 ;  /* 0xff80000015357808 */ /* 0x001fe20001000000 */
[C---:B------:R-:W-:Y:S01]  /*2200*/  FMUL.FTZ R77, R0.reuse, R77 ;  /* 0x0000004d004d7220 */ /* 0x040fe20000410000 */
[C---:B------:R-:W-:Y:S01]  /*2210*/  FMUL.FTZ R80, R0.reuse, R80 ;  /* 0x0000005000507220 */ /* 0x040fe20000410000 */
[C---:B------:R-:W-:Y:S01]  /*2220*/  FMUL.FTZ R81, R0.reuse, R81 ;  /* 0x0000005100517220 */ /* 0x040fe20000410000 */
[----:B------:R-:W-:Y:S01]  /*2230*/  FMNMX.FTZ R6, R53, R6, !PT ;  /* 0x0000000635067209 */ /* 0x000fe20007810000 */
[C---:B------:R-:W-:Y:S01]  /*2240*/  FMUL.FTZ R84, R0.reuse, R84 ;  /* 0x0000005400547220 */ /* 0x040fe20000410000 */
[----:B------:R-:W-:Y:S01]  /*2250*/  FMUL.FTZ R85, R0, R85 ;  /* 0x0000005500557220 */ /* 0x000fe20000410000 */
[----:B------:R-:W0:Y:S01]  /*2260*/  MUFU.TANH R13, R13 ;  /* 0x0000000d000d7308 */ /* 0x000e220000002400 */
[----:B-1----:R-:W-:Y:S01]  /*2270*/  FSEL R11, R11, -INF , P6 ;  /* 0xff8000000b0b7808 */ /* 0x002fe20003000000 */
[----:B------:R-:W-:Y:S01]  /*2280*/  UIADD3 UR40, UR40, -0x2, URZ ;  /* 0xfffffffe28287890 */ /* 0x000fe2000fffe03f */
[----:B------:R-:W-:-:S03]  /*2290*/  ISETP.GT.AND P6, PT, R33, 0x20, PT ;  /* 0x000000202100780c */ /* 0x000fc60003fc4270 */
[----:B------:R-:W-:Y:S02]  /*22a0*/  UISETP.GE.AND UP0, UPT, UR40, UR37, UPT ;  /* 0x000000252800728c */ /* 0x000fe4000bf06270 */
[----:B------:R-:W1:Y:S01]  /*22b0*/  MUFU.TANH R25, R25 ;  /* 0x0000001900197308 */ /* 0x000e620000002400 */
[----:B---3--:R-:W-:-:S04]  /*22c0*/  FSEL R57, R23, -INF , P5 ;  /* 0xff80000017397808 */ /* 0x008fc80002800000 */
[----:B------:R-:W-:-:S03]  /*22d0*/  FMNMX.FTZ R15, R57, R6, !PT ;  /* 0x00000006390f7209 */ /* 0x000fc60007810000 */
[----:B------:R-:W3:Y:S01]  /*22e0*/  MUFU.TANH R18, R18 ;  /* 0x0000001200127308 */ /* 0x000ee20000002400 */
[----:B0-----:R-:W-:Y:S02]  /*22f0*/  FSEL R13, R13, -INF , P4 ;  /* 0xff8000000d0d7808 */ /* 0x001fe40002000000 */
[----:B------:R-:W-:-:S05]  /*2300*/  ISETP.GT.AND P4, PT, R33, 0x21, PT ;  /* 0x000000212100780c */ /* 0x000fca0003f84270 */
[----:B------:R-:W0:Y:S01]  /*2310*/  MUFU.TANH R27, R27 ;  /* 0x0000001b001b7308 */ /* 0x000e220000002400 */
[----:B-1----:R-:W-:-:S04]  /*2320*/  FSEL R58, R25, -INF , P6 ;  /* 0xff800000193a7808 */ /* 0x002fc80003000000 */
[----:B------:R-:W-:-:S03]  /*2330*/  FMNMX.FTZ R8, R58, R15, !PT ;  /* 0x0000000f3a087209 */ /* 0x000fc60007810000 */
[----:B------:R-:W1:Y:S01]  /*2340*/  MUFU.TANH R20, R20 ;  /* 0x0000001400147308 */ /* 0x000e620000002400 */
[----:B---3--:R-:W-:Y:S02]  /*2350*/  FSEL R18, R18, -INF , P3 ;  /* 0xff80000012127808 */ /* 0x008fe40001800000 */
[----:B------:R-:W-:-:S05]  /*2360*/  ISETP.GT.AND P3, PT, R33, 0x28, PT ;  /* 0x000000282100780c */ /* 0x000fca0003f64270 */
[----:B------:R-:W3:Y:S01]  /*2370*/  MUFU.TANH R30, R30 ;  /* 0x0000001e001e7308 */ /* 0x000ee20000002400 */
[----:B0-----:R-:W-:-:S04]  /*2380*/  FSEL R27, R27, -INF , P4 ;  /* 0xff8000001b1b7808 */ /* 0x001fc80002000000 */
[----:B------:R-:W-:-:S03]  /*2390*/  FMNMX.FTZ R15, R27, R8, !PT ;  /* 0x000000081b0f7209 */ /* 0x000fc60007810000 */
[----:B------:R-:W0:Y:S01]  /*23a0*/  MUFU.TANH R22, R22 ;  /* 0x0000001600167308 */ /* 0x000e220000002400 */
[----:B-1----:R-:W-:Y:S02]  /*23b0*/  FSEL R20, R20, -INF , P2 ;  /* 0xff80000014147808 */ /* 0x002fe40001000000 */
[----:B------:R-:W-:-:S05]  /*23c0*/  ISETP.GT.AND P2, PT, R33, 0x29, PT ;  /* 0x000000292100780c */ /* 0x000fca0003f44270 */
        /* <DEDUP_REMOVED lines=120> */
[----:B------:R-:W-:Y:S01]  /*2b50*/  MUFU.TANH R77, R77 ;  /* 0x0000004d004d7308 */ /* 0x000fe20000002400 */
[----:B0-----:R-:W-:-:S04]  /*2b60*/  FSEL R63, R63, -INF , P3 ;  /* 0xff8000003f3f7808 */ /* 0x001fc80001800000 */
[----:B------:R-:W-:-:S03]  /*2b70*/  FMNMX.FTZ R33, R63, R66, !PT ;  /* 0x000000423f217209 */ /* 0x000fc60007810000 */
[----:B------:R-:W0:Y:S01]  /*2b80*/  MUFU.TANH R67, R81 ;  /* 0x0000005100437308 */ /* 0x000e220000002400 */
[----:B-1----:R-:W-:-:S04]  /*2b90*/  FSEL R64, R64, -INF , P2 ;  /* 0xff80000040407808 */ /* 0x002fc80001000000 */
[----:B------:R-:W-:-:S03]  /*2ba0*/  FMNMX.FTZ R33, R64, R33, !PT ;  /* 0x0000002140217209 */ /* 0x000fc60007810000 */
[----:B------:R-:W1:Y:S02]  /*2bb0*/  MUFU.TANH R69, R84 ;  /* 0x0000005400457308 */ /* 0x000e640000002400 */
[----:B------:R-:W3:Y:S06]  /*2bc0*/  SHFL.BFLY PT, R66, R33, 0x2, 0x1f ;  /* 0x0c401f0021427f89 */ /* 0x000eec00000e0000 */
[----:B------:R-:W4:Y:S01]  /*2bd0*/  MUFU.TANH R71, R85 ;  /* 0x0000005500477308 */ /* 0x000f220000002400 */
[----:B0-----:R-:W-:Y:S02]  /*2be0*/  FSEL R67, R67, -INF , P4 ;  /* 0xff80000043437808 */ /* 0x001fe40002000000 */
[----:B-1----:R-:W-:-:S02]  /*2bf0*/  FSEL R69, R69, -INF , P3 ;  /* 0xff80000045457808 */ /* 0x002fc40001800000 */
[----:B----4-:R-:W-:Y:S02]  /*2c00*/  FSEL R71, R71, -INF , P2 ;  /* 0xff80000047477808 */ /* 0x010fe40001000000 */
[----:B---3--:R-:W-:-:S05]  /*2c10*/  FMNMX.FTZ R66, R33, R66, !PT ;  /* 0x0000004221427209 */ /* 0x008fca0007810000 */
[----:B------:R-:W0:Y:S02]  /*2c20*/  SHFL.BFLY PT, R65, R66, 0x1, 0x1f ;  /* 0x0c201f0042417f89 */ /* 0x000e2400000e0000 */
[----:B0-----:R-:W-:Y:S01]  /*2c30*/  FMNMX.FTZ R70, R66, R65, !PT ;  /* 0x0000004142467209 */ /* 0x001fe20007810000 */
[----:B------:R-:W-:Y:S01]  /*2c40*/  IMAD.U32 R65, RZ, RZ, UR10 ;  /* 0x0000000aff417e24 */ /* 0x000fe2000f8e00ff */
[----:B------:R-:W-:Y:S02]  /*2c50*/  FMNMX.FTZ R66, R14, R7, !PT ;  /* 0x000000070e427209 */ /* 0x000fe40007810000 */
[C---:B------:R-:W-:Y:S01]  /*2c60*/  FSETP.NEU.FTZ.AND P0, PT, R70.reuse, -INF , PT ;  /* 0xff8000004600780b */ /* 0x040fe20003f1d000 */
[----:B------:R-:W-:Y:S01]  /*2c70*/  FFMA.FTZ R72, R70, R65, -8 ;  /* 0xc100000046487423 */ /* 0x000fe20000010041 */
[----:B------:R-:W-:Y:S01]  /*2c80*/  FMNMX.FTZ R66, R9, R66, !PT ;  /* 0x0000004209427209 */ /* 0x000fe20007810000 */
[----:B------:R-:W0:Y:S03]  /*2c90*/  MUFU.TANH R65, R80 ;  /* 0x0000005000417308 */ /* 0x000e260000002400 */
[----:B------:R-:W-:-:S02]  /*2ca0*/  FSEL R72, R72, RZ, P0 ;  /* 0x000000ff48487208 */ /* 0x000fc40000000000 */
[----:B------:R-:W-:Y:S02]  /*2cb0*/  FMNMX.FTZ R66, R11, R66, !PT ;  /* 0x000000420b427209 */ /* 0x000fe40007810000 */
[----:B------:R-:W-:Y:S01]  /*2cc0*/  ISETP.NE.AND P0, PT, R88, RZ, PT ;  /* 0x000000ff5800720c */ /* 0x000fe20003f05270 */
[--C-:B------:R-:W-:Y:S01]  /*2cd0*/  FFMA.FTZ R33, R3, UR10, -R72.reuse ;  /* 0x0000000a03217c23 */ /* 0x100fe20008010848 */
[----:B------:R-:W-:Y:S01]  /*2ce0*/  FMNMX.FTZ R3, R13, R66, !PT ;  /* 0x000000420d037209 */ /* 0x000fe20007810000 */
[--C-:B------:R-:W-:Y:S01]  /*2cf0*/  FFMA.FTZ R66, R55, UR10, -R72.reuse ;  /* 0x0000000a37427c23 */ /* 0x100fe20008010848 */
[--C-:B------:R-:W-:Y:S01]  /*2d00*/  FFMA.FTZ R55, R58, UR10, -R72.reuse ;  /* 0x0000000a3a377c23 */ /* 0x100fe20008010848 */
        /* <DEDUP_REMOVED lines=8> */
[----:B0-----:R-:W-:Y:S01]  /*2d90*/  FSEL R65, R65, -INF , P5 ;  /* 0xff80000041417808 */ /* 0x001fe20002800000 */
        /* <DEDUP_REMOVED lines=18> */
[----:B------:R-:W-:Y:S01]  /*2ec0*/  FFMA.FTZ R56, R56, UR10, -R72 ;  /* 0x0000000a38387c23 */ /* 0x000fe20008010848 */
[----:B------:R-:W-:Y:S01]  /*2ed0*/  MUFU.EX2 R33, R33 ;  /* 0x0000002100217308 */ /* 0x000fe20000000800 */
[----:B------:R-:W-:Y:S01]  /*2ee0*/  IMAD.MOV.U32 R88, RZ, RZ, R89 ;  /* 0x000000ffff587224 */ /* 0x000fe200078e0059 */
[----:B------:R-:W-:-:S04]  /*2ef0*/  FMNMX.FTZ R3, R10, R3, !PT ;  /* 0x000000030a037209 */ /* 0x000fc80007810000 */
[----:B------:R-:W-:Y:S02]  /*2f00*/  FMNMX.FTZ R58, R12, R3, !PT ;  /* 0x000000030c3a7209 */ /* 0x000fe40007810000 */
[----:B------:R-:W-:Y:S02]  /*2f10*/  MUFU.EX2 R50, R50 ;  /* 0x0000003200327308 */ /* 0x000fe40000000800 */
[----:B------:R-:W-:-:S04]  /*2f20*/  FMNMX.FTZ R3, R15, R58, !PT ;  /* 0x0000003a0f037209 */ /* 0x000fc80007810000 */
[----:B------:R-:W-:Y:S02]  /*2f30*/  FMNMX.FTZ R74, R16, R3, !PT ;  /* 0x00000003104a7209 */ /* 0x000fe40007810000 */
[----:B------:R0:W-:Y:S02]  /*2f40*/  MUFU.EX2 R58, R57 ;  /* 0x00000039003a7308 */ /* 0x0001e40000000800 */
[----:B------:R-:W-:-:S04]  /*2f50*/  FMNMX.FTZ R74, R17, R74, !PT ;  /* 0x0000004a114a7209 */ /* 0x000fc80007810000 */
[----:B------:R-:W-:Y:S02]  /*2f60*/  FMNMX.FTZ R3, R19, R74, !PT ;  /* 0x0000004a13037209 */ /* 0x000fe40007810000 */
[----:B------:R-:W-:Y:S01]  /*2f70*/  MUFU.EX2 R51, R51 ;  /* 0x0000003300337308 */ /* 0x000fe20000000800 */
[----:B0-----:R-:W-:Y:S02]  /*2f80*/  FSEL R57, R77, -INF , P6 ;  /* 0xff8000004d397808 */ /* 0x001fe40003000000 */
[----:B------:R-:W-:-:S04]  /*2f90*/  FMNMX.FTZ R74, R42, R3, !PT ;  /* 0x000000032a4a7209 */ /* 0x000fc80007810000 */
[----:B------:R-:W-:Y:S01]  /*2fa0*/  FMNMX.FTZ R3, R45, R74, !PT ;  /* 0x0000004a2d037209 */ /* 0x000fe20007810000 */
[----:B------:R-:W0:Y:S03]  /*2fb0*/  MUFU.EX2 R54, R54 ;  /* 0x0000003600367308 */ /* 0x000e260000000800 */
[----:B------:R-:W-:-:S04]  /*2fc0*/  FMNMX.FTZ R74, R48, R3, !PT ;  /* 0x00000003304a7209 */ /* 0x000fc80007810000 */
[----:B------:R-:W-:Y:S01]  /*2fd0*/  FMNMX.FTZ R74, R21, R74, !PT ;  /* 0x0000004a154a7209 */ /* 0x000fe20007810000 */
[----:B------:R-:W-:Y:S03]  /*2fe0*/  MUFU.EX2 R49, R49 ;  /* 0x0000003100317308 */ /* 0x000fe60000000800 */
[----:B------:R-:W-:-:S04]  /*2ff0*/  FMNMX.FTZ R74, R23, R74, !PT ;  /* 0x0000004a174a7209 */ /* 0x000fc80007810000 */
[----:B------:R-:W-:Y:S01]  /*3000*/  FMNMX.FTZ R3, R25, R74, !PT ;  /* 0x0000004a19037209 */ /* 0x000fe20007810000 */
[----:B------:R-:W-:Y:S01]  /*3010*/  MUFU.EX2 R66, R66 ;  /* 0x0000004200427308 */ /* 0x000fe20000000800 */
[----:B0-----:R-:W-:Y:S02]  /*3020*/  F2FP.SATFINITE.E4M3.F32.PACK_AB_MERGE_C R149, R54, R51, RZ ;  /* 0x000000333695723e */ /* 0x001fe400048070ff */
[----:B------:R-:W-:Y:S02]  /*3030*/  FMNMX.FTZ R40, R28, R3, !PT ;  /* 0x000000031c287209 */ /* 0x000fe40007810000 */
[----:B------:R-:W-:Y:S02]  /*3040*/  F2FP.SATFINITE.E4M3.F32.PACK_AB_MERGE_C R149, R50, R33, R149 ;  /* 0x000000213295723e */ /* 0x000fe40004807095 */
        /* <DEDUP_REMOVED lines=10> */
[----:B------:R-:W-:Y:S02]  /*30f0*/  MUFU.EX2 R53, R53 ;  /* 0x0000003500357308 */ /* 0x000fe40000000800 */
[----:B------:R-:W-:-:S04]  /*3100*/  FMNMX.FTZ R74, R65, R74, !PT ;  /* 0x0000004a414a7209 */ /* 0x000fc80007810000 */
[----:B------:R-:W-:Y:S02]  /*3110*/  FMNMX.FTZ R74, R67, R74, !PT ;  /* 0x0000004a434a7209 */ /* 0x000fe40007810000 */
[----:B------:R-:W-:Y:S02]  /*3120*/  MUFU.EX2 R68, R68 ;  /* 0x0000004400447308 */ /* 0x000fe40000000800 */
[----:B------:R-:W-:-:S04]  /*3130*/  FMNMX.FTZ R74, R69, R74, !PT ;  /* 0x0000004a454a7209 */ /* 0x000fc80007810000 */
[----:B------:R-:W-:Y:S02]  /*3140*/  FMNMX.FTZ R74, R71, R74, !PT ;  /* 0x0000004a474a7209 */ /* 0x000fe40007810000 */
[----:B------:R-:W-:Y:S03]  /*3150*/  MUFU.EX2 R55, R55 ;  /* 0x0000003700377308 */ /* 0x000fe60000000800 */
[----:B------:R-:W0:Y:S05]  /*3160*/  SHFL.BFLY PT, R3, R74, 0x2, 0x1f ;  /* 0x0c401f004a037f89 */ /* 0x000e2a00000e0000 */
[----:B------:R-:W-:Y:S08]  /*3170*/  MUFU.EX2 R27, R27 ;  /* 0x0000001b001b7308 */ /* 0x000ff00000000800 */
[----:B------:R-:W-:Y:S08]  /*3180*/  MUFU.EX2 R30, R30 ;  /* 0x0000001e001e7308 */ /* 0x000ff00000000800 */
[----:B------:R-:W-:Y:S01]  /*3190*/  MUFU.EX2 R31, R31 ;  /* 0x0000001f001f7308 */ /* 0x000fe20000000800 */
[----:B0-----:R-:W-:Y:S01]  /*31a0*/  FMNMX.FTZ R60, R74, R3, !PT ;  /* 0x000000034a3c7209 */ /* 0x001fe20007810000 */
[----:B------:R-:W-:-:S04]  /*31b0*/  FFMA.FTZ R74, R64, UR10, -R72 ;  /* 0x0000000a404a7c23 */ /* 0x000fc80008010848 */
[----:B------:R-:W0:Y:S02]  /*31c0*/  SHFL.BFLY PT, R3, R60, 0x1, 0x1f ;  /* 0x0c201f003c037f89 */ /* 0x000e2400000e0000 */
[----:B------:R-:W-:Y:S08]  /*31d0*/  MUFU.EX2 R36, R36 ;  /* 0x0000002400247308 */ /* 0x000ff00000000800 */
[----:B------:R-:W-:Y:S08]  /*31e0*/  MUFU.EX2 R35, R35 ;  /* 0x0000002300237308 */ /* 0x000ff00000000800 */
[----:B------:R-:W-:Y:S01]  /*31f0*/  MUFU.EX2 R40, R40 ;  /* 0x0000002800287308 */ /* 0x000fe20000000800 */
[----:B0-----:R-:W-:Y:S01]  /*3200*/  FMNMX.FTZ R3, R60, R3, !PT ;  /* 0x000000033c037209 */ /* 0x001fe20007810000 */
[----:B------:R-:W-:Y:S01]  /*3210*/  FFMA.FTZ R60, R62, UR10, -R72 ;  /* 0x0000000a3e3c7c23 */ /* 0x000fe20008010848 */
[----:B------:R-:W-:-:S05]  /*3220*/  MOV R62, UR10 ;  /* 0x0000000a003e7c02 */ /* 0x000fca0008000f00 */
[----:B------:R-:W-:Y:S01]  /*3230*/  MUFU.EX2 R43, R43 ;  /* 0x0000002b002b7308 */ /* 0x000fe20000000800 */
[C---:B------:R-:W-:Y:S01]  /*3240*/  FSETP.NEU.FTZ.AND P2, PT, R3.reuse, -INF , PT ;  /* 0xff8000000300780b */ /* 0x040fe20003f5d000 */
[----:B------:R-:W-:-:S06]  /*3250*/  FFMA.FTZ R62, R3, R62, -8 ;  /* 0xc1000000033e7423 */ /* 0x000fcc000001003e */
[----:B------:R-:W-:Y:S01]  /*3260*/  MUFU.EX2 R44, R44 ;  /* 0x0000002c002c7308 */ /* 0x000fe20000000800 */
[----:B------:R-:W-:Y:S02]  /*3270*/  FSEL R72, R62, RZ, P2 ;  /* 0x000000ff3e487208 */ /* 0x000fe40001000000 */
[----:B------:R-:W-:-:S03]  /*3280*/  PLOP3.LUT P2, PT, PT, PT, UP0, 0x80, 0x0 ;  /* 0x000000000000781c */ /* 0x000fc60003f4f008 */
[--C-:B------:R-:W-:Y:S01]  /*3290*/  FFMA.FTZ R14, R14, UR10, -R72.reuse ;  /* 0x0000000a0e0e7c23 */ /* 0x100fe20008010848 */
[--C-:B------:R-:W-:Y:S01]  /*32a0*/  FFMA.FTZ R7, R7, UR10, -R72.reuse ;  /* 0x0000000a07077c23 */ /* 0x100fe20008010848 */
[--C-:B------:R-:W-:Y:S01]  /*32b0*/  FFMA.FTZ R63, R9, UR10, -R72.reuse ;  /* 0x0000000a093f7c23 */ /* 0x100fe20008010848 */
[--C-:B------:R-:W-:Y:S01]  /*32c0*/  FFMA.FTZ R64, R11, UR10, -R72.reuse ;  /* 0x0000000a0b407c23 */ /* 0x100fe20008010848 */
[--C-:B------:R-:W-:Y:S01]  /*32d0*/  FFMA.FTZ R9, R13, UR10, -R72.reuse ;  /* 0x0000000a0d097c23 */ /* 0x100fe20008010848 */
[--C-:B------:R-:W-:Y:S01]  /*32e0*/  FFMA.FTZ R11, R24, UR10, -R72.reuse ;  /* 0x0000000a180b7c23 */ /* 0x100fe20008010848 */
[----:B------:R-:W-:Y:S01]  /*32f0*/  MUFU.EX2 R14, R14 ;  /* 0x0000000e000e7308 */ /* 0x000fe20000000800 */
[--C-:B------:R-:W-:Y:S01]  /*3300*/  FFMA.FTZ R18, R18, UR10, -R72.reuse ;  /* 0x0000000a12127c23 */ /* 0x100fe20008010848 */
[--C-:B------:R-:W-:Y:S01]  /*3310*/  FFMA.FTZ R13, R20, UR10, -R72.reuse ;  /* 0x0000000a140d7c23 */ /* 0x100fe20008010848 */
[--C-:B------:R-:W-:Y:S01]  /*3320*/  FFMA.FTZ R22, R22, UR10, -R72.reuse ;  /* 0x0000000a16167c23 */ /* 0x100fe20008010848 */
[--C-:B------:R-:W-:Y:S01]  /*3330*/  FFMA.FTZ R24, R6, UR10, -R72.reuse ;  /* 0x0000000a06187c23 */ /* 0x100fe20008010848 */
[--C-:B------:R-:W-:Y:S01]  /*3340*/  FFMA.FTZ R6, R10, UR10, -R72.reuse ;  /* 0x0000000a0a067c23 */ /* 0x100fe20008010848 */
[--C-:B------:R-:W-:Y:S01]  /*3350*/  FFMA.FTZ R10, R15, UR10, -R72.reuse ;  /* 0x0000000a0f0a7c23 */ /* 0x100fe20008010848 */
[--C-:B------:R-:W-:Y:S01]  /*3360*/  FFMA.FTZ R20, R26, UR10, -R72.reuse ;  /* 0x0000000a1a147c23 */ /* 0x100fe20008010848 */
[----:B------:R-:W0:Y:S01]  /*3370*/  MUFU.EX2 R7, R7 ;  /* 0x0000000700077308 */ /* 0x000e220000000800 */
[--C-:B------:R-:W-:Y:S01]  /*3380*/  FFMA.FTZ R26, R8, UR10, -R72.reuse ;  /* 0x0000000a081a7c23 */ /* 0x100fe20008010848 */
[--C-:B------:R-:W-:Y:S01]  /*3390*/  FFMA.FTZ R15, R19, UR10, -R72.reuse ;  /* 0x0000000a130f7c23 */ /* 0x100fe20008010848 */
[--C-:B------:R-:W-:Y:S01]  /*33a0*/  FFMA.FTZ R16, R16, UR10, -R72.reuse ;  /* 0x0000000a10107c23 */ /* 0x100fe20008010848 */
[--C-:B------:R-:W-:Y:S01]  /*33b0*/  FFMA.FTZ R8, R17, UR10, -R72.reuse ;  /* 0x0000000a11087c23 */ /* 0x100fe20008010848 */
[--C-:B------:R-:W-:Y:S01]  /*33c0*/  FFMA.FTZ R42, R42, UR10, -R72.reuse ;  /* 0x0000000a2a2a7c23 */ /* 0x100fe20008010848 */
[--C-:B------:R-:W-:Y:S01]  /*33d0*/  FFMA.FTZ R45, R45, UR10, -R72.reuse ;  /* 0x0000000a2d2d7c23 */ /* 0x100fe20008010848 */
[--C-:B------:R-:W-:Y:S01]  /*33e0*/  FFMA.FTZ R23, R23, UR10, -R72.reuse ;  /* 0x0000000a17177c23 */ /* 0x100fe20008010848 */
[----:B------:R-:W1:Y:S01]  /*33f0*/  MUFU.EX2 R63, R63 ;  /* 0x0000003f003f7308 */ /* 0x000e620000000800 */
[--C-:B------:R-:W-:Y:S01]  /*3400*/  FFMA.FTZ R25, R25, UR10, -R72.reuse ;  /* 0x0000000a19197c23 */ /* 0x100fe20008010848 */
[--C-:B------:R-:W-:Y:S01]  /*3410*/  FFMA.FTZ R28, R28, UR10, -R72.reuse ;  /* 0x0000000a1c1c7c23 */ /* 0x100fe20008010848 */
[--C-:B------:R-:W-:Y:S01]  /*3420*/  FFMA.FTZ R29, R29, UR10, -R72.reuse ;  /* 0x0000000a1d1d7c23 */ /* 0x100fe20008010848 */
[--C-:B------:R-:W-:Y:S01]  /*3430*/  FFMA.FTZ R32, R32, UR10, -R72.reuse ;  /* 0x0000000a20207c23 */ /* 0x100fe20008010848 */
[--C-:B------:R-:W-:Y:S01]  /*3440*/  FFMA.FTZ R57, R57, UR10, -R72.reuse ;  /* 0x0000000a39397c23 */ /* 0x100fe20008010848 */
[--C-:B------:R-:W-:Y:S01]  /*3450*/  FFMA.FTZ R65, R65, UR10, -R72.reuse ;  /* 0x0000000a41417c23 */ /* 0x100fe20008010848 */
[--C-:B------:R-:W-:Y:S01]  /*3460*/  FFMA.FTZ R67, R67, UR10, -R72.reuse ;  /* 0x0000000a43437c23 */ /* 0x100fe20008010848 */
[----:B------:R-:W3:Y:S01]  /*3470*/  MUFU.EX2 R64, R64 ;  /* 0x0000004000407308 */ /* 0x000ee20000000800 */
[--C-:B------:R-:W-:Y:S01]  /*3480*/  FFMA.FTZ R69, R69, UR10, -R72.reuse ;  /* 0x0000000a45457c23 */ /* 0x100fe20008010848 */
[----:B------:R-:W-:-:S06]  /*3490*/  FFMA.FTZ R71, R71, UR10, -R72 ;  /* 0x0000000a47477c23 */ /* 0x000fcc0008010848 */
[----:B------:R-:W4:Y:S08]  /*34a0*/  MUFU.EX2 R9, R9 ;  /* 0x0000000900097308 */ /* 0x000f300000000800 */
[----:B------:R-:W-:Y:S08]  /*34b0*/  MUFU.EX2 R62, R74 ;  /* 0x0000004a003e7308 */ /* 0x000ff00000000800 */
[----:B------:R5:W-:Y:S08]  /*34c0*/  MUFU.EX2 R74, R13 ;  /* 0x0000000d004a7308 */ /* 0x000bf00000000800 */
[----:B------:R-:W-:Y:S01]  /*34d0*/  MUFU.EX2 R75, R22 ;  /* 0x00000016004b7308 */ /* 0x000fe20000000800 */
[----:B-----5:R-:W-:Y:S01]  /*34e0*/  FFMA.FTZ R13, R12, UR10, -R72 ;  /* 0x0000000a0c0d7c23 */ /* 0x020fe20008010848 */
[----:B------:R-:W-:-:S04]  /*34f0*/  FADD.FTZ R12, R33, R50 ;  /* 0x00000032210c7221 */ /* 0x000fc80000010000 */
[----:B------:R-:W-:Y:S01]  /*3500*/  FADD.FTZ R19, R51, R12 ;  /* 0x0000000c33137221 */ /* 0x000fe20000010000 */
[----:B------:R-:W-:Y:S01]  /*3510*/  IMAD.U32 R12, RZ, RZ, UR38 ;  /* 0x00000026ff0c7e24 */ /* 0x000fe2000f8e00ff */
[----:B------:R-:W5:Y:S03]  /*3520*/  MUFU.EX2 R18, R18 ;  /* 0x0000001200127308 */ /* 0x000f660000000800 */
[----:B------:R-:W-:-:S05]  /*3530*/  @!P1 VIADD R12, R12, 0x17040 ;  /* 0x000170400c0c9836 */ /* 0x000fca0000000000 */
[----:B------:R0:W-:Y:S01]  /*3540*/  MUFU.EX2 R22, R10 ;  /* 0x0000000a00167308 */ /* 0x0001e20000000800 */
[----:B------:R-:W-:-:S04]  /*3550*/  @!P1 PRMT R12, RZ, 0x654, R12 ;  /* 0x00000654ff0c9816 */ /* 0x000fc8000000000c */
[----:B------:R2:W-:Y:S03]  /*3560*/  @!P1 SYNCS.ARRIVE.TRANS64.RED.A1T0 RZ, [R12+URZ], RZ ;  /* 0x000000ff0cff99a7 */ /* 0x0005e6000810043f */
[----:B------:R4:W-:Y:S01]  /*3570*/  MUFU.EX2 R77, R26 ;  /* 0x0000001a004d7308 */ /* 0x0009e20000000800 */
[----:B0-----:R-:W-:-:S04]  /*3580*/  FADD.FTZ R10, R14, R7 ;  /* 0x000000070e0a7221 */ /* 0x001fc80000010000 */
[----:B-1----:R-:W-:Y:S01]  /*3590*/  FADD.FTZ R17, R63, R10 ;  /* 0x0000000a3f117221 */ /* 0x002fe20000010000 */
[----:B------:R-:W-:Y:S01]  /*35a0*/  FFMA.FTZ R10, R48, UR10, -R72 ;  /* 0x0000000a300a7c23 */ /* 0x000fe20008010848 */
[----:B---3--:R-:W-:Y:S01]  /*35b0*/  F2FP.SATFINITE.E4M3.F32.PACK_AB_MERGE_C R63, R64, R63, RZ ;  /* 0x0000003f403f723e */ /* 0x008fe200048070ff */
[----:B------:R0:W-:Y:S01]  /*35c0*/  MUFU.EX2 R79, R16 ;  /* 0x00000010004f7308 */ /* 0x0001e20000000800 */
[----:B----4-:R-:W-:Y:S02]  /*35d0*/  FADD.FTZ R26, R54, R19 ;  /* 0x00000013361a7221 */ /* 0x010fe40000010000 */
[----:B------:R-:W-:Y:S02]  /*35e0*/  F2FP.SATFINITE.E4M3.F32.PACK_AB_MERGE_C R148, R7, R14, R63 ;  /* 0x0000000e0794723e */ /* 0x000fe4000480703f */
[----:B------:R-:W-:-:S03]  /*35f0*/  FADD.FTZ R81, R49, R26 ;  /* 0x0000001a31517221 */ /* 0x000fc60000010000 */
[----:B------:R-:W1:Y:S01]  /*3600*/  MUFU.EX2 R11, R11 ;  /* 0x0000000b000b7308 */ /* 0x000e620000000800 */
[----:B0-----:R-:W-:Y:S01]  /*3610*/  FADD.FTZ R16, R64, R17 ;  /* 0x0000001140107221 */ /* 0x001fe20000010000 */
[----:B------:R-:W-:-:S03]  /*3620*/  FFMA.FTZ R17, R21, UR10, -R72 ;  /* 0x0000000a15117c23 */ /* 0x000fc60008010848 */
[----:B------:R-:W-:Y:S01]  /*3630*/  FADD.FTZ R19, R9, R16 ;  /* 0x0000001009137221 */ /* 0x000fe20000010000 */
[----:B------:R-:W-:Y:S02]  /*3640*/  FADD.FTZ R16, R66, R81 ;  /* 0x0000005142107221 */ /* 0x000fe40000010000 */
[----:B------:R-:W0:Y:S01]  /*3650*/  MUFU.EX2 R20, R20 ;  /* 0x0000001400147308 */ /* 0x000e220000000800 */
[----:B-----5:R-:W-:Y:S01]  /*3660*/  FADD.FTZ R19, R18, R19 ;  /* 0x0000001312137221 */ /* 0x020fe20000010000 */
[----:B------:R-:W-:Y:S01]  /*3670*/  FADD.FTZ R21, R53, R16 ;  /* 0x0000001035157221 */ /* 0x000fe20000010000 */
[----:B------:R-:W-:Y:S02]  /*3680*/  F2FP.SATFINITE.E4M3.F32.PACK_AB_MERGE_C R53, R68, R53, RZ ;  /* 0x000000354435723e */ /* 0x000fe400048070ff */
[----:B--2---:R-:W-:Y:S01]  /*3690*/  FADD.FTZ R12, R74, R19 ;  /* 0x000000134a0c7221 */ /* 0x004fe20000010000 */
[----:B------:R-:W-:Y:S01]  /*36a0*/  FADD.FTZ R16, R68, R21 ;  /* 0x0000001544107221 */ /* 0x000fe20000010000 */
[C---:B------:R-:W-:Y:S01]  /*36b0*/  F2FP.SATFINITE.E4M3.F32.PACK_AB_MERGE_C R74, R75.reuse, R74, RZ ;  /* 0x0000004a4b4a723e */ /* 0x040fe200048070ff */
[----:B------:R-:W2:Y:S01]  /*36c0*/  MUFU.EX2 R24, R24 ;  /* 0x0000001800187308 */ /* 0x000ea20000000800 */
[----:B------:R-:W-:Y:S01]  /*36d0*/  FADD.FTZ R12, R75, R12 ;  /* 0x0000000c4b0c7221 */ /* 0x000fe20000010000 */
[----:B------:R-:W-:Y:S01]  /*36e0*/  FADD.FTZ R21, R55, R16 ;  /* 0x0000001037157221 */ /* 0x000fe20000010000 */
[----:B------:R-:W-:-:S02]  /*36f0*/  F2FP.SATFINITE.E4M3.F32.PACK_AB_MERGE_C R150, R18, R9, R74 ;  /* 0x000000091296723e */ /* 0x000fc4000480704a */
[----:B-1----:R-:W-:Y:S01]  /*3700*/  FADD.FTZ R19, R11, R12 ;  /* 0x0000000c0b137221 */ /* 0x002fe20000010000 */
[----:B------:R-:W-:Y:S01]  /*3710*/  FADD.FTZ R16, R58, R21 ;  /* 0x000000153a107221 */ /* 0x000fe20000010000 */
[----:B------:R-:W-:Y:S01]  /*3720*/  F2FP.SATFINITE.E4M3.F32.PACK_AB_MERGE_C R151, R66, R49, R53 ;  /* 0x000000314297723e */ /* 0x000fe20004807035 */
[----:B------:R-:W1:Y:S01]  /*3730*/  MUFU.EX2 R6, R6 ;  /* 0x0000000600067308 */ /* 0x000e620000000800 */
[----:B0-----:R-:W-:Y:S01]  /*3740*/  FADD.FTZ R19, R20, R19 ;  /* 0x0000001314137221 */ /* 0x001fe20000010000 */
[----:B------:R-:W-:Y:S01]  /*3750*/  FADD.FTZ R21, R27, R16 ;  /* 0x000000101b157221 */ /* 0x000fe20000010000 */
[----:B------:R-:W-:-:S03]  /*3760*/  F2FP.SATFINITE.E4M3.F32.PACK_AB_MERGE_C R27, R30, R27, RZ ;  /* 0x0000001b1e1b723e */ /* 0x000fc600048070ff */
[----:B------:R-:W-:Y:S01]  /*3770*/  FADD.FTZ R26, R30, R21 ;  /* 0x000000151e1a7221 */ /* 0x000fe20000010000 */
[----:B------:R-:W-:Y:S01]  /*3780*/  F2FP.SATFINITE.E4M3.F32.PACK_AB_MERGE_C R137, R58, R55, R27 ;  /* 0x000000373a89723e */ /* 0x000fe2000480701b */
[----:B------:R-:W0:Y:S01]  /*3790*/  MUFU.EX2 R13, R13 ;  /* 0x0000000d000d7308 */ /* 0x000e220000000800 */
[----:B--2---:R-:W-:Y:S01]  /*37a0*/  FADD.FTZ R16, R24, R19 ;  /* 0x0000001318107221 */ /* 0x004fe20000010000 */
[----:B------:R-:W-:-:S03]  /*37b0*/  FADD.FTZ R21, R31, R26 ;  /* 0x0000001a1f157221 */ /* 0x000fc60000010000 */
[C---:B------:R-:W-:Y:S01]  /*37c0*/  FADD.FTZ R19, R77.reuse, R16 ;  /* 0x000000104d137221 */ /* 0x040fe20000010000 */
[----:B------:R-:W-:Y:S01]  /*37d0*/  FADD.FTZ R26, R36, R21 ;  /* 0x00000015241a7221 */ /* 0x000fe20000010000 */
[----:B------:R-:W-:Y:S01]  /*37e0*/  F2FP.SATFINITE.E4M3.F32.PACK_AB_MERGE_C R77, R77, R24, RZ ;  /* 0x000000184d4d723e */ /* 0x000fe200048070ff */
[----:B------:R-:W2:Y:S01]  /*37f0*/  MUFU.EX2 R8, R8 ;  /* 0x0000000800087308 */ /* 0x000ea20000000800 */
[----:B-1----:R-:W-:Y:S01]  /*3800*/  FADD.FTZ R16, R6, R19 ;  /* 0x0000001306107221 */ /* 0x002fe20000010000 */
[----:B------:R-:W-:Y:S01]  /*3810*/  FADD.FTZ R21, R35, R26 ;  /* 0x0000001a23157221 */ /* 0x000fe20000010000 */
[----:B------:R-:W-:Y:S02]  /*3820*/  F2FP.SATFINITE.E4M3.F32.PACK_AB_MERGE_C R35, R40, R35, RZ ;  /* 0x000000232823723e */ /* 0x000fe400048070ff */
[----:B------:R-:W-:Y:S01]  /*3830*/  F2FP.SATFINITE.E4M3.F32.PACK_AB_MERGE_C R136, R20, R11, R77 ;  /* 0x0000000b1488723e */ /* 0x000fe2000480704d */
[----:B------:R-:W-:Y:S01]  /*3840*/  FADD.FTZ R40, R40, R21 ;  /* 0x0000001528287221 */ /* 0x000fe20000010000 */
[----:B------:R-:W-:Y:S01]  /*3850*/  F2FP.SATFINITE.E4M3.F32.PACK_AB_MERGE_C R139, R36, R31, R35 ;  /* 0x0000001f248b723e */ /* 0x000fe20004807023 */
[----:B------:R-:W1:Y:S01]  /*3860*/  MUFU.EX2 R15, R15 ;  /* 0x0000000f000f7308 */ /* 0x000e620000000800 */
[----:B0-----:R-:W-:Y:S01]  /*3870*/  FADD.FTZ R19, R13, R16 ;  /* 0x000000100d137221 */ /* 0x001fe20000010000 */
[----:B------:R-:W-:-:S03]  /*3880*/  FADD.FTZ R21, R43, R40 ;  /* 0x000000282b157221 */ /* 0x000fc60000010000 */
[----:B------:R-:W-:Y:S01]  /*3890*/  FADD.FTZ R16, R22, R19 ;  /* 0x0000001316107221 */ /* 0x000fe20000010000 */
[----:B------:R-:W-:Y:S02]  /*38a0*/  FADD.FTZ R21, R44, R21 ;  /* 0x000000152c157221 */ /* 0x000fe40000010000 */
[----:B------:R-:W0:Y:S01]  /*38b0*/  MUFU.EX2 R46, R46 ;  /* 0x0000002e002e7308 */ /* 0x000e220000000800 */
[C---:B------:R-:W-:Y:S01]  /*38c0*/  FADD.FTZ R19, R79.reuse, R16 ;  /* 0x000000104f137221 */ /* 0x040fe20000010000 */
[----:B------:R-:W-:-:S03]  /*38d0*/  F2FP.SATFINITE.E4M3.F32.PACK_AB_MERGE_C R79, R79, R22, RZ ;  /* 0x000000164f4f723e */ /* 0x000fc600048070ff */
[----:B--2---:R-:W-:Y:S01]  /*38e0*/  FADD.FTZ R16, R8, R19 ;  /* 0x0000001308107221 */ /* 0x004fe20000010000 */
[----:B------:R-:W-:Y:S02]  /*38f0*/  F2FP.SATFINITE.E4M3.F32.PACK_AB_MERGE_C R138, R13, R6, R79 ;  /* 0x000000060d8a723e */ /* 0x000fe4000480704f */
[----:B------:R-:W2:Y:S01]  /*3900*/  MUFU.EX2 R42, R42 ;  /* 0x0000002a002a7308 */ /* 0x000ea20000000800 */
[----:B-1----:R-:W-:-:S07]  /*3910*/  FADD.FTZ R19, R15, R16 ;  /* 0x000000100f137221 */ /* 0x002fce0000010000 */
[----:B------:R-:W1:Y:S01]  /*3920*/  MUFU.EX2 R73, R73 ;  /* 0x0000004900497308 */ /* 0x000e620000000800 */
[----:B0-----:R-:W-:-:S07]  /*3930*/  FADD.FTZ R22, R46, R21 ;  /* 0x000000152e167221 */ /* 0x001fce0000010000 */
[----:B------:R-:W0:Y:S01]  /*3940*/  MUFU.EX2 R45, R45 ;  /* 0x0000002d002d7308 */ /* 0x000e220000000800 */
[----:B--2---:R-:W-:-:S07]  /*3950*/  FADD.FTZ R16, R42, R19 ;  /* 0x000000132a107221 */ /* 0x004fce0000010000 */
[----:B------:R-:W2:Y:S01]  /*3960*/  MUFU.EX2 R47, R47 ;  /* 0x0000002f002f7308 */ /* 0x000ea20000000800 */
[C---:B-1----:R-:W-:Y:S01]  /*3970*/  FADD.FTZ R22, R73.reuse, R22 ;  /* 0x0000001649167221 */ /* 0x042fe20000010000 */
[----:B------:R-:W-:-:S04]  /*3980*/  F2FP.SATFINITE.E4M3.F32.PACK_AB_MERGE_C R46, R73, R46, RZ ;  /* 0x0000002e492e723e */ /* 0x000fc800048070ff */
[----:B------:R-:W-:Y:S02]  /*3990*/  F2FP.SATFINITE.E4M3.F32.PACK_AB_MERGE_C R141, R44, R43, R46 ;  /* 0x0000002b2c8d723e */ /* 0x000fe4000480702e */
[----:B------:R-:W1:Y:S01]  /*39a0*/  MUFU.EX2 R10, R10 ;  /* 0x0000000a000a7308 */ /* 0x000e620000000800 */
[C---:B0-----:R-:W-:Y:S01]  /*39b0*/  F2FP.SATFINITE.E4M3.F32.PACK_AB_MERGE_C R42, R45.reuse, R42, RZ ;  /* 0x0000002a2d2a723e */ /* 0x041fe200048070ff */
[----:B------:R-:W-:-:S03]  /*39c0*/  FADD.FTZ R45, R45, R16 ;  /* 0x000000102d2d7221 */ /* 0x000fc60000010000 */
[----:B------:R-:W-:-:S03]  /*39d0*/  F2FP.SATFINITE.E4M3.F32.PACK_AB_MERGE_C R140, R15, R8, R42 ;  /* 0x000000080f8c723e */ /* 0x000fc6000480702a */
[----:B------:R-:W0:Y:S01]  /*39e0*/  MUFU.EX2 R52, R52 ;  /* 0x0000003400347308 */ /* 0x000e220000000800 */
[----:B--2---:R-:W-:-:S07]  /*39f0*/  FADD.FTZ R19, R47, R22 ;  /* 0x000000162f137221 */ /* 0x004fce0000010000 */
[----:B------:R-:W2:Y:S01]  /*3a00*/  MUFU.EX2 R17, R17 ;  /* 0x0000001100117308 */ /* 0x000ea20000000800 */
[----:B-1----:R-:W-:-:S07]  /*3a10*/  FADD.FTZ R16, R10, R45 ;  /* 0x0000002d0a107221 */ /* 0x002fce0000010000 */
[----:B------:R-:W1:Y:S01]  /*3a20*/  MUFU.EX2 R34, R34 ;  /* 0x0000002200227308 */ /* 0x000e620000000800 */
[----:B0-----:R-:W-:-:S07]  /*3a30*/  FADD.FTZ R19, R52, R19 ;  /* 0x0000001334137221 */ /* 0x001fce0000010000 */
[----:B------:R-:W0:Y:S01]  /*3a40*/  MUFU.EX2 R23, R23 ;  /* 0x0000001700177308 */ /* 0x000e220000000800 */
[----:B--2---:R-:W-:-:S07]  /*3a50*/  FADD.FTZ R22, R17, R16 ;  /* 0x0000001011167221 */ /* 0x004fce0000010000 */
[----:B------:R-:W2:Y:S01]  /*3a60*/  MUFU.EX2 R37, R37 ;  /* 0x0000002500257308 */ /* 0x000ea20000000800 */
[----:B-1----:R-:W-:-:S07]  /*3a70*/  FADD.FTZ R24, R34, R19 ;  /* 0x0000001322187221 */ /* 0x002fce0000010000 */
[----:B------:R-:W1:Y:S01]  /*3a80*/  MUFU.EX2 R12, R25 ;  /* 0x00000019000c7308 */ /* 0x000e620000000800 */
[----:B0-----:R-:W-:-:S07]  /*3a90*/  FADD.FTZ R19, R23, R22 ;  /* 0x0000001617137221 */ /* 0x001fce0000010000 */
[----:B------:R-:W0:Y:S01]  /*3aa0*/  MUFU.EX2 R38, R38 ;  /* 0x0000002600267308 */ /* 0x000e220000000800 */
[C---:B--2---:R-:W-:Y:S01]  /*3ab0*/  F2FP.SATFINITE.E4M3.F32.PACK_AB_MERGE_C R34, R37.reuse, R34, RZ ;  /* 0x000000222522723e */ /* 0x044fe200048070ff */
[----:B------:R-:W-:-:S03]  /*3ac0*/  FADD.FTZ R37, R37, R24 ;  /* 0x0000001825257221 */ /* 0x000fc60000010000 */
[----:B------:R-:W-:-:S03]  /*3ad0*/  F2FP.SATFINITE.E4M3.F32.PACK_AB_MERGE_C R143, R52, R47, R34 ;  /* 0x0000002f348f723e */ /* 0x000fc60004807022 */
[----:B------:R-:W2:Y:S01]  /*3ae0*/  MUFU.EX2 R28, R28 ;  /* 0x0000001c001c7308 */ /* 0x000ea20000000800 */
[C---:B-1----:R-:W-:Y:S01]  /*3af0*/  FADD.FTZ R19, R12.reuse, R19 ;  /* 0x000000130c137221 */ /* 0x042fe20000010000 */
[----:B------:R-:W-:-:S04]  /*3b00*/  F2FP.SATFINITE.E4M3.F32.PACK_AB_MERGE_C R23, R12, R23, RZ ;  /* 0x000000170c17723e */ /* 0x000fc800048070ff */
[----:B------:R-:W-:Y:S02]  /*3b10*/  F2FP.SATFINITE.E4M3.F32.PACK_AB_MERGE_C R142, R17, R10, R23 ;  /* 0x0000000a118e723e */ /* 0x000fe40004807017 */
[----:B------:R-:W1:Y:S01]  /*3b20*/  MUFU.EX2 R39, R39 ;  /* 0x0000002700277308 */ /* 0x000e620000000800 */
[----:B0-----:R-:W-:-:S07]  /*3b30*/  FADD.FTZ R22, R38, R37 ;  /* 0x0000002526167221 */ /* 0x001fce0000010000 */
[----:B------:R-:W0:Y:S01]  /*3b40*/  MUFU.EX2 R29, R29 ;  /* 0x0000001d001d7308 */ /* 0x000e220000000800 */
[----:B--2---:R-:W-:-:S07]  /*3b50*/  FADD.FTZ R12, R28, R19 ;  /* 0x000000131c0c7221 */ /* 0x004fce0000010000 */
[----:B------:R-:W-:Y:S01]  /*3b60*/  MUFU.EX2 R41, R41 ;  /* 0x0000002900297308 */ /* 0x000fe20000000800 */
[----:B-1----:R-:W-:-:S07]  /*3b70*/  FADD.FTZ R22, R39, R22 ;  /* 0x0000001627167221 */ /* 0x002fce0000010000 */
[----:B------:R-:W1:Y:S01]  /*3b80*/  MUFU.EX2 R56, R56 ;  /* 0x0000003800387308 */ /* 0x000e620000000800 */
[----:B0-----:R-:W-:-:S07]  /*3b90*/  FADD.FTZ R7, R29, R12 ;  /* 0x0000000c1d077221 */ /* 0x001fce0000010000 */
[----:B------:R-:W0:Y:S08]  /*3ba0*/  MUFU.EX2 R32, R32 ;  /* 0x0000002000207308 */ /* 0x000e300000000800 */
[----:B------:R-:W2:Y:S01]  /*3bb0*/  MUFU.EX2 R57, R57 ;  /* 0x0000003900397308 */ /* 0x000ea20000000800 */
[----:B-1----:R-:W-:Y:S01]  /*3bc0*/  F2FP.SATFINITE.E4M3.F32.PACK_AB_MERGE_C R21, R56, R41, RZ ;  /* 0x000000293815723e */ /* 0x002fe200048070ff */
[----:B------:R-:W-:-:S03]  /*3bd0*/  FADD.FTZ R41, R41, R22 ;  /* 0x0000001629297221 */ /* 0x000fc60000010000 */
[----:B------:R-:W-:Y:S01]  /*3be0*/  F2FP.SATFINITE.E4M3.F32.PACK_AB_MERGE_C R145, R39, R38, R21 ;  /* 0x000000262791723e */ /* 0x000fe20004807015 */
[----:B------:R-:W-:Y:S02]  /*3bf0*/  FADD.FTZ R56, R56, R41 ;  /* 0x0000002938387221 */ /* 0x000fe40000010000 */
[----:B------:R-:W1:Y:S01]  /*3c00*/  MUFU.EX2 R61, R61 ;  /* 0x0000003d003d7308 */ /* 0x000e620000000800 */
[----:B0-----:R-:W-:-:S07]  /*3c10*/  FADD.FTZ R14, R32, R7 ;  /* 0x00000007200e7221 */ /* 0x001fce0000010000 */
[----:B------:R-:W0:Y:S01]  /*3c20*/  MUFU.EX2 R59, R59 ;  /* 0x0000003b003b7308 */ /* 0x000e220000000800 */
[C---:B--2---:R-:W-:Y:S01]  /*3c30*/  FADD.FTZ R14, R57.reuse, R14 ;  /* 0x0000000e390e7221 */ /* 0x044fe20000010000 */
[----:B------:R-:W-:-:S04]  /*3c40*/  F2FP.SATFINITE.E4M3.F32.PACK_AB_MERGE_C R32, R57, R32, RZ ;  /* 0x000000203920723e */ /* 0x000fc800048070ff */
[----:B------:R-:W-:Y:S02]  /*3c50*/  F2FP.SATFINITE.E4M3.F32.PACK_AB_MERGE_C R144, R29, R28, R32 ;  /* 0x0000001c1d90723e */ /* 0x000fe40004807020 */
[----:B------:R-:W2:Y:S01]  /*3c60*/  MUFU.EX2 R65, R65 ;  /* 0x0000004100417308 */ /* 0x000ea20000000800 */
[----:B-1----:R-:W-:-:S07]  /*3c70*/  F2FP.SATFINITE.E4M3.F32.PACK_AB_MERGE_C R6, R62, R61, RZ ;  /* 0x0000003d3e06723e */ /* 0x002fce00048070ff */
[----:B------:R-:W1:Y:S01]  /*3c80*/  MUFU.EX2 R60, R60 ;  /* 0x0000003c003c7308 */ /* 0x000e620000000800 */
[----:B0-----:R-:W-:-:S07]  /*3c90*/  FADD.FTZ R9, R59, R56 ;  /* 0x000000383b097221 */ /* 0x001fce0000010000 */
[----:B------:R-:W0:Y:S01]  /*3ca0*/  MUFU.EX2 R16, R67 ;  /* 0x0000004300107308 */ /* 0x000e220000000800 */
[----:B--2---:R-:W-:-:S07]  /*3cb0*/  FADD.FTZ R7, R65, R14 ;  /* 0x0000000e41077221 */ /* 0x004fce0000010000 */
[----:B------:R-:W-:Y:S01]  /*3cc0*/  MUFU.EX2 R69, R69 ;  /* 0x0000004500457308 */ /* 0x000fe20000000800 */
[C---:B-1----:R-:W-:Y:S01]  /*3cd0*/  F2FP.SATFINITE.E4M3.F32.PACK_AB_MERGE_C R147, R60.reuse, R59, R6 ;  /* 0x0000003b3c93723e */ /* 0x042fe20004807006 */
[----:B------:R-:W-:-:S04]  /*3ce0*/  FADD.FTZ R60, R60, R9 ;  /* 0x000000093c3c7221 */ /* 0x000fc80000010000 */
[----:B------:R-:W-:Y:S02]  /*3cf0*/  FADD.FTZ R9, R61, R60 ;  /* 0x0000003c3d097221 */ /* 0x000fe40000010000 */
[----:B------:R-:W1:Y:S01]  /*3d00*/  MUFU.EX2 R12, R71 ;  /* 0x00000047000c7308 */ /* 0x000e620000000800 */
[----:B0-----:R-:W-:Y:S01]  /*3d10*/  FADD.FTZ R6, R16, R7 ;  /* 0x0000000710067221 */ /* 0x001fe20000010000 */
[----:B------:R-:W-:Y:S01]  /*3d20*/  FADD.FTZ R9, R62, R9 ;  /* 0x000000093e097221 */ /* 0x000fe20000010000 */
[----:B-1----:R-:W-:Y:S02]  /*3d30*/  F2FP.SATFINITE.E4M3.F32.PACK_AB_MERGE_C R7, R12, R69, RZ ;  /* 0x000000450c07723e */ /* 0x002fe400048070ff */
[----:B------:R-:W-:Y:S02]  /*3d40*/  FADD.FTZ R69, R69, R6 ;  /* 0x0000000645457221 */ /* 0x000fe40000010000 */
[----:B------:R-:W-:Y:S02]  /*3d50*/  F2FP.SATFINITE.E4M3.F32.PACK_AB_MERGE_C R146, R16, R65, R7 ;  /* 0x000000411092723e */ /* 0x000fe40004807007 */
[----:B------:R-:W-:Y:S01]  /*3d60*/  FADD.FTZ R8, R12, R69 ;  /* 0x000000450c087221 */ /* 0x000fe20000010000 */
[----:B------:R-:W-:Y:S06]  /*3d70*/  @!P2 BRA `(.L_x_19) ;  /* 0x000000240068a947 */ /* 0x000fec0003800000 */
[----:B------:R-:W-:Y:S01]  /*3d80*/  IMAD.MOV.U32 R7, RZ, RZ, R70 ;  /* 0x000000ffff077224 */ /* 0x000fe200078e0046 */
[----:B------:R-:W-:Y:S01]  /*3d90*/  CS2R R134, SRZ ;  /* 0x0000000000867805 */ /* 0x000fe2000001ff00 */
[----:B------:R-:W-:Y:S01]  /*3da0*/  IMAD.MOV.U32 R6, RZ, RZ, R3 ;  /* 0x000000ffff067224 */ /* 0x000fe200078e0003 */
[----:B------:R-:W-:Y:S02]  /*3db0*/  CS2R R132, SRZ ;  /* 0x0000000000847805 */ /* 0x000fe4000001ff00 */
[----:B------:R-:W-:Y:S02]  /*3dc0*/  CS2R R130, SRZ ;  /* 0x0000000000827805 */ /* 0x000fe4000001ff00 */
        /* <DEDUP_REMOVED lines=21> */
[----:B------:R-:W-:Y:S01]  /*3f20*/  UMOV UR5, URZ ;  /* 0x0000003f00057c82 */ /* 0x000fe20008000000 */
[----:B------:R-:W-:Y:S01]  /*3f30*/  UMOV UR6, URZ ;  /* 0x0000003f00067c82 */ /* 0x000fe20008000000 */
[----:B------:R-:W-:-:S05]  /*3f40*/  ULDC UR21, c[0x0][0x988] ;  /* 0x0002620000157ab9 */ /* 0x000fca0000000800 */
.L_x_29:
[----:B------:R-:W-:-:S04]  /*3f50*/  UISETP.NE.AND UP0, UPT, UR6, 0x1, UPT ;  /* 0x000000010600788c */ /* 0x000fc8000bf05270 */
[----:B------:R-:W-:-:S04]  /*3f60*/  USEL UR4, URZ, 0x1, UP0 ;  /* 0x000000013f047887 */ /* 0x000fc80008000000 */
[----:B------:R-:W-:Y:S01]  /*3f70*/  ULOP3.LUT UR4, UR5, UR4, URZ, 0x3c, !UPT ;  /* 0x0000000405047292 */ /* 0x000fe2000f8e3c3f */
[----:B------:R-:W-:Y:S11]  /*3f80*/  @!P0 BRA `(.L_x_20) ;  /* 0x0000000000048947 */ /* 0x000ff60003800000 */
[----:B------:R-:W-:Y:S01]  /*3f90*/  BPT.TRAP 0x1 ;  /* 0x000000040000795c */ /* 0x000fe20000300000 */
.L_x_20:
[----:B------:R-:W-:Y:S01]  /*3fa0*/  UIADD3 UR10, UR6, 0x1, URZ ;  /* 0x00000001060a7890 */ /* 0x000fe2000fffe03f */
[----:B------:R-:W-:-:S03]  /*3fb0*/  IMAD.U32 R3, RZ, RZ, UR4 ;  /* 0x00000004ff037e24 */ /* 0x000fc6000f8e00ff */
[----:B------:R-:W-:Y:S02]  /*3fc0*/  UISETP.NE.AND UP0, UPT, UR10, 0x2, UPT ;  /* 0x000000020a00788c */ /* 0x000fe4000bf05270 */
[----:B------:R-:W-:Y:S02]  /*3fd0*/  SHF.L.U32 R3, R3, 0x1f, RZ ;  /* 0x0000001f03037819 */ /* 0x000fe400000006ff */
[----:B------:R-:W-:-:S04]  /*3fe0*/  USEL UR10, UR10, URZ, UP0 ;  /* 0x0000003f0a0a7287 */ /* 0x000fc80008000000 */
[----:B------:R-:W-:Y:S02]  /*3ff0*/  ULEA UR22, UR10, UR38, 0x3 ;  /* 0x000000260a167291 */ /* 0x000fe4000f8e183f */
[----:B------:R-:W-:-:S07]  /*4000*/  IMAD.U32 R2, RZ, RZ, UR10 ;  /* 0x0000000aff027e24 */ /* 0x000fce000f8e00ff */
[----:B------:R0:W1:Y:S01]  /*4010*/  SYNCS.PHASECHK.TRANS64.TRYWAIT P2, [UR22+0x17030], R3 ;  /* 0x01703003ff0075a7 */ /* 0x0000620008040156 */
[----:B------:R-:W-:Y:S05]  /*4020*/  @!P0 BRA `(.L_x_21) ;  /* 0x0000000000048947 */ /* 0x000fea0003800000 */
[----:B------:R-:W-:Y:S01]  /*4030*/  BPT.TRAP 0x1 ;  /* 0x000000040000795c */ /* 0x000fe20000300000 */
.L_x_21:
[----:B-1----:R-:W-:Y:S05]  /*4040*/  @P2 BRA `(.L_x_22) ;  /* 0x0000000000082947 */ /* 0x002fea0003800000 */
[----:B------:R-:W1:Y:S02]  /*4050*/  SYNCS.PHASECHK.TRANS64.TRYWAIT P2, [UR22+0x17030], R3 ;  /* 0x01703003ff0075a7 */ /* 0x000e640008040156 */
[----:B-1----:R-:W-:Y:S05]  /*4060*/  @!P2 BRA `(.L_x_23) ;  /* 0x00000080005ca947 */ /* 0x002fea0003800000 */
.L_x_22:
[----:B------:R-:W-:Y:S01]  /*4070*/  R2UR UR18, R2 ;  /* 0x00000000021272ca */ /* 0x000fe200000e0000 */
[----:B------:R-:W-:Y:S01]  /*4080*/  WARPGROUP.ARRIVE ;  /* 0x00000000000079c5 */ /* 0x000fe20000000000 */
[----:B------:R-:W-:Y:S01]  /*4090*/  R2UR UR16, R4 ;  /* 0x00000000041072ca */ /* 0x000fe200000e0000 */
[----:B------:R-:W-:Y:S01]  /*40a0*/  UMOV UR19, 0xc0000010 ;  /* 0xc000001000137882 */ /* 0x000fe20000000000 */
[----:B------:R-:W-:Y:S01]  /*40b0*/  R2UR UR17, R5 ;  /* 0x00000000051172ca */ /* 0x000fe200000e0000 */
[----:B------:R-:W-:Y:S01]  /*40c0*/  UMOV UR11, 0xc0000010 ;  /* 0xc0000010000b7882 */ /* 0x000fe20000000000 */
[----:B------:R-:W-:-:S07]  /*40d0*/  UMOV UR15, 0xc0000010 ;  /* 0xc0000010000f7882 */ /* 0x000fce0000000000 */
[----:B------:R-:W-:-:S04]  /*40e0*/  UIMAD UR18, UR18, 0x300, UR20 ;  /* 0x00000300121278a4 */ /* 0x000fc8000f8e0214 */
[----:B------:R-:W-:Y:S02]  /*40f0*/  UIADD3 UR10, UR18, 0x100, URZ ;  /* 0x00000100120a7890 */ /* 0x000fe4000fffe03f */
[----:B------:R-:W-:-:S03]  /*4100*/  UIADD3 UR14, UR18, 0x200, URZ ;  /* 0x00000200120e7890 */ /* 0x000fc6000fffe03f */
[----:B------:R-:W-:Y:S03]  /*4110*/  QGMMA.64x128x32.F32.E4M3.E4M3 R24, gdesc[UR16], RZ, !UPT, gsb0 ;  /* 0x01e00000101879f3 */ /* 0x000fe6000c0008ff */
[----:B------:R-:W-:Y:S02]  /*4120*/  WARPGROUP.DEPBAR.LE gsb0, 0x0 ;  /* 0x00008000000079c5 */ /* 0x000fe40000010000 */
[----:B------:R-:W-:-:S07]  /*4130*/  WARPGROUP.ARRIVE ;  /* 0x00000000000079c5 */ /* 0x000fce0000000000 */
[----:B------:R-:W-:Y:S03]  /*4140*/  QGMMA.64x128x32.F32.E4M3.E4M3 R24, gdesc[UR8], R24, gsb0 ;  /* 0x01e00000081879f3 */ /* 0x000fe60008000818 */
[----:B------:R-:W-:Y:S02]  /*4150*/  WARPGROUP.DEPBAR.LE gsb0, 0x0 ;  /* 0x00008000000079c5 */ /* 0x000fe40000010000 */
[----:B------:R-:W-:-:S07]  /*4160*/  WARPGROUP.ARRIVE ;  /* 0x00000000000079c5 */ /* 0x000fce0000000000 */
[----:B------:R-:W-:Y:S03]  /*4170*/  QGMMA.64x128x32.F32.E4M3.E4M3 R24, gdesc[UR12], R24, gsb0 ;  /* 0x01e000000c1879f3 */ /* 0x000fe60008000818 */
[----:B------:R-:W-:Y:S02]  /*4180*/  WARPGROUP.DEPBAR.LE gsb0, 0x0 ;  /* 0x00008000000079c5 */ /* 0x000fe40000010000 */
[----:B------:R-:W-:Y:S05]  /*4190*/  @!P0 BRA `(.L_x_24) ;  /* 0x0000000000048947 */ /* 0x000fea0003800000 */
[----:B------:R-:W-:Y:S01]  /*41a0*/  BPT.TRAP 0x1 ;  /* 0x000000040000795c */ /* 0x000fe20000300000 */
.L_x_24:
[----:B------:R-:W-:Y:S01]  /*41b0*/  ULEA UR11, UR6, UR38, 0x3 ;  /* 0x00000026060b7291 */ /* 0x000fe2000f8e183f */
[----:B01----:R-:W-:-:S05]  /*41c0*/  IMAD.U32 R3, RZ, RZ, UR5 ;  /* 0x00000005ff037e24 */ /* 0x003fca000f8e00ff */
[----:B------:R-:W-:-:S04]  /*41d0*/  SHF.L.U32 R3, R3, 0x1f, RZ ;  /* 0x0000001f03037819 */ /* 0x000fc800000006ff */
[----:B------:R0:W1:Y:S01]  /*41e0*/  SYNCS.PHASECHK.TRANS64.TRYWAIT P2, [UR11+0x17050], R3 ;  /* 0x01705003ff0075a7 */ /* 0x000062000804014b */
[----:B------:R-:W-:Y:S05]  /*41f0*/  @!P0 BRA `(.L_x_25) ;  /* 0x0000000000048947 */ /* 0x000fea0003800000 */
[----:B------:R-:W-:Y:S01]  /*4200*/  BPT.TRAP 0x1 ;  /* 0x000000040000795c */ /* 0x000fe20000300000 */
.L_x_25:
[C---:B------:R-:W-:Y:S01]  /*4210*/  FMUL.FTZ R11, R0.reuse, R24 ;  /* 0x00000018000b7220 */ /* 0x040fe20000410000 */
[C---:B------:R-:W-:Y:S01]  /*4220*/  FMUL.FTZ R12, R0.reuse, R26 ;  /* 0x0000001a000c7220 */ /* 0x040fe20000410000 */
[C---:B------:R-:W-:Y:S01]  /*4230*/  FMUL.FTZ R10, R0.reuse, R25 ;  /* 0x00000019000a7220 */ /* 0x040fe20000410000 */
[C---:B------:R-:W-:Y:S01]  /*4240*/  FMUL.FTZ R13, R0.reuse, R27 ;  /* 0x0000001b000d7220 */ /* 0x040fe20000410000 */
[C---:B------:R-:W-:Y:S01]  /*4250*/  FMUL.FTZ R14, R0.reuse, R28 ;  /* 0x0000001c000e7220 */ /* 0x040fe20000410000 */
[C---:B------:R-:W-:Y:S01]  /*4260*/  FMUL.FTZ R16, R0.reuse, R30 ;  /* 0x0000001e00107220 */ /* 0x040fe20000410000 */
[----:B------:R-:W2:Y:S01]  /*4270*/  MUFU.TANH R11, R11 ;  /* 0x0000000b000b7308 */ /* 0x000ea20000002400 */
[C---:B------:R-:W-:Y:S01]  /*4280*/  FMUL.FTZ R15, R0.reuse, R29 ;  /* 0x0000001d000f7220 */ /* 0x040fe20000410000 */
[C---:B------:R-:W-:Y:S01]  /*4290*/  FMUL.FTZ R17, R0.reuse, R31 ;  /* 0x0000001f00117220 */ /* 0x040fe20000410000 */
[C---:B------:R-:W-:Y:S01]  /*42a0*/  FMUL.FTZ R18, R0.reuse, R32 ;  /* 0x0000002000127220 */ /* 0x040fe20000410000 */
[C---:B------:R-:W-:Y:S01]  /*42b0*/  FMUL.FTZ R20, R0.reuse, R34 ;  /* 0x0000002200147220 */ /* 0x040fe20000410000 */
[C---:B------:R-:W-:Y:S01]  /*42c0*/  FMUL.FTZ R19, R0.reuse, R33 ;  /* 0x0000002100137220 */ /* 0x040fe20000410000 */
[C---:B------:R-:W-:Y:S01]  /*42d0*/  FMUL.FTZ R33, R0.reuse, R47 ;  /* 0x0000002f00217220 */ /* 0x040fe20000410000 */
[C---:B------:R-:W-:Y:S01]  /*42e0*/  FMUL.FTZ R47, R0.reuse, R61 ;  /* 0x0000003d002f7220 */ /* 0x040fe20000410000 */
[----:B------:R-:W3:Y:S01]  /*42f0*/  MUFU.TANH R12, R12 ;  /* 0x0000000c000c7308 */ /* 0x000ee20000002400 */
[C---:B------:R-:W-:Y:S01]  /*4300*/  FMUL.FTZ R21, R0.reuse, R35 ;  /* 0x0000002300157220 */ /* 0x040fe20000410000 */
[C---:B------:R-:W-:Y:S01]  /*4310*/  FMUL.FTZ R22, R0.reuse, R36 ;  /* 0x0000002400167220 */ /* 0x040fe20000410000 */
[C---:B------:R-:W-:Y:S01]  /*4320*/  FMUL.FTZ R34, R0.reuse, R48 ;  /* 0x0000003000227220 */ /* 0x040fe20000410000 */
[C---:B------:R-:W-:Y:S01]  /*4330*/  FMUL.FTZ R48, R0.reuse, R62 ;  /* 0x0000003e00307220 */ /* 0x040fe20000410000 */
[C---:B------:R-:W-:Y:S01]  /*4340*/  FMUL.FTZ R24, R0.reuse, R38 ;  /* 0x0000002600187220 */ /* 0x040fe20000410000 */
[C---:B------:R-:W-:Y:S01]  /*4350*/  FMUL.FTZ R23, R0.reuse, R37 ;  /* 0x0000002500177220 */ /* 0x040fe20000410000 */
[C---:B------:R-:W-:Y:S01]  /*4360*/  FMUL.FTZ R35, R0.reuse, R49 ;  /* 0x0000003100237220 */ /* 0x040fe20000410000 */
[----:B------:R-:W4:Y:S01]  /*4370*/  MUFU.TANH R10, R10 ;  /* 0x0000000a000a7308 */ /* 0x000f220000002400 */
[----:B--2---:R-:W-:Y:S01]  /*4380*/  FMNMX.FTZ R61, R11, R6, !PT ;  /* 0x000000060b3d7209 */ /* 0x004fe20007810000 */
[C---:B------:R-:W-:Y:S01]  /*4390*/  FMUL.FTZ R49, R0.reuse, R63 ;  /* 0x0000003f00317220 */ /* 0x040fe20000410000 */
[C---:B------:R-:W-:Y:S01]  /*43a0*/  FMUL.FTZ R25, R0.reuse, R39 ;  /* 0x0000002700197220 */ /* 0x040fe20000410000 */
[C---:B------:R-:W-:Y:S01]  /*43b0*/  FMUL.FTZ R26, R0.reuse, R40 ;  /* 0x00000028001a7220 */ /* 0x040fe20000410000 */
[C---:B------:R-:W-:Y:S01]  /*43c0*/  FMUL.FTZ R36, R0.reuse, R50 ;  /* 0x0000003200247220 */ /* 0x040fe20000410000 */
[C---:B------:R-:W-:Y:S01]  /*43d0*/  FMUL.FTZ R50, R0.reuse, R64 ;  /* 0x0000004000327220 */ /* 0x040fe20000410000 */
[----:B------:R-:W-:Y:S01]  /*43e0*/  FMUL.FTZ R28, R0, R42 ;  /* 0x0000002a001c7220 */ /* 0x000fe20000410000 */
[----:B------:R-:W2:Y:S01]  /*43f0*/  MUFU.TANH R13, R13 ;  /* 0x0000000d000d7308 */ /* 0x000ea20000002400 */
[----:B---3--:R-:W-:Y:S01]  /*4400*/  FMNMX.FTZ R62, R12, R7, !PT ;  /* 0x000000070c3e7209 */ /* 0x008fe20007810000 */
[C---:B------:R-:W-:Y:S01]  /*4410*/  FMUL.FTZ R27, R0.reuse, R41 ;  /* 0x00000029001b7220 */ /* 0x040fe20000410000 */
[C---:B------:R-:W-:Y:S01]  /*4420*/  FMUL.FTZ R37, R0.reuse, R51 ;  /* 0x0000003300257220 */ /* 0x040fe20000410000 */
[C---:B------:R-:W-:Y:S01]  /*4430*/  FMUL.FTZ R51, R0.reuse, R65 ;  /* 0x0000004100337220 */ /* 0x040fe20000410000 */
[C---:B------:R-:W-:Y:S01]  /*4440*/  FMUL.FTZ R29, R0.reuse, R43 ;  /* 0x0000002b001d7220 */ /* 0x040fe20000410000 */
[C---:B------:R-:W-:Y:S01]  /*4450*/  FMUL.FTZ R30, R0.reuse, R44 ;  /* 0x0000002c001e7220 */ /* 0x040fe20000410000 */
[----:B------:R-:W-:Y:S01]  /*4460*/  FMUL.FTZ R32, R0, R46 ;  /* 0x0000002e00207220 */ /* 0x000fe20000410000 */
[----:B------:R-:W3:Y:S01]  /*4470*/  MUFU.TANH R14, R14 ;  /* 0x0000000e000e7308 */ /* 0x000ee20000002400 */
[----:B----4-:R-:W-:Y:S01]  /*4480*/  FMNMX.FTZ R61, R10, R61, !PT ;  /* 0x0000003d0a3d7209 */ /* 0x010fe20007810000 */
        /* <DEDUP_REMOVED lines=25> */
[----:B------:R-:W-:-:S05]  /*4620*/  FMUL.FTZ R61, R0, R75 ;  /* 0x0000004b003d7220 */ /* 0x000fca0000410000 */
[----:B------:R-:W4:Y:S01]  /*4630*/  MUFU.TANH R18, R18 ;  /* 0x0000001200127308 */ /* 0x000f220000002400 */
[----:B--2---:R-:W-:-:S07]  /*4640*/  FMNMX.FTZ R63, R15, R62, !PT ;  /* 0x0000003e0f3f7209 */ /* 0x004fce0007810000 */
[----:B------:R-:W2:Y:S01]  /*4650*/  MUFU.TANH R20, R20 ;  /* 0x0000001400147308 */ /* 0x000ea20000002400 */
[----:B---3--:R-:W-:-:S07]  /*4660*/  FMNMX.FTZ R65, R17, R64, !PT ;  /* 0x0000004011417209 */ /* 0x008fce0007810000 */
[----:B------:R-:W3:Y:S01]  /*4670*/  MUFU.TANH R19, R19 ;  /* 0x0000001300137308 */ /* 0x000ee20000002400 */
[----:B----4-:R-:W-:-:S07]  /*4680*/  FMNMX.FTZ R62, R18, R63, !PT ;  /* 0x0000003f123e7209 */ /* 0x010fce0007810000 */
[----:B------:R-:W4:Y:S01]  /*4690*/  MUFU.TANH R21, R21 ;  /* 0x0000001500157308 */ /* 0x000f220000002400 */
[----:B--2---:R-:W-:-:S07]  /*46a0*/  FMNMX.FTZ R64, R20, R65, !PT ;  /* 0x0000004114407209 */ /* 0x004fce0007810000 */
[----:B------:R-:W2:Y:S01]  /*46b0*/  MUFU.TANH R22, R22 ;  /* 0x0000001600167308 */ /* 0x000ea20000002400 */
[----:B---3--:R-:W-:Y:S01]  /*46c0*/  FMNMX.FTZ R63, R19, R62, !PT ;  /* 0x0000003e133f7209 */ /* 0x008fe20007810000 */
[----:B------:R-:W-:-:S06]  /*46d0*/  FMUL.FTZ R62, R0, R76 ;  /* 0x0000004c003e7220 */ /* 0x000fcc0000410000 */
[----:B------:R-:W3:Y:S01]  /*46e0*/  MUFU.TANH R24, R24 ;  /* 0x0000001800187308 */ /* 0x000ee20000002400 */
[----:B----4-:R-:W-:-:S07]  /*46f0*/  FMNMX.FTZ R65, R21, R64, !PT ;  /* 0x0000004015417209 */ /* 0x010fce0007810000 */
[----:B------:R-:W4:Y:S01]  /*4700*/  MUFU.TANH R23, R23 ;  /* 0x0000001700177308 */ /* 0x000f220000002400 */
[----:B--2---:R-:W-:Y:S01]  /*4710*/  FMNMX.FTZ R64, R22, R63, !PT ;  /* 0x0000003f16407209 */ /* 0x004fe20007810000 */
[----:B------:R-:W-:-:S06]  /*4720*/  FMUL.FTZ R63, R0, R77 ;  /* 0x0000004d003f7220 */ /* 0x000fcc0000410000 */
[----:B------:R-:W2:Y:S01]  /*4730*/  MUFU.TANH R25, R25 ;  /* 0x0000001900197308 */ /* 0x000ea20000002400 */
[----:B---3--:R-:W-:-:S07]  /*4740*/  FMNMX.FTZ R66, R24, R65, !PT ;  /* 0x0000004118427209 */ /* 0x008fce0007810000 */
[----:B------:R-:W3:Y:S01]  /*4750*/  MUFU.TANH R26, R26 ;  /* 0x0000001a001a7308 */ /* 0x000ee20000002400 */
[----:B----4-:R-:W-:-:S07]  /*4760*/  FMNMX.FTZ R65, R23, R64, !PT ;  /* 0x0000004017417209 */ /* 0x010fce0007810000 */
[----:B------:R-:W4:Y:S01]  /*4770*/  MUFU.TANH R28, R28 ;  /* 0x0000001c001c7308 */ /* 0x000f220000002400 */
[----:B--2---:R-:W-:-:S07]  /*4780*/  FMNMX.FTZ R67, R25, R66, !PT ;  /* 0x0000004219437209 */ /* 0x004fce0007810000 */
[----:B------:R-:W2:Y:S01]  /*4790*/  MUFU.TANH R27, R27 ;  /* 0x0000001b001b7308 */ /* 0x000ea20000002400 */
[----:B---3--:R-:W-:-:S07]  /*47a0*/  FMNMX.FTZ R64, R26, R65, !PT ;  /* 0x000000411a407209 */ /* 0x008fce0007810000 */
        /* <DEDUP_REMOVED lines=8> */
[----:B----4-:R-:W-:Y:S01]  /*4830*/  FMNMX.FTZ R66, R30, R65, !PT ;  /* 0x000000411e427209 */ /* 0x010fe20007810000 */
[----:B------:R-:W-:-:S06]  /*4840*/  FMUL.FTZ R65, R0, R79 ;  /* 0x0000004f00417220 */ /* 0x000fcc0000410000 */
        /* <DEDUP_REMOVED lines=89> */
[----:B---3--:R-:W-:Y:S02]  /*4de0*/  FMNMX.FTZ R75, R72, R75, !PT ;  /* 0x0000004b484b7209 */ /* 0x008fe40007810000 */
[----:B----4-:R-:W-:Y:S01]  /*4df0*/  FMNMX.FTZ R77, R73, R76, !PT ;  /* 0x0000004c494d7209 */ /* 0x010fe20007810000 */
[----:B-1----:R-:W-:Y:S06]  /*4e00*/  @P2 BRA `(.L_x_26) ;  /* 0x0000000000082947 */ /* 0x002fec0003800000 */
[----:B------:R-:W1:Y:S02]  /*4e10*/  SYNCS.PHASECHK.TRANS64.TRYWAIT P2, [UR11+0x17050], R3 ;  /* 0x01705003ff0075a7 */ /* 0x000e64000804014b */
[----:B-1----:R-:W-:Y:S05]  /*4e20*/  @!P2 BRA `(.L_x_27) ;  /* 0x000000740004a947 */ /* 0x002fea0003800000 */
.L_x_26:
[----:B------:R-:W-:Y:S01]  /*4e30*/  UIADD3 UR5, UR38, 0x400, URZ ;  /* 0x0000040026057890 */ /* 0x000fe2000fffe03f */
[----:B------:R-:W-:Y:S01]  /*4e40*/  WARPGROUP.ARRIVE ;  /* 0x00000000000079c5 */ /* 0x000fe20000000000 */
[----:B------:R-:W-:Y:S01]  /*4e50*/  UMOV UR15, 0x40000040 ;  /* 0x40000040000f7882 */ /* 0x000fe20000000000 */
[----:B-1----:R-:W1:Y:S01]  /*4e60*/  SHFL.BFLY PT, R70, R75, 0x2, 0x1f ;  /* 0x0c401f004b467f89 */ /* 0x002e6200000e0000 */
[----:B------:R-:W-:Y:S01]  /*4e70*/  USHF.R.U32.HI UR5, URZ, 0x4, UR5 ;  /* 0x000000043f057899 */ /* 0x000fe20008011605 */
[----:B--2---:R-:W-:Y:S01]  /*4e80*/  FMNMX.FTZ R77, R74, R77, !PT ;  /* 0x0000004d4a4d7209 */ /* 0x004fe20007810000 */
[----:B------:R-:W-:Y:S02]  /*4e90*/  UMOV UR10, UR21 ;  /* 0x00000015000a7c82 */ /* 0x000fe40008000000 */
[----:B------:R-:W-:Y:S01]  /*4ea0*/  ULOP3.LUT UR5, UR5, 0x3fff, URZ, 0xc0, !UPT ;  /* 0x00003fff05057892 */ /* 0x000fe2000f8ec03f */
[----:B------:R-:W-:Y:S01]  /*4eb0*/  MOV R80, UR10 ;  /* 0x0000000a00507c02 */ /* 0x000fe20008000f00 */
[----:B------:R-:W2:Y:S02]  /*4ec0*/  SHFL.BFLY PT, R78, R77, 0x2, 0x1f ;  /* 0x0c401f004d4e7f89 */ /* 0x000ea400000e0000 */
[----:B------:R-:W-:-:S04]  /*4ed0*/  ULOP3.LUT UR5, UR5, 0x10000, URZ, 0xfc, !UPT ;  /* 0x0001000005057892 */ /* 0x000fc8000f8efc3f */
[----:B------:R-:W-:-:S07]  /*4ee0*/  UIMAD UR6, UR6, 0x300, UR5 ;  /* 0x00000300060678a4 */ /* 0x000fce000f8e0205 */
[----:B------:R-:W-:Y:S02]  /*4ef0*/  UMOV UR14, UR6 ;  /* 0x00000006000e7c82 */ /* 0x000fe40008000000 */
[----:B------:R-:W-:Y:S01]  /*4f00*/  QGMMA.64x96x32.F32.E4M3.E4M3 R88, R148, gdesc[UR12], R88, gsb0 ;  /* 0x0160000c94587df3 */ /* 0x000fe20008000858 */
[----:B------:R-:W-:Y:S01]  /*4f10*/  UIADD3 UR14, UR6, 0x2, URZ ;  /* 0x00000002060e7890 */ /* 0x000fe2000fffe03f */
[----:B-1----:R-:W-:Y:S01]  /*4f20*/  FMNMX.FTZ R76, R75, R70, !PT ;  /* 0x000000464b4c7209 */ /* 0x002fe20007810000 */
[----:B------:R-:W-:-:S04]  /*4f30*/  UMOV UR15, 0x40000040 ;  /* 0x40000040000f7882 */ /* 0x000fc80000000000 */
[----:B0-----:R-:W0:Y:S01]  /*4f40*/  SHFL.BFLY PT, R3, R76, 0x1, 0x1f ;  /* 0x0c201f004c037f89 */ /* 0x001e2200000e0000 */
[----:B--2---:R-:W-:Y:S01]  /*4f50*/  FMNMX.FTZ R78, R77, R78, !PT ;  /* 0x0000004e4d4e7209 */ /* 0x004fe20007810000 */
[----:B------:R-:W-:-:S04]  /*4f60*/  IMAD.U32 R77, RZ, RZ, UR10 ;  /* 0x0000000aff4d7e24 */ /* 0x000fc8000f8e00ff */
[----:B------:R-:W1:Y:S01]  /*4f70*/  SHFL.BFLY PT, R79, R78, 0x1, 0x1f ;  /* 0x0c201f004e4f7f89 */ /* 0x000e6200000e0000 */
[----:B0-----:R-:W-:-:S05]  /*4f80*/  FMNMX.FTZ R3, R76, R3, !PT ;  /* 0x000000034c037209 */ /* 0x001fca0007810000 */
[C---:B------:R-:W-:Y:S01]  /*4f90*/  FFMA.FTZ R75, R3.reuse, R80, -8 ;  /* 0xc1000000034b7423 */ /* 0x040fe20000010050 */
[----:B------:R-:W-:-:S01]  /*4fa0*/  FADD.FTZ R6, -R3, R6 ;  /* 0x0000000603067221 */ /* 0x000fc20000010100 */
[----:B-1----:R-:W-:Y:S02]  /*4fb0*/  FMNMX.FTZ R70, R78, R79, !PT ;  /* 0x0000004f4e467209 */ /* 0x002fe40007810000 */
[----:B------:R-:W-:-:S01]  /*4fc0*/  FFMA.FTZ R76, R11, UR10, -R75 ;  /* 0x0000000a0b4c7c23 */ /* 0x000fc2000801084b */
[--C-:B------:R-:W-:Y:S01]  /*4fd0*/  FFMA.FTZ R11, R10, UR10, -R75.reuse ;  /* 0x0000000a0a0b7c23 */ /* 0x100fe2000801084b */
        /* <DEDUP_REMOVED lines=15> */
[----:B------:R-:W-:Y:S01]  /*50d0*/  FMUL.FTZ R79, R6, UR10 ;  /* 0x0000000a064f7c20 */ /* 0x000fe20008410000 */
[----:B------:R-:W-:-:S01]  /*50e0*/  FFMA.FTZ R71, R72, UR10, -R75 ;  /* 0x0000000a48477c23 */ /* 0x000fc2000801084b */
[C---:B------:R-:W-:Y:S01]  /*50f0*/  FADD.FTZ R6, -R70.reuse, R7 ;  /* 0x0000000746067221 */ /* 0x040fe20000010100 */
[----:B------:R-:W-:-:S01]  /*5100*/  FFMA.FTZ R72, R70, R77, -8 ;  /* 0xc100000046487423 */ /* 0x000fc2000001004d */
        /* <DEDUP_REMOVED lines=16> */
[--C-:B------:R-:W-:Y:S01]  /*5210*/  FFMA.FTZ R12, R13, UR10, -R72.reuse ;  /* 0x0000000a0d0c7c23 */ /* 0x100fe20008010848 */
[----:B------:R-:W-:Y:S01]  /*5220*/  MUFU.EX2 R7, R79 ;  /* 0x0000004f00077308 */ /* 0x000fe20000000800 */
[----:B------:R-:W-:-:S01]  /*5230*/  FFMA.FTZ R13, R16, UR10, -R72 ;  /* 0x0000000a100d7c23 */ /* 0x000fc20008010848 */
[--C-:B------:R-:W-:Y:S01]  /*5240*/  FFMA.FTZ R16, R17, UR10, -R72.reuse ;  /* 0x0000000a11107c23 */ /* 0x100fe20008010848 */
[----:B------:R-:W-:-:S01]  /*5250*/  FFMA.FTZ R17, R20, UR10, -R72 ;  /* 0x0000000a14117c23 */ /* 0x000fc20008010848 */
[--C-:B------:R-:W-:Y:S01]  /*5260*/  FFMA.FTZ R20, R21, UR10, -R72.reuse ;  /* 0x0000000a15147c23 */ /* 0x100fe20008010848 */
[----:B------:R-:W-:-:S01]  /*5270*/  FFMA.FTZ R21, R24, UR10, -R72 ;  /* 0x0000000a18157c23 */ /* 0x000fc20008010848 */
[--C-:B------:R-:W-:Y:S01]  /*5280*/  FFMA.FTZ R24, R25, UR10, -R72.reuse ;  /* 0x0000000a19187c23 */ /* 0x100fe20008010848 */
[----:B------:R-:W-:-:S01]  /*5290*/  FFMA.FTZ R25, R28, UR10, -R72 ;  /* 0x0000000a1c197c23 */ /* 0x000fc20008010848 */
[----:B------:R-:W0:Y:S01]  /*52a0*/  MUFU.EX2 R76, R76 ;  /* 0x0000004c004c7308 */ /* 0x000e220000000800 */
[----:B------:R-:W-:-:S01]  /*52b0*/  FFMA.FTZ R28, R29, UR10, -R72 ;  /* 0x0000000a1d1c7c23 */ /* 0x000fc20008010848 */
[--C-:B------:R-:W-:Y:S01]  /*52c0*/  FFMA.FTZ R29, R32, UR10, -R72.reuse ;  /* 0x0000000a201d7c23 */ /* 0x100fe20008010848 */
[----:B------:R-:W-:-:S01]  /*52d0*/  FFMA.FTZ R32, R33, UR10, -R72 ;  /* 0x0000000a21207c23 */ /* 0x000fc20008010848 */
[--C-:B------:R-:W-:Y:S01]  /*52e0*/  FFMA.FTZ R33, R36, UR10, -R72.reuse ;  /* 0x0000000a24217c23 */ /* 0x100fe20008010848 */
[----:B------:R-:W-:-:S01]  /*52f0*/  FFMA.FTZ R36, R37, UR10, -R72 ;  /* 0x0000000a25247c23 */ /* 0x000fc20008010848 */
[--C-:B------:R-:W-:Y:S01]  /*5300*/  FFMA.FTZ R37, R40, UR10, -R72.reuse ;  /* 0x0000000a28257c23 */ /* 0x100fe20008010848 */
[----:B------:R-:W-:-:S01]  /*5310*/  FFMA.FTZ R40, R41, UR10, -R72 ;  /* 0x0000000a29287c23 */ /* 0x000fc20008010848 */
[----:B------:R-:W-:Y:S01]  /*5320*/  MUFU.EX2 R6, R6 ;  /* 0x0000000600067308 */ /* 0x000fe20000000800 */
[----:B------:R-:W-:-:S01]  /*5330*/  FFMA.FTZ R41, R44, UR10, -R72 ;  /* 0x0000000a2c297c23 */ /* 0x000fc20008010848 */
[--C-:B------:R-:W-:Y:S01]  /*5340*/  FFMA.FTZ R44, R45, UR10, -R72.reuse ;  /* 0x0000000a2d2c7c23 */ /* 0x100fe20008010848 */
[----:B------:R-:W-:-:S01]  /*5350*/  FFMA.FTZ R45, R48, UR10, -R72 ;  /* 0x0000000a302d7c23 */ /* 0x000fc20008010848 */
[--C-:B------:R-:W-:Y:S01]  /*5360*/  FFMA.FTZ R48, R49, UR10, -R72.reuse ;  /* 0x0000000a31307c23 */ /* 0x100fe20008010848 */
[----:B------:R-:W-:-:S01]  /*5370*/  FFMA.FTZ R49, R52, UR10, -R72 ;  /* 0x0000000a34317c23 */ /* 0x000fc20008010848 */
[----:B------:R-:W-:-:S02]  /*5380*/  FFMA.FTZ R73, R73, UR10, -R72 ;  /* 0x0000000a49497c23 */ /* 0x000fc40008010848 */
[----:B------:R-:W1:Y:S01]  /*5390*/  MUFU.EX2 R75, R75 ;  /* 0x0000004b004b7308 */ /* 0x000e620000000800 */
[----:B0-----:R-:W-:-:S01]  /*53a0*/  FFMA.FTZ R8, R7, R8, R76 ;  /* 0x0000000807087223 */ /* 0x001fc2000001004c */
[----:B------:R-:W-:Y:S02]  /*53b0*/  WARPGROUP.DEPBAR.LE gsb0, 0x0 ;  /* 0x00008000000079c5 */ /* 0x000fe40000010000 */
[----:B------:R-:W-:-:S04]  /*53c0*/  WARPGROUP.ARRIVE ;  /* 0x00000000000079c5 */ /* 0x000fc80000000000 */
[----:B------:R-:W0:Y:S02]  /*53d0*/  MUFU.EX2 R11, R11 ;  /* 0x0000000b000b7308 */ /* 0x000e240000000800 */
[----:B------:R-:W-:Y:S01]  /*53e0*/  QGMMA.64x96x32.F32.E4M3.E4M3 R88, R136, gdesc[UR12], R88, gsb0 ;  /* 0x0160000c88587df3 */ /* 0x000fe20008000858 */
[----:B------:R-:W-:Y:S01]  /*53f0*/  UIADD3 UR14, UR6, 0x4, URZ ;  /* 0x00000004060e7890 */ /* 0x000fe2000fffe03f */
[----:B-1----:R-:W-:Y:S01]  /*5400*/  FFMA.FTZ R9, R6, R9, R75 ;  /* 0x0000000906097223 */ /* 0x002fe2000001004b */
[----:B------:R-:W-:-:S03]  /*5410*/  UMOV UR15, 0x40000040 ;  /* 0x40000040000f7882 */ /* 0x000fc60000000000 */
[----:B------:R-:W1:Y:S01]  /*5420*/  MUFU.EX2 R12, R12 ;  /* 0x0000000c000c7308 */ /* 0x000e620000000800 */
[----:B------:R-:W-:-:S07]  /*5430*/  UIADD3 UR6, UR6, 0x6, URZ ;  /* 0x0000000606067890 */ /* 0x000fce000fffe03f */
[----:B------:R-:W2:Y:S01]  /*5440*/  MUFU.EX2 R10, R10 ;  /* 0x0000000a000a7308 */ /* 0x000ea20000000800 */
[----:B0-----:R-:W-:-:S07]  /*5450*/  FADD.FTZ R77, R11, R8 ;  /* 0x000000080b4d7221 */ /* 0x001fce0000010000 */
[----:B------:R-:W0:Y:S01]  /*5460*/  MUFU.EX2 R13, R13 ;  /* 0x0000000d000d7308 */ /* 0x000e220000000800 */
[----:B-1----:R-:W-:-:S07]  /*5470*/  FADD.FTZ R8, R12, R9 ;  /* 0x000000090c087221 */ /* 0x002fce0000010000 */
[----:B------:R-:W1:Y:S01]  /*5480*/  MUFU.EX2 R15, R15 ;  /* 0x0000000f000f7308 */ /* 0x000e620000000800 */
[----:B--2---:R-:W-:-:S07]  /*5490*/  FADD.FTZ R78, R10, R77 ;  /* 0x0000004d0a4e7221 */ /* 0x004fce0000010000 */
        /* <DEDUP_REMOVED lines=11> */
[----:B--2---:R-:W-:-:S01]  /*5550*/  FADD.FTZ R77, R19, R52 ;  /* 0x00000034134d7221 */ /* 0x004fc20000010000 */
[--C-:B------:R-:W-:Y:S01]  /*5560*/  FFMA.FTZ R52, R53, UR10, -R72.reuse ;  /* 0x0000000a35347c23 */ /* 0x100fe20008010848 */
[----:B------:R-:W-:-:S05]  /*5570*/  FFMA.FTZ R53, R56, UR10, -R72 ;  /* 0x0000000a38357c23 */ /* 0x000fca0008010848 */
[----:B------:R-:W2:Y:S01]  /*5580*/  MUFU.EX2 R21, R21 ;  /* 0x0000001500157308 */ /* 0x000ea20000000800 */
[----:B0-----:R-:W-:-:S07]  /*5590*/  FADD.FTZ R8, R20, R9 ;  /* 0x0000000914087221 */ /* 0x001fce0000010000 */
[----:B------:R-:W0:Y:S01]  /*55a0*/  MUFU.EX2 R23, R23 ;  /* 0x0000001700177308 */ /* 0x000e220000000800 */
[----:B-1----:R-:W-:-:S07]  /*55b0*/  FADD.FTZ R78, R18, R77 ;  /* 0x0000004d124e7221 */ /* 0x002fce0000010000 */
[----:B------:R-:W1:Y:S01]  /*55c0*/  MUFU.EX2 R24, R24 ;  /* 0x0000001800187308 */ /* 0x000e620000000800 */
[----:B--2---:R-:W-:-:S07]  /*55d0*/  FADD.FTZ R9, R21, R8 ;  /* 0x0000000815097221 */ /* 0x004fce0000010000 */
[----:B------:R-:W2:Y:S01]  /*55e0*/  MUFU.EX2 R22, R22 ;  /* 0x0000001600167308 */ /* 0x000ea20000000800 */
[----:B0-----:R-:W-:-:S01]  /*55f0*/  FADD.FTZ R77, R23, R78 ;  /* 0x0000004e174d7221 */ /* 0x001fc20000010000 */
[----:B------:R-:W-:Y:S02]  /*5600*/  WARPGROUP.DEPBAR.LE gsb0, 0x0 ;  /* 0x00008000000079c5 */ /* 0x000fe40000010000 */
[----:B------:R-:W-:-:S04]  /*5610*/  WARPGROUP.ARRIVE ;  /* 0x00000000000079c5 */ /* 0x000fc80000000000 */
[----:B------:R-:W0:Y:S01]  /*5620*/  MUFU.EX2 R25, R25 ;  /* 0x0000001900197308 */ /* 0x000e220000000800 */
[----:B-1----:R-:W-:-:S01]  /*5630*/  FADD.FTZ R8, R24, R9 ;  /* 0x0000000918087221 */ /* 0x002fc20000010000 */
[----:B------:R-:W-:Y:S01]  /*5640*/  QGMMA.64x96x32.F32.E4M3.E4M3 R88, R140, gdesc[UR12], R88, gsb0 ;  /* 0x0160000c8c587df3 */ /* 0x000fe20008000858 */
[----:B------:R-:W-:Y:S01]  /*5650*/  UMOV UR14, UR6 ;  /* 0x00000006000e7c82 */ /* 0x000fe20008000000 */
[----:B------:R-:W-:-:S04]  /*5660*/  UMOV UR15, 0x40000040 ;  /* 0x40000040000f7882 */ /* 0x000fc80000000000 */
[----:B------:R-:W1:Y:S01]  /*5670*/  MUFU.EX2 R27, R27 ;  /* 0x0000001b001b7308 */ /* 0x000e620000000800 */
[----:B--2---:R-:W-:-:S07]  /*5680*/  FADD.FTZ R56, R22, R77 ;  /* 0x0000004d16387221 */ /* 0x004fce0000010000 */
[----:B------:R-:W2:Y:S01]  /*5690*/  MUFU.EX2 R28, R28 ;  /* 0x0000001c001c7308 */ /* 0x000ea20000000800 */
[----:B0-----:R-:W-:-:S07]  /*56a0*/  FADD.FTZ R9, R25, R8 ;  /* 0x0000000819097221 */ /* 0x001fce0000010000 */
[----:B------:R-:W0:Y:S01]  /*56b0*/  MUFU.EX2 R26, R26 ;  /* 0x0000001a001a7308 */ /* 0x000e220000000800 */
[----:B-1----:R-:W-:-:S01]  /*56c0*/  FADD.FTZ R77, R27, R56 ;  /* 0x000000381b4d7221 */ /* 0x002fc20000010000 */
[--C-:B------:R-:W-:Y:S01]  /*56d0*/  FFMA.FTZ R56, R57, UR10, -R72.reuse ;  /* 0x0000000a39387c23 */ /* 0x100fe20008010848 */
[----:B------:R-:W-:-:S05]  /*56e0*/  FFMA.FTZ R57, R60, UR10, -R72 ;  /* 0x0000000a3c397c23 */ /* 0x000fca0008010848 */
        /* <DEDUP_REMOVED lines=16> */
[--C-:B------:R-:W-:Y:S01]  /*57f0*/  FFMA.FTZ R60, R61, UR10, -R72.reuse ;  /* 0x0000000a3d3c7c23 */ /* 0x100fe20008010848 */
[----:B------:R-:W-:-:S05]  /*5800*/  FFMA.FTZ R61, R64, UR10, -R72 ;  /* 0x0000000a403d7c23 */ /* 0x000fca0008010848 */
[----:B------:R-:W0:Y:S01]  /*5810*/  MUFU.EX2 R37, R37 ;  /* 0x0000002500257308 */ /* 0x000e220000000800 */
[----:B-1----:R-:W-:-:S07]  /*5820*/  FADD.FTZ R8, R36, R9 ;  /* 0x0000000924087221 */ /* 0x002fce0000010000 */
[----:B------:R-:W1:Y:S01]  /*5830*/  MUFU.EX2 R39, R39 ;  /* 0x0000002700277308 */ /* 0x000e620000000800 */
[----:B--2---:R-:W-:-:S01]  /*5840*/  FADD.FTZ R78, R34, R77 ;  /* 0x0000004d224e7221 */ /* 0x004fc20000010000 */
[----:B------:R-:W-:Y:S02]  /*5850*/  WARPGROUP.DEPBAR.LE gsb0, 0x0 ;  /* 0x00008000000079c5 */ /* 0x000fe40000010000 */
[----:B------:R-:W-:-:S04]  /*5860*/  WARPGROUP.ARRIVE ;  /* 0x00000000000079c5 */ /* 0x000fc80000000000 */
[----:B------:R-:W2:Y:S01]  /*5870*/  MUFU.EX2 R40, R40 ;  /* 0x0000002800287308 */ /* 0x000ea20000000800 */
[----:B0-----:R-:W-:-:S01]  /*5880*/  FADD.FTZ R9, R37, R8 ;  /* 0x0000000825097221 */ /* 0x001fc20000010000 */
[----:B------:R-:W-:Y:S01]  /*5890*/  QGMMA.64x96x32.F32.E4M3.E4M3 R88, R144, gdesc[UR12], R88, gsb0 ;  /* 0x0160000c90587df3 */ /* 0x000fe20008000858 */
[----:B-1----:R-:W-:-:S05]  /*58a0*/  FADD.FTZ R77, R39, R78 ;  /* 0x0000004e274d7221 */ /* 0x002fca0000010000 */
[----:B------:R-:W0:Y:S08]  /*58b0*/  MUFU.EX2 R38, R38 ;  /* 0x0000002600267308 */ /* 0x000e300000000800 */
        /* <DEDUP_REMOVED lines=29> */
[----:B--2---:R-:W-:-:S01]  /*5a90*/  FADD.FTZ R8, R52, R9 ;  /* 0x0000000934087221 */ /* 0x004fc20000010000 */
[----:B------:R-:W-:-:S06]  /*5aa0*/  WARPGROUP.DEPBAR.LE gsb0, 0x0 ;  /* 0x00008000000079c5 */ /* 0x000fcc0000010000 */
[----:B------:R-:W2:Y:S01]  /*5ab0*/  MUFU.EX2 R55, R55 ;  /* 0x0000003700377308 */ /* 0x000ea20000000800 */
[----:B0-----:R-:W-:-:S01]  /*5ac0*/  FADD.FTZ R78, R50, R77 ;  /* 0x0000004d324e7221 */ /* 0x001fc20000010000 */
[----:B------:R-:W-:-:S06]  /*5ad0*/  IMAD.U32 R77, RZ, RZ, UR22 ;  /* 0x00000016ff4d7e24 */ /* 0x000fcc000f8e00ff */
        /* <DEDUP_REMOVED lines=10> */
[----:B------:R-:W-:-:S05]  /*5b80*/  @!P1 VIADD R8, R77, 0x17040 ;  /* 0x000170404d089836 */ /* 0x000fca0000000000 */
[----:B------:R-:W-:Y:S01]  /*5b90*/  @!P1 PRMT R8, RZ, 0x654, R8 ;  /* 0x00000654ff089816 */ /* 0x000fe20000000008 */
[----:B------:R-:W2:Y:S01]  /*5ba0*/  MUFU.EX2 R58, R58 ;  /* 0x0000003a003a7308 */ /* 0x000ea20000000800 */
[----:B0-----:R-:W-:-:S02]  /*5bb0*/  FADD.FTZ R69, R59, R78 ;  /* 0x0000004e3b457221 */ /* 0x001fc40000010000 */
[----:B------:R0:W-:Y:S05]  /*5bc0*/  @!P1 SYNCS.ARRIVE.TRANS64.RED.A1T0 RZ, [R8+URZ], RZ ;  /* 0x000000ff08ff99a7 */ /* 0x0001ea000810043f */
[----:B------:R-:W3:Y:S01]  /*5bd0*/  MUFU.EX2 R61, R61 ;  /* 0x0000003d003d7308 */ /* 0x000ee20000000800 */
[----:B-1----:R-:W-:-:S07]  /*5be0*/  FADD.FTZ R78, R60, R9 ;  /* 0x000000093c4e7221 */ /* 0x002fce0000010000 */
[----:B------:R-:W1:Y:S01]  /*5bf0*/  MUFU.EX2 R63, R63 ;  /* 0x0000003f003f7308 */ /* 0x000e620000000800 */
[----:B--2---:R-:W-:-:S07]  /*5c00*/  FADD.FTZ R74, R58, R69 ;  /* 0x000000453a4a7221 */ /* 0x004fce0000010000 */
[----:B------:R-:W0:Y:S01]  /*5c10*/  MUFU.EX2 R64, R64 ;  /* 0x0000004000407308 */ /* 0x000e220000000800 */
[----:B---3--:R-:W-:-:S07]  /*5c20*/  FADD.FTZ R9, R61, R78 ;  /* 0x0000004e3d097221 */ /* 0x008fce0000010000 */
        /* <DEDUP_REMOVED lines=15> */
[----:B0-----:R-:W-:-:S01]  /*5d20*/  FADD.FTZ R9, R80, R9 ;  /* 0x0000000950097221 */ /* 0x001fc20000010000 */
[----:B--2---:R-:W-:-:S03]  /*5d30*/  FADD.FTZ R8, R71, R8 ;  /* 0x0000000847087221 */ /* 0x004fc60000010000 */
[----:B-1----:R-:W-:Y:S01]  /*5d40*/  FADD.FTZ R9, R72, R9 ;  /* 0x0000000948097221 */ /* 0x002fe20000010000 */
[----:B------:R-:W-:Y:S06]  /*5d50*/  @!P0 BRA `(.L_x_28) ;  /* 0x0000000000048947 */ /* 0x000fec0003800000 */
[----:B------:R-:W-:Y:S01]  /*5d60*/  BPT.TRAP 0x1 ;  /* 0x000000040000795c */ /* 0x000fe20000300000 */
.L_x_28:
[----:B------:R-:W-:Y:S01]  /*5d70*/  UISETP.GT.AND UP0, UPT, UR40, UR37, UPT ;  /* 0x000000252800728c */ /* 0x000fe2000bf04270 */
[----:B------:R-:W-:Y:S01]  /*5d80*/  F2FP.SATFINITE.E4M3.F32.PACK_AB_MERGE_C R10, R15, R10, RZ ;  /* 0x0000000a0f0a723e */ /* 0x000fe200048070ff */
[----:B------:R-:W-:Y:S01]  /*5d90*/  UIADD3 UR5, UR11, 0x17060, URZ ;  /* 0x000170600b057890 */ /* 0x000fe2000fffe03f */
[----:B------:R-:W-:Y:S01]  /*5da0*/  F2FP.SATFINITE.E4M3.F32.PACK_AB_MERGE_C R13, R16, R13, RZ ;  /* 0x0000000d100d723e */ /* 0x000fe200048070ff */
[----:B------:R-:W-:Y:S01]  /*5db0*/  UIADD3 UR40, UR40, -0x1, URZ ;  /* 0xffffffff28287890 */ /* 0x000fe2000fffe03f */
[----:B------:R-:W-:Y:S01]  /*5dc0*/  F2FP.SATFINITE.E4M3.F32.PACK_AB_MERGE_C R18, R23, R18, RZ ;  /* 0x000000121712723e */ /* 0x000fe200048070ff */
[----:B------:R-:W-:Y:S01]  /*5dd0*/  UPRMT UR5, UR7, 0x654, UR5 ;  /* 0x0000065407057896 */ /* 0x000fe20008000005 */
[----:B------:R-:W-:Y:S01]  /*5de0*/  PLOP3.LUT P2, PT, PT, PT, UP0, 0x80, 0x0 ;  /* 0x000000000000781c */ /* 0x000fe20003f4f008 */
[----:B------:R-:W-:Y:S01]  /*5df0*/  FMUL.FTZ R88, R88, R7 ;  /* 0x0000000758587220 */ /* 0x000fe20000410000 */
[----:B------:R-:W-:Y:S01]  /*5e00*/  F2FP.SATFINITE.E4M3.F32.PACK_AB_MERGE_C R21, R24, R21, RZ ;  /* 0x000000151815723e */ /* 0x000fe200048070ff */
[-C--:B------:R-:W-:Y:S01]  /*5e10*/  FMUL.FTZ R89, R89, R7.reuse ;  /* 0x0000000759597220 */ /* 0x080fe20000410000 */
[----:B------:R-:W-:Y:S01]  /*5e20*/  F2FP.SATFINITE.E4M3.F32.PACK_AB_MERGE_C R26, R31, R26, RZ ;  /* 0x0000001a1f1a723e */ /* 0x000fe200048070ff */
[----:B------:R-:W-:Y:S01]  /*5e30*/  FMUL.FTZ R92, R92, R7 ;  /* 0x000000075c5c7220 */ /* 0x000fe20000410000 */
[----:B------:R-:W-:Y:S01]  /*5e40*/  F2FP.SATFINITE.E4M3.F32.PACK_AB_MERGE_C R29, R32, R29, RZ ;  /* 0x0000001d201d723e */ /* 0x000fe200048070ff */
[----:B------:R-:W-:Y:S01]  /*5e50*/  FMUL.FTZ R93, R93, R7 ;  /* 0x000000075d5d7220 */ /* 0x000fe20000410000 */
[----:B------:R-:W-:Y:S01]  /*5e60*/  F2FP.SATFINITE.E4M3.F32.PACK_AB_MERGE_C R34, R39, R34, RZ ;  /* 0x000000222722723e */ /* 0x000fe200048070ff */
[----:B------:R-:W-:Y:S01]  /*5e70*/  SYNCS.ARRIVE.TRANS64.RED.A1T0 RZ, [UR5], RZ ;  /* 0x000000ffffff79a7 */ /* 0x000fe20008100405 */
[----:B------:R-:W-:Y:S01]  /*5e80*/  F2FP.SATFINITE.E4M3.F32.PACK_AB_MERGE_C R37, R40, R37, RZ ;  /* 0x000000252825723e */ /* 0x000fe200048070ff */
[----:B------:R-:W-:Y:S01]  /*5e90*/  UMOV UR5, UR4 ;  /* 0x0000000400057c82 */ /* 0x000fe20008000000 */
[----:B------:R-:W-:Y:S01]  /*5ea0*/  F2FP.SATFINITE.E4M3.F32.PACK_AB_MERGE_C R42, R47, R42, RZ ;  /* 0x0000002a2f2a723e */ /* 0x000fe200048070ff */
[----:B------:R-:W-:Y:S01]  /*5eb0*/  FMUL.FTZ R96, R96, R7 ;  /* 0x0000000760607220 */ /* 0x000fe20000410000 */
[----:B------:R-:W-:Y:S01]  /*5ec0*/  F2FP.SATFINITE.E4M3.F32.PACK_AB_MERGE_C R45, R48, R45, RZ ;  /* 0x0000002d302d723e */ /* 0x000fe200048070ff */
[-C--:B------:R-:W-:Y:S01]  /*5ed0*/  FMUL.FTZ R97, R97, R7.reuse ;  /* 0x0000000761617220 */ /* 0x080fe20000410000 */
        /* <DEDUP_REMOVED lines=9> */
[-C--:B------:R-:W-:Y:S01]  /*5f70*/  FMUL.FTZ R108, R108, R7.reuse ;  /* 0x000000076c6c7220 */ /* 0x080fe20000410000 */
[----:B------:R-:W-:Y:S01]  /*5f80*/  F2FP.SATFINITE.E4M3.F32.PACK_AB_MERGE_C R15, R72, R80, RZ ;  /* 0x00000050480f723e */ /* 0x000fe200048070ff */
[-C--:B------:R-:W-:Y:S01]  /*5f90*/  FMUL.FTZ R109, R109, R7.reuse ;  /* 0x000000076d6d7220 */ /* 0x080fe20000410000 */
[----:B------:R-:W-:Y:S01]  /*5fa0*/  R2UR UR6, R2 ;  /* 0x00000000020672ca */ /* 0x000fe200000e0000 */
[-C--:B------:R-:W-:Y:S01]  /*5fb0*/  FMUL.FTZ R112, R112, R7.reuse ;  /* 0x0000000770707220 */ /* 0x080fe20000410000 */
        /* <DEDUP_REMOVED lines=10> */
[----:B------:R-:W-:Y:S01]  /*6060*/  FMUL.FTZ R133, R133, R7 ;  /* 0x0000000785857220 */ /* 0x000fe20000410000 */
        /* <DEDUP_REMOVED lines=24> */
[----:B------:R-:W-:Y:S01]  /*61f0*/  F2FP.SATFINITE.E4M3.F32.PACK_AB_MERGE_C R148, R11, R76, R10 ;  /* 0x0000004c0b94723e */ /* 0x000fe2000480700a */
[----:B------:R-:W-:Y:S01]  /*6200*/  IMAD.MOV.U32 R7, RZ, RZ, R70 ;  /* 0x000000ffff077224 */ /* 0x000fe200078e0046 */
[----:B------:R-:W-:Y:S01]  /*6210*/  F2FP.SATFINITE.E4M3.F32.PACK_AB_MERGE_C R149, R12, R75, R13 ;  /* 0x0000004b0c95723e */ /* 0x000fe2000480700d */
[----:B------:R-:W-:Y:S01]  /*6220*/  IMAD.MOV.U32 R6, RZ, RZ, R3 ;  /* 0x000000ffff067224 */ /* 0x000fe200078e0003 */
[----:B------:R-:W-:-:S02]  /*6230*/  F2FP.SATFINITE.E4M3.F32.PACK_AB_MERGE_C R150, R19, R14, R18 ;  /* 0x0000000e1396723e */ /* 0x000fc40004807012 */
[----:B------:R-:W-:Y:S02]  /*6240*/  F2FP.SATFINITE.E4M3.F32.PACK_AB_MERGE_C R151, R20, R17, R21 ;  /* 0x000000111497723e */ /* 0x000fe40004807015 */
[----:B------:R-:W-:Y:S02]  /*6250*/  F2FP.SATFINITE.E4M3.F32.PACK_AB_MERGE_C R136, R27, R22, R26 ;  /* 0x000000161b88723e */ /* 0x000fe4000480701a */
[----:B------:R-:W-:Y:S02]  /*6260*/  F2FP.SATFINITE.E4M3.F32.PACK_AB_MERGE_C R137, R28, R25, R29 ;  /* 0x000000191c89723e */ /* 0x000fe4000480701d */
[----:B------:R-:W-:Y:S02]  /*6270*/  F2FP.SATFINITE.E4M3.F32.PACK_AB_MERGE_C R138, R35, R30, R34 ;  /* 0x0000001e238a723e */ /* 0x000fe40004807022 */
[----:B------:R-:W-:Y:S02]  /*6280*/  F2FP.SATFINITE.E4M3.F32.PACK_AB_MERGE_C R139, R36, R33, R37 ;  /* 0x00000021248b723e */ /* 0x000fe40004807025 */
[----:B------:R-:W-:-:S02]  /*6290*/  F2FP.SATFINITE.E4M3.F32.PACK_AB_MERGE_C R140, R43, R38, R42 ;  /* 0x000000262b8c723e */ /* 0x000fc4000480702a */
[----:B------:R-:W-:Y:S02]  /*62a0*/  F2FP.SATFINITE.E4M3.F32.PACK_AB_MERGE_C R141, R44, R41, R45 ;  /* 0x000000292c8d723e */ /* 0x000fe4000480702d */
[----:B------:R-:W-:Y:S02]  /*62b0*/  F2FP.SATFINITE.E4M3.F32.PACK_AB_MERGE_C R142, R51, R46, R50 ;  /* 0x0000002e338e723e */ /* 0x000fe40004807032 */
[----:B------:R-:W-:Y:S02]  /*62c0*/  F2FP.SATFINITE.E4M3.F32.PACK_AB_MERGE_C R143, R52, R49, R53 ;  /* 0x00000031348f723e */ /* 0x000fe40004807035 */
[----:B------:R-:W-:Y:S02]  /*62d0*/  F2FP.SATFINITE.E4M3.F32.PACK_AB_MERGE_C R144, R59, R54, R58 ;  /* 0x000000363b90723e */ /* 0x000fe4000480703a */
[----:B------:R-:W-:Y:S02]  /*62e0*/  F2FP.SATFINITE.E4M3.F32.PACK_AB_MERGE_C R145, R60, R57, R61 ;  /* 0x000000393c91723e */ /* 0x000fe4000480703d */
[----:B------:R-:W-:-:S02]  /*62f0*/  F2FP.SATFINITE.E4M3.F32.PACK_AB_MERGE_C R146, R67, R62, R66 ;  /* 0x0000003e4392723e */ /* 0x000fc40004807042 */
[----:B------:R-:W-:Y:S01]  /*6300*/  F2FP.SATFINITE.E4M3.F32.PACK_AB_MERGE_C R147, R68, R65, R15 ;  /* 0x000000414493723e */ /* 0x000fe2000480700f */
[----:B------:R-:W-:Y:S06]  /*6310*/  @P2 BRA `(.L_x_29) ;  /* 0xffffffdc000c2947 */ /* 0x000fec000383ffff */
.L_x_19:
[----:B------:R-:W-:Y:S06]  /*6320*/  BAR.ARV 0x8, 0x200 ;  /* 0x0208000000007b1d */ /* 0x000fec0000002000 */
[----:B------:R-:W-:Y:S05]  /*6330*/  @!P0 BRA `(.L_x_30) ;  /* 0x0000000000048947 */ /* 0x000fea0003800000 */
[----:B------:R-:W-:Y:S01]  /*6340*/  BPT.TRAP 0x1 ;  /* 0x000000040000795c */ /* 0x000fe20000300000 */
.L_x_30:
[----:B------:R-:W-:Y:S01]  /*6350*/  R2UR UR11, R2 ;  /* 0x00000000020b72ca */ /* 0x000fe200000e0000 */
[----:B------:R-:W-:-:S05]  /*6360*/  IMAD.U32 R0, RZ, RZ, UR4 ;  /* 0x00000004ff007e24 */ /* 0x000fca000f8e00ff */
[----:B------:R-:W-:-:S07]  /*6370*/  SHF.L.U32 R0, R0, 0x1f, RZ ;  /* 0x0000001f00007819 */ /* 0x000fce00000006ff */
[----:B------:R-:W-:-:S09]  /*6380*/  ULEA UR11, UR11, UR38, 0x3 ;  /* 0x000000260b0b7291 */ /* 0x000fd2000f8e183f */
[----:B------:R0:W1:Y:S01]  /*6390*/  SYNCS.PHASECHK.TRANS64.TRYWAIT P1, [UR11+0x17050], R0 ;  /* 0x01705000ff0075a7 */ /* 0x000062000802014b */
[----:B------:R-:W-:Y:S05]  /*63a0*/  @!P0 BRA `(.L_x_31) ;  /* 0x0000000000048947 */ /* 0x000fea0003800000 */
[----:B------:R-:W-:Y:S01]  /*63b0*/  BPT.TRAP 0x1 ;  /* 0x000000040000795c */ /* 0x000fe20000300000 */
.L_x_31:
[----:B-1----:R-:W-:Y:S05]  /*63c0*/  @P1 BRA `(.L_x_32) ;  /* 0x0000000000081947 */ /* 0x002fea0003800000 */
[----:B------:R-:W1:Y:S02]  /*63d0*/  SYNCS.PHASECHK.TRANS64.TRYWAIT P1, [UR11+0x17050], R0 ;  /* 0x01705000ff0075a7 */ /* 0x000e64000802014b */
[----:B-1----:R-:W-:Y:S05]  /*63e0*/  @!P1 BRA `(.L_x_33) ;  /* 0x0000005c00ac9947 */ /* 0x002fea0003800000 */
.L_x_32:
[----:B------:R-:W-:Y:S01]  /*63f0*/  ULDC.64 UR12, c[0x0][0x9a0] ;  /* 0x00026800000c7ab9 */ /* 0x000fe20000000a00 */
[----:B------:R-:W-:Y:S01]  /*6400*/  UIADD3 UR38, UR38, 0x400, URZ ;  /* 0x0000040026267890 */ /* 0x000fe2000fffe03f */
[----:B------:R-:W-:Y:S01]  /*6410*/  R2UR UR15, R2 ;  /* 0x00000000020f72ca */ /* 0x000fe200000e0000 */
[----:B------:R-:W-:Y:S01]  /*6420*/  UISETP.NE.U32.AND UP0, UPT, UR12, URZ, UPT ;  /* 0x0000003f0c00728c */ /* 0x000fe2000bf05070 */
[----:B------:R-:W-:Y:S01]  /*6430*/  WARPGROUP.ARRIVE ;  /* 0x00000000000079c5 */ /* 0x000fe20000000000 */
[----:B------:R-:W-:Y:S01]  /*6440*/  USHF.R.U32.HI UR38, URZ, 0x4, UR38 ;  /* 0x000000043f267899 */ /* 0x000fe20008011626 */
[----:B------:R-:W-:Y:S01]  /*6450*/  IMAD.MOV.U32 R6, RZ, RZ, 0x3f800000 ;  /* 0x3f800000ff067424 */ /* 0x000fe200078e00ff */
[----:B------:R-:W-:Y:S02]  /*6460*/  UISETP.NE.AND.EX UP0, UPT, UR13, URZ, UPT, UP0 ;  /* 0x0000003f0d00728c */ /* 0x000fe4000bf05300 */
[----:B------:R-:W-:-:S04]  /*6470*/  ULOP3.LUT UR38, UR38, 0x3fff, URZ, 0xc0, !UPT ;  /* 0x00003fff26267892 */ /* 0x000fc8000f8ec03f */
[----:B------:R-:W-:Y:S01]  /*6480*/  ULOP3.LUT UR38, UR38, 0x10000, URZ, 0xfc, !UPT ;  /* 0x0001000026267892 */ /* 0x000fe2000f8efc3f */
[----:B------:R-:W-:-:S04]  /*6490*/  PLOP3.LUT P1, PT, PT, PT, UP0, 0x80, 0x0 ;  /* 0x000000000000781c */ /* 0x000fc80003f2f008 */
[----:B------:R-:W-:Y:S01]  /*64a0*/  @UP0 ULDC.64 UR8, c[0x0][0x9c8] ;  /* 0x0002720000080ab9 */ /* 0x000fe20000000a00 */
[----:B------:R-:W-:Y:S02]  /*64b0*/  @UP0 USHF.R.S32.HI UR14, URZ, 0x1f, UR36 ;  /* 0x0000001f3f0e0899 */ /* 0x000fe40008011424 */
[----:B------:R-:W-:Y:S02]  /*64c0*/  @UP0 UIMAD UR6, UR46, UR8, URZ ;  /* 0x000000082e0602a4 */ /* 0x000fe4000f8e023f */
[----:B------:R-:W-:Y:S02]  /*64d0*/  @UP0 UIMAD.WIDE.U32 UR4, UR43, UR8, URZ ;  /* 0x000000082b0402a5 */ /* 0x000fe4000f8e003f */
[----:B------:R-:W-:Y:S02]  /*64e0*/  @UP0 UIMAD UR8, UR43, UR9, UR6 ;  /* 0x000000092b0802a4 */ /* 0x000fe4000f8e0206 */
[----:B------:R-:W-:Y:S01]  /*64f0*/  UIMAD UR6, UR15, 0x300, UR38 ;  /* 0x000003000f0678a4 */ /* 0x000fe2000f8e0226 */
[----:B------:R-:W-:-:S02]  /*6500*/  @UP0 ULDC.64 UR16, c[0x0][0x9d0] ;  /* 0x0002740000100ab9 */ /* 0x000fc40000000a00 */
[----:B------:R-:W-:Y:S01]  /*6510*/  UMOV UR15, 0x40000040 ;  /* 0x40000040000f7882 */ /* 0x000fe20000000000 */
[----:B------:R-:W-:Y:S02]  /*6520*/  @UP0 UIMAD UR9, UR14, UR16, URZ ;  /* 0x000000100e0902a4 */ /* 0x000fe4000f8e023f */
[----:B------:R-:W-:Y:S01]  /*6530*/  @UP0 UIADD3 UR5, UR5, UR8, URZ ;  /* 0x0000000805050290 */ /* 0x000fe2000fffe03f */
[----:B------:R-:W-:Y:S01]  /*6540*/  UMOV UR14, UR6 ;  /* 0x00000006000e7c82 */ /* 0x000fe20008000000 */
[----:B------:R-:W-:Y:S01]  /*6550*/  @UP0 UIMAD UR9, UR36, UR17, UR9 ;  /* 0x00000011240902a4 */ /* 0x000fe2000f8e0209 */
[----:B------:R-:W-:Y:S01]  /*6560*/  QGMMA.64x96x32.F32.E4M3.E4M3 R88, R148, gdesc[UR12], R88, gsb0 ;  /* 0x0160000c94587df3 */ /* 0x000fe20008000858 */
[----:B------:R-:W-:-:S04]  /*6570*/  @UP0 UIMAD.WIDE.U32 UR4, UR36, UR16, UR4 ;  /* 0x00000010240402a5 */ /* 0x000fc8000f8e0004 */
[----:B------:R-:W-:Y:S02]  /*6580*/  @UP0 UIADD3 UR5, UR5, UR9, URZ ;  /* 0x0000000905050290 */ /* 0x000fe4000fffe03f */
[----:B------:R-:W-:-:S04]  /*6590*/  @UP0 ULEA UR8, UP1, UR4, UR12, 0x2 ;  /* 0x0000000c04080291 */ /* 0x000fc8000f82103f */
[----:B------:R-:W-:Y:S02]  /*65a0*/  @UP0 ULEA.HI.X UR9, UR4, UR13, UR5, 0x2, UP1 ;  /* 0x0000000d04090291 */ /* 0x000fe400088f1405 */
[----:B------:R-:W-:-:S04]  /*65b0*/  IMAD.U32 R4, RZ, RZ, UR8 ;  /* 0x00000008ff047e24 */ /* 0x000fc8000f8e00ff */
[----:B-1----:R-:W-:-:S05]  /*65c0*/  IMAD.U32 R5, RZ, RZ, UR9 ;  /* 0x00000009ff057e24 */ /* 0x002fca000f8e00ff */
[----:B------:R1:W2:Y:S01]  /*65d0*/  @P1 LDG.E R6, desc[UR44][R4.64] ;  /* 0x0000002c04061981 */ /* 0x0002a2000c1e1900 */
[----:B------:R-:W-:Y:S01]  /*65e0*/  UIADD3 UR4, UR6, 0x2, URZ ;  /* 0x0000000206047890 */ /* 0x000fe2000fffe03f */
[----:B------:R-:W-:-:S06]  /*65f0*/  UMOV UR15, 0x40000040 ;  /* 0x40000040000f7882 */ /* 0x000fcc0000000000 */
[----:B------:R-:W-:Y:S01]  /*6600*/  UMOV UR14, UR4 ;  /* 0x00000004000e7c82 */ /* 0x000fe20008000000 */
[----:B------:R-:W-:Y:S02]  /*6610*/  WARPGROUP.DEPBAR.LE gsb0, 0x0 ;  /* 0x00008000000079c5 */ /* 0x000fe40000010000 */
[----:B------:R-:W-:-:S06]  /*6620*/  WARPGROUP.ARRIVE ;  /* 0x00000000000079c5 */ /* 0x000fcc0000000000 */
[----:B------:R-:W-:Y:S01]  /*6630*/  QGMMA.64x96x32.F32.E4M3.E4M3 R88, R136, gdesc[UR12], R88, gsb0 ;  /* 0x0160000c88587df3 */ /* 0x000fe20008000858 */
[----:B------:R-:W-:Y:S01]  /*6640*/  UIADD3 UR4, UR6, 0x4, URZ ;  /* 0x0000000406047890 */ /* 0x000fe2000fffe03f */
[----:B------:R-:W-:-:S06]  /*6650*/  UMOV UR15, 0x40000040 ;  /* 0x40000040000f7882 */ /* 0x000fcc0000000000 */
[----:B------:R-:W-:Y:S01]  /*6660*/  UMOV UR14, UR4 ;  /* 0x00000004000e7c82 */ /* 0x000fe20008000000 */
[----:B------:R-:W3:Y:S01]  /*6670*/  SHFL.BFLY PT, R7, R8, 0x2, 0x1f ;  /* 0x0c401f0008077f89 */ /* 0x000ee200000e0000 */
[----:B------:R-:W-:-:S03]  /*6680*/  UIADD3 UR6, UR6, 0x6, URZ ;  /* 0x0000000606067890 */ /* 0x000fc6000fffe03f */
[----:B------:R-:W4:Y:S01]  /*6690*/  SHFL.BFLY PT, R2, R9, 0x2, 0x1f ;  /* 0x0c401f0009027f89 */ /* 0x000f2200000e0000 */
[----:B------:R-:W-:Y:S02]  /*66a0*/  WARPGROUP.DEPBAR.LE gsb0, 0x0 ;  /* 0x00008000000079c5 */ /* 0x000fe40000010000 */
[----:B------:R-:W-:-:S06]  /*66b0*/  WARPGROUP.ARRIVE ;  /* 0x00000000000079c5 */ /* 0x000fcc0000000000 */
[----:B------:R-:W-:Y:S01]  /*66c0*/  QGMMA.64x96x32.F32.E4M3.E4M3 R88, R140, gdesc[UR12], R88, gsb0 ;  /* 0x0160000c8c587df3 */ /* 0x000fe20008000858 */
[----:B------:R-:W-:Y:S01]  /*66d0*/  UMOV UR14, UR6 ;  /* 0x00000006000e7c82 */ /* 0x000fe20008000000 */
[----:B------:R-:W-:Y:S01]  /*66e0*/  UMOV UR15, 0x40000040 ;  /* 0x40000040000f7882 */ /* 0x000fe20000000000 */
[----:B---3--:R-:W-:Y:S01]  /*66f0*/  FADD.FTZ R7, R7, R8 ;  /* 0x0000000807077221 */ /* 0x008fe20000010000 */
[----:B----4-:R-:W-:-:S04]  /*6700*/  FADD.FTZ R2, R2, R9 ;  /* 0x0000000902027221 */ /* 0x010fc80000010000 */
[----:B0-----:R-:W0:Y:S04]  /*6710*/  SHFL.BFLY PT, R0, R7, 0x1, 0x1f ;  /* 0x0c201f0007007f89 */ /* 0x001e2800000e0000 */
[----:B-1----:R-:W1:Y:S01]  /*6720*/  SHFL.BFLY PT, R5, R2, 0x1, 0x1f ;  /* 0x0c201f0002057f89 */ /* 0x002e6200000e0000 */
[----:B0-----:R-:W-:Y:S01]  /*6730*/  FADD.FTZ R4, R7, R0 ;  /* 0x0000000007047221 */ /* 0x001fe20000010000 */
[----:B-1----:R-:W-:-:S04]  /*6740*/  FADD.FTZ R10, R2, R5 ;  /* 0x00000005020a7221 */ /* 0x002fc80000010000 */
[C---:B------:R-:W-:Y:S01]  /*6750*/  FSETP.NE.FTZ.AND P1, PT, R4.reuse, RZ, PT ;  /* 0x000000ff0400720b */ /* 0x040fe20003f35000 */
[----:B------:R-:W-:Y:S01]  /*6760*/  FMUL.FTZ R11, R4, 0.00390625 ;  /* 0x3b800000040b7820 */ /* 0x000fe20000410000 */
[----:B------:R-:W-:Y:S01]  /*6770*/  FMUL.FTZ R8, R10, 0.00390625 ;  /* 0x3b8000000a087820 */ /* 0x000fe20000410000 */
[----:B------:R-:W-:-:S03]  /*6780*/  IMAD.MOV.U32 R5, RZ, RZ, RZ ;  /* 0x000000ffff057224 */ /* 0x000fc600078e00ff */
[----:B------:R-:W-:Y:S02]  /*6790*/  FSETP.NE.FTZ.AND P2, PT, R11, RZ, PT ;  /* 0x000000ff0b00720b */ /* 0x000fe40003f55000 */
[----:B------:R-:W-:Y:S01]  /*67a0*/  FSETP.NE.FTZ.AND P3, PT, R8, RZ, PT ;  /* 0x000000ff0800720b */ /* 0x000fe20003f75000 */
[----:B------:R-:W-:Y:S02]  /*67b0*/  WARPGROUP.DEPBAR.LE gsb0, 0x0 ;  /* 0x00008000000079c5 */ /* 0x000fe40000010000 */
[----:B------:R-:W-:-:S06]  /*67c0*/  WARPGROUP.ARRIVE ;  /* 0x00000000000079c5 */ /* 0x000fcc0000000000 */
[----:B------:R-:W-:Y:S01]  /*67d0*/  QGMMA.64x96x32.F32.E4M3.E4M3 R88, R144, gdesc[UR12], R88, gsb0 ;  /* 0x0160000c90587df3 */ /* 0x000fe20008000858 */
[----:B------:R-:W-:Y:S01]  /*67e0*/  @P1 MUFU.RCP R5, R4 ;  /* 0x0000000400051308 */ /* 0x000fe20000001000 */
[----:B------:R-:W-:Y:S02]  /*67f0*/  FSETP.NE.FTZ.AND P1, PT, R10, RZ, PT ;  /* 0x000000ff0a00720b */ /* 0x000fe40003f35000 */
[----:B------:R-:W-:-:S05]  /*6800*/  MOV R9, RZ ;  /* 0x000000ff00097202 */ /* 0x000fca0000000f00 */
[----:B------:R-:W0:Y:S08]  /*6810*/  @P2 MUFU.LG2 R7, R11 ;  /* 0x0000000b00072308 */ /* 0x000e300000000c00 */
[----:B------:R-:W1:Y:S08]  /*6820*/  @P3 MUFU.LG2 R8, R8 ;  /* 0x0000000800083308 */ /* 0x000e700000000c00 */
[----:B------:R-:W3:Y:S01]  /*6830*/  @P1 MUFU.RCP R9, R10 ;  /* 0x0000000a00091308 */ /* 0x000ee20000001000 */
[----:B------:R-:W-:-:S02]  /*6840*/  IMAD.U32 R12, RZ, RZ, UR10 ;  /* 0x0000000aff0c7e24 */ /* 0x000fc4000f8e00ff */
[----:B------:R-:W-:Y:S02]  /*6850*/  IMAD.U32 R13, RZ, RZ, UR10 ;  /* 0x0000000aff0d7e24 */ /* 0x000fe4000f8e00ff */
[----:B0-----:R-:W-:Y:S01]  /*6860*/  @P2 FMUL.FTZ R7, R7, 0.69314718246459960938 ;  /* 0x3f31721807072820 */ /* 0x001fe20000410000 */
[----:B------:R-:W-:Y:S01]  /*6870*/  @P2 FMUL.FTZ R4, R12, 0.69314718246459960938 ;  /* 0x3f3172180c042820 */ /* 0x000fe20000410000 */
[----:B------:R-:W-:Y:S01]  /*6880*/  @P3 FMUL.FTZ R12, R13, 0.69314718246459960938 ;  /* 0x3f3172180d0c3820 */ /* 0x000fe20000410000 */
[----:B-1----:R-:W-:Y:S01]  /*6890*/  @P3 FMUL.FTZ R11, R8, 0.69314718246459960938 ;  /* 0x3f317218080b3820 */ /* 0x002fe20000410000 */
[----:B------:R-:W-:Y:S02]  /*68a0*/  IMAD.MOV.U32 R2, RZ, RZ, -0x800000 ;  /* 0xff800000ff027424 */ /* 0x000fe400078e00ff */
[----:B--2---:R-:W-:Y:S01]  /*68b0*/  FMUL.FTZ R28, R5, R6 ;  /* 0x00000006051c7220 */ /* 0x004fe20000410000 */
[----:B------:R-:W-:Y:S02]  /*68c0*/  IMAD.MOV.U32 R0, RZ, RZ, -0x800000 ;  /* 0xff800000ff007424 */ /* 0x000fe400078e00ff */
[----:B------:R-:W-:Y:S01]  /*68d0*/  @P2 FFMA.FTZ R2, R4, R3, R7 ;  /* 0x0000000304022223 */ /* 0x000fe20000010007 */
[----:B------:R-:W-:Y:S01]  /*68e0*/  @P3 FFMA.FTZ R0, R12, R70, R11 ;  /* 0x000000460c003223 */ /* 0x000fe2000001000b */
[----:B---3--:R-:W-:Y:S01]  /*68f0*/  FMUL.FTZ R6, R9, R6 ;  /* 0x0000000609067220 */ /* 0x008fe20000410000 */
[----:B------:R-:W-:-:S02]  /*6900*/  WARPGROUP.DEPBAR.LE gsb0, 0x0 ;  /* 0x00008000000079c5 */ /* 0x000fc40000010000 */
[----:B------:R-:W-:Y:S05]  /*6910*/  @!P0 BRA `(.L_x_34) ;  /* 0x0000000000048947 */ /* 0x000fea0003800000 */
[----:B------:R-:W-:Y:S01]  /*6920*/  BPT.TRAP 0x1 ;  /* 0x000000040000795c */ /* 0x000fe20000300000 */
.L_x_34:
[----:B------:R-:W-:Y:S01]  /*6930*/  UIADD3 UR4, UR11, 0x17060, URZ ;  /* 0x000170600b047890 */ /* 0x000fe2000fffe03f */
[-C--:B------:R-:W-:Y:S01]  /*6940*/  FMUL.FTZ R3, R88, R28.reuse ;  /* 0x0000001c58037220 */ /* 0x080fe20000410000 */
[-C--:B------:R-:W-:Y:S01]  /*6950*/  FMUL.FTZ R4, R93, R28.reuse ;  /* 0x0000001c5d047220 */ /* 0x080fe20000410000 */
[-C--:B------:R-:W-:Y:S01]  /*6960*/  FMUL.FTZ R5, R96, R28.reuse ;  /* 0x0000001c60057220 */ /* 0x080fe20000410000 */
[----:B------:R-:W-:Y:S01]  /*6970*/  UPRMT UR4, UR7, 0x654, UR4 ;  /* 0x0000065407047896 */ /* 0x000fe20008000004 */
        /* <DEDUP_REMOVED lines=8> */
[----:B------:R-:W-:Y:S01]  /*6a00*/  SYNCS.ARRIVE.TRANS64.RED.A1T0 RZ, [UR4], RZ ;  /* 0x000000ffffff79a7 */ /* 0x000fe20008100404 */
        /* <DEDUP_REMOVED lines=31> */
[----:B------:R-:W-:Y:S01]  /*6c00*/  PLOP3.LUT P0, PT, PT, PT, PT, 0x8, 0x0 ;  /* 0x000000000000781c */ /* 0x000fe20003f0e170 */
[-C--:B------:R-:W-:Y:S01]  /*6c10*/  FMUL.FTZ R118, R118, R6.reuse ;  /* 0x0000000676767220 */ /* 0x080fe20000410000 */
[-C--:B------:R-:W-:Y:S01]  /*6c20*/  FMUL.FTZ R115, R115, R6.reuse ;  /* 0x0000000673737220 */ /* 0x080fe20000410000 */
[-C--:B------:R-:W-:Y:S01]  /*6c30*/  FMUL.FTZ R126, R126, R6.reuse ;  /* 0x000000067e7e7220 */ /* 0x080fe20000410000 */
[-C--:B------:R-:W-:Y:S01]  /*6c40*/  FMUL.FTZ R123, R123, R6.reuse ;  /* 0x000000067b7b7220 */ /* 0x080fe20000410000 */
[-C--:B------:R-:W-:Y:S01]  /*6c50*/  FMUL.FTZ R134, R134, R6.reuse ;  /* 0x0000000686867220 */ /* 0x080fe20000410000 */
[----:B------:R-:W-:-:S07]  /*6c60*/  FMUL.FTZ R131, R131, R6 ;  /* 0x0000000683837220 */ /* 0x000fce0000410000 */
.L_x_12:
[----:B------:R-:W-:Y:S05]  /*6c70*/  @P0 BRA `(.L_x_35) ;  /* 0x0000001800ec0947 */ /* 0x000fea0003800000 */
[----:B------:R-:W0:Y:S01]  /*6c80*/  S2R R25, SR_TID.X ;  /* 0x0000000000197919 */ /* 0x000e220000002100 */
[----:B------:R-:W-:Y:S01]  /*6c90*/  ULDC.64 UR4, c[0x4][0x38] ;  /* 0x01000e0000047ab9 */ /* 0x000fe20000000a00 */
[----:B------:R-:W1:Y:S01]  /*6ca0*/  LDC R46, c[0x0][0xbe8] ;  /* 0x0002fa00ff2e7b82 */ /* 0x000e620000000800 */
[----:B------:R-:W-:Y:S01]  /*6cb0*/  ULDC.64 UR8, c[0x0][0xbd0] ;  /* 0x0002f40000087ab9 */ /* 0x000fe20000000a00 */
[----:B------:R-:W2:Y:S01]  /*6cc0*/  S2R R45, SR_CTAID.X ;  /* 0x00000000002d7919 */ /* 0x000ea20000002500 */
[----:B------:R-:W-:Y:S01]  /*6cd0*/  USHF.R.S32.HI UR7, URZ, 0x1f, UR36 ;  /* 0x0000001f3f077899 */ /* 0x000fe20008011424 */
[----:B------:R-:W-:-:S04]  /*6ce0*/  ULDC.64 UR10, c[0x0][0xb38] ;  /* 0x0002ce00000a7ab9 */ /* 0x000fc80000000a00 */
[----:B------:R-:W3:Y:S01]  /*6cf0*/  LDC R74, c[0x0][0xc50] ;  /* 0x00031400ff4a7b82 */ /* 0x000ee20000000800 */
[----:B0-----:R-:W-:-:S05]  /*6d00*/  IMAD.SHL.U32 R6, R25, 0x4, RZ ;  /* 0x0000000419067824 */ /* 0x001fca00078e00ff */
[----:B------:R-:W-:Y:S02]  /*6d10*/  LOP3.LUT R6, R6, 0xc, RZ, 0xc0, !PT ;  /* 0x0000000c06067812 */ /* 0x000fe400078ec0ff */
[----:B------:R-:W-:Y:S02]  /*6d20*/  BAR.SYNC.DEFER_BLOCKING 0x1, 0x180 ;  /* 0x0046000000007b1d */ /* 0x000fe40000010000 */
[----:B------:R-:W-:-:S05]  /*6d30*/  IADD3 R6, P0, R6, UR4, RZ ;  /* 0x0000000406067c10 */ /* 0x000fca000ff1e0ff */
[----:B------:R-:W-:-:S05]  /*6d40*/  IMAD.X R7, RZ, RZ, UR5, P0 ;  /* 0x00000005ff077e24 */ /* 0x000fca00080e06ff */
[----:B------:R0:W4:Y:S01]  /*6d50*/  LDG.E.CONSTANT R12, desc[UR44][R6.64] ;  /* 0x0000002c060c7981 */ /* 0x000122000c1e9900 */
[C---:B------:R-:W-:Y:S01]  /*6d60*/  LOP3.LUT P0, R16, R25.reuse, 0x3, RZ, 0xc0, !PT ;  /* 0x0000000319107812 */ /* 0x040fe2000780c0ff */
[----:B------:R-:W-:Y:S01]  /*6d70*/  VIADD R25, R25, 0xffffff80 ;  /* 0xffffff8019197836 */ /* 0x000fe20000000000 */
[----:B-1----:R-:W-:Y:S01]  /*6d80*/  ISETP.NE.AND P2, PT, R46, 0x1, PT ;  /* 0x000000012e00780c */ /* 0x002fe20003f45270 */
[----:B------:R-:W-:Y:S01]  /*6d90*/  UIMAD.WIDE.U32 UR4, UR36, UR8, URZ ;  /* 0x00000008240472a5 */ /* 0x000fe2000f8e003f */
[----:B------:R-:W-:Y:S01]  /*6da0*/  ISETP.EQ.OR P0, PT, R16, 0x3, !P0 ;  /* 0x000000031000780c */ /* 0x000fe20004702670 */
[----:B------:R-:W-:Y:S01]  /*6db0*/  UIMAD UR6, UR7, UR8, URZ ;  /* 0x00000008070672a4 */ /* 0x000fe2000f8e023f */
[----:B------:R-:W-:Y:S01]  /*6dc0*/  BSSY B0, `(.L_x_36) ;  /* 0x0000144000007945 */ /* 0x000fe20003800000 */
[----:B------:R-:W-:Y:S01]  /*6dd0*/  UIMAD UR8, UR7, UR10, URZ ;  /* 0x0000000a070872a4 */ /* 0x000fe2000f8e023f */
[----:B------:R-:W-:Y:S01]  /*6de0*/  SEL R83, R13, R4, P0 ;  /* 0x000000040d537207 */ /* 0x000fe20000000000 */
[----:B------:R-:W-:Y:S01]  /*6df0*/  IMAD.U32 R26, RZ, RZ, UR4 ;  /* 0x00000004ff1a7e24 */ /* 0x000fe2000f8e00ff */
[----:B------:R-:W-:Y:S01]  /*6e00*/  SEL R13, R4, R13, P0 ;  /* 0x0000000d040d7207 */ /* 0x000fe20000000000 */
[----:B------:R-:W-:Y:S01]  /*6e10*/  UIMAD UR9, UR36, UR9, UR6 ;  /* 0x00000009240972a4 */ /* 0x000fe2000f8e0206 */
[----:B------:R-:W-:Y:S01]  /*6e20*/  SHF.R.S32.HI R4, RZ, 0x1f, R25 ;  /* 0x0000001fff047819 */ /* 0x000fe20000011419 */
[----:B------:R-:W-:Y:S01]  /*6e30*/  IMAD.U32 R27, RZ, RZ, UR5 ;  /* 0x00000005ff1b7e24 */ /* 0x000fe2000f8e00ff */
[----:B------:R-:W-:Y:S01]  /*6e40*/  SEL R81, R3, R8, P0 ;  /* 0x0000000803517207 */ /* 0x000fe20000000000 */
[----:B------:R-:W1:Y:S01]  /*6e50*/  @P2 LDC R72, c[0x0][0xbec] ;  /* 0x0002fb00ff482b82 */ /* 0x000e620000000800 */
[----:B0-----:R-:W-:Y:S01]  /*6e60*/  LEA.HI R6, R4, R25, RZ, 0x7 ;  /* 0x0000001904067211 */ /* 0x001fe200078f38ff */
[----:B------:R-:W-:Y:S01]  /*6e70*/  UIADD3 UR9, UR5, UR9, URZ ;  /* 0x0000000905097290 */ /* 0x000fe2000fffe03f */
[----:B------:R-:W-:Y:S01]  /*6e80*/  SEL R3, R8, R3, P0 ;  /* 0x0000000308037207 */ /* 0x000fe20000000000 */
[----:B------:R-:W-:Y:S01]  /*6e90*/  UIMAD.WIDE.U32 UR6, UR36, UR10, URZ ;  /* 0x0000000a240672a5 */ /* 0x000fe2000f8e003f */
[----:B------:R-:W-:Y:S01]  /*6ea0*/  LOP3.LUT R8, R6, 0xffffff80, RZ, 0xc0, !PT ;  /* 0xffffff8006087812 */ /* 0x000fe200078ec0ff */
[----:B------:R-:W-:Y:S01]  /*6eb0*/  UIMAD UR8, UR36, UR11, UR8 ;  /* 0x0000000b240872a4 */ /* 0x000fe2000f8e0208 */
[----:B------:R-:W-:Y:S01]  /*6ec0*/  SEL R53, R132, R23, P0 ;  /* 0x0000001784357207 */ /* 0x000fe20000000000 */
[----:B------:R-:W3:Y:S01]  /*6ed0*/  S2UR UR4, SR_CTAID.Y ;  /* 0x00000000000479c3 */ /* 0x000ee20000002600 */
[----:B------:R-:W-:Y:S01]  /*6ee0*/  SEL R71, R23, R132, P0 ;  /* 0x0000008417477207 */ /* 0x000fe20000000000 */
[----:B------:R-:W-:Y:S01]  /*6ef0*/  IMAD.IADD R40, R25, 0x1, -R8 ;  /* 0x0000000119287824 */ /* 0x000fe200078e0a08 */
[----:B------:R-:W-:Y:S01]  /*6f00*/  SEL R55, R15, R10, P0 ;  /* 0x0000000a0f377207 */ /* 0x000fe20000000000 */
[----:B------:R-:W-:Y:S01]  /*6f10*/  IMAD.U32 R27, RZ, RZ, UR9 ;  /* 0x00000009ff1b7e24 */ /* 0x000fe2000f8e00ff */
[----:B------:R-:W-:Y:S01]  /*6f20*/  SEL R15, R10, R15, P0 ;  /* 0x0000000f0a0f7207 */ /* 0x000fe20000000000 */
[----:B------:R-:W-:Y:S01]  /*6f30*/  UIADD3 UR8, UR7, UR8, URZ ;  /* 0x0000000807087290 */ /* 0x000fe2000fffe03f */
[----:B------:R-:W-:Y:S01]  /*6f40*/  SHF.R.S32.HI R23, RZ, 0x1f, R40 ;  /* 0x0000001fff177819 */ /* 0x000fe20000011428 */
[----:B------:R-:W0:Y:S01]  /*6f50*/  @P2 LDC R76, c[0x0][0xbec] ;  /* 0x0002fb00ff4c2b82 */ /* 0x000e220000000800 */
[----:B------:R-:W-:Y:S01]  /*6f60*/  SEL R43, R58, R19, P0 ;  /* 0x000000133a2b7207 */ /* 0x000fe20000000000 */
[----:B------:R-:W-:Y:S01]  /*6f70*/  IMAD.U32 R35, RZ, RZ, UR7 ;  /* 0x00000007ff237e24 */ /* 0x000fe2000f8e00ff */
[----:B------:R-:W-:Y:S01]  /*6f80*/  LEA.HI R10, R23, R40, RZ, 0x2 ;  /* 0x00000028170a7211 */ /* 0x000fe200078f10ff */
[----:B------:R-:W-:Y:S01]  /*6f90*/  IMAD.U32 R34, RZ, RZ, UR6 ;  /* 0x00000006ff227e24 */ /* 0x000fe2000f8e00ff */
[----:B------:R-:W-:Y:S01]  /*6fa0*/  SEL R58, R19, R58, P0 ;  /* 0x0000003a133a7207 */ /* 0x000fe20000000000 */
[----:B------:R-:W-:Y:S01]  /*6fb0*/  IMAD.U32 R35, RZ, RZ, UR8 ;  /* 0x00000008ff237e24 */ /* 0x000fe2000f8e00ff */
[----:B------:R-:W-:Y:S01]  /*6fc0*/  SHF.R.S32.HI R19, RZ, 0x7, R6 ;  /* 0x00000007ff137819 */ /* 0x000fe20000011406 */
[----:B------:R-:W-:Y:S01]  /*6fd0*/  ULDC.64 UR6, c[0x0][0xb48] ;  /* 0x0002d20000067ab9 */ /* 0x000fe20000000a00 */
[----:B------:R-:W-:Y:S01]  /*6fe0*/  LEA.HI R4, R4, R25, RZ, 0x2 ;  /* 0x0000001904047211 */ /* 0x000fe200078f10ff */
[----:B------:R-:W-:Y:S01]  /*6ff0*/  ULDC.64 UR8, c[0x0][0xb28] ;  /* 0x0002ca0000087ab9 */ /* 0x000fe20000000a00 */
[----:B------:R-:W-:-:S02]  /*7000*/  SHF.R.S32.HI R6, RZ, 0x2, R10 ;  /* 0x00000002ff067819 */ /* 0x000fc4000001140a */
[----:B------:R-:W-:Y:S02]  /*7010*/  SHF.R.S32.HI R7, RZ, 0x1f, R10 ;  /* 0x0000001fff077819 */ /* 0x000fe4000001140a */
[----:B------:R-:W-:Y:S01]  /*7020*/  LOP3.LUT R8, R4, 0xfffffffc, RZ, 0xc0, !PT ;  /* 0xfffffffc04087812 */ /* 0x000fe200078ec0ff */
[----:B------:R-:W-:Y:S01]  /*7030*/  IMAD.HI R4, R19, 0x55555556, RZ ;  /* 0x5555555613047827 */ /* 0x000fe200078e02ff */
[----:B------:R-:W-:Y:S02]  /*7040*/  LEA.HI R7, R7, R6, RZ, 0x3 ;  /* 0x0000000607077211 */ /* 0x000fe400078f18ff */
[----:B------:R-:W-:Y:S01]  /*7050*/  SEL R57, R5, R14, P0 ;  /* 0x0000000e05397207 */ /* 0x000fe20000000000 */
[----:B------:R-:W-:Y:S01]  /*7060*/  IMAD.IADD R8, R25, 0x1, -R8 ;  /* 0x0000000119087824 */ /* 0x000fe200078e0a08 */
[----:B------:R-:W-:Y:S02]  /*7070*/  SEL R5, R14, R5, P0 ;  /* 0x000000050e057207 */ /* 0x000fe40000000000 */
[----:B------:R-:W-:-:S02]  /*7080*/  SEL R65, R9, R20, P0 ;  /* 0x0000001409417207 */ /* 0x000fc40000000000 */
[----:B------:R-:W-:Y:S02]  /*7090*/  SEL R14, R20, R9, P0 ;  /* 0x00000009140e7207 */ /* 0x000fe40000000000 */
[----:B------:R-:W-:Y:S02]  /*70a0*/  LOP3.LUT R9, R7, 0xfffffff8, RZ, 0xc0, !PT ;  /* 0xfffffff807097812 */ /* 0x000fe400078ec0ff */
[----:B------:R-:W-:Y:S02]  /*70b0*/  LEA.HI R7, R23, R40, RZ, 0x5 ;  /* 0x0000002817077211 */ /* 0x000fe400078f28ff */
[----:B------:R-:W-:Y:S01]  /*70c0*/  SEL R61, R135, R134, P0 ;  /* 0x00000086873d7207 */ /* 0x000fe20000000000 */
[----:B------:R-:W-:Y:S01]  /*70d0*/  IMAD.IADD R6, R6, 0x1, -R9 ;  /* 0x0000000106067824 */ /* 0x000fe200078e0a09 */
[----:B------:R-:W-:Y:S02]  /*70e0*/  LEA.HI R4, R4, R4, RZ, 0x1 ;  /* 0x0000000404047211 */ /* 0x000fe400078f08ff */
[----:B------:R-:W-:-:S02]  /*70f0*/  SHF.R.S32.HI R7, RZ, 0x5, R7 ;  /* 0x00000005ff077819 */ /* 0x000fc40000011407 */
[----:B------:R-:W-:Y:S01]  /*7100*/  LEA.HI R9, R8, R8, RZ, 0x1 ;  /* 0x0000000808097211 */ /* 0x000fe200078f08ff */
[----:B------:R-:W-:Y:S01]  /*7110*/  IMAD R4, R4, -0x3, R19 ;  /* 0xfffffffd04047824 */ /* 0x000fe200078e0213 */
[----:B------:R-:W-:Y:S02]  /*7120*/  SEL R33, R134, R135, P0 ;  /* 0x0000008786217207 */ /* 0x000fe40000000000 */
[----:B------:R-:W-:Y:S02]  /*7130*/  LEA R7, R7, R6, 0x4 ;  /* 0x0000000607077211 */ /* 0x000fe400078e20ff */
[----:B------:R-:W-:Y:S02]  /*7140*/  LOP3.LUT R9, R9, 0x1ffffffe, RZ, 0xc0, !PT ;  /* 0x1ffffffe09097812 */ /* 0x000fe400078ec0ff */
[----:B------:R-:W-:Y:S01]  /*7150*/  SEL R49, R124, R21, P0 ;  /* 0x000000157c317207 */ /* 0x000fe20000000000 */
[----:B------:R-:W-:Y:S01]  /*7160*/  IMAD R4, R4, 0x40, R7 ;  /* 0x0000004004047824 */ /* 0x000fe200078e0207 */
[----:B------:R-:W-:Y:S01]  /*7170*/  SEL R75, R21, R124, P0 ;  /* 0x0000007c154b7207 */ /* 0x000fe20000000000 */
[----:B------:R-:W-:Y:S01]  /*7180*/  IMAD.IADD R9, R8, 0x1, -R9 ;  /* 0x0000000108097824 */ /* 0x000fe200078e0a09 */
[----:B------:R-:W-:Y:S01]  /*7190*/  SEL R31, R98, R99, P0 ;  /* 0x00000063621f7207 */ /* 0x000fe20000000000 */
[--C-:B--2---:R-:W-:Y:S01]  /*71a0*/  IMAD R54, R45, 0xc0, R4.reuse ;  /* 0x000000c02d367824 */ /* 0x104fe200078e0204 */
[----:B------:R-:W-:Y:S01]  /*71b0*/  SEL R21, R114, R115, P0 ;  /* 0x0000007372157207 */ /* 0x000fe20000000000 */
[----:B------:R-:W-:Y:S01]  /*71c0*/  IMAD R9, R9, 0x8, R4 ;  /* 0x0000000809097824 */ /* 0x000fe200078e0204 */
[----:B------:R-:W-:-:S02]  /*71d0*/  SEL R77, R47, R24, P0 ;  /* 0x000000182f4d7207 */ /* 0x000fc40000000000 */
[----:B------:R-:W-:Y:S01]  /*71e0*/  SEL R47, R24, R47, P0 ;  /* 0x0000002f182f7207 */ /* 0x000fe20000000000 */
[----:B------:R-:W-:Y:S01]  /*71f0*/  IMAD R45, R45, 0xc0, R9 ;  /* 0x000000c02d2d7824 */ /* 0x000fe200078e0209 */
[----:B------:R-:W-:Y:S02]  /*7200*/  SEL R59, R18, R11, P0 ;  /* 0x0000000b123b7207 */ /* 0x000fe40000000000 */
[----:B------:R-:W-:Y:S01]  /*7210*/  SEL R18, R11, R18, P0 ;  /* 0x000000120b127207 */ /* 0x000fe20000000000 */
[----:B0-----:R-:W-:Y:S01]  /*7220*/  @P2 IMAD.HI.U32 R76, R45, R76, RZ ;  /* 0x0000004c2d4c2227 */ /* 0x001fe200078e00ff */
[----:B------:R-:W-:Y:S02]  /*7230*/  SEL R69, R94, R95, P0 ;  /* 0x0000005f5e457207 */ /* 0x000fe40000000000 */
[----:B------:R-:W-:Y:S02]  /*7240*/  SEL R73, R51, R28, P0 ;  /* 0x0000001c33497207 */ /* 0x000fe40000000000 */
[----:B------:R-:W-:-:S02]  /*7250*/  SEL R51, R28, R51, P0 ;  /* 0x000000331c337207 */ /* 0x000fc40000000000 */
[----:B------:R-:W-:Y:S02]  /*7260*/  SEL R79, R17, R22, P0 ;  /* 0x00000016114f7207 */ /* 0x000fe40000000000 */
[----:B------:R-:W-:Y:S02]  /*7270*/  SEL R67, R102, R103, P0 ;  /* 0x0000006766437207 */ /* 0x000fe40000000000 */
[----:B------:R-:W-:Y:S02]  /*7280*/  LOP3.LUT R7, R10, 0x7ffffffc, RZ, 0xc0, !PT ;  /* 0x7ffffffc0a077812 */ /* 0x000fe400078ec0ff */
[----:B------:R-:W-:Y:S02]  /*7290*/  SEL R17, R22, R17, P0 ;  /* 0x0000001116117207 */ /* 0x000fe40000000000 */
[----:B------:R-:W-:Y:S02]  /*72a0*/  SEL R29, R90, R91, P0 ;  /* 0x0000005b5a1d7207 */ /* 0x000fe40000000000 */
[----:B------:R-:W-:-:S02]  /*72b0*/  SEL R11, R106, R107, P0 ;  /* 0x0000006b6a0b7207 */ /* 0x000fc40000000000 */
[----:B------:R-:W-:Y:S02]  /*72c0*/  SEL R63, R110, R111, P0 ;  /* 0x0000006f6e3f7207 */ /* 0x000fe40000000000 */
[----:B------:R-:W-:Y:S02]  /*72d0*/  SEL R41, R118, R119, P0 ;  /* 0x0000007776297207 */ /* 0x000fe40000000000 */
[----:B------:R-:W-:Y:S02]  /*72e0*/  SEL R37, R122, R123, P0 ;  /* 0x0000007b7a257207 */ /* 0x000fe40000000000 */
        /* <DEDUP_REMOVED lines=13> */
[C---:B------:R-:W-:Y:S01]  /*73c0*/  LOP3.LUT P1, RZ, R40.reuse, 0x3, RZ, 0xc0, !PT ;  /* 0x0000000328ff7812 */ /* 0x040fe2000782c0ff */
[----:B------:R-:W-:Y:S01]  /*73d0*/  IMAD.IADD R40, R40, 0x1, -R7 ;  /* 0x0000000128287824 */ /* 0x000fe200078e0a07 */
[----:B----4-:R-:W-:Y:S01]  /*73e0*/  LOP3.LUT R44, R12, 0x2, RZ, 0x3c, !PT ;  /* 0x000000020c2c7812 */ /* 0x010fe200078e3cff */
[----:B------:R-:W-:Y:S04]  /*73f0*/  SHFL.IDX PT, R60, R33, R12, 0x1c1f ;  /* 0x001c1f0c213c7589 */ /* 0x000fe800000e0000 */
[----:B------:R-:W0:Y:S04]  /*7400*/  SHFL.IDX PT, R61, R61, R44, 0x1c1f ;  /* 0x001c1f2c3d3d7589 */ /* 0x000e2800000e0000 */
[----:B------:R2:W-:Y:S04]  /*7410*/  SHFL.IDX PT, R24, R31, R12, 0x1c1f ;  /* 0x001c1f0c1f187589 */ /* 0x0005e800000e0000 */
[----:B------:R-:W-:Y:S04]  /*7420*/  SHFL.IDX PT, R9, R21, R12, 0x1c1f ;  /* 0x001c1f0c15097589 */ /* 0x000fe800000e0000 */
[----:B------:R-:W-:Y:S01]  /*7430*/  SHFL.IDX PT, R20, R81, R12, 0x1c1f ;  /* 0x001c1f0c51147589 */ /* 0x000fe200000e0000 */
[----:B--2---:R-:W2:Y:S03]  /*7440*/  LDC.64 R30, c[0x0][0xbd8] ;  /* 0x0002f600ff1e7b82 */ /* 0x004ea60000000a00 */
[----:B------:R0:W-:Y:S04]  /*7450*/  SHFL.IDX PT, R21, R3, R44, 0x1c1f ;  /* 0x001c1f2c03157589 */ /* 0x0001e800000e0000 */
[----:B------:R-:W-:Y:S04]  /*7460*/  SHFL.IDX PT, R19, R83, R12, 0x1c1f ;  /* 0x001c1f0c53137589 */ /* 0x000fe800000e0000 */
[----:B------:R-:W4:Y:S01]  /*7470*/  SHFL.IDX PT, R62, R13, R44, 0x1c1f ;  /* 0x001c1f2c0d3e7589 */ /* 0x000f2200000e0000 */
[----:B0-----:R-:W-:-:S03]  /*7480*/  SEL R3, R61, R60, P0 ;  /* 0x0000003c3d037207 */ /* 0x001fc60000000000 */
[----:B------:R-:W-:Y:S04]  /*7490*/  SHFL.IDX PT, R57, R57, R12, 0x1c1f ;  /* 0x001c1f0c39397589 */ /* 0x000fe800000e0000 */
[----:B------:R0:W5:Y:S04]  /*74a0*/  SHFL.IDX PT, R66, R5, R44, 0x1c1f ;  /* 0x001c1f2c05427589 */ /* 0x00016800000e0000 */
[----:B------:R-:W-:Y:S04]  /*74b0*/  SHFL.IDX PT, R59, R59, R12, 0x1c1f ;  /* 0x001c1f0c3b3b7589 */ /* 0x000fe800000e0000 */
[----:B------:R5:W-:Y:S01]  /*74c0*/  SHFL.IDX PT, R68, R18, R44, 0x1c1f ;  /* 0x001c1f2c12447589 */ /* 0x000be200000e0000 */
[----:B0-----:R-:W-:-:S03]  /*74d0*/  SEL R5, R60, R61, P0 ;  /* 0x0000003d3c057207 */ /* 0x001fc60000000000 */
[----:B------:R-:W-:Y:S01]  /*74e0*/  SHFL.IDX PT, R55, R55, R12, 0x1c1f ;  /* 0x001c1f0c37377589 */ /* 0x000fe200000e0000 */
[----:B------:R-:W0:Y:S03]  /*74f0*/  LDC.64 R60, c[0x0][0xb40] ;  /* 0x0002d000ff3c7b82 */ /* 0x000e260000000a00 */
[----:B------:R-:W3:Y:S01]  /*7500*/  SHFL.IDX PT, R64, R15, R44, 0x1c1f ;  /* 0x001c1f2c0f407589 */ /* 0x000ee200000e0000 */
[----:B----4-:R-:W-:-:S03]  /*7510*/  SEL R13, R19, R62, P0 ;  /* 0x0000003e130d7207 */ /* 0x010fc60000000000 */
[----:B------:R4:W-:Y:S04]  /*7520*/  SHFL.IDX PT, R28, R69, R12, 0x1c1f ;  /* 0x001c1f0c451c7589 */ /* 0x0009e800000e0000 */
[----:B------:R-:W-:Y:S01]  /*7530*/  SHFL.IDX PT, R16, R67, R12, 0x1c1f ;  /* 0x001c1f0c43107589 */ /* 0x000fe200000e0000 */
[----:B-----5:R-:W-:-:S03]  /*7540*/  SEL R18, R57, R66, P0 ;  /* 0x0000004239127207 */ /* 0x020fc60000000000 */
[----:B------:R-:W-:Y:S01]  /*7550*/  SHFL.IDX PT, R8, R41, R12, 0x1c1f ;  /* 0x001c1f0c29087589 */ /* 0x000fe200000e0000 */
[----:B----4-:R-:W4:Y:S03]  /*7560*/  @P2 LDC R69, c[0x0][0xbf0] ;  /* 0x0002fc00ff452b82 */ /* 0x010f260000000800 */
[----:B------:R-:W-:Y:S04]  /*7570*/  SHFL.IDX PT, R7, R37, R12, 0x1c1f ;  /* 0x001c1f0c25077589 */ /* 0x000fe800000e0000 */
[----:B------:R-:W-:Y:S01]  /*7580*/  SHFL.IDX PT, R4, R39, R12, 0x1c1f ;  /* 0x001c1f0c27047589 */ /* 0x000fe200000e0000 */
[----:B0-----:R-:W-:-:S03]  /*7590*/  IMAD.WIDE.U32 R34, R60, UR43, R34 ;  /* 0x0000002b3c227c25 */ /* 0x001fc6000f8e0022 */
[----:B------:R-:W-:Y:S01]  /*75a0*/  SHFL.IDX PT, R6, R25, R12, 0x1c1f ;  /* 0x001c1f0c19067589 */ /* 0x000fe200000e0000 */
[----:B---3--:R-:W-:-:S03]  /*75b0*/  SEL R15, R64, R55, P0 ;  /* 0x00000037400f7207 */ /* 0x008fc60000000000 */
[----:B------:R-:W-:Y:S04]  /*75c0*/  SHFL.IDX PT, R67, R17, R44, 0x1c1f ;  /* 0x001c1f2c11437589 */ /* 0x000fe800000e0000 */
[----:B------:R0:W-:Y:S04]  /*75d0*/  SHFL.IDX PT, R70, R14, R44, 0x1c1f ;  /* 0x001c1f2c0e467589 */ /* 0x0001e800000e0000 */
[----:B------:R-:W-:Y:S04]  /*75e0*/  SHFL.IDX PT, R58, R58, R44, 0x1c1f ;  /* 0x001c1f2c3a3a7589 */ /* 0x000fe800000e0000 */
[----:B------:R-:W-:Y:S01]  /*75f0*/  SHFL.IDX PT, R50, R75, R44, 0x1c1f ;  /* 0x001c1f2c4b327589 */ /* 0x000fe200000e0000 */
[----:B0-----:R-:W-:-:S03]  /*7600*/  SEL R14, R66, R57, P0 ;  /* 0x00000039420e7207 */ /* 0x001fc60000000000 */
[----:B------:R-:W-:Y:S01]  /*7610*/  SHFL.IDX PT, R47, R47, R44, 0x1c1f ;  /* 0x001c1f2c2f2f7589 */ /* 0x000fe200000e0000 */
[----:B------:R-:W-:-:S03]  /*7620*/  IADD3 R57, RZ, -UR36, RZ ;  /* 0x80000024ff397c10 */ /* 0x000fc6000fffe0ff */
[----:B------:R0:W-:Y:S04]  /*7630*/  SHFL.IDX PT, R56, R71, R44, 0x1c1f ;  /* 0x001c1f2c47387589 */ /* 0x0001e800000e0000 */
[----:B------:R-:W-:Y:S04]  /*7640*/  SHFL.IDX PT, R51, R51, R44, 0x1c1f ;  /* 0x001c1f2c33337589 */ /* 0x000fe800000e0000 */
[----:B------:R-:W-:Y:S01]  /*7650*/  SHFL.IDX PT, R41, R95, R44, 0x1c1f ;  /* 0x001c1f2c5f297589 */ /* 0x000fe200000e0000 */
[----:B0-----:R-:W0:Y:S03]  /*7660*/  @P2 LDC R71, c[0x0][0xbf0] ;  /* 0x0002fc00ff472b82 */ /* 0x001e260000000800 */
[----:B------:R-:W-:Y:S04]  /*7670*/  SHFL.IDX PT, R38, R91, R44, 0x1c1f ;  /* 0x001c1f2c5b267589 */ /* 0x000fe800000e0000 */
        /* <DEDUP_REMOVED lines=8> */
[----:B------:R2:W-:Y:S04]  /*7700*/  SHFL.IDX PT, R23, R23, R44, 0x1c1f ;  /* 0x001c1f2c17177589 */ /* 0x0005e800000e0000 */
[----:B------:R-:W3:Y:S04]  /*7710*/  SHFL.IDX PT, R65, R65, R12, 0x1c1f ;  /* 0x001c1f0c41417589 */ /* 0x000ee800000e0000 */
[----:B------:R-:W5:Y:S01]  /*7720*/  SHFL.IDX PT, R42, R79, R12, 0x1c1f ;  /* 0x001c1f0c4f2a7589 */ /* 0x000f6200000e0000 */
[----:B--2---:R-:W-:-:S03]  /*7730*/  IMAD R44, R30, UR46, RZ ;  /* 0x0000002e1e2c7c24 */ /* 0x004fc6000f8e02ff */
[----:B------:R-:W-:Y:S01]  /*7740*/  SHFL.IDX PT, R43, R43, R12, 0x1c1f ;  /* 0x001c1f0c2b2b7589 */ /* 0x000fe200000e0000 */
[----:B------:R-:W-:-:S03]  /*7750*/  IMAD R31, R31, UR43, R44 ;  /* 0x0000002b1f1f7c24 */ /* 0x000fc6000f8e022c */
[----:B------:R-:W2:Y:S01]  /*7760*/  SHFL.IDX PT, R48, R77, R12, 0x1c1f ;  /* 0x001c1f0c4d307589 */ /* 0x000ea200000e0000 */
[----:B-1----:R-:W-:-:S03]  /*7770*/  @P2 IMAD.HI.U32 R44, R45, R72, RZ ;  /* 0x000000482d2c2227 */ /* 0x002fc600078e00ff */
[----:B------:R-:W1:Y:S04]  /*7780*/  SHFL.IDX PT, R49, R49, R12, 0x1c1f ;  /* 0x001c1f0c31317589 */ /* 0x000e6800000e0000 */
[----:B------:R-:W1:Y:S04]  /*7790*/  SHFL.IDX PT, R52, R73, R12, 0x1c1f ;  /* 0x001c1f0c49347589 */ /* 0x000e6800000e0000 */
[----:B------:R-:W1:Y:S04]  /*77a0*/  SHFL.IDX PT, R53, R53, R12, 0x1c1f ;  /* 0x001c1f0c35357589 */ /* 0x000e6800000e0000 */
[----:B------:R-:W-:Y:S04]  /*77b0*/  SHFL.IDX PT, R29, R29, R12, 0x1c1f ;  /* 0x001c1f0c1d1d7589 */ /* 0x000fe800000e0000 */
[----:B------:R-:W-:Y:S04]  /*77c0*/  SHFL.IDX PT, R11, R11, R12, 0x1c1f ;  /* 0x001c1f0c0b0b7589 */ /* 0x000fe800000e0000 */
[----:B------:R4:W-:Y:S02]  /*77d0*/  SHFL.IDX PT, R10, R63, R12, 0x1c1f ;  /* 0x001c1f0c3f0a7589 */ /* 0x0009e400000e0000 */
[----:B----4-:R-:W-:-:S02]  /*77e0*/  SEL R12, R20, R21, P0 ;  /* 0x00000015140c7207 */ /* 0x010fc40000000000 */
[----:B------:R-:W-:Y:S02]  /*77f0*/  SEL R20, R21, R20, P0 ;  /* 0x0000001415147207 */ /* 0x000fe40000000000 */
[----:B------:R-:W-:Y:S01]  /*7800*/  SEL R21, R62, R19, P0 ;  /* 0x000000133e157207 */ /* 0x000fe20000000000 */
[----:B------:R-:W-:Y:S01]  /*7810*/  IMAD.WIDE.U32 R62, R30, UR43, R26 ;  /* 0x0000002b1e3e7c25 */ /* 0x000fe2000f8e001a */
[----:B------:R-:W-:Y:S02]  /*7820*/  SEL R27, R59, R68, P0 ;  /* 0x000000443b1b7207 */ /* 0x000fe40000000000 */
[----:B------:R-:W-:Y:S01]  /*7830*/  SEL R19, R55, R64, P0 ;  /* 0x0000004037137207 */ /* 0x000fe20000000000 */
[----:B------:R-:W-:Y:S01]  /*7840*/  IMAD.IADD R63, R63, 0x1, R31 ;  /* 0x000000013f3f7824 */ /* 0x000fe200078e021f */
[----:B------:R-:W-:Y:S01]  /*7850*/  SEL R31, R68, R59, P0 ;  /* 0x0000003b441f7207 */ /* 0x000fe20000000000 */
[----:B------:R-:W-:Y:S01]  /*7860*/  IMAD R59, R74, R57, UR4 ;  /* 0x000000044a3b7e24 */ /* 0x000fe2000f8e0239 */
[----:B------:R-:W-:Y:S01]  /*7870*/  ULDC.64 UR4, c[0x0][0xbe0] ;  /* 0x0002f80000047ab9 */ /* 0x000fe20000000a00 */
[----:B------:R-:W-:Y:S01]  /*7880*/  IMAD R64, R60, UR46, RZ ;  /* 0x0000002e3c407c24 */ /* 0x000fe2000f8e02ff */
[----:B---3--:R-:W-:Y:S01]  /*7890*/  SEL R26, R65, R70, P0 ;  /* 0x00000046411a7207 */ /* 0x008fe20000000000 */
[----:B------:R-:W-:Y:S01]  /*78a0*/  IMAD.MOV.U32 R55, RZ, RZ, R45 ;  /* 0x000000ffff377224 */ /* 0x000fe200078e002d */
[----:B------:R-:W-:Y:S01]  /*78b0*/  @P2 SHF.R.U32.HI R55, RZ, R69, R44 ;  /* 0x00000045ff372219 */ /* 0x000fe2000001162c */
[----:B------:R-:W-:Y:S01]  /*78c0*/  IMAD R61, R61, UR43, R64 ;  /* 0x0000002b3d3d7c24 */ /* 0x000fe2000f8e0240 */
[----:B------:R-:W-:Y:S01]  /*78d0*/  SHF.R.S32.HI R44, RZ, 0x1f, R59 ;  /* 0x0000001fff2c7819 */ /* 0x000fe2000001143b */
[----:B------:R-:W-:Y:S01]  /*78e0*/  IMAD.MOV.U32 R60, RZ, RZ, R34 ;  /* 0x000000ffff3c7224 */ /* 0x000fe200078e0022 */
[----:B------:R-:W-:Y:S01]  /*78f0*/  SEL R30, R70, R65, P0 ;  /* 0x00000041461e7207 */ /* 0x000fe20000000000 */
[----:B------:R-:W-:-:S02]  /*7900*/  IMAD.IADD R61, R35, 0x1, R61 ;  /* 0x00000001233d7824 */ /* 0x000fc400078e023d */
[C---:B------:R-:W-:Y:S02]  /*7910*/  IMAD R35, R44.reuse, UR4, RZ ;  /* 0x000000042c237c24 */ /* 0x040fe4000f8e02ff */
[----:B------:R-:W-:Y:S01]  /*7920*/  IMAD.MOV.U32 R57, RZ, RZ, R45 ;  /* 0x000000ffff397224 */ /* 0x000fe200078e002d */
[----:B0-----:R-:W-:Y:S01]  /*7930*/  @P2 SHF.R.U32.HI R57, RZ, R71, R76 ;  /* 0x00000047ff392219 */ /* 0x001fe2000001164c */
[C---:B------:R-:W-:Y:S02]  /*7940*/  IMAD R64, R59.reuse, UR5, R35 ;  /* 0x000000053b407c24 */ /* 0x040fe4000f8e0223 */
[----:B------:R-:W-:Y:S02]  /*7950*/  IMAD R44, R44, UR6, RZ ;  /* 0x000000062c2c7c24 */ /* 0x000fe4000f8e02ff */
[----:B------:R-:W-:Y:S01]  /*7960*/  IMAD.WIDE.U32 R34, R59, UR4, R62 ;  /* 0x000000043b227c25 */ /* 0x000fe2000f8e003e */
[----:B------:R-:W-:-:S03]  /*7970*/  ULDC.64 UR4, c[0x0][0xb30] ;  /* 0x0002cc0000047ab9 */ /* 0x000fc60000000a00 */
[----:B------:R-:W-:Y:S01]  /*7980*/  IMAD R63, R59, UR7, R44 ;  /* 0x000000073b3f7c24 */ /* 0x000fe2000f8e022c */
[----:B------:R-:W-:Y:S01]  /*7990*/  IADD3 R34, P2, R55, R34, RZ ;  /* 0x0000002237227210 */ /* 0x000fe20007f5e0ff */
[----:B------:R-:W-:Y:S01]  /*79a0*/  IMAD.WIDE.U32 R60, R59, UR6, R60 ;  /* 0x000000063b3c7c25 */ /* 0x000fe2000f8e003c */
[----:B------:R-:W-:Y:S01]  /*79b0*/  SHF.R.S32.HI R59, RZ, 0x1f, R55 ;  /* 0x0000001fff3b7819 */ /* 0x000fe20000011437 */
[----:B------:R-:W-:Y:S01]  /*79c0*/  ULDC.64 UR6, c[0x0][0xbc8] ;  /* 0x0002f20000067ab9 */ /* 0x000fe20000000a00 */
[----:B------:R-:W-:Y:S01]  /*79d0*/  SHF.R.S32.HI R44, RZ, 0x1f, R57 ;  /* 0x0000001fff2c7819 */ /* 0x000fe20000011439 */
[----:B------:R-:W-:Y:S01]  /*79e0*/  IMAD.MOV R55, RZ, RZ, -R55 ;  /* 0x000000ffff377224 */ /* 0x000fe200078e0a37 */
[----:B------:R-:W-:Y:S01]  /*79f0*/  IADD3.X R35, R59, R35, R64, P2, !PT ;  /* 0x000000233b237210 */ /* 0x000fe200017fe440 */
[----:B------:R-:W-:Y:S02]  /*7a00*/  IMAD.MOV R62, RZ, RZ, -R57 ;  /* 0x000000ffff3e7224 */ /* 0x000fe400078e0a39 */
[----:B------:R-:W-:-:S02]  /*7a10*/  IMAD R44, R44, UR4, RZ ;  /* 0x000000042c2c7c24 */ /* 0x000fc4000f8e02ff */
[C---:B------:R-:W-:Y:S02]  /*7a20*/  IMAD R55, R46.reuse, R55, R45 ;  /* 0x000000372e377224 */ /* 0x040fe400078e022d */
[----:B------:R-:W-:Y:S02]  /*7a30*/  IMAD.IADD R61, R61, 0x1, R63 ;  /* 0x000000013d3d7824 */ /* 0x000fe400078e023f */
[----:B------:R-:W-:Y:S02]  /*7a40*/  IMAD R59, R46, R62, R45 ;  /* 0x0000003e2e3b7224 */ /* 0x000fe400078e022d */
[C---:B------:R-:W-:Y:S01]  /*7a50*/  IMAD R63, R57.reuse, UR5, R44 ;  /* 0x00000005393f7c24 */ /* 0x040fe2000f8e022c */
[----:B------:R-:W-:Y:S01]  /*7a60*/  SHF.R.S32.HI R44, RZ, 0x1f, R55 ;  /* 0x0000001fff2c7819 */ /* 0x000fe20000011437 */
[----:B------:R-:W-:Y:S01]  /*7a70*/  IMAD.WIDE.U32 R60, R57, UR4, R60 ;  /* 0x00000004393c7c25 */ /* 0x000fe2000f8e003c */
[----:B------:R-:W-:Y:S01]  /*7a80*/  SHF.R.S32.HI R45, RZ, 0x1f, R59 ;  /* 0x0000001fff2d7819 */ /* 0x000fe2000001143b */
[----:B------:R-:W0:Y:S01]  /*7a90*/  S2UR UR5, SR_CgaCtaId ;  /* 0x00000000000579c3 */ /* 0x000e220000008800 */
[----:B------:R-:W-:Y:S01]  /*7aa0*/  UMOV UR4, 0x400 ;  /* 0x0000040000047882 */ /* 0x000fe20000000000 */
[----:B------:R-:W-:-:S02]  /*7ab0*/  IMAD R44, R44, UR6, RZ ;  /* 0x000000062c2c7c24 */ /* 0x000fc4000f8e02ff */
[----:B------:R-:W-:Y:S02]  /*7ac0*/  IMAD R62, R45, UR8, RZ ;  /* 0x000000082d3e7c24 */ /* 0x000fe4000f8e02ff */
[----:B------:R-:W-:Y:S02]  /*7ad0*/  IMAD R57, R55, UR7, R44 ;  /* 0x0000000737397c24 */ /* 0x000fe4000f8e022c */
[----:B------:R-:W-:Y:S02]  /*7ae0*/  IMAD.IADD R61, R61, 0x1, R63 ;  /* 0x000000013d3d7824 */ /* 0x000fe400078e023f */
[----:B------:R-:W-:Y:S01]  /*7af0*/  IMAD.WIDE.U32 R44, R55, UR6, R34 ;  /* 0x00000006372c7c25 */ /* 0x000fe2000f8e0022 */
[----:B------:R-:W-:Y:S01]  /*7b00*/  ULDC.64 UR6, c[0x0][0xba8] ;  /* 0x0002ea0000067ab9 */ /* 0x000fe20000000a00 */
[----:B-----5:R-:W-:Y:S02]  /*7b10*/  SEL R34, R42, R67, P0 ;  /* 0x000000432a227207 */ /* 0x020fe40000000000 */
[C---:B------:R-:W-:Y:S01]  /*7b20*/  IMAD R35, R59.reuse, UR9, R62 ;  /* 0x000000093b237c24 */ /* 0x040fe2000f8e023e */
[----:B------:R-:W-:Y:S01]  /*7b30*/  LEA R55, P2, R44, UR6, 0x2 ;  /* 0x000000062c377c11 */ /* 0x000fe2000f8410ff */
[----:B------:R-:W-:Y:S01]  /*7b40*/  IMAD.WIDE.U32 R60, R59, UR8, R60 ;  /* 0x000000083b3c7c25 */ /* 0x000fe2000f8e003c */
[----:B------:R-:W-:Y:S01]  /*7b50*/  ULDC.64 UR8, c[0x0][0xb00] ;  /* 0x0002c00000087ab9 */ /* 0x000fe20000000a00 */
[----:B------:R-:W-:Y:S01]  /*7b60*/  ULDC UR6, c[0x0][0xa88] ;  /* 0x0002a20000067ab9 */ /* 0x000fe20000000800 */
[----:B------:R-:W-:Y:S01]  /*7b70*/  SEL R42, R67, R42, P0 ;  /* 0x0000002a432a7207 */ /* 0x000fe20000000000 */
[----:B------:R-:W-:Y:S01]  /*7b80*/  IMAD.IADD R45, R45, 0x1, R57 ;  /* 0x000000012d2d7824 */ /* 0x000fe200078e0239 */
[----:B------:R-:W-:Y:S01]  /*7b90*/  IADD3 R35, R61, R35, RZ ;  /* 0x000000233d237210 */ /* 0x000fe20007ffe0ff */
[----:B------:R-:W-:Y:S01]  /*7ba0*/  SHFL.IDX PT, R62, R55, 0x1, 0x1c1f ;  /* 0x003c1f00373e7f89 */ /* 0x000fe200000e0000 */
[----:B------:R-:W-:Y:S01]  /*7bb0*/  LEA R66, P3, R60, UR8, 0x2 ;  /* 0x000000083c427c11 */ /* 0x000fe2000f8610ff */
[----:B0-----:R-:W-:Y:S01]  /*7bc0*/  ULEA UR4, UR5, UR4, 0x18 ;  /* 0x0000000405047291 */ /* 0x001fe2000f8ec03f */
[----:B------:R-:W-:Y:S01]  /*7bd0*/  LEA.HI.X R57, R44, UR7, R45, 0x2, P2 ;  /* 0x000000072c397c11 */ /* 0x000fe200090f142d */
[----:B------:R-:W-:Y:S01]  /*7be0*/  IMAD R65, R46, UR6, RZ ;  /* 0x000000062e417c24 */ /* 0x000fe2000f8e02ff */
[----:B------:R-:W-:Y:S01]  /*7bf0*/  LEA.HI.X R68, R60, UR9, R35, 0x2, P3 ;  /* 0x000000093c447c11 */ /* 0x000fe200098f1423 */
[C---:B------:R-:W-:Y:S01]  /*7c00*/  VIADD R64, R54.reuse, 0x8 ;  /* 0x0000000836407836 */ /* 0x040fe20000000000 */
[----:B------:R0:W-:Y:S01]  /*7c10*/  SHFL.IDX PT, R60, R55, RZ, 0x1c1f ;  /* 0x001c1fff373c7589 */ /* 0x0001e200000e0000 */
[----:B------:R-:W-:Y:S01]  /*7c20*/  UIADD3 UR4, UR4, 0x17020, URZ ;  /* 0x0001702004047890 */ /* 0x000fe2000fffe03f */
[----:B------:R-:W-:-:S02]  /*7c30*/  ISETP.GE.OR P2, PT, R54, R65, P1 ;  /* 0x000000413600720c */ /* 0x000fc40000f46670 */
[----:B------:R-:W3:Y:S01]  /*7c40*/  SHFL.IDX PT, R61, R57, RZ, 0x1c1f ;  /* 0x001c1fff393d7589 */ /* 0x000ee200000e0000 */
[-C--:B------:R-:W-:Y:S01]  /*7c50*/  ISETP.GE.OR P1, PT, R64, R65.reuse, P1 ;  /* 0x000000414000720c */ /* 0x080fe20000f26670 */
[----:B------:R-:W-:Y:S01]  /*7c60*/  UPRMT UR4, URZ, 0x654, UR4 ;  /* 0x000006543f047896 */ /* 0x000fe20008000004 */
[----:B------:R-:W-:Y:S01]  /*7c70*/  ISETP.GE.AND P3, PT, R54, R65, PT ;  /* 0x000000413600720c */ /* 0x000fe20003f66270 */
[----:B------:R-:W4:Y:S01]  /*7c80*/  SHFL.IDX PT, R63, R57, 0x1, 0x1c1f ;  /* 0x003c1f00393f7f89 */ /* 0x000f2200000e0000 */
[----:B--2---:R-:W-:Y:S01]  /*7c90*/  SEL R46, R48, R47, P0 ;  /* 0x0000002f302e7207 */ /* 0x004fe20000000000 */
[----:B0-----:R-:W-:Y:S01]  /*7ca0*/  IMAD.SHL.U32 R55, R40, 0x2, RZ ;  /* 0x0000000228377824 */ /* 0x001fe200078e00ff */
[----:B------:R-:W-:Y:S01]  /*7cb0*/  SEL R48, R47, R48, P0 ;  /* 0x000000302f307207 */ /* 0x000fe20000000000 */
[----:B------:R0:W2:Y:S01]  /*7cc0*/  SHFL.IDX PT, R44, R66, RZ, 0x1c1f ;  /* 0x001c1fff422c7589 */ /* 0x0000a200000e0000 */
[----:B-1----:R-:W-:Y:S02]  /*7cd0*/  SEL R47, R49, R50, P0 ;  /* 0x00000032312f7207 */ /* 0x002fe40000000000 */
[----:B------:R-:W-:Y:S01]  /*7ce0*/  SYNCS.ARRIVE.TRANS64.RED.A1T0 RZ, [UR4], RZ ;  /* 0x000000ffffff79a7 */ /* 0x000fe20008100404 */
[----:B------:R-:W-:Y:S01]  /*7cf0*/  SEL R49, R50, R49, P0 ;  /* 0x0000003132317207 */ /* 0x000fe20000000000 */
[----:B------:R0:W1:Y:S01]  /*7d00*/  SHFL.IDX PT, R45, R68, RZ, 0x1c1f ;  /* 0x001c1fff442d7589 */ /* 0x00006200000e0000 */
[----:B------:R-:W-:-:S02]  /*7d10*/  SEL R50, R52, R51, P0 ;  /* 0x0000003334327207 */ /* 0x000fc40000000000 */
[----:B------:R-:W-:Y:S02]  /*7d20*/  SEL R52, R51, R52, P0 ;  /* 0x0000003433347207 */ /* 0x000fe40000000000 */
[----:B------:R-:W-:Y:S02]  /*7d30*/  SEL R35, R43, R58, P0 ;  /* 0x0000003a2b237207 */ /* 0x000fe40000000000 */
[----:B------:R-:W-:Y:S02]  /*7d40*/  SEL R51, R53, R56, P0 ;  /* 0x0000003835337207 */ /* 0x000fe40000000000 */
[----:B------:R-:W-:Y:S01]  /*7d50*/  SEL R43, R58, R43, P0 ;  /* 0x0000002b3a2b7207 */ /* 0x000fe20000000000 */
[----:B---3--:R0:W-:Y:S01]  /*7d60*/  @!P2 ST.E desc[UR44][R60.64], R2 ;  /* 0x000000023c00a985 */ /* 0x0081e2000c10192c */
[----:B------:R-:W-:-:S03]  /*7d70*/  SEL R53, R56, R53, P0 ;  /* 0x0000003538357207 */ /* 0x000fc60000000000 */
[----:B----4-:R0:W-:Y:S01]  /*7d80*/  @!P1 ST.E desc[UR44][R62.64], R0 ;  /* 0x000000003e009985 */ /* 0x0101e2000c10192c */
[----:B------:R-:W-:Y:S05]  /*7d90*/  @P3 BRA `(.L_x_37) ;  /* 0x0000000400183947 */ /* 0x000fea0003800000 */
[C---:B0-----:R-:W-:Y:S01]  /*7da0*/  VIADD R0, R55.reuse, 0x8 ;  /* 0x0000000837007836 */ /* 0x041fe20000000000 */
[----:B------:R-:W-:Y:S01]  /*7db0*/  ULDC UR4, c[0x0][0xac8] ;  /* 0x0002b20000047ab9 */ /* 0x000fe20000000800 */
[C---:B------:R-:W-:Y:S01]  /*7dc0*/  VIADD R40, R55.reuse, 0x10 ;  /* 0x0000001037287836 */ /* 0x040fe20000000000 */
[C---:B------:R-:W-:Y:S01]  /*7dd0*/  ISETP.GE.AND P1, PT, R55.reuse, UR4, PT ;  /* 0x0000000437007c0c */ /* 0x040fe2000bf26270 */
[C---:B------:R-:W-:Y:S01]  /*7de0*/  VIADD R54, R55.reuse, 0x18 ;  /* 0x0000001837367836 */ /* 0x040fe20000000000 */
[----:B------:R-:W-:Y:S01]  /*7df0*/  ISETP.GE.AND P2, PT, R0, UR4, PT ;  /* 0x0000000400007c0c */ /* 0x000fe2000bf46270 */
[C---:B------:R-:W-:Y:S01]  /*7e00*/  VIADD R60, R55.reuse, 0x20 ;  /* 0x00000020373c7836 */ /* 0x040fe20000000000 */
[----:B------:R-:W-:Y:S01]  /*7e10*/  ISETP.GE.AND P3, PT, R40, UR4, PT ;  /* 0x0000000428007c0c */ /* 0x000fe2000bf66270 */
[----:B------:R-:W-:Y:S01]  /*7e20*/  VIADD R62, R55, 0x28 ;  /* 0x00000028373e7836 */ /* 0x000fe20000000000 */
[----:B------:R-:W-:Y:S02]  /*7e30*/  ISETP.GE.AND P4, PT, R54, UR4, PT ;  /* 0x0000000436007c0c */ /* 0x000fe4000bf86270 */
[----:B------:R-:W-:-:S02]  /*7e40*/  ISETP.GE.AND P5, PT, R60, UR4, PT ;  /* 0x000000043c007c0c */ /* 0x000fc4000bfa6270 */
[----:B------:R-:W-:-:S03]  /*7e50*/  ISETP.GE.AND P6, PT, R62, UR4, PT ;  /* 0x000000043e007c0c */ /* 0x000fc6000bfc6270 */
[--C-:B-12---:R-:W-:Y:S02]  /*7e60*/  @!P1 IMAD.WIDE R56, R55, 0x4, R44.reuse ;  /* 0x0000000437389825 */ /* 0x106fe400078e022c */
[----:B------:R-:W-:Y:S02]  /*7e70*/  @!P2 LEA.HI R0, R0, R0, RZ, 0x1 ;  /* 0x000000000000a211 */ /* 0x000fe400078f08ff */
[----:B------:R-:W-:Y:S01]  /*7e80*/  @!P3 LEA.HI R40, R40, R40, RZ, 0x1 ;  /* 0x000000282828b211 */ /* 0x000fe200078f08ff */
[----:B------:R0:W-:Y:S01]  /*7e90*/  @!P1 ST.E.64 desc[UR44][R56.64], R12 ;  /* 0x0000000c38009985 */ /* 0x0001e2000c101b2c */
[----:B------:R-:W-:Y:S02]  /*7ea0*/  @!P2 LOP3.LUT R59, R0, 0xfffffffe, RZ, 0xc0, !PT ;  /* 0xfffffffe003ba812 */ /* 0x000fe400078ec0ff */
[----:B------:R-:W-:Y:S02]  /*7eb0*/  @!P4 LEA.HI R54, R54, R54, RZ, 0x1 ;  /* 0x000000363636c211 */ /* 0x000fe400078f08ff */
[----:B------:R-:W-:Y:S01]  /*7ec0*/  @!P3 LOP3.LUT R61, R40, 0xfffffffe, RZ, 0xc0, !PT ;  /* 0xfffffffe283db812 */ /* 0x000fe200078ec0ff */
[----:B------:R-:W-:Y:S01]  /*7ed0*/  @!P2 IMAD.WIDE R58, R59, 0x4, R44 ;  /* 0x000000043b3aa825 */ /* 0x000fe200078e022c */
[----:B------:R-:W-:-:S02]  /*7ee0*/  @!P5 LEA.HI R0, R60, R60, RZ, 0x1 ;  /* 0x0000003c3c00d211 */ /* 0x000fc400078f08ff */
[----:B------:R-:W-:Y:S01]  /*7ef0*/  @!P6 LEA.HI R40, R62, R62, RZ, 0x1 ;  /* 0x0000003e3e28e211 */ /* 0x000fe200078f08ff */
[--C-:B------:R-:W-:Y:S01]  /*7f00*/  @!P3 IMAD.WIDE R60, R61, 0x4, R44.reuse ;  /* 0x000000043d3cb825 */ /* 0x100fe200078e022c */
[----:B------:R-:W-:Y:S01]  /*7f10*/  @!P4 LOP3.LUT R63, R54, 0xfffffffe, RZ, 0xc0, !PT ;  /* 0xfffffffe363fc812 */ /* 0x000fe200078ec0ff */
[----:B------:R1:W-:Y:S01]  /*7f20*/  @!P2 ST.E.64 desc[UR44][R58.64], R20 ;  /* 0x000000143a00a985 */ /* 0x0003e2000c101b2c */
[----:B------:R-:W-:Y:S01]  /*7f30*/  @!P5 LOP3.LUT R67, R0, 0xfffffffe, RZ, 0xc0, !PT ;  /* 0xfffffffe0043d812 */ /* 0x000fe200078ec0ff */
[----:B------:R-:W-:Y:S01]  /*7f40*/  VIADD R0, R55, 0x30 ;  /* 0x0000003037007836 */ /* 0x000fe20000000000 */
[----:B0-----:R-:W-:Y:S01]  /*7f50*/  @!P6 LOP3.LUT R57, R40, 0xfffffffe, RZ, 0xc0, !PT ;  /* 0xfffffffe2839e812 */ /* 0x001fe200078ec0ff */
[--C-:B------:R-:W-:Y:S01]  /*7f60*/  @!P4 IMAD.WIDE R62, R63, 0x4, R44.reuse ;  /* 0x000000043f3ec825 */ /* 0x100fe200078e022c */
[----:B------:R0:W-:Y:S01]  /*7f70*/  @!P3 ST.E.64 desc[UR44][R60.64], R18 ;  /* 0x000000123c00b985 */ /* 0x0001e2000c101b2c */
[C---:B------:R-:W-:Y:S02]  /*7f80*/  IADD3 R56, R55.reuse, 0x48, RZ ;  /* 0x0000004837387810 */ /* 0x040fe40007ffe0ff */
[----:B------:R-:W-:Y:S01]  /*7f90*/  VIADD R40, R55, 0x38 ;  /* 0x0000003837287836 */ /* 0x000fe20000000000 */
[----:B------:R-:W-:Y:S01]  /*7fa0*/  ISETP.GE.AND P1, PT, R0, UR4, PT ;  /* 0x0000000400007c0c */ /* 0x000fe2000bf26270 */
[----:B------:R-:W-:Y:S01]  /*7fb0*/  @!P5 IMAD.WIDE R12, R67, 0x4, R44 ;  /* 0x00000004430cd825 */ /* 0x000fe200078e022c */
[----:B------:R-:W-:Y:S01]  /*7fc0*/  @!P4 ST.E.64 desc[UR44][R62.64], R14 ;  /* 0x0000000e3e00c985 */ /* 0x000fe2000c101b2c */
[----:B------:R-:W-:-:S02]  /*7fd0*/  ISETP.GE.AND P4, PT, R56, UR4, PT ;  /* 0x0000000438007c0c */ /* 0x000fc4000bf86270 */
[----:B------:R-:W-:Y:S01]  /*7fe0*/  VIADD R54, R55, 0x40 ;  /* 0x0000004037367836 */ /* 0x000fe20000000000 */
[----:B------:R-:W-:Y:S01]  /*7ff0*/  ISETP.GE.AND P2, PT, R40, UR4, PT ;  /* 0x0000000428007c0c */ /* 0x000fe2000bf46270 */
[----:B-1----:R-:W-:Y:S01]  /*8000*/  @!P6 IMAD.WIDE R20, R57, 0x4, R44 ;  /* 0x000000043914e825 */ /* 0x002fe200078e022c */
[----:B------:R1:W-:Y:S02]  /*8010*/  @!P5 ST.E.64 desc[UR44][R12.64], R26 ;  /* 0x0000001a0c00d985 */ /* 0x0003e4000c101b2c */
[----:B------:R-:W-:Y:S01]  /*8020*/  ISETP.GE.AND P3, PT, R54, UR4, PT ;  /* 0x0000000436007c0c */ /* 0x000fe2000bf66270 */
[C---:B0-----:R-:W-:Y:S01]  /*8030*/  VIADD R18, R55.reuse, 0x50 ;  /* 0x0000005037127836 */ /* 0x041fe20000000000 */
[----:B------:R0:W-:Y:S01]  /*8040*/  @!P6 ST.E.64 desc[UR44][R20.64], R30 ;  /* 0x0000001e1400e985 */ /* 0x0001e2000c101b2c */
[----:B------:R-:W-:Y:S01]  /*8050*/  VIADD R19, R55, 0x58 ;  /* 0x0000005837137836 */ /* 0x000fe20000000000 */
[----:B------:R-:W-:Y:S02]  /*8060*/  @!P1 LEA.HI R0, R0, R0, RZ, 0x1 ;  /* 0x0000000000009211 */ /* 0x000fe400078f08ff */
[----:B------:R-:W-:-:S02]  /*8070*/  ISETP.GE.AND P5, PT, R18, UR4, PT ;  /* 0x0000000412007c0c */ /* 0x000fc4000bfa6270 */
[----:B------:R-:W-:Y:S02]  /*8080*/  ISETP.GE.AND P6, PT, R19, UR4, PT ;  /* 0x0000000413007c0c */ /* 0x000fe4000bfc6270 */
[----:B------:R-:W-:Y:S02]  /*8090*/  @!P2 LEA.HI R40, R40, R40, RZ, 0x1 ;  /* 0x000000282828a211 */ /* 0x000fe400078f08ff */
[----:B------:R-:W-:Y:S02]  /*80a0*/  @!P4 LEA.HI R56, R56, R56, RZ, 0x1 ;  /* 0x000000383838c211 */ /* 0x000fe400078f08ff */
[----:B------:R-:W-:Y:S02]  /*80b0*/  @!P3 LEA.HI R54, R54, R54, RZ, 0x1 ;  /* 0x000000363636b211 */ /* 0x000fe400078f08ff */
[----:B-1----:R-:W-:Y:S02]  /*80c0*/  @!P1 LOP3.LUT R13, R0, 0xfffffffe, RZ, 0xc0, !PT ;  /* 0xfffffffe000d9812 */ /* 0x002fe400078ec0ff */
[----:B------:R-:W-:-:S02]  /*80d0*/  @!P2 LOP3.LUT R15, R40, 0xfffffffe, RZ, 0xc0, !PT ;  /* 0xfffffffe280fa812 */ /* 0x000fc400078ec0ff */
[----:B------:R-:W-:Y:S02]  /*80e0*/  @!P5 LEA.HI R18, R18, R18, RZ, 0x1 ;  /* 0x000000121212d211 */ /* 0x000fe400078f08ff */
[----:B------:R-:W-:Y:S01]  /*80f0*/  @!P6 LEA.HI R12, R19, R19, RZ, 0x1 ;  /* 0x00000013130ce211 */ /* 0x000fe200078f08ff */
[--C-:B------:R-:W-:Y:S01]  /*8100*/  @!P2 IMAD.WIDE R14, R15, 0x4, R44.reuse ;  /* 0x000000040f0ea825 */ /* 0x100fe200078e022c */
[----:B------:R-:W-:Y:S02]  /*8110*/  @!P3 LOP3.LUT R19, R54, 0xfffffffe, RZ, 0xc0, !PT ;  /* 0xfffffffe3613b812 */ /* 0x000fe400078ec0ff */
[----:B0-----:R-:W-:Y:S02]  /*8120*/  @!P4 LOP3.LUT R21, R56, 0xfffffffe, RZ, 0xc0, !PT ;  /* 0xfffffffe3815c812 */ /* 0x001fe400078ec0ff */
[----:B------:R-:W-:Y:S01]  /*8130*/  @!P5 LOP3.LUT R27, R18, 0xfffffffe, RZ, 0xc0, !PT ;  /* 0xfffffffe121bd812 */ /* 0x000fe200078ec0ff */
[----:B------:R-:W-:Y:S01]  /*8140*/  @!P3 IMAD.WIDE R18, R19, 0x4, R44 ;  /* 0x000000041312b825 */ /* 0x000fe200078e022c */
[----:B------:R-:W-:-:S03]  /*8150*/  @!P6 LOP3.LUT R31, R12, 0xfffffffe, RZ, 0xc0, !PT ;  /* 0xfffffffe0c1fe812 */ /* 0x000fc600078ec0ff */
[----:B------:R-:W-:-:S04]  /*8160*/  @!P1 IMAD.WIDE R12, R13, 0x4, R44 ;  /* 0x000000040d0c9825 */ /* 0x000fc800078e022c */
[--C-:B------:R-:W-:Y:S01]  /*8170*/  @!P4 IMAD.WIDE R20, R21, 0x4, R44.reuse ;  /* 0x000000041514c825 */ /* 0x100fe200078e022c */
[----:B------:R3:W-:Y:S03]  /*8180*/  @!P1 ST.E.64 desc[UR44][R12.64], R34 ;  /* 0x000000220c009985 */ /* 0x0007e6000c101b2c */
[--C-:B------:R-:W-:Y:S01]  /*8190*/  @!P5 IMAD.WIDE R26, R27, 0x4, R44.reuse ;  /* 0x000000041b1ad825 */ /* 0x100fe200078e022c */
[----:B------:R3:W-:Y:S03]  /*81a0*/  @!P2 ST.E.64 desc[UR44][R14.64], R42 ;  /* 0x0000002a0e00a985 */ /* 0x0007e6000c101b2c */
[----:B------:R-:W-:Y:S01]  /*81b0*/  @!P6 IMAD.WIDE R44, R31, 0x4, R44 ;  /* 0x000000041f2ce825 */ /* 0x000fe200078e022c */
[----:B------:R3:W-:Y:S04]  /*81c0*/  @!P3 ST.E.64 desc[UR44][R18.64], R46 ;  /* 0x0000002e1200b985 */ /* 0x0007e8000c101b2c */
[----:B------:R3:W-:Y:S04]  /*81d0*/  @!P4 ST.E.64 desc[UR44][R20.64], R48 ;  /* 0x000000301400c985 */ /* 0x0007e8000c101b2c */
[----:B------:R3:W-:Y:S04]  /*81e0*/  @!P5 ST.E.64 desc[UR44][R26.64], R50 ;  /* 0x000000321a00d985 */ /* 0x0007e8000c101b2c */
[----:B------:R3:W-:Y:S02]  /*81f0*/  @!P6 ST.E.64 desc[UR44][R44.64], R52 ;  /* 0x000000342c00e985 */ /* 0x0007e4000c101b2c */
.L_x_37:
[----:B------:R-:W-:Y:S05]  /*8200*/  BSYNC B0 ;  /* 0x0000000000007941 */ /* 0x000fea0003800000 */
.L_x_36:
[----:B------:R-:W-:Y:S01]  /*8210*/  ISETP.GE.AND P1, PT, R64, R65, PT ;  /* 0x000000414000720c */ /* 0x000fe20003f26270 */
[----:B---3--:R3:W4:Y:S01]  /*8220*/  SHFL.IDX PT, R13, R68, 0x1, 0x1c1f ;  /* 0x003c1f00440d7f89 */ /* 0x00872200000e0000 */
[----:B------:R-:W-:Y:S02]  /*8230*/  SEL R14, R29, R38, P0 ;  /* 0x000000261d0e7207 */ /* 0x000fe40000000000 */
[----:B------:R-:W-:Y:S01]  /*8240*/  SEL R18, R38, R29, P0 ;  /* 0x0000001d26127207 */ /* 0x000fe20000000000 */
[----:B------:R3:W0:Y:S01]  /*8250*/  SHFL.IDX PT, R12, R66, 0x1, 0x1c1f ;  /* 0x003c1f00420c7f89 */ /* 0x00062200000e0000 */
        /* <DEDUP_REMOVED lines=19> */
[----:B0-----:R-:W-:Y:S01]  /*8390*/  SEL R2, R23, R6, P0 ;  /* 0x0000000617027207 */ /* 0x001fe20000000000 */
[----:B---34-:R-:W-:Y:S06]  /*83a0*/  @P1 BRA `(.L_x_10) ;  /* 0x0000003c00541947 */ /* 0x018fec0003800000 */
[C---:B------:R-:W-:Y:S01]  /*83b0*/  VIADD R0, R55.reuse, 0x8 ;  /* 0x0000000837007836 */ /* 0x040fe20000000000 */
        /* <DEDUP_REMOVED lines=8> */
[----:B------:R-:W-:-:S04]  /*8440*/  ISETP.GE.AND P3, PT, R10, UR4, PT ;  /* 0x000000040a007c0c */ /* 0x000fc8000bf66270 */
[----:B------:R-:W-:-:S03]  /*8450*/  ISETP.GE.AND P6, PT, R22, UR4, PT ;  /* 0x0000000416007c0c */ /* 0x000fc6000bfc6270 */
[----:B------:R-:W-:Y:S02]  /*8460*/  @!P0 IMAD.WIDE R6, R55, 0x4, R12 ;  /* 0x0000000437068825 */ /* 0x000fe400078e020c */
[----:B------:R-:W-:-:S03]  /*8470*/  @!P1 LEA.HI R0, R0, R0, RZ, 0x1 ;  /* 0x0000000000009211 */ /* 0x000fc600078f08ff */
[----:B------:R0:W-:Y:S01]  /*8480*/  @!P0 ST.E.64 desc[UR44][R6.64], R14 ;  /* 0x0000000e06008985 */ /* 0x0001e2000c101b2c */
[----:B------:R-:W-:Y:S02]  /*8490*/  @!P1 LOP3.LUT R9, R0, 0xfffffffe, RZ, 0xc0, !PT ;  /* 0xfffffffe00099812 */ /* 0x000fe400078ec0ff */
[----:B------:R-:W-:Y:S02]  /*84a0*/  @!P2 LEA.HI R0, R8, R8, RZ, 0x1 ;  /* 0x000000080800a211 */ /* 0x000fe400078f08ff */
[----:B------:R-:W-:Y:S01]  /*84b0*/  @!P3 LEA.HI R10, R10, R10, RZ, 0x1 ;  /* 0x0000000a0a0ab211 */ /* 0x000fe200078f08ff */
[--C-:B------:R-:W-:Y:S01]  /*84c0*/  @!P1 IMAD.WIDE R8, R9, 0x4, R12.reuse ;  /* 0x0000000409089825 */ /* 0x100fe200078e020c */
[----:B------:R-:W-:Y:S02]  /*84d0*/  @!P2 LOP3.LUT R11, R0, 0xfffffffe, RZ, 0xc0, !PT ;  /* 0xfffffffe000ba812 */ /* 0x000fe400078ec0ff */
[----:B------:R-:W-:Y:S01]  /*84e0*/  @!P3 LOP3.LUT R17, R10, 0xfffffffe, RZ, 0xc0, !PT ;  /* 0xfffffffe0a11b812 */ /* 0x000fe200078ec0ff */
[----:B------:R-:W-:Y:S01]  /*84f0*/  VIADD R0, R55, 0x28 ;  /* 0x0000002837007836 */ /* 0x000fe20000000000 */
[----:B------:R3:W-:Y:S01]  /*8500*/  @!P1 ST.E.64 desc[UR44][R8.64], R18 ;  /* 0x0000001208009985 */ /* 0x0007e2000c101b2c */
[----:B------:R-:W-:Y:S01]  /*8510*/  @!P2 IMAD.WIDE R10, R11, 0x4, R12 ;  /* 0x000000040b0aa825 */ /* 0x000fe200078e020c */
[----:B------:R-:W-:-:S02]  /*8520*/  ISETP.GE.AND P0, PT, R16, UR4, PT ;  /* 0x0000000410007c0c */ /* 0x000fc4000bf06270 */
[----:B------:R-:W-:Y:S01]  /*8530*/  ISETP.GE.AND P1, PT, R0, UR4, PT ;  /* 0x0000000400007c0c */ /* 0x000fe2000bf26270 */
[----:B0-----:R-:W-:Y:S01]  /*8540*/  VIADD R14, R55, 0x30 ;  /* 0x00000030370e7836 */ /* 0x001fe20000000000 */
[----:B------:R0:W-:Y:S01]  /*8550*/  @!P2 ST.E.64 desc[UR44][R10.64], R20 ;  /* 0x000000140a00a985 */ /* 0x0001e2000c101b2c */
[----:B------:R-:W-:Y:S01]  /*8560*/  @!P3 IMAD.WIDE R6, R17, 0x4, R12 ;  /* 0x000000041106b825 */ /* 0x000fe200078e020c */
[----:B------:R-:W-:Y:S02]  /*8570*/  @!P6 LEA.HI R22, R22, R22, RZ, 0x1 ;  /* 0x000000161616e211 */ /* 0x000fe400078f08ff */
[----:B------:R-:W-:Y:S01]  /*8580*/  ISETP.GE.AND P2, PT, R14, UR4, PT ;  /* 0x000000040e007c0c */ /* 0x000fe2000bf46270 */
[C---:B------:R-:W-:Y:S01]  /*8590*/  VIADD R17, R55.reuse, 0x38 ;  /* 0x0000003837117836 */ /* 0x040fe20000000000 */
[----:B------:R4:W-:Y:S01]  /*85a0*/  @!P3 ST.E.64 desc[UR44][R6.64], R26 ;  /* 0x0000001a0600b985 */ /* 0x0009e2000c101b2c */
[C---:B---3--:R-:W-:Y:S01]  /*85b0*/  VIADD R18, R55.reuse, 0x40 ;  /* 0x0000004037127836 */ /* 0x048fe20000000000 */
[C---:B------:R-:W-:Y:S01]  /*85c0*/  IADD3 R19, R55.reuse, 0x48, RZ ;  /* 0x0000004837137810 */ /* 0x040fe20007ffe0ff */
[----:B------:R-:W-:Y:S01]  /*85d0*/  VIADD R55, R55, 0x58 ;  /* 0x0000005837377836 */ /* 0x000fe20000000000 */
[----:B------:R-:W-:-:S02]  /*85e0*/  ISETP.GE.AND P3, PT, R17, UR4, PT ;  /* 0x0000000411007c0c */ /* 0x000fc4000bf66270 */
[----:B------:R-:W-:Y:S02]  /*85f0*/  ISETP.GE.AND P4, PT, R18, UR4, PT ;  /* 0x0000000412007c0c */ /* 0x000fe4000bf86270 */
[----:B------:R-:W-:Y:S02]  /*8600*/  ISETP.GE.AND P5, PT, R19, UR4, PT ;  /* 0x0000000413007c0c */ /* 0x000fe4000bfa6270 */
[----:B------:R-:W-:Y:S02]  /*8610*/  @!P0 LEA.HI R16, R16, R16, RZ, 0x1 ;  /* 0x0000001010108211 */ /* 0x000fe400078f08ff */
[----:B------:R-:W-:Y:S02]  /*8620*/  @!P1 LEA.HI R0, R0, R0, RZ, 0x1 ;  /* 0x0000000000009211 */ /* 0x000fe400078f08ff */
[----:B------:R-:W-:Y:S02]  /*8630*/  @!P2 LEA.HI R14, R14, R14, RZ, 0x1 ;  /* 0x0000000e0e0ea211 */ /* 0x000fe400078f08ff */
[----:B------:R-:W-:-:S02]  /*8640*/  @!P0 LOP3.LUT R9, R16, 0xfffffffe, RZ, 0xc0, !PT ;  /* 0xfffffffe10098812 */ /* 0x000fc400078ec0ff */
[----:B0-----:R-:W-:Y:S02]  /*8650*/  @!P1 LOP3.LUT R11, R0, 0xfffffffe, RZ, 0xc0, !PT ;  /* 0xfffffffe000b9812 */ /* 0x001fe400078ec0ff */
[----:B------:R-:W-:Y:S01]  /*8660*/  @!P2 LOP3.LUT R15, R14, 0xfffffffe, RZ, 0xc0, !PT ;  /* 0xfffffffe0e0fa812 */ /* 0x000fe200078ec0ff */
[--C-:B----4-:R-:W-:Y:S01]  /*8670*/  @!P0 IMAD.WIDE R6, R9, 0x4, R12.reuse ;  /* 0x0000000409068825 */ /* 0x110fe200078e020c */
[----:B------:R-:W-:Y:S02]  /*8680*/  @!P3 LEA.HI R17, R17, R17, RZ, 0x1 ;  /* 0x000000111111b211 */ /* 0x000fe400078f08ff */
[----:B------:R-:W-:Y:S01]  /*8690*/  @!P4 LEA.HI R18, R18, R18, RZ, 0x1 ;  /* 0x000000121212c211 */ /* 0x000fe200078f08ff */
[--C-:B------:R-:W-:Y:S01]  /*86a0*/  @!P1 IMAD.WIDE R8, R11, 0x4, R12.reuse ;  /* 0x000000040b089825 */ /* 0x100fe200078e020c */
[----:B------:R-:W-:Y:S01]  /*86b0*/  @!P5 LEA.HI R19, R19, R19, RZ, 0x1 ;  /* 0x000000131313d211 */ /* 0x000fe200078f08ff */
[----:B------:R0:W-:Y:S01]  /*86c0*/  @!P0 ST.E.64 desc[UR44][R6.64], R28 ;  /* 0x0000001c06008985 */ /* 0x0001e2000c101b2c */
[----:B------:R-:W-:Y:S01]  /*86d0*/  @!P6 LOP3.LUT R21, R22, 0xfffffffe, RZ, 0xc0, !PT ;  /* 0xfffffffe1615e812 */ /* 0x000fe200078ec0ff */
[----:B------:R-:W-:Y:S01]  /*86e0*/  @!P2 IMAD.WIDE R10, R15, 0x4, R12 ;  /* 0x000000040f0aa825 */ /* 0x000fe200078e020c */
[----:B------:R-:W-:Y:S01]  /*86f0*/  @!P3 LOP3.LUT R15, R17, 0xfffffffe, RZ, 0xc0, !PT ;  /* 0xfffffffe110fb812 */ /* 0x000fe200078ec0ff */
[----:B------:R3:W-:Y:S01]  /*8700*/  @!P1 ST.E.64 desc[UR44][R8.64], R36 ;  /* 0x0000002408009985 */ /* 0x0007e2000c101b2c */
[----:B------:R-:W-:-:S02]  /*8710*/  @!P4 LOP3.LUT R17, R18, 0xfffffffe, RZ, 0xc0, !PT ;  /* 0xfffffffe1211c812 */ /* 0x000fc400078ec0ff */
[----:B------:R-:W-:Y:S01]  /*8720*/  @!P5 LOP3.LUT R19, R19, 0xfffffffe, RZ, 0xc0, !PT ;  /* 0xfffffffe1313d812 */ /* 0x000fe200078ec0ff */
[----:B------:R-:W-:Y:S01]  /*8730*/  @!P3 IMAD.WIDE R14, R15, 0x4, R12 ;  /* 0x000000040f0eb825 */ /* 0x000fe200078e020c */
[----:B------:R4:W-:Y:S01]  /*8740*/  @!P2 ST.E.64 desc[UR44][R10.64], R30 ;  /* 0x0000001e0a00a985 */ /* 0x0009e2000c101b2c */
[----:B------:R-:W-:-:S03]  /*8750*/  ISETP.GE.AND P0, PT, R55, UR4, PT ;  /* 0x0000000437007c0c */ /* 0x000fc6000bf06270 */
[----:B------:R4:W-:Y:S01]  /*8760*/  @!P3 ST.E.64 desc[UR44][R14.64], R32 ;  /* 0x000000200e00b985 */ /* 0x0009e2000c101b2c */
[----:B0-----:R-:W-:-:S04]  /*8770*/  @!P4 IMAD.WIDE R6, R17, 0x4, R12 ;  /* 0x000000041106c825 */ /* 0x001fc800078e020c */
[--C-:B---3--:R-:W-:Y:S01]  /*8780*/  @!P5 IMAD.WIDE R8, R19, 0x4, R12.reuse ;  /* 0x000000041308d825 */ /* 0x108fe200078e020c */
[----:B------:R4:W-:Y:S03]  /*8790*/  @!P4 ST.E.64 desc[UR44][R6.64], R24 ;  /* 0x000000180600c985 */ /* 0x0009e6000c101b2c */
[----:B------:R-:W-:Y:S01]  /*87a0*/  @!P6 IMAD.WIDE R16, R21, 0x4, R12 ;  /* 0x000000041510e825 */ /* 0x000fe200078e020c */
[----:B------:R4:W-:Y:S04]  /*87b0*/  @!P5 ST.E.64 desc[UR44][R8.64], R34 ;  /* 0x000000220800d985 */ /* 0x0009e8000c101b2c */
[----:B------:R4:W-:Y:S01]  /*87c0*/  @!P6 ST.E.64 desc[UR44][R16.64], R4 ;  /* 0x000000041000e985 */ /* 0x0009e2000c101b2c */
[----:B------:R-:W-:Y:S05]  /*87d0*/  @P0 BRA `(.L_x_10) ;  /* 0x0000003800480947 */ /* 0x000fea0003800000 */
[----:B------:R-:W-:-:S04]  /*87e0*/  LEA.HI R55, R55, R55, RZ, 0x1 ;  /* 0x0000003737377211 */ /* 0x000fc800078f08ff */
[----:B------:R-:W-:-:S05]  /*87f0*/  LOP3.LUT R55, R55, 0xfffffffe, RZ, 0xc0, !PT ;  /* 0xfffffffe37377812 */ /* 0x000fca00078ec0ff */
[----:B------:R-:W-:-:S05]  /*8800*/  IMAD.WIDE R12, R55, 0x4, R12 ;  /* 0x00000004370c7825 */ /* 0x000fca00078e020c */
[----:B------:R0:W-:Y:S01]  /*8810*/  ST.E.64 desc[UR44][R12.64], R2 ;  /* 0x000000020c007985 */ /* 0x0001e2000c101b2c */
[----:B------:R-:W-:Y:S05]  /*8820*/  BRA `(.L_x_10) ;  /* 0x0000003800347947 */ /* 0x000fea0003800000 */
.L_x_35:
[----:B------:R-:W0:Y:S02]  /*8830*/  S2R R0, SR_TID.X ;  /* 0x0000000000007919 */ /* 0x000e240000002100 */
[----:B0-----:R-:W-:-:S05]  /*8840*/  VIADD R2, R0, 0xffffff80 ;  /* 0xffffff8000027836 */ /* 0x001fca0000000000 */
[----:B------:R-:W-:-:S13]  /*8850*/  ISETP.GT.AND P0, PT, R2, 0xbf, PT ;  /* 0x000000bf0200780c */ /* 0x000fda0003f04270 */
[----:B------:R-:W-:Y:S05]  /*8860*/  @P0 BRA `(.L_x_10) ;  /* 0x0000003800240947 */ /* 0x000fea0003800000 */
[----:B------:R-:W0:Y:S01]  /*8870*/  S2R R3, SR_CTAID.X ;  /* 0x0000000000037919 */ /* 0x000e220000002500 */
[----:B------:R-:W1:Y:S01]  /*8880*/  LDC R6, c[0x0][0xbe8] ;  /* 0x0002fa00ff067b82 */ /* 0x000e620000000800 */
[----:B------:R-:W-:Y:S01]  /*8890*/  ULDC UR4, c[0x0][0xa88] ;  /* 0x0002a20000047ab9 */ /* 0x000fe20000000800 */
[----:B0-----:R-:W-:Y:S02]  /*88a0*/  IMAD R0, R3, 0xc0, R0 ;  /* 0x000000c003007824 */ /* 0x001fe400078e0200 */
[----:B-1----:R-:W-:Y:S02]  /*88b0*/  IMAD R3, R6, UR4, RZ ;  /* 0x0000000406037c24 */ /* 0x002fe4000f8e02ff */
[----:B------:R-:W-:-:S05]  /*88c0*/  VIADD R0, R0, 0xffffff80 ;  /* 0xffffff8000007836 */ /* 0x000fca0000000000 */
[----:B------:R-:W-:-:S13]  /*88d0*/  ISETP.GE.AND P0, PT, R0, R3, PT ;  /* 0x000000030000720c */ /* 0x000fda0003f06270 */
[----:B------:R-:W-:Y:S05]  /*88e0*/  @P0 BRA `(.L_x_10) ;  /* 0x0000003800040947 */ /* 0x000fea0003800000 */
[----:B------:R-:W-:Y:S01]  /*88f0*/  ISETP.NE.AND P0, PT, R6, 0x1, PT ;  /* 0x000000010600780c */ /* 0x000fe20003f05270 */
[----:B------:R-:W0:Y:S01]  /*8900*/  LDC.64 R10, c[0x0][0xbd8] ;  /* 0x0002f600ff0a7b82 */ /* 0x000e220000000a00 */
[----:B------:R-:W-:Y:S01]  /*8910*/  USHF.R.S32.HI UR6, URZ, 0x1f, UR36 ;  /* 0x0000001f3f067899 */ /* 0x000fe20008011424 */
[----:B------:R-:W-:Y:S01]  /*8920*/  IMAD.MOV.U32 R5, RZ, RZ, R0 ;  /* 0x000000ffff057224 */ /* 0x000fe200078e0000 */
[----:B------:R-:W-:Y:S02]  /*8930*/  ULDC.64 UR8, c[0x0][0xbd0] ;  /* 0x0002f40000087ab9 */ /* 0x000fe40000000a00 */
[----:B------:R-:W-:Y:S02]  /*8940*/  UIMAD UR6, UR6, UR8, URZ ;  /* 0x00000008060672a4 */ /* 0x000fe4000f8e023f */
[----:B------:R-:W-:Y:S01]  /*8950*/  UIMAD.WIDE.U32 UR4, UR36, UR8, URZ ;  /* 0x00000008240472a5 */ /* 0x000fe2000f8e003f */
[----:B------:R-:W1:Y:S01]  /*8960*/  S2UR UR7, SR_CTAID.Y ;  /* 0x00000000000779c3 */ /* 0x000e620000002600 */
[----:B------:R-:W-:-:S04]  /*8970*/  UIMAD UR6, UR36, UR9, UR6 ;  /* 0x00000009240672a4 */ /* 0x000fc8000f8e0206 */
[----:B------:R-:W-:Y:S02]  /*8980*/  UIADD3 UR6, UR5, UR6, URZ ;  /* 0x0000000605067290 */ /* 0x000fe4000fffe03f */
[----:B------:R-:W-:Y:S01]  /*8990*/  IMAD.U32 R3, RZ, RZ, UR5 ;  /* 0x00000005ff037e24 */ /* 0x000fe2000f8e00ff */
[----:B------:R-:W2:Y:S01]  /*89a0*/  @P0 LDC R7, c[0x0][0xbec] ;  /* 0x0002fb00ff070b82 */ /* 0x000ea20000000800 */
[----:B------:R-:W-:Y:S01]  /*89b0*/  IMAD.U32 R2, RZ, RZ, UR4 ;  /* 0x00000004ff027e24 */ /* 0x000fe2000f8e00ff */
[----:B------:R-:W-:Y:S01]  /*89c0*/  ULDC.64 UR4, c[0x0][0xbe0] ;  /* 0x0002f80000047ab9 */ /* 0x000fe20000000a00 */
[----:B------:R-:W-:-:S05]  /*89d0*/  IMAD.U32 R3, RZ, RZ, UR6 ;  /* 0x00000006ff037e24 */ /* 0x000fca000f8e00ff */
[----:B------:R-:W3:Y:S01]  /*89e0*/  @P0 LDC R9, c[0x0][0xbf0] ;  /* 0x0002fc00ff090b82 */ /* 0x000ee20000000800 */
[C---:B0-----:R-:W-:Y:S02]  /*89f0*/  IMAD R12, R10.reuse, UR46, RZ ;  /* 0x0000002e0a0c7c24 */ /* 0x041fe4000f8e02ff */
[----:B------:R-:W-:-:S04]  /*8a00*/  IMAD.WIDE.U32 R2, R10, UR43, R2 ;  /* 0x0000002b0a027c25 */ /* 0x000fc8000f8e0002 */
[----:B------:R-:W-:Y:S01]  /*8a10*/  IMAD R11, R11, UR43, R12 ;  /* 0x0000002b0b0b7c24 */ /* 0x000fe2000f8e020c */
[----:B------:R-:W1:Y:S04]  /*8a20*/  LDC R8, c[0x0][0xc50] ;  /* 0x00031400ff087b82 */ /* 0x000e680000000800 */
[----:B------:R-:W-:Y:S01]  /*8a30*/  IADD3 R3, R11, R3, RZ ;  /* 0x000000030b037210 */ /* 0x000fe20007ffe0ff */
[----:B--2---:R-:W-:-:S04]  /*8a40*/  @P0 IMAD.HI.U32 R4, R0, R7, RZ ;  /* 0x0000000700040227 */ /* 0x004fc800078e00ff */
[----:B------:R-:W-:Y:S01]  /*8a50*/  IMAD R7, RZ, RZ, -UR36 ;  /* 0x80000024ff077e24 */ /* 0x000fe2000f8e02ff */
[----:B---3--:R-:W-:-:S03]  /*8a60*/  @P0 SHF.R.U32.HI R5, RZ, R9, R4 ;  /* 0x00000009ff050219 */ /* 0x008fc60000011604 */
[----:B-1----:R-:W-:Y:S02]  /*8a70*/  IMAD R9, R8, R7, UR7 ;  /* 0x0000000708097e24 */ /* 0x002fe4000f8e0207 */
[----:B------:R-:W-:Y:S02]  /*8a80*/  IMAD.MOV R7, RZ, RZ, -R5 ;  /* 0x000000ffff077224 */ /* 0x000fe400078e0a05 */
[----:B------:R-:W-:Y:S01]  /*8a90*/  IMAD.WIDE.U32 R2, R9, UR4, R2 ;  /* 0x0000000409027c25 */ /* 0x000fe2000f8e0002 */
[----:B------:R-:W-:-:S03]  /*8aa0*/  SHF.R.S32.HI R4, RZ, 0x1f, R9 ;  /* 0x0000001fff047819 */ /* 0x000fc60000011409 */
[----:B------:R-:W-:Y:S01]  /*8ab0*/  IMAD R7, R6, R7, R0 ;  /* 0x0000000706077224 */ /* 0x000fe200078e0200 */
[----:B------:R-:W-:Y:S01]  /*8ac0*/  IADD3 R2, P0, R5, R2, RZ ;  /* 0x0000000205027210 */ /* 0x000fe20007f1e0ff */
[----:B------:R-:W-:-:S03]  /*8ad0*/  IMAD R4, R4, UR4, RZ ;  /* 0x0000000404047c24 */ /* 0x000fc6000f8e02ff */
[----:B------:R-:W-:Y:S01]  /*8ae0*/  SHF.R.S32.HI R0, RZ, 0x1f, R7 ;  /* 0x0000001fff007819 */ /* 0x000fe20000011407 */
[----:B------:R-:W-:Y:S01]  /*8af0*/  IMAD R4, R9, UR5, R4 ;  /* 0x0000000509047c24 */ /* 0x000fe2000f8e0204 */
[----:B------:R-:W-:Y:S01]  /*8b00*/  SHF.R.S32.HI R9, RZ, 0x1f, R5 ;  /* 0x0000001fff097819 */ /* 0x000fe20000011405 */
[----:B------:R-:W-:Y:S02]  /*8b10*/  ULDC.64 UR4, c[0x0][0xbc8] ;  /* 0x0002f20000047ab9 */ /* 0x000fe40000000a00 */
[----:B------:R-:W-:Y:S01]  /*8b20*/  IMAD R0, R0, UR4, RZ ;  /* 0x0000000400007c24 */ /* 0x000fe2000f8e02ff */
[----:B------:R-:W-:-:S03]  /*8b30*/  IADD3.X R3, R9, R3, R4, P0, !PT ;  /* 0x0000000309037210 */ /* 0x000fc600007fe404 */
[C---:B------:R-:W-:Y:S02]  /*8b40*/  IMAD R5, R7.reuse, UR5, R0 ;  /* 0x0000000507057c24 */ /* 0x040fe4000f8e0200 */
[----:B------:R-:W-:Y:S01]  /*8b50*/  IMAD.WIDE.U32 R2, R7, UR4, R2 ;  /* 0x0000000407027c25 */ /* 0x000fe2000f8e0002 */
[----:B------:R-:W-:-:S03]  /*8b60*/  ULDC.64 UR4, c[0x0][0xba8] ;  /* 0x0002ea0000047ab9 */ /* 0x000fc60000000a00 */
[----:B------:R-:W-:Y:S01]  /*8b70*/  IMAD.IADD R3, R3, 0x1, R5 ;  /* 0x0000000103037824 */ /* 0x000fe200078e0205 */
[----:B------:R-:W-:-:S04]  /*8b80*/  LEA R4, P0, R2, UR4, 0x2 ;  /* 0x0000000402047c11 */ /* 0x000fc8000f8010ff */
[----:B------:R-:W-:Y:S01]  /*8b90*/  LEA.HI.X R5, R2, UR5, R3, 0x2, P0 ;  /* 0x0000000502057c11 */ /* 0x000fe200080f1403 */
[----:B------:R-:W-:-:S05]  /*8ba0*/  IMAD.MOV.U32 R3, RZ, RZ, -0x800000 ;  /* 0xff800000ff037424 */ /* 0x000fca00078e00ff */
[----:B------:R0:W-:Y:S01]  /*8bb0*/  STG.E desc[UR44][R4.64], R3 ;  /* 0x0000000304007986 */ /* 0x0001e2000c10192c */
[----:B------:R-:W-:Y:S05]  /*8bc0*/  BRA `(.L_x_10) ;  /* 0x00000034004c7947 */ /* 0x000fea0003800000 */
.L_x_8:
[----:B------:R-:W-:-:S08]  /*8bd0*/  NOP ;  /* 0x0000000000007918 */ /* 0x000fd00000000000 */
[----:B------:R-:W0:-:S00]  /*8be0*/  USETMAXREG.DEALLOC.CTAPOOL 0x20 ;  /* 0x00000020000079c8 */ /* 0x000e0000080e0500 */
[----:B0-----:R-:W-:Y:S01]  /*8bf0*/  LOP3.LUT R0, R16, 0x3, RZ, 0xc0, !PT ;  /* 0x0000000310007812 */ /* 0x001fe200078ec0ff */
[----:B------:R-:W0:Y:S05]  /*8c00*/  S2R R22, SR_CTAID.Z ;  /* 0x0000000000167919 */ /* 0x000e2a0000002700 */
[----:B------:R-:W1:Y:S01]  /*8c10*/  S2UR UR6, SR_CTAID.Y ;  /* 0x00000000000679c3 */ /* 0x000e620000002600 */
[----:B------:R-:W2:Y:S02]  /*8c20*/  SHFL.IDX PT, R0, R0, RZ, 0x1f ;  /* 0x00001fff00007589 */ /* 0x000ea400000e0000 */
[----:B--2---:R-:W-:-:S13]  /*8c30*/  ISETP.NE.AND P0, PT, R0, RZ, PT ;  /* 0x000000ff0000720c */ /* 0x004fda0003f05270 */
[----:B01----:R-:W-:Y:S05]  /*8c40*/  @!P0 BRA `(.L_x_38) ;  /* 0x0000000000288947 */ /* 0x003fea0003800000 */
[----:B------:R-:W-:Y:S01]  /*8c50*/  ULDC UR7, c[0x0][0xc50] ;  /* 0x0003140000077ab9 */ /* 0x000fe20000000800 */
[----:B------:R-:W-:Y:S01]  /*8c60*/  UMOV UR36, UR6 ;  /* 0x0000000600247c82 */ /* 0x000fe20008000000 */
[----:B------:R-:W-:-:S06]  /*8c70*/  UISETP.NE.AND UP0, UPT, UR7, 0x1, UPT ;  /* 0x000000010700788c */ /* 0x000fcc000bf05270 */
[----:B------:R-:W-:-:S13]  /*8c80*/  PLOP3.LUT P0, PT, PT, PT, UP0, 0x80, 0x0 ;  /* 0x000000000000781c */ /* 0x000fda0003f0f008 */
[----:B------:R-:W-:Y:S05]  /*8c90*/  @!P0 BRA `(.L_x_39) ;  /* 0x0000000000308947 */ /* 0x000fea0003800000 */
[----:B------:R-:W-:Y:S01]  /*8ca0*/  ULDC UR4, c[0x0][0xc54] ;  /* 0x0003150000047ab9 */ /* 0x000fe20000000800 */
[----:B------:R-:W-:Y:S01]  /*8cb0*/  ULDC UR36, c[0x0][0xc58] ;  /* 0x0003160000247ab9 */ /* 0x000fe20000000800 */
[----:B------:R-:W-:-:S04]  /*8cc0*/  UIMAD.WIDE.U32 UR4, UR6, UR4, URZ ;  /* 0x00000004060472a5 */ /* 0x000fc8000f8e003f */
[----:B------:R-:W-:Y:S01]  /*8cd0*/  USHF.R.U32.HI UR36, URZ, UR36, UR5 ;  /* 0x000000243f247299 */ /* 0x000fe20008011605 */
[----:B------:R-:W-:Y:S11]  /*8ce0*/  BRA `(.L_x_39) ;  /* 0x00000000001c7947 */ /* 0x000ff60003800000 */
.L_x_38:
[----:B------:R-:W-:Y:S01]  /*8cf0*/  ULDC UR7, c[0x0][0xc50] ;  /* 0x0003140000077ab9 */ /* 0x000fe20000000800 */
[----:B------:R-:W-:Y:S01]  /*8d00*/  UMOV UR36, UR6 ;  /* 0x0000000600247c82 */ /* 0x000fe20008000000 */
[----:B------:R-:W-:-:S11]  /*8d10*/  UISETP.NE.AND UP0, UPT, UR7, 0x1, UPT ;  /* 0x000000010700788c */ /* 0x000fd6000bf05270 */
[----:B------:R-:W-:Y:S01]  /*8d20*/  @UP0 ULDC UR4, c[0x0][0xc54] ;  /* 0x0003150000040ab9 */ /* 0x000fe20000000800 */
[----:B------:R-:W-:Y:S01]  /*8d30*/  @UP0 ULDC UR8, c[0x0][0xc58] ;  /* 0x0003160000080ab9 */ /* 0x000fe20000000800 */
[----:B------:R-:W-:-:S04]  /*8d40*/  UIMAD.WIDE.U32 UR4, UR6, UR4, URZ ;  /* 0x00000004060472a5 */ /* 0x000fc8000f8e003f */
[----:B------:R-:W-:-:S12]  /*8d50*/  @UP0 USHF.R.U32.HI UR36, URZ, UR8, UR5 ;  /* 0x000000083f240299 */ /* 0x000fd80008011605 */
.L_x_39:
[----:B------:R-:W-:Y:S01]  /*8d60*/  ISETP.GE.AND P0, PT, R22, RZ, PT ;  /* 0x000000ff1600720c */ /* 0x000fe20003f06270 */
[----:B------:R-:W-:Y:S01]  /*8d70*/  UIADD3 UR4, -UR36, URZ, URZ ;  /* 0x0000003f24047290 */ /* 0x000fe2000fffe13f */
[----:B------:R-:W-:Y:S02]  /*8d80*/  IMAD.MOV.U32 R13, RZ, RZ, 0x1 ;  /* 0x00000001ff0d7424 */ /* 0x000fe400078e00ff */
[----:B------:R-:W-:Y:S01]  /*8d90*/  IMAD.MOV.U32 R0, RZ, RZ, RZ ;  /* 0x000000ffff007224 */ /* 0x000fe200078e00ff */
[----:B------:R-:W-:Y:S01]  /*8da0*/  UIMAD UR6, UR7, UR4, UR6 ;  /* 0x00000004070672a4 */ /* 0x000fe2000f8e0206 */
[----:B------:R-:W-:-:S07]  /*8db0*/  IMAD.MOV.U32 R2, RZ, RZ, 0x1 ;  /* 0x00000001ff027424 */ /* 0x000fce00078e00ff */
[----:B------:R-:W-:Y:S05]  /*8dc0*/  @!P0 BRA `(.L_x_40) ;  /* 0x0000003000008947 */ /* 0x000fea0003800000 */
[----:B------:R-:W-:Y:S01]  /*8dd0*/  ULDC.64 UR4, c[0x0][0x418] ;  /* 0x0001060000047ab9 */ /* 0x000fe20000000a00 */
[----:B------:R-:W-:Y:S02]  /*8de0*/  ULOP3.LUT UR40, UR6, 0xffff, URZ, 0xc0, !UPT ;  /* 0x0000ffff06287892 */ /* 0x000fe4000f8ec03f */
[----:B------:R-:W-:-:S03]  /*8df0*/  UISETP.NE.U32.AND UP0, UPT, UR4, URZ, UPT ;  /* 0x0000003f0400728c */ /* 0x000fc6000bf05070 */
[----:B------:R-:W-:Y:S01]  /*8e00*/  ULDC UR4, c[0x0][0x424] ;  /* 0x0001090000047ab9 */ /* 0x000fe20000000800 */
[----:B------:R-:W-:-:S03]  /*8e10*/  UISETP.NE.AND.EX UP0, UPT, UR5, URZ, UPT, UP0 ;  /* 0x0000003f0500728c */ /* 0x000fc6000bf05300 */
[----:B------:R-:W-:Y:S01]  /*8e20*/  ULDC UR5, c[0x0][0x2f0] ;  /* 0x0000bc0000057ab9 */ /* 0x000fe20000000800 */
        /* <DEDUP_REMOVED lines=46> */
.L_x_41:
[----:B------:R-:W-:Y:S01]  /*9110*/  UIMAD UR40, UR40, UR4, URZ ;  /* 0x00000004282872a4 */ /* 0x000fe2000f8e023f */
[----:B------:R-:W-:Y:S01]  /*9120*/  MOV R0, UR10 ;  /* 0x0000000a00007c02 */ /* 0x000fe20008000f00 */
[----:B------:R-:W-:-:S04]  /*9130*/  IMAD.MOV.U32 R2, RZ, RZ, 0x1 ;  /* 0x00000001ff027424 */ /* 0x000fc800078e00ff */
[----:B------:R-:W-:-:S05]  /*9140*/  IMAD.U32 R3, RZ, RZ, UR40 ;  /* 0x00000028ff037e24 */ /* 0x000fca000f8e00ff */
[----:B------:R-:W-:-:S04]  /*9150*/  VIADDMNMX R0, R3, UR4, R0, PT ;  /* 0x0000000403007c46 */ /* 0x000fc8000b800100 */
[----:B------:R-:W-:Y:S01]  /*9160*/  R2UR UR39, R0 ;  /* 0x00000000002772ca */ /* 0x000fe200000e0000 */
[----:B------:R-:W-:-:S12]  /*9170*/  IMAD.MOV.U32 R0, RZ, RZ, RZ ;  /* 0x000000ffff007224 */ /* 0x000fd800078e00ff */
[----:B------:R-:W-:-:S06]  /*9180*/  UISETP.GT.AND UP0, UPT, UR39, UR40, UPT ;  /* 0x000000282700728c */ /* 0x000fcc000bf04270 */
[----:B------:R-:W-:-:S13]  /*9190*/  PLOP3.LUT P0, PT, PT, PT, UP0, 0x80, 0x0 ;  /* 0x000000000000781c */ /* 0x000fda0003f0f008 */
[----:B------:R-:W-:Y:S05]  /*91a0*/  @!P0 BRA `(.L_x_40) ;  /* 0x0000002c00088947 */ /* 0x000fea0003800000 */
[----:B------:R-:W0:Y:S01]  /*91b0*/  S2UR UR4, SR_CgaCtaId ;  /* 0x00000000000479c3 */ /* 0x000e220000008800 */
[----:B------:R-:W-:Y:S02]  /*91c0*/  UMOV UR38, 0x400 ;  /* 0x0000040000267882 */ /* 0x000fe40000000000 */
[----:B0-----:R-:W-:-:S04]  /*91d0*/  ULEA UR38, UR4, UR38, 0x18 ;  /* 0x0000002604267291 */ /* 0x001fc8000f8ec03f */
[----:B------:R-:W-:-:S04]  /*91e0*/  UIADD3 UR4, UR38, 0x10c00, URZ ;  /* 0x00010c0026047890 */ /* 0x000fc8000fffe03f */
[----:B------:R-:W-:-:S06]  /*91f0*/  ULOP3.LUT UP0, URZ, UR4, 0x9f, URZ, 0xc0, !UPT ;  /* 0x0000009f043f7892 */ /* 0x000fcc000f80c03f */
[----:B------:R-:W-:-:S13]  /*9200*/  PLOP3.LUT P0, PT, PT, PT, UP0, 0x80, 0x0 ;  /* 0x000000000000781c */ /* 0x000fda0003f0f008 */
[----:B------:R-:W-:Y:S05]  /*9210*/  @!P0 BRA `(.L_x_42) ;  /* 0x0000000000408947 */ /* 0x000fea0003800000 */
[----:B------:R-:W-:Y:S01]  /*9220*/  MOV R2, 0x0 ;  /* 0x0000000000027802 */ /* 0x000fe20000000f00 */
[----:B------:R-:W-:Y:S01]  /*9230*/  ULDC.64 UR4, c[0x4][0x98] ;  /* 0x0100260000047ab9 */ /* 0x000fe20000000a00 */
[----:B------:R-:W-:Y:S01]  /*9240*/  ULDC.64 UR6, c[0x4][0xa0] ;  /* 0x0100280000067ab9 */ /* 0x000fe20000000a00 */
[----:B------:R-:W-:Y:S01]  /*9250*/  IMAD.U32 R4, RZ, RZ, UR4 ;  /* 0x00000004ff047e24 */ /* 0x000fe2000f8e00ff */
[----:B------:R-:W-:Y:S01]  /*9260*/  MOV R12, 0x1 ;  /* 0x00000001000c7802 */ /* 0x000fe20000000f00 */
[----:B------:R-:W-:Y:S01]  /*9270*/  IMAD.U32 R5, RZ, RZ, UR5 ;  /* 0x00000005ff057e24 */ /* 0x000fe2000f8e00ff */
[----:B------:R-:W0:Y:S01]  /*9280*/  LDC.64 R2, c[0x4][R2] ;  /* 0x0100000002027b82 */ /* 0x000e220000000a00 */
[----:B------:R-:W-:Y:S01]  /*9290*/  ULDC.64 UR4, c[0x4][0x8] ;  /* 0x0100020000047ab9 */ /* 0x000fe20000000a00 */
[----:B------:R-:W-:Y:S02]  /*92a0*/  IMAD.U32 R6, RZ, RZ, UR6 ;  /* 0x00000006ff067e24 */ /* 0x000fe4000f8e00ff */
[----:B------:R-:W-:-:S02]  /*92b0*/  IMAD.U32 R7, RZ, RZ, UR7 ;  /* 0x00000007ff077e24 */ /* 0x000fc4000f8e00ff */
[----:B------:R-:W-:Y:S02]  /*92c0*/  IMAD.U32 R10, RZ, RZ, UR4 ;  /* 0x00000004ff0a7e24 */ /* 0x000fe4000f8e00ff */
[----:B------:R-:W-:Y:S02]  /*92d0*/  IMAD.U32 R11, RZ, RZ, UR5 ;  /* 0x00000005ff0b7e24 */ /* 0x000fe4000f8e00ff */
[----:B------:R-:W-:Y:S02]  /*92e0*/  IMAD.MOV.U32 R8, RZ, RZ, 0x70 ;  /* 0x00000070ff087424 */ /* 0x000fe400078e00ff */
[----:B------:R-:W-:-:S07]  /*92f0*/  IMAD.MOV.U32 R13, RZ, RZ, RZ ;  /* 0x000000ffff0d7224 */ /* 0x000fce00078e00ff */
[----:B------:R-:W-:-:S07]  /*9300*/  LEPC R20, `(.L_x_42) ;  /* 0x000000001014794e */ /* 0x000fce0000000000 */
[----:B0-----:R-:W-:Y:S05]  /*9310*/  CALL.ABS.NOINC R2 ;  /* 0x0000000002007343 */ /* 0x001fea0003c00000 */
.L_x_42:
[----:B------:R-:W-:-:S06]  /*9320*/  UIADD3 UR4, UR38, 0x6400, URZ ;  /* 0x0000640026047890 */ /* 0x000fcc000fffe03f */
[----:B------:R-:W-:-:S05]  /*9330*/  IMAD.U32 R17, RZ, RZ, UR4 ;  /* 0x00000004ff117e24 */ /* 0x000fca000f8e00ff */
[----:B------:R-:W-:-:S13]  /*9340*/  LOP3.LUT P0, RZ, R17, 0x9f, RZ, 0xc0, !PT ;  /* 0x0000009f11ff7812 */ /* 0x000fda000780c0ff */
[----:B------:R-:W-:Y:S05]  /*9350*/  @!P0 BRA `(.L_x_43) ;  /* 0x0000000000408947 */ /* 0x000fea0003800000 */
[----:B------:R-:W-:Y:S01]  /*9360*/  MOV R2, 0x0 ;  /* 0x0000000000027802 */ /* 0x000fe20000000f00 */
[----:B------:R-:W-:Y:S01]  /*9370*/  ULDC.64 UR4, c[0x4][0x98] ;  /* 0x0100260000047ab9 */ /* 0x000fe20000000a00 */
[----:B------:R-:W-:Y:S01]  /*9380*/  ULDC.64 UR6, c[0x4][0xa0] ;  /* 0x0100280000067ab9 */ /* 0x000fe20000000a00 */
[----:B------:R-:W-:Y:S01]  /*9390*/  IMAD.U32 R4, RZ, RZ, UR4 ;  /* 0x00000004ff047e24 */ /* 0x000fe2000f8e00ff */
[----:B------:R-:W-:Y:S01]  /*93a0*/  MOV R13, RZ ;  /* 0x000000ff000d7202 */ /* 0x000fe20000000f00 */
        /* <DEDUP_REMOVED lines=8> */
[----:B------:R-:W-:-:S07]  /*9430*/  IMAD.MOV.U32 R12, RZ, RZ, 0x1 ;  /* 0x00000001ff0c7424 */ /* 0x000fce00078e00ff */
[----:B------:R-:W-:-:S07]  /*9440*/  LEPC R20, `(.L_x_43) ;  /* 0x000000001014794e */ /* 0x000fce0000000000 */
[----:B0-----:R-:W-:Y:S05]  /*9450*/  CALL.ABS.NOINC R2 ;  /* 0x0000000002007343 */ /* 0x001fea0003c00000 */
.L_x_43:
[----:B------:R-:W-:-:S04]  /*9460*/  UIADD3 UR4, UR38, 0x400, URZ ;  /* 0x0000040026047890 */ /* 0x000fc8000fffe03f */
[----:B------:R-:W-:-:S06]  /*9470*/  ULOP3.LUT UP0, URZ, UR4, 0x3ff, URZ, 0xc0, !UPT ;  /* 0x000003ff043f7892 */ /* 0x000fcc000f80c03f */
[----:B------:R-:W-:-:S13]  /*9480*/  PLOP3.LUT P0, PT, PT, PT, UP0, 0x80, 0x0 ;  /* 0x000000000000781c */ /* 0x000fda0003f0f008 */
[----:B------:R-:W-:Y:S05]  /*9490*/  @!P0 BRA `(.L_x_44) ;  /* 0x0000000000408947 */ /* 0x000fea0003800000 */
[----:B------:R-:W-:Y:S01]  /*94a0*/  MOV R2, 0x0 ;  /* 0x0000000000027802 */ /* 0x000fe20000000f00 */
[----:B------:R-:W-:Y:S01]  /*94b0*/  ULDC.64 UR4, c[0x4][0x98] ;  /* 0x0100260000047ab9 */ /* 0x000fe20000000a00 */
[----:B------:R-:W-:Y:S01]  /*94c0*/  ULDC.64 UR6, c[0x4][0xa0] ;  /* 0x0100280000067ab9 */ /* 0x000fe20000000a00 */
[----:B------:R-:W-:Y:S02]  /*94d0*/  IMAD.U32 R4, RZ, RZ, UR4 ;  /* 0x00000004ff047e24 */ /* 0x000fe4000f8e00ff */
        /* <DEDUP_REMOVED lines=8> */
[----:B------:R-:W-:Y:S02]  /*9560*/  IMAD.MOV.U32 R12, RZ, RZ, 0x1 ;  /* 0x00000001ff0c7424 */ /* 0x000fe400078e00ff */
[----:B------:R-:W-:-:S07]  /*9570*/  IMAD.MOV.U32 R13, RZ, RZ, RZ ;  /* 0x000000ffff0d7224 */ /* 0x000fce00078e00ff */
[----:B------:R-:W-:-:S07]  /*9580*/  LEPC R20, `(.L_x_44) ;  /* 0x000000001014794e */ /* 0x000fce0000000000 */
[----:B0-----:R-:W-:Y:S05]  /*9590*/  CALL.ABS.NOINC R2 ;  /* 0x0000000002007343 */ /* 0x001fea0003c00000 */
.L_x_44:
[----:B------:R-:W-:-:S13]  /*95a0*/  LOP3.LUT P6, RZ, R17, 0x9f, RZ, 0xc0, !PT ;  /* 0x0000009f11ff7812 */ /* 0x000fda00078cc0ff */
[----:B------:R-:W-:Y:S05]  /*95b0*/  @!P6 BRA `(.L_x_45) ;  /* 0x000000000040e947 */ /* 0x000fea0003800000 */
[----:B------:R-:W-:Y:S01]  /*95c0*/  MOV R2, 0x0 ;  /* 0x0000000000027802 */ /* 0x000fe20000000f00 */
[----:B------:R-:W-:Y:S01]  /*95d0*/  ULDC.64 UR4, c[0x4][0x98] ;  /* 0x0100260000047ab9 */ /* 0x000fe20000000a00 */
[----:B------:R-:W-:Y:S01]  /*95e0*/  ULDC.64 UR6, c[0x4][0xa0] ;  /* 0x0100280000067ab9 */ /* 0x000fe20000000a00 */
[----:B------:R-:W-:Y:S01]  /*95f0*/  IMAD.U32 R4, RZ, RZ, UR4 ;  /* 0x00000004ff047e24 */ /* 0x000fe2000f8e00ff */
[----:B------:R-:W-:Y:S01]  /*9600*/  MOV R5, UR5 ;  /* 0x0000000500057c02 */ /* 0x000fe20008000f00 */
[----:B------:R-:W-:Y:S01]  /*9610*/  ULDC.64 UR4, c[0x4][0x20] ;  /* 0x0100080000047ab9 */ /* 0x000fe20000000a00 */
[----:B------:R-:W0:Y:S01]  /*9620*/  LDC.64 R2, c[0x4][R2] ;  /* 0x0100000002027b82 */ /* 0x000e220000000a00 */
[----:B------:R-:W-:Y:S02]  /*9630*/  IMAD.U32 R6, RZ, RZ, UR6 ;  /* 0x00000006ff067e24 */ /* 0x000fe4000f8e00ff */
[----:B------:R-:W-:Y:S02]  /*9640*/  IMAD.U32 R7, RZ, RZ, UR7 ;  /* 0x00000007ff077e24 */ /* 0x000fe4000f8e00ff */
[----:B------:R-:W-:-:S02]  /*9650*/  IMAD.U32 R10, RZ, RZ, UR4 ;  /* 0x00000004ff0a7e24 */ /* 0x000fc4000f8e00ff */
[----:B------:R-:W-:Y:S02]  /*9660*/  IMAD.U32 R11, RZ, RZ, UR5 ;  /* 0x00000005ff0b7e24 */ /* 0x000fe4000f8e00ff */
[----:B------:R-:W-:Y:S02]  /*9670*/  IMAD.MOV.U32 R8, RZ, RZ, 0x70 ;  /* 0x00000070ff087424 */ /* 0x000fe400078e00ff */
[----:B------:R-:W-:Y:S02]  /*9680*/  IMAD.MOV.U32 R12, RZ, RZ, 0x1 ;  /* 0x00000001ff0c7424 */ /* 0x000fe400078e00ff */
[----:B------:R-:W-:-:S07]  /*9690*/  IMAD.MOV.U32 R13, RZ, RZ, RZ ;  /* 0x000000ffff0d7224 */ /* 0x000fce00078e00ff */
[----:B------:R-:W-:-:S07]  /*96a0*/  LEPC R20, `(.L_x_45) ;  /* 0x000000001014794e */ /* 0x000fce0000000000 */
[----:B0-----:R-:W-:Y:S05]  /*96b0*/  CALL.ABS.NOINC R2 ;  /* 0x0000000002007343 */ /* 0x001fea0003c00000 */
.L_x_45:
[----:B------:R-:W0:Y:S01]  /*96c0*/  LDC.64 R2, c[0x0][0x9f8] ;  /* 0x00027e00ff027b82 */ /* 0x000e220000000a00 */
[----:B------:R-:W-:-:S07]  /*96d0*/  IMAD.MOV.U32 R19, RZ, RZ, R22 ;  /* 0x000000ffff137224 */ /* 0x000fce00078e0016 */
[----:B------:R-:W1:Y:S01]  /*96e0*/  LDC.64 R4, c[0x0][0x418] ;  /* 0x00010600ff047b82 */ /* 0x000e620000000a00 */
[----:B0-----:R-:W-:-:S04]  /*96f0*/  ISETP.NE.U32.AND P0, PT, R2, RZ, PT ;  /* 0x000000ff0200720c */ /* 0x001fc80003f05070 */
[----:B------:R-:W-:-:S13]  /*9700*/  ISETP.NE.AND.EX P0, PT, R3, RZ, PT, P0 ;  /* 0x000000ff0300720c */ /* 0x000fda0003f05300 */
[----:B------:R-:W0:Y:S02]  /*9710*/  @P0 LDC.64 R2, c[0x0][0x9f8] ;  /* 0x00027e00ff020b82 */ /* 0x000e240000000a00 */
[----:B0-----:R-:W-:-:S05]  /*9720*/  @P0 IMAD.WIDE R2, R22, 0x4, R2 ;  /* 0x0000000416020825 */ /* 0x001fca00078e0202 */
[----:B------:R0:W2:Y:S01]  /*9730*/  @P0 LDG.E R19, desc[UR44][R2.64] ;  /* 0x0000002c02130981 */ /* 0x0000a2000c1e1900 */
[C---:B------:R-:W-:Y:S01]  /*9740*/  IMAD.SHL.U32 R0, R28.reuse, 0x20, RZ ;  /* 0x000000201c007824 */ /* 0x040fe200078e00ff */
[----:B------:R-:W-:Y:S01]  /*9750*/  SHF.R.U32.HI R29, RZ, 0x1, R28 ;  /* 0x00000001ff1d7819 */ /* 0x000fe2000001161c */
[----:B------:R-:W-:Y:S01]  /*9760*/  IMAD.SHL.U32 R25, R28, 0x4, RZ ;  /* 0x000000041c197824 */ /* 0x000fe200078e00ff */
[----:B-1----:R-:W-:Y:S01]  /*9770*/  ISETP.NE.U32.AND P0, PT, R4, RZ, PT ;  /* 0x000000ff0400720c */ /* 0x002fe20003f05070 */
[----:B------:R-:W-:Y:S01]  /*9780*/  IMAD.MOV.U32 R24, RZ, RZ, 0x40 ;  /* 0x00000040ff187424 */ /* 0x000fe200078e00ff */
[----:B------:R-:W-:Y:S01]  /*9790*/  LOP3.LUT R6, R0, 0x80, RZ, 0xc0, !PT ;  /* 0x0000008000067812 */ /* 0x000fe200078ec0ff */
[----:B------:R-:W-:Y:S01]  /*97a0*/  UMOV UR4, 0xffffffff ;  /* 0xffffffff00047882 */ /* 0x000fe20000000000 */
[----:B------:R-:W-:Y:S02]  /*97b0*/  LOP3.LUT R7, R29, 0x20, RZ, 0xc0, !PT ;  /* 0x000000201d077812 */ /* 0x000fe400078ec0ff */
[----:B------:R-:W-:Y:S01]  /*97c0*/  LOP3.LUT R6, R6, 0x10, R29, 0xf8, !PT ;  /* 0x0000001006067812 */ /* 0x000fe200078ef81d */
[----:B0-----:R-:W-:Y:S01]  /*97d0*/  IMAD.SHL.U32 R3, R16, 0x800, RZ ;  /* 0x0000080010037824 */ /* 0x001fe200078e00ff */
[----:B------:R-:W-:-:S02]  /*97e0*/  SHF.L.U32 R8, R26, 0x4, RZ ;  /* 0x000000041a087819 */ /* 0x000fc400000006ff */
[----:B------:R-:W-:Y:S01]  /*97f0*/  LOP3.LUT R25, R6, 0x10, R25, 0x78, !PT ;  /* 0x0000001006197812 */ /* 0x000fe200078e7819 */
[----:B------:R-:W-:Y:S01]  /*9800*/  IMAD.SHL.U32 R6, R28, 0x80, RZ ;  /* 0x000000801c067824 */ /* 0x000fe200078e00ff */
[----:B------:R-:W-:Y:S02]  /*9810*/  LOP3.LUT R0, R0, 0x360, RZ, 0xc0, !PT ;  /* 0x0000036000007812 */ /* 0x000fe400078ec0ff */
[----:B------:R-:W-:Y:S02]  /*9820*/  ISETP.NE.AND.EX P2, PT, R5, RZ, PT, P0 ;  /* 0x000000ff0500720c */ /* 0x000fe40003f45300 */
[----:B------:R-:W-:Y:S02]  /*9830*/  LOP3.LUT R7, R7, 0x10, R28, 0xf8, !PT ;  /* 0x0000001007077812 */ /* 0x000fe400078ef81c */
[----:B------:R-:W-:Y:S01]  /*9840*/  LOP3.LUT R0, R0, 0x400, R8, 0xf8, !PT ;  /* 0x0000040000007812 */ /* 0x000fe200078ef808 */
[----:B------:R-:W-:Y:S01]  /*9850*/  IMAD.SHL.U32 R8, R28, 0x10, RZ ;  /* 0x000000101c087824 */ /* 0x000fe200078e00ff */
[----:B------:R-:W-:-:S02]  /*9860*/  LOP3.LUT R2, R6, 0x400, RZ, 0xc0, !PT ;  /* 0x0000040006027812 */ /* 0x000fc400078ec0ff */
[----:B------:R-:W-:Y:S02]  /*9870*/  LOP3.LUT R7, R7, 0x380, R6, 0xf8, !PT ;  /* 0x0000038007077812 */ /* 0x000fe400078ef806 */
[----:B------:R-:W-:Y:S02]  /*9880*/  LOP3.LUT R2, R2, 0x800, R3, 0xf8, !PT ;  /* 0x0000080002027812 */ /* 0x000fe400078ef803 */
[----:B------:R-:W-:Y:S02]  /*9890*/  LOP3.LUT P1, RZ, R28, 0x4, RZ, 0xc0, !PT ;  /* 0x000000041cff7812 */ /* 0x000fe4000782c0ff */
[----:B------:R-:W-:Y:S02]  /*98a0*/  SHF.R.U32.HI R27, RZ, 0x3, R28 ;  /* 0x00000003ff1b7819 */ /* 0x000fe4000001161c */
[----:B------:R-:W-:Y:S02]  /*98b0*/  LOP3.LUT R7, R7, 0x70, R8, 0x78, !PT ;  /* 0x0000007007077812 */ /* 0x000fe400078e7808 */
[----:B------:R-:W-:-:S02]  /*98c0*/  LOP3.LUT R18, R18, 0xfffffffe, RZ, 0xc0, !PT ;  /* 0xfffffffe12127812 */ /* 0x000fc400078ec0ff */
[----:B------:R-:W-:Y:S02]  /*98d0*/  SHF.R.U32.HI R17, RZ, 0x5, R28 ;  /* 0x00000005ff117819 */ /* 0x000fe4000001161c */
[----:B------:R-:W-:Y:S02]  /*98e0*/  LOP3.LUT R25, R0, R25, RZ, 0xfc, !PT ;  /* 0x0000001900197212 */ /* 0x000fe400078efcff */
[----:B------:R-:W-:Y:S02]  /*98f0*/  LOP3.LUT R23, R2, R7, RZ, 0xfc, !PT ;  /* 0x0000000702177212 */ /* 0x000fe400078efcff */
[----:B------:R-:W-:Y:S02]  /*9900*/  LOP3.LUT R27, R27, 0x1, RZ, 0xc0, !PT ;  /* 0x000000011b1b7812 */ /* 0x000fe400078ec0ff */
[----:B------:R-:W-:Y:S02]  /*9910*/  SEL R24, R24, 0xffffffc0, !P1 ;  /* 0xffffffc018187807 */ /* 0x000fe40004800000 */
[----:B------:R-:W-:-:S02]  /*9920*/  @P2 LOP3.LUT R18, R18, 0x1, RZ, 0xfc, !PT ;  /* 0x0000000112122812 */ /* 0x000fc400078efcff */
[----:B------:R-:W-:Y:S02]  /*9930*/  LOP3.LUT R17, R17, 0x3, RZ, 0xc0, !PT ;  /* 0x0000000311117812 */ /* 0x000fe400078ec0ff */
[----:B--2---:R-:W-:Y:S02]  /*9940*/  SHF.R.S32.HI R22, RZ, 0x1f, R19 ;  /* 0x0000001fff167819 */ /* 0x004fe40000011413 */
[----:B------:R-:W-:Y:S01]  /*9950*/  SEL R16, R19, RZ, !P2 ;  /* 0x000000ff13107207 */ /* 0x000fe20005000000 */
[----:B------:R-:W-:Y:S06]  /*9960*/  BRA.DIV UR4, `(.L_x_46) ;  /* 0x0000002a04647947 */ /* 0x000fec000b800000 */
[----:B------:R0:W1:Y:S02]  /*9970*/  SHFL.IDX PT, R14, R17, RZ, 0x1f ;  /* 0x00001fff110e7589 */ /* 0x00006400000e0000 */
.L_x_101:
[----:B-1----:R-:W-:Y:S02]  /*9980*/  ISETP.NE.AND P0, PT, R14, RZ, PT ;  /* 0x000000ff0e00720c */ /* 0x002fe40003f05270 */
[----:B------:R-:W-:Y:S02]  /*9990*/  PLOP3.LUT P1, PT, PT, PT, PT, 0x8, 0x0 ;  /* 0x000000000000781c */ /* 0x000fe40003f2e170 */
[----:B------:R-:W-:-:S11]  /*99a0*/  LOP3.LUT R18, R18, 0xfffffffd, RZ, 0xc0, !PT ;  /* 0xfffffffd12127812 */ /* 0x000fd600078ec0ff */
[----:B------:R-:W-:Y:S01]  /*99b0*/  @P1 LOP3.LUT R18, R18, 0x2, RZ, 0xfc, !PT ;  /* 0x0000000212121812 */ /* 0x000fe200078efcff */
[----:B------:R-:W-:Y:S06]  /*99c0*/  @P0 BRA `(.L_x_47) ;  /* 0x0000000400900947 */ /* 0x000fec0003800000 */
[----:B------:R-:W-:-:S06]  /*99d0*/  UIADD3 UR4, UR39, -0x1, URZ ;  /* 0xffffffff27047890 */ /* 0x000fcc000fffe03f */
[----:B------:R-:W-:Y:S01]  /*99e0*/  IMAD.U32 R7, RZ, RZ, UR4 ;  /* 0x00000004ff077e24 */ /* 0x000fe2000f8e00ff */
[----:B------:R-:W-:-:S03]  /*99f0*/  UMOV UR4, 0xffffffff ;  /* 0xffffffff00047882 */ /* 0x000fc60000000000 */
[----:B------:R-:W-:Y:S05]  /*9a00*/  BRA.DIV UR4, `(.L_x_48) ;  /* 0x0000002a045c7947 */ /* 0x000fea000b800000 */
[----:B------:R-:W-:-:S13]  /*9a10*/  ELECT P6, URZ, PT ;  /* 0x00000000003f782f */ /* 0x000fda00038c0000 */
.L_x_104:
[----:B------:R-:W-:Y:S05]  /*9a20*/  @!P6 BRA `(.L_x_47) ;  /* 0x000000040078e947 */ /* 0x000fea0003800000 */
[----:B------:R-:W-:Y:S01]  /*9a30*/  IMAD.MOV.U32 R16, RZ, RZ, R19 ;  /* 0x000000ffff107224 */ /* 0x000fe200078e0013 */
[----:B------:R-:W-:Y:S06]  /*9a40*/  @!P2 BRA `(.L_x_49) ;  /* 0x000000000048a947 */ /* 0x000fec0003800000 */
[----:B------:R-:W1:Y:S01]  /*9a50*/  LDC R0, c[0x0][0x43c] ;  /* 0x00010f00ff007b82 */ /* 0x000e620000000800 */
[----:B------:R-:W-:Y:S01]  /*9a60*/  IMAD.MOV.U32 R9, RZ, RZ, R7 ;  /* 0x000000ffff097224 */ /* 0x000fe200078e0007 */
[----:B------:R-:W-:Y:S02]  /*9a70*/  ULDC.64 UR4, c[0x0][0x428] ;  /* 0x00010a0000047ab9 */ /* 0x000fe40000000a00 */
[----:B------:R-:W-:-:S04]  /*9a80*/  IMAD R6, R22, UR4, RZ ;  /* 0x0000000416067c24 */ /* 0x000fc8000f8e02ff */
[----:B------:R-:W-:Y:S01]  /*9a90*/  IMAD R11, R19, UR5, R6 ;  /* 0x00000005130b7c24 */ /* 0x000fe2000f8e0206 */
[----:B-1----:R-:W-:-:S13]  /*9aa0*/  ISETP.NE.AND P0, PT, R0, 0x1, PT ;  /* 0x000000010000780c */ /* 0x002fda0003f05270 */
[----:B------:R-:W1:Y:S02]  /*9ab0*/  @P0 LDC.64 R2, c[0x0][0x440] ;  /* 0x00011000ff020b82 */ /* 0x000e640000000a00 */
[----:B-1----:R-:W-:-:S05]  /*9ac0*/  @P0 IMAD.HI.U32 R2, R7, R2, RZ ;  /* 0x0000000207020227 */ /* 0x002fca00078e00ff */
[----:B------:R-:W-:-:S04]  /*9ad0*/  @P0 SHF.R.U32.HI R9, RZ, R3, R2 ;  /* 0x00000003ff090219 */ /* 0x000fc80000011602 */
[--C-:B------:R-:W-:Y:S01]  /*9ae0*/  SHF.R.S32.HI R3, RZ, 0x1f, R9.reuse ;  /* 0x0000001fff037819 */ /* 0x100fe20000011409 */
[----:B------:R-:W-:-:S04]  /*9af0*/  IMAD.MOV.U32 R2, RZ, RZ, R9 ;  /* 0x000000ffff027224 */ /* 0x000fc800078e0009 */
[----:B------:R-:W-:-:S04]  /*9b00*/  IMAD.WIDE.U32 R2, R19, UR4, R2 ;  /* 0x0000000413027c25 */ /* 0x000fc8000f8e0002 */
[----:B------:R-:W-:Y:S01]  /*9b10*/  IMAD.IADD R3, R3, 0x1, R11 ;  /* 0x0000000103037824 */ /* 0x000fe200078e020b */
[----:B------:R-:W-:-:S04]  /*9b20*/  LEA R16, P0, R2, R4, 0x2 ;  /* 0x0000000402107211 */ /* 0x000fc800078010ff */
[----:B0-----:R-:W-:-:S05]  /*9b30*/  LEA.HI.X R17, R2, R5, R3, 0x2, P0 ;  /* 0x0000000502117211 */ /* 0x001fca00000f1403 */
[----:B------:R1:W5:Y:S01]  /*9b40*/  LDG.E R16, desc[UR44][R16.64] ;  /* 0x0000002c10107981 */ /* 0x000362000c1e1900 */
[----:B------:R-:W-:-:S04]  /*9b50*/  IMAD.MOV R2, RZ, RZ, -R9 ;  /* 0x000000ffff027224 */ /* 0x000fc800078e0a09 */
[----:B------:R-:W-:-:S07]  /*9b60*/  IMAD R7, R0, R2, R7 ;  /* 0x0000000200077224 */ /* 0x000fce00078e0207 */
.L_x_49:
[----:B------:R-:W-:Y:S02]  /*9b70*/  MOV R0, 0x1 ;  /* 0x0000000100007802 */ /* 0x000fe40000000f00 */
[----:B------:R-:W-:Y:S02]  /*9b80*/  ISETP.NE.AND P1, PT, R26, RZ, PT ;  /* 0x000000ff1a00720c */ /* 0x000fe40003f25270 */
[----:B------:R-:W-:-:S04]  /*9b90*/  SHF.L.U32 R0, R0, 0x1f, RZ ;  /* 0x0000001f00007819 */ /* 0x000fc800000006ff */
[----:B------:R-:W2:Y:S02]  /*9ba0*/  SYNCS.PHASECHK.TRANS64.TRYWAIT P0, [UR38+0x17080], R0 ;  /* 0x01708000ff0075a7 */ /* 0x000ea40008000166 */
[----:B--2---:R-:W-:Y:S05]  /*9bb0*/  @!P0 BRA `(.L_x_50) ;  /* 0x0000002800108947 */ /* 0x004fea0003800000 */
.L_x_105:
[----:B------:R-:W-:Y:S05]  /*9bc0*/  @P1 BRA `(.L_x_51) ;  /* 0x0000000000141947 */ /* 0x000fea0003800000 */
[----:B------:R-:W-:Y:S01]  /*9bd0*/  LOP3.LUT P0, RZ, R28, 0x1f, RZ, 0xc0, !PT ;  /* 0x0000001f1cff7812 */ /* 0x000fe2000780c0ff */
[----:B------:R-:W-:-:S04]  /*9be0*/  IMAD.MOV.U32 R2, RZ, RZ, 0x3000 ;  /* 0x00003000ff027424 */ /* 0x000fc800078e00ff */
[----:B------:R3:W-:Y:S08]  /*9bf0*/  SYNCS.ARRIVE.TRANS64 RZ, [UR38+0x17070], R2 ;  /* 0x01707002ffff79a7 */ /* 0x0007f00008000026 */
[----:B---3--:R-:W-:Y:S05]  /*9c00*/  @!P0 BRA `(.L_x_51) ;  /* 0x0000000000048947 */ /* 0x008fea0003800000 */
[----:B------:R-:W-:Y:S01]  /*9c10*/  BPT.TRAP 0x1 ;  /* 0x000000040000795c */ /* 0x000fe20000300000 */
.L_x_51:
[----:B------:R-:W-:Y:S01]  /*9c20*/  IMAD.SHL.U32 R7, R7, 0x80, RZ ;  /* 0x0000008007077824 */ /* 0x000fe200078e00ff */
[----:B------:R-:W-:Y:S01]  /*9c30*/  ULDC.64 UR4, c[0x0][0x198] ;  /* 0x0000660000047ab9 */ /* 0x000fe20000000a00 */
[----:B-----5:R-:W-:Y:S01]  /*9c40*/  R2UR UR13, R16 ;  /* 0x00000000100d72ca */ /* 0x020fe200000e0000 */
[----:B------:R-:W-:Y:S02]  /*9c50*/  UIADD3 UR4, UP0, UR4, 0x470, URZ ;  /* 0x0000047004047890 */ /* 0x000fe4000ff1e03f */
[----:B------:R-:W-:Y:S01]  /*9c60*/  R2UR UR11, R7 ;  /* 0x00000000070b72ca */ /* 0x000fe200000e0000 */
[----:B------:R-:W-:Y:S02]  /*9c70*/  UIADD3 UR8, UR38, 0x6400, URZ ;  /* 0x0000640026087890 */ /* 0x000fe4000fffe03f */
[----:B------:R-:W-:Y:S02]  /*9c80*/  UIADD3 UR9, UR38, 0x17070, URZ ;  /* 0x0001707026097890 */ /* 0x000fe4000fffe03f */
[----:B------:R-:W-:-:S02]  /*9c90*/  UIADD3.X UR5, URZ, UR5, URZ, UP0, !UPT ;  /* 0x000000053f057290 */ /* 0x000fc400087fe43f */
[----:B------:R-:W-:Y:S02]  /*9ca0*/  UIADD3 UR16, UR38, 0x7400, URZ ;  /* 0x0000740026107890 */ /* 0x000fe4000fffe03f */
[----:B------:R-:W-:Y:S01]  /*9cb0*/  UIADD3 UR32, UR38, 0x8400, URZ ;  /* 0x0000840026207890 */ /* 0x000fe2000fffe03f */
[----:B------:R-:W-:Y:S01]  /*9cc0*/  UMOV UR6, 0x0 ;  /* 0x0000000000067882 */ /* 0x000fe20000000000 */
[----:B------:R-:W-:Y:S01]  /*9cd0*/  UMOV UR7, 0x14f00000 ;  /* 0x14f0000000077882 */ /* 0x000fe20000000000 */
[----:B------:R-:W-:Y:S01]  /*9ce0*/  UMOV UR10, URZ ;  /* 0x0000003f000a7c82 */ /* 0x000fe20008000000 */
[----:B------:R-:W-:Y:S01]  /*9cf0*/  UMOV UR12, UR36 ;  /* 0x00000024000c7c82 */ /* 0x000fe20008000000 */
[----:B------:R-:W-:Y:S01]  /*9d00*/  UMOV UR18, 0x20 ;  /* 0x0000002000127882 */ /* 0x000fe20000000000 */
[----:B------:R-:W-:Y:S01]  /*9d10*/  UMOV UR20, UR36 ;  /* 0x0000002400147c82 */ /* 0x000fe20008000000 */
[----:B------:R-:W-:Y:S01]  /*9d20*/  UMOV UR17, UR9 ;  /* 0x0000000900117c82 */ /* 0x000fe20008000000 */
[----:B------:R-:W-:Y:S01]  /*9d30*/  UMOV UR21, UR13 ;  /* 0x0000000d00157c82 */ /* 0x000fe20008000000 */
[----:B------:R-:W-:Y:S01]  /*9d40*/  UMOV UR19, UR11 ;  /* 0x0000000b00137c82 */ /* 0x000fe20008000000 */
[----:B------:R-:W-:Y:S01]  /*9d50*/  UMOV UR34, 0x40 ;  /* 0x0000004000227882 */ /* 0x000fe20000000000 */
[----:B------:R-:W-:Y:S01]  /*9d60*/  UMOV UR33, UR9 ;  /* 0x0000000900217c82 */ /* 0x000fe20008000000 */
[----:B------:R-:W-:Y:S01]  /*9d70*/  UMOV UR37, UR13 ;  /* 0x0000000d00257c82 */ /* 0x000fe20008000000 */
[----:B------:R3:W-:Y:S01]  /*9d80*/  UTMALDG.4D [UR8], [UR4], desc[UR6] ;  /* 0x00000608040075b4 */ /* 0x0007e20008019000 */
[----:B------:R-:W-:Y:S01]  /*9d90*/  UMOV UR35, UR11 ;  /* 0x0000000b00237c82 */ /* 0x000fe20008000000 */
[----:B------:R3:W-:Y:S01]  /*9da0*/  UTMALDG.4D [UR16], [UR4], desc[UR6] ;  /* 0x00000610040075b4 */ /* 0x0007e20008019000 */
[----:B------:R3:W-:Y:S01]  /*9db0*/  UTMALDG.4D [UR32], [UR4], desc[UR6] ;  /* 0x00000620040075b4 */ /* 0x0007e20008019000 */
[----:B------:R-:W4:Y:S02]  /*9dc0*/  SYNCS.PHASECHK.TRANS64.TRYWAIT P0, [UR38+0x17040], R0 ;  /* 0x01704000ff0075a7 */ /* 0x000f240008000166 */
[----:B---34-:R-:W-:Y:S05]  /*9dd0*/  @!P0 BRA `(.L_x_52) ;  /* 0x0000002400a08947 */ /* 0x018fea0003800000 */
.L_x_106:
[----:B------:R-:W-:Y:S05]  /*9de0*/  @P1 BRA `(.L_x_53) ;  /* 0x0000000000141947 */ /* 0x000fea0003800000 */
[----:B------:R-:W-:Y:S01]  /*9df0*/  LOP3.LUT P0, RZ, R28, 0x1f, RZ, 0xc0, !PT ;  /* 0x0000001f1cff7812 */ /* 0x000fe2000780c0ff */
[----:B--2---:R-:W-:-:S04]  /*9e00*/  IMAD.MOV.U32 R0, RZ, RZ, 0x3000 ;  /* 0x00003000ff007424 */ /* 0x004fc800078e00ff */
[----:B------:R3:W-:Y:S08]  /*9e10*/  SYNCS.ARRIVE.TRANS64 RZ, [UR38+0x17030], R0 ;  /* 0x01703000ffff79a7 */ /* 0x0007f00008000026 */
[----:B---3--:R-:W-:Y:S05]  /*9e20*/  @!P0 BRA `(.L_x_53) ;  /* 0x0000000000048947 */ /* 0x008fea0003800000 */
[----:B------:R-:W-:Y:S01]  /*9e30*/  BPT.TRAP 0x1 ;  /* 0x000000040000795c */ /* 0x000fe20000300000 */
.L_x_53:
[----:B------:R-:W-:Y:S01]  /*9e40*/  ULDC.64 UR4, c[0x0][0x198] ;  /* 0x0000660000047ab9 */ /* 0x000fe20000000a00 */
[----:B------:R-:W-:Y:S01]  /*9e50*/  R2UR UR11, R7 ;  /* 0x00000000070b72ca */ /* 0x000fe200000e0000 */
[----:B------:R-:W-:Y:S01]  /*9e60*/  UIADD3 UR4, UP0, UR4, 0x370, URZ ;  /* 0x0000037004047890 */ /* 0x000fe2000ff1e03f */
[----:B------:R-:W-:Y:S01]  /*9e70*/  R2UR UR13, R16 ;  /* 0x00000000100d72ca */ /* 0x000fe200000e0000 */
[----:B------:R-:W-:Y:S01]  /*9e80*/  UIADD3 UR8, UR38, 0x10c00, URZ ;  /* 0x00010c0026087890 */ /* 0x000fe2000fffe03f */
[----:B------:R-:W-:Y:S01]  /*9e90*/  PLOP3.LUT P0, PT, PT, PT, PT, 0x80, 0x0 ;  /* 0x000000000000781c */ /* 0x000fe20003f0f070 */
[----:B------:R-:W-:Y:S01]  /*9ea0*/  UIADD3 UR9, UR38, 0x17030, URZ ;  /* 0x0001703026097890 */ /* 0x000fe2000fffe03f */
[----:B------:R-:W-:Y:S01]  /*9eb0*/  LOP3.LUT R18, R18, 0xfffffffd, RZ, 0xc0, !PT ;  /* 0xfffffffd12127812 */ /* 0x000fe200078ec0ff */
[----:B------:R-:W-:Y:S02]  /*9ec0*/  UIADD3.X UR5, URZ, UR5, URZ, UP0, !UPT ;  /* 0x000000053f057290 */ /* 0x000fe400087fe43f */
[----:B------:R-:W-:-:S02]  /*9ed0*/  UIADD3 UR16, UR38, 0x11c00, URZ ;  /* 0x00011c0026107890 */ /* 0x000fc4000fffe03f */
        /* <DEDUP_REMOVED lines=15> */
[----:B------:R-:W-:Y:S01]  /*9fd0*/  @P0 LOP3.LUT R18, R18, 0x2, RZ, 0xfc, !PT ;  /* 0x0000000212120812 */ /* 0x000fe200078efcff */
[----:B------:R3:W-:Y:S01]  /*9fe0*/  UTMALDG.4D [UR16], [UR4], desc[UR6] ;  /* 0x00000610040075b4 */ /* 0x0007e20008019000 */
[----:B------:R3:W-:Y:S02]  /*9ff0*/  UTMALDG.4D [UR32], [UR4], desc[UR6] ;  /* 0x00000620040075b4 */ /* 0x0007e40008019000 */
[----:B---3--:R-:W-:-:S03]  /*a000*/  NOP ;  /* 0x0000000000007918 */ /* 0x008fc60000000000 */
.L_x_47:
[----:B------:R-:W-:Y:S05]  /*a010*/  WARPSYNC.ALL ;  /* 0x0000000000007948 */ /* 0x000fea0003800000 */
[----:B--2---:R-:W0:Y:S01]  /*a020*/  S2R R0, SR_CTAID.Z ;  /* 0x0000000000007919 */ /* 0x004e220000002700 */
[----:B------:R-:W-:Y:S02]  /*a030*/  UIADD3 UR5, UR38, 0xc400, URZ ;  /* 0x0000c40026057890 */ /* 0x000fe4000fffe03f */
[----:B------:R-:W-:Y:S01]  /*a040*/  USHF.R.S32.HI UR4, URZ, 0x1f, UR36 ;  /* 0x0000001f3f047899 */ /* 0x000fe20008011424 */
[----:B------:R-:W-:Y:S01]  /*a050*/  BAR.SYNC.DEFER_BLOCKING 0x8, 0x200 ;  /* 0x0208000000007b1d */ /* 0x000fe20000010000 */
[----:B------:R-:W-:-:S05]  /*a060*/  ULOP3.LUT UP0, URZ, UR5, 0x9f, URZ, 0xc0, !UPT ;  /* 0x0000009f053f7892 */ /* 0x000fca000f80c03f */
[----:B------:R-:W-:Y:S01]  /*a070*/  ULDC.64 UR6, c[0x0][0x2d8] ;  /* 0x0000b60000067ab9 */ /* 0x000fe20000000a00 */
[----:B------:R-:W-:Y:S01]  /*a080*/  PLOP3.LUT P0, PT, PT, PT, UP0, 0x80, 0x0 ;  /* 0x000000000000781c */ /* 0x000fe20003f0f008 */
[----:B------:R-:W-:Y:S02]  /*a090*/  UIMAD UR4, UR4, UR6, URZ ;  /* 0x00000006040472a4 */ /* 0x000fe4000f8e023f */
[----:B------:R-:W-:Y:S02]  /*a0a0*/  UIMAD.WIDE.U32 UR46, UR36, UR6, URZ ;  /* 0x00000006242e72a5 */ /* 0x000fe4000f8e003f */
[----:B------:R-:W-:-:S04]  /*a0b0*/  UIMAD UR4, UR36, UR7, UR4 ;  /* 0x00000007240472a4 */ /* 0x000fc8000f8e0204 */
[----:B------:R-:W-:Y:S01]  /*a0c0*/  UIADD3 UR43, UR47, UR4, URZ ;  /* 0x000000042f2b7290 */ /* 0x000fe2000fffe03f */
[----:B01----:R-:W-:-:S03]  /*a0d0*/  SHF.R.S32.HI R17, RZ, 0x1f, R0 ;  /* 0x0000001fff117819 */ /* 0x003fc60000011400 */
[----:B------:R-:W-:Y:S08]  /*a0e0*/  @!P0 BRA `(.L_x_54) ;  /* 0x0000000000408947 */ /* 0x000ff00003800000 */
[----:B------:R-:W-:Y:S01]  /*a0f0*/  MOV R2, 0x0 ;  /* 0x0000000000027802 */ /* 0x000fe20000000f00 */
[----:B------:R-:W-:Y:S01]  /*a100*/  ULDC.64 UR6, c[0x4][0x98] ;  /* 0x0100260000067ab9 */ /* 0x000fe20000000a00 */
[----:B------:R-:W-:Y:S01]  /*a110*/  ULDC.64 UR8, c[0x4][0xa0] ;  /* 0x0100280000087ab9 */ /* 0x000fe20000000a00 */
[----:B------:R-:W-:Y:S01]  /*a120*/  ULDC.64 UR4, c[0x4][0x28] ;  /* 0x01000a0000047ab9 */ /* 0x000fe20000000a00 */
[----:B------:R-:W-:Y:S01]  /*a130*/  IMAD.U32 R4, RZ, RZ, UR6 ;  /* 0x00000006ff047e24 */ /* 0x000fe2000f8e00ff */
[----:B------:R-:W-:Y:S01]  /*a140*/  MOV R12, 0x1 ;  /* 0x00000001000c7802 */ /* 0x000fe20000000f00 */
[----:B------:R-:W0:Y:S01]  /*a150*/  LDC.64 R2, c[0x4][R2] ;  /* 0x0100000002027b82 */ /* 0x000e220000000a00 */
[----:B------:R-:W-:Y:S02]  /*a160*/  IMAD.U32 R5, RZ, RZ, UR7 ;  /* 0x00000007ff057e24 */ /* 0x000fe4000f8e00ff */
        /* <DEDUP_REMOVED lines=8> */
.L_x_54:
[----:B------:R-:W0:Y:S01]  /*a1f0*/  LDC R10, c[0x0][0x448] ;  /* 0x00011200ff0a7b82 */ /* 0x000e220000000800 */
[----:B------:R-:W-:Y:S01]  /*a200*/  IMAD.SHL.U32 R20, R28, 0x10, RZ ;  /* 0x000000101c147824 */ /* 0x000fe200078e00ff */
[----:B------:R-:W-:Y:S01]  /*a210*/  SHF.R.U32.HI R7, RZ, 0x1, R26 ;  /* 0x00000001ff077819 */ /* 0x000fe2000001161a */
[----:B------:R-:W-:Y:S01]  /*a220*/  IMAD.SHL.U32 R29, R29, 0x20, RZ ;  /* 0x000000201d1d7824 */ /* 0x000fe200078e00ff */
[----:B------:R-:W1:Y:S01]  /*a230*/  S2R R21, SR_CTAID.Z ;  /* 0x0000000000157919 */ /* 0x000e620000002700 */
[----:B------:R-:W-:Y:S01]  /*a240*/  IMAD.SHL.U32 R2, R26, 0x10, RZ ;  /* 0x000000101a027824 */ /* 0x000fe200078e00ff */
[----:B------:R-:W-:Y:S01]  /*a250*/  LOP3.LUT R6, R20, 0x10, RZ, 0xc0, !PT ;  /* 0x0000001014067812 */ /* 0x000fe200078ec0ff */
[----:B------:R-:W-:Y:S01]  /*a260*/  UMOV UR42, UR46 ;  /* 0x0000002e002a7c82 */ /* 0x000fe20008000000 */
[----:B------:R-:W2:Y:S01]  /*a270*/  S2R R20, SR_CTAID.X ;  /* 0x0000000000147919 */ /* 0x000ea20000002500 */
[----:B------:R-:W-:Y:S01]  /*a280*/  LOP3.LUT R29, R29, 0x60, RZ, 0xc0, !PT ;  /* 0x000000601d1d7812 */ /* 0x000fe200078ec0ff */
[----:B------:R-:W-:Y:S01]  /*a290*/  ULDC.64 UR4, c[0x0][0x2d0] ;  /* 0x0000b40000047ab9 */ /* 0x000fe20000000a00 */
[----:B------:R-:W-:Y:S01]  /*a2a0*/  ULDC.64 UR6, c[0x0][0x2c8] ;  /* 0x0000b20000067ab9 */ /* 0x000fe20000000a00 */
[----:B------:R-:W-:Y:S01]  /*a2b0*/  ULDC.64 UR8, c[0x0][0x280] ;  /* 0x0000a00000087ab9 */ /* 0x000fe20000000a00 */
[----:B------:R-:W-:Y:S01]  /*a2c0*/  LOP3.LUT R0, R29, 0x700, R2, 0xf8, !PT ;  /* 0x000007001d007812 */ /* 0x000fe200078ef802 */
[----:B------:R-:W-:-:S02]  /*a2d0*/  IMAD.SHL.U32 R2, R27, 0x10, RZ ;  /* 0x000000101b027824 */ /* 0x000fc400078e00ff */
[----:B------:R-:W-:-:S05]  /*a2e0*/  IMAD R27, R27, 0x80, R6 ;  /* 0x000000801b1b7824 */ /* 0x000fca00078e0206 */
[----:B------:R-:W-:Y:S01]  /*a2f0*/  LOP3.LUT R0, R0, R27, R2, 0xf6, !PT ;  /* 0x0000001b00007212 */ /* 0x000fe200078ef602 */
[----:B------:R-:W-:Y:S01]  /*a300*/  IMAD.SHL.U32 R2, R28, 0x40, RZ ;  /* 0x000000401c027824 */ /* 0x000fe200078e00ff */
[----:B0-----:R-:W-:-:S04]  /*a310*/  ISETP.NE.AND P0, PT, R10, 0x1, PT ;  /* 0x000000010a00780c */ /* 0x001fc80003f05270 */
[----:B------:R-:W-:-:S09]  /*a320*/  LOP3.LUT R2, R7, 0x40, R2, 0xf8, !PT ;  /* 0x0000004007027812 */ /* 0x000fd200078ef802 */
[----:B------:R-:W0:Y:S01]  /*a330*/  @P0 LDC R4, c[0x0][0x44c] ;  /* 0x00011300ff040b82 */ /* 0x000e220000000800 */
[----:B--2---:R-:W-:-:S04]  /*a340*/  IMAD R11, R20, 0xc0, R2 ;  /* 0x000000c0140b7824 */ /* 0x004fc800078e0202 */
[----:B------:R-:W-:-:S03]  /*a350*/  IMAD.MOV.U32 R5, RZ, RZ, R11 ;  /* 0x000000ffff057224 */ /* 0x000fc600078e000b */
[----:B------:R-:W2:Y:S08]  /*a360*/  @P0 LDC R9, c[0x0][0x450] ;  /* 0x00011400ff090b82 */ /* 0x000eb00000000800 */
[----:B------:R-:W3:Y:S08]  /*a370*/  @P0 LDC R8, c[0x0][0x44c] ;  /* 0x00011300ff080b82 */ /* 0x000ef00000000800 */
[----:B------:R-:W4:Y:S01]  /*a380*/  @P0 LDC R13, c[0x0][0x450] ;  /* 0x00011400ff0d0b82 */ /* 0x000f220000000800 */
[----:B0-----:R-:W-:-:S07]  /*a390*/  @P0 IMAD.HI.U32 R4, R11, R4, RZ ;  /* 0x000000040b040227 */ /* 0x001fce00078e00ff */
[----:B------:R-:W0:Y:S01]  /*a3a0*/  LDC.64 R2, c[0x0][0x2e0] ;  /* 0x0000b800ff027b82 */ /* 0x000e220000000a00 */
[----:B--2---:R-:W-:Y:S01]  /*a3b0*/  @P0 SHF.R.U32.HI R5, RZ, R9, R4 ;  /* 0x00000009ff050219 */ /* 0x004fe20000011604 */
[----:B------:R-:W-:-:S04]  /*a3c0*/  VIADD R9, R11, 0x80 ;  /* 0x000000800b097836 */ /* 0x000fc80000000000 */
[----:B------:R-:W-:Y:S02]  /*a3d0*/  IMAD.MOV R12, RZ, RZ, -R5 ;  /* 0x000000ffff0c7224 */ /* 0x000fe400078e0a05 */
[----:B---3--:R-:W-:-:S04]  /*a3e0*/  @P0 IMAD.HI.U32 R4, R9, R8, RZ ;  /* 0x0000000809040227 */ /* 0x008fc800078e00ff */
[----:B------:R-:W-:Y:S02]  /*a3f0*/  IMAD.MOV.U32 R8, RZ, RZ, R9 ;  /* 0x000000ffff087224 */ /* 0x000fe400078e0009 */
[----:B------:R-:W-:Y:S01]  /*a400*/  IMAD R11, R10, R12, R11 ;  /* 0x0000000c0a0b7224 */ /* 0x000fe200078e020b */
[----:B----4-:R-:W-:-:S04]  /*a410*/  @P0 SHF.R.U32.HI R8, RZ, R13, R4 ;  /* 0x0000000dff080219 */ /* 0x010fc80000011604 */
[----:B------:R-:W-:Y:S01]  /*a420*/  SHF.R.S32.HI R12, RZ, 0x1f, R11 ;  /* 0x0000001fff0c7819 */ /* 0x000fe2000001140b */
[----:B0-----:R-:W-:-:S04]  /*a430*/  IMAD R4, R17, R2, RZ ;  /* 0x0000000211047224 */ /* 0x001fc800078e02ff */
[----:B------:R-:W-:Y:S02]  /*a440*/  IMAD R12, R12, UR6, RZ ;  /* 0x000000060c0c7c24 */ /* 0x000fe4000f8e02ff */
[C---:B-1----:R-:W-:Y:S01]  /*a450*/  IMAD R13, R21.reuse, R3, R4 ;  /* 0x00000003150d7224 */ /* 0x042fe200078e0204 */
[----:B------:R-:W-:Y:S01]  /*a460*/  SHF.R.S32.HI R4, RZ, 0x1f, R5 ;  /* 0x0000001fff047819 */ /* 0x000fe20000011405 */
[----:B------:R-:W-:-:S04]  /*a470*/  IMAD.WIDE.U32 R2, R21, R2, UR42 ;  /* 0x0000002a15027e25 */ /* 0x000fc8000f8e0002 */
[----:B------:R-:W-:Y:S01]  /*a480*/  IMAD R4, R4, UR4, RZ ;  /* 0x0000000404047c24 */ /* 0x000fe2000f8e02ff */
[----:B------:R-:W-:-:S03]  /*a490*/  IADD3 R3, R3, R13, RZ ;  /* 0x0000000d03037210 */ /* 0x000fc60007ffe0ff */
[C---:B------:R-:W-:Y:S02]  /*a4a0*/  IMAD R13, R5.reuse, UR5, R4 ;  /* 0x00000005050d7c24 */ /* 0x040fe4000f8e0204 */
[----:B------:R-:W-:-:S04]  /*a4b0*/  IMAD.WIDE.U32 R4, R5, UR4, R2 ;  /* 0x0000000405047c25 */ /* 0x000fc8000f8e0002 */
[----:B------:R-:W-:Y:S02]  /*a4c0*/  IMAD.IADD R5, R5, 0x1, R13 ;  /* 0x0000000105057824 */ /* 0x000fe400078e020d */
[----:B------:R-:W-:-:S04]  /*a4d0*/  IMAD.WIDE.U32 R2, R8, UR4, R2 ;  /* 0x0000000408027c25 */ /* 0x000fc8000f8e0002 */
[----:B------:R-:W-:-:S04]  /*a4e0*/  IMAD.WIDE.U32 R4, R11, UR6, R4 ;  /* 0x000000060b047c25 */ /* 0x000fc8000f8e0004 */
[----:B------:R-:W-:Y:S01]  /*a4f0*/  IMAD R11, R11, UR7, R12 ;  /* 0x000000070b0b7c24 */ /* 0x000fe2000f8e020c */
[----:B------:R-:W-:Y:S01]  /*a500*/  IADD3 R4, P0, R4, UR8, RZ ;  /* 0x0000000804047c10 */ /* 0x000fe2000ff1e0ff */
[----:B------:R-:W-:-:S03]  /*a510*/  IMAD.MOV R12, RZ, RZ, -R8 ;  /* 0x000000ffff0c7224 */ /* 0x000fc600078e0a08 */
[----:B------:R-:W-:Y:S01]  /*a520*/  IADD3.X R5, R5, UR9, R11, P0, !PT ;  /* 0x0000000905057c10 */ /* 0x000fe200087fe40b */
[----:B------:R-:W-:Y:S01]  /*a530*/  IMAD R9, R10, R12, R9 ;  /* 0x0000000c0a097224 */ /* 0x000fe200078e0209 */
[----:B------:R-:W-:-:S05]  /*a540*/  SHF.R.S32.HI R11, RZ, 0x1f, R8 ;  /* 0x0000001fff0b7819 */ /* 0x000fca0000011408 */
[----:B------:R-:W-:Y:S01]  /*a550*/  IMAD R11, R11, UR4, RZ ;  /* 0x000000040b0b7c24 */ /* 0x000fe2000f8e02ff */
[----:B------:R-:W-:Y:S02]  /*a560*/  ULDC UR4, c[0x0][0x2b8] ;  /* 0x0000ae0000047ab9 */ /* 0x000fe40000000800 */
[----:B------:R-:W-:Y:S01]  /*a570*/  ISETP.GE.AND P2, PT, R6, UR4, PT ;  /* 0x0000000406007c0c */ /* 0x000fe2000bf46270 */
[----:B------:R-:W-:Y:S01]  /*a580*/  IMAD R11, R8, UR5, R11 ;  /* 0x00000005080b7c24 */ /* 0x000fe2000f8e020b */
[----:B------:R-:W-:-:S03]  /*a590*/  SHF.R.S32.HI R8, RZ, 0x1f, R9 ;  /* 0x0000001fff087819 */ /* 0x000fc60000011409 */
[----:B------:R-:W-:Y:S02]  /*a5a0*/  IMAD.IADD R3, R3, 0x1, R11 ;  /* 0x0000000103037824 */ /* 0x000fe400078e020b */
[----:B------:R-:W-:Y:S02]  /*a5b0*/  IMAD R8, R8, UR6, RZ ;  /* 0x0000000608087c24 */ /* 0x000fe4000f8e02ff */
[----:B------:R-:W-:-:S04]  /*a5c0*/  IMAD.WIDE.U32 R2, R9, UR6, R2 ;  /* 0x0000000609027c25 */ /* 0x000fc8000f8e0002 */
[----:B------:R-:W-:Y:S01]  /*a5d0*/  IMAD R11, R9, UR7, R8 ;  /* 0x00000007090b7c24 */ /* 0x000fe2000f8e0208 */
[----:B------:R-:W-:-:S04]  /*a5e0*/  LOP3.LUT R8, R6, 0x20, RZ, 0xfc, !PT ;  /* 0x0000002006087812 */ /* 0x000fc800078efcff */
[----:B------:R-:W-:Y:S02]  /*a5f0*/  ISETP.GE.AND P0, PT, R8, UR4, PT ;  /* 0x0000000408007c0c */ /* 0x000fe4000bf06270 */
[----:B------:R-:W-:-:S04]  /*a600*/  LOP3.LUT R8, R6, 0x40, RZ, 0xfc, !PT ;  /* 0x0000004006087812 */ /* 0x000fc800078efcff */
[----:B------:R-:W-:Y:S01]  /*a610*/  ISETP.GE.AND P1, PT, R8, UR4, PT ;  /* 0x0000000408007c0c */ /* 0x000fe2000bf26270 */
[----:B------:R-:W-:Y:S01]  /*a620*/  UMOV UR4, 0xffffffff ;  /* 0xffffffff00047882 */ /* 0x000fe20000000000 */
[----:B------:R-:W-:-:S04]  /*a630*/  IADD3 R8, P3, R2, UR8, RZ ;  /* 0x0000000802087c10 */ /* 0x000fc8000ff7e0ff */
[----:B------:R-:W-:Y:S01]  /*a640*/  IADD3.X R9, R3, UR9, R11, P3, !PT ;  /* 0x0000000903097c10 */ /* 0x000fe20009ffe40b */
[----:B------:R-:W-:Y:S08]  /*a650*/  BRA.DIV UR4, `(.L_x_55) ;  /* 0x0000001e04987947 */ /* 0x000ff0000b800000 */
[----:B------:R-:W0:Y:S01]  /*a660*/  SHFL.IDX PT, R14, R4, RZ, 0x1e1f ;  /* 0x001e1fff040e7589 */ /* 0x000e2200000e0000 */
[----:B------:R-:W-:Y:S01]  /*a670*/  ULDC UR4, c[0x0][0x288] ;  /* 0x0000a20000047ab9 */ /* 0x000fe20000000800 */
[----:B------:R-:W-:Y:S02]  /*a680*/  IMAD R17, R20, 0xc0, R7 ;  /* 0x000000c014117824 */ /* 0x000fe400078e0207 */
[----:B------:R-:W1:Y:S01]  /*a690*/  SHFL.IDX PT, R2, R5, RZ, 0x1e1f ;  /* 0x001e1fff05027589 */ /* 0x000e6200000e0000 */
[----:B------:R-:W-:Y:S02]  /*a6a0*/  IMAD R10, R10, UR4, RZ ;  /* 0x000000040a0a7c24 */ /* 0x000fe4000f8e02ff */
[C---:B------:R-:W-:Y:S01]  /*a6b0*/  VIADD R11, R17.reuse, 0x40 ;  /* 0x00000040110b7836 */ /* 0x040fe20000000000 */
[----:B------:R-:W2:Y:S02]  /*a6c0*/  SHFL.IDX PT, R27, R4, 0x1, 0x1e1f ;  /* 0x003e1f00041b7f89 */ /* 0x000ea400000e0000 */
[----:B------:R-:W-:-:S02]  /*a6d0*/  ISETP.GE.AND P3, PT, R17, R10, PT ;  /* 0x0000000a1100720c */ /* 0x000fc40003f66270 */
[----:B------:R3:W4:Y:S04]  /*a6e0*/  SHFL.IDX PT, R7, R5, 0x1, 0x1e1f ;  /* 0x003e1f0005077f89 */ /* 0x00072800000e0000 */
[----:B------:R-:W2:Y:S07]  /*a6f0*/  SHFL.IDX PT, R9, R9, RZ, 0x1e1f ;  /* 0x001e1fff09097589 */ /* 0x000eae00000e0000 */
[----:B------:R-:W-:Y:S01]  /*a700*/  @!P3 VIADD R21, R0, UR38 ;  /* 0x000000260015bc36 */ /* 0x000fe20008000000 */
[----:B0-----:R-:W-:-:S05]  /*a710*/  @!P3 IADD3 R14, P4, R6, R14, RZ ;  /* 0x0000000e060eb210 */ /* 0x001fca0007f9e0ff */
[----:B-1----:R-:W-:Y:S01]  /*a720*/  @!P3 IMAD.X R3, RZ, RZ, R2, P4 ;  /* 0x000000ffff03b224 */ /* 0x002fe200020e0602 */
[----:B------:R-:W-:Y:S01]  /*a730*/  ISETP.GE.AND P4, PT, R11, R10, PT ;  /* 0x0000000a0b00720c */ /* 0x000fe20003f86270 */
[----:B------:R-:W-:Y:S02]  /*a740*/  @!P3 IMAD.MOV.U32 R2, RZ, RZ, R14 ;  /* 0x000000ffff02b224 */ /* 0x000fe400078e000e */
[----:B------:R0:W1:Y:S04]  /*a750*/  SHFL.IDX PT, R14, R8, RZ, 0x1e1f ;  /* 0x001e1fff080e7589 */ /* 0x00006800000e0000 */
[----:B------:R-:W-:Y:S04]  /*a760*/  @!P3 LDGSTS.E.BYPASS.LTC128B.128 [R21+0xc400], desc[UR44][R2.64], !P2 ;  /* 0x0c4000000215bfae */ /* 0x000fe8000d101d6c */
[----:B------:R-:W-:Y:S02]  /*a770*/  @!P3 LDGSTS.E.BYPASS.LTC128B.128 [R21+0xdc00], desc[UR44][R2.64+0x20], !P0 ;  /* 0x0dc000200215bfae */ /* 0x000fe4000c101d6c */
[----:B---3--:R-:W-:-:S02]  /*a780*/  @!P4 VIADD R5, R0, UR38 ;  /* 0x000000260005cc36 */ /* 0x008fc40008000000 */
[----:B------:R3:W-:Y:S01]  /*a790*/  @!P3 LDGSTS.E.BYPASS.LTC128B.128 [R21+0xf400], desc[UR44][R2.64+0x40], !P1 ;  /* 0x0f4000400215bfae */ /* 0x0007e2000c901d6c */
[----:B--2---:R-:W-:-:S05]  /*a7a0*/  @!P4 IADD3 R27, P3, R6, R27, RZ ;  /* 0x0000001b061bc210 */ /* 0x004fca0007f7e0ff */
[----:B----4-:R-:W-:Y:S01]  /*a7b0*/  @!P4 IMAD.X R4, RZ, RZ, R7, P3 ;  /* 0x000000ffff04c224 */ /* 0x010fe200018e0607 */
[----:B---3--:R-:W-:-:S03]  /*a7c0*/  @!P4 MOV R2, R27 ;  /* 0x0000001b0002c202 */ /* 0x008fc60000000f00 */
[----:B------:R-:W-:-:S05]  /*a7d0*/  @!P4 IMAD.MOV.U32 R3, RZ, RZ, R4 ;  /* 0x000000ffff03c224 */ /* 0x000fca00078e0004 */
[----:B------:R0:W-:Y:S04]  /*a7e0*/  @!P4 LDGSTS.E.BYPASS.LTC128B.128 [R5+0xcc00], desc[UR44][R2.64], !P2 ;  /* 0x0cc000000205cfae */ /* 0x0001e8000d101d6c */
[----:B------:R0:W-:Y:S04]  /*a7f0*/  @!P4 LDGSTS.E.BYPASS.LTC128B.128 [R5+0xe400], desc[UR44][R2.64+0x20], !P0 ;  /* 0x0e4000200205cfae */ /* 0x0001e8000c101d6c */
[----:B-1----:R0:W-:Y:S02]  /*a800*/  @!P4 LDGSTS.E.BYPASS.LTC128B.128 [R5+0xfc00], desc[UR44][R2.64+0x40], !P1 ;  /* 0x0fc000400205cfae */ /* 0x0021e4000c901d6c */
.L_x_113:
[----:B------:R-:W-:Y:S01]  /*a810*/  VIADD R17, R17, 0x80 ;  /* 0x0000008011117836 */ /* 0x000fe20000000000 */
[----:B------:R-:W-:Y:S01]  /*a820*/  BSSY B0, `(.L_x_56) ;  /* 0x000000e000007945 */ /* 0x000fe20003800000 */
[----:B------:R-:W-:-:S03]  /*a830*/  IMAD.MOV.U32 R4, RZ, RZ, 0x1 ;  /* 0x00000001ff047424 */ /* 0x000fc600078e00ff */
[----:B------:R-:W-:Y:S02]  /*a840*/  ISETP.GE.AND P3, PT, R17, R10, PT ;  /* 0x0000000a1100720c */ /* 0x000fe40003f66270 */
[----:B------:R-:W-:-:S11]  /*a850*/  SHF.L.U32 R4, R4, 0x1f, RZ ;  /* 0x0000001f04047819 */ /* 0x000fd600000006ff */
[----:B------:R-:W-:Y:S05]  /*a860*/  @P3 BRA `(.L_x_57) ;  /* 0x0000000000243947 */ /* 0x000fea0003800000 */
[----:B0-----:R-:W-:Y:S01]  /*a870*/  IADD3 R2, P3, R6, R14, RZ ;  /* 0x0000000e06027210 */ /* 0x001fe20007f7e0ff */
[----:B------:R-:W-:-:S04]  /*a880*/  VIADD R5, R0, UR38 ;  /* 0x0000002600057c36 */ /* 0x000fc80008000000 */
[----:B------:R-:W-:-:S05]  /*a890*/  IMAD.X R3, RZ, RZ, R9, P3 ;  /* 0x000000ffff037224 */ /* 0x000fca00018e0609 */
[----:B------:R-:W-:Y:S01]  /*a8a0*/  @!PT LDS RZ, [RZ] ;  /* 0x00000000fffff984 */ /* 0x000fe20000000800 */
[----:B------:R-:W-:Y:S01]  /*a8b0*/  @!PT LDS RZ, [RZ] ;  /* 0x00000000fffff984 */ /* 0x000fe20000000800 */
[----:B------:R-:W-:Y:S01]  /*a8c0*/  @!PT LDS RZ, [RZ] ;  /* 0x00000000fffff984 */ /* 0x000fe20000000800 */
[----:B------:R1:W-:Y:S04]  /*a8d0*/  LDGSTS.E.BYPASS.LTC128B.128 [R5+0xd400], desc[UR44][R2.64], !P2 ;  /* 0x0d40000002057fae */ /* 0x0003e8000d101d6c */
[----:B------:R1:W-:Y:S04]  /*a8e0*/  LDGSTS.E.BYPASS.LTC128B.128 [R5+0xec00], desc[UR44][R2.64+0x20], !P0 ;  /* 0x0ec0002002057fae */ /* 0x0003e8000c101d6c */
[----:B------:R1:W-:Y:S02]  /*a8f0*/  LDGSTS.E.BYPASS.LTC128B.128 [R5+0x10400], desc[UR44][R2.64+0x40], !P1 ;  /* 0x1040004002057fae */ /* 0x0003e4000c901d6c */
.L_x_57:
[----:B------:R-:W-:Y:S05]  /*a900*/  BSYNC B0 ;  /* 0x0000000000007941 */ /* 0x000fea0003800000 */
.L_x_56:
[----:B------:R-:W-:Y:S01]  /*a910*/  NOP ;  /* 0x0000000000007918 */ /* 0x000fe20000000000 */
[----:B------:R-:W-:Y:S01]  /*a920*/  SYNCS.ARRIVE.TRANS64.RED.A0T1 RZ, [UR38+0x17000], RZ ;  /* 0x017000ffffff79a7 */ /* 0x000fe20008200426 */
[----:B------:R-:W-:Y:S01]  /*a930*/  ARRIVES.LDGSTSBAR.64.TRANSCNT [UR38+0x17000] ;  /* 0x01700000ff0079b0 */ /* 0x000fe20008000aa6 */
[----:B------:R-:W-:Y:S01]  /*a940*/  NOP ;  /* 0x0000000000007918 */ /* 0x000fe20000000000 */
[----:B------:R-:W-:Y:S01]  /*a950*/  SYNCS.ARRIVE.TRANS64.A1T0 RZ, [UR38+0x17000], RZ ;  /* 0x017000ffffff79a7 */ /* 0x000fe20008100026 */
[----:B------:R-:W2:Y:S02]  /*a960*/  SYNCS.PHASECHK.TRANS64.TRYWAIT P0, [UR38+0x17020], R4 ;  /* 0x01702004ff0075a7 */ /* 0x000ea40008000166 */
[----:B--2---:R-:W-:Y:S05]  /*a970*/  @!P0 BRA `(.L_x_58) ;  /* 0x0000001c00c48947 */ /* 0x004fea0003800000 */
.L_x_114:
[----:B------:R-:W-:Y:S01]  /*a980*/  UIADD3 UR4, UR39, -0x2, URZ ;  /* 0xfffffffe27047890 */ /* 0x000fe2000fffe03f */
[----:B------:R-:W-:-:S03]  /*a990*/  IMAD.MOV.U32 R13, RZ, RZ, 0x1 ;  /* 0x00000001ff0d7424 */ /* 0x000fc600078e00ff */
[----:B------:R-:W-:-:S06]  /*a9a0*/  UISETP.GE.AND UP0, UPT, UR4, UR40, UPT ;  /* 0x000000280400728c */ /* 0x000fcc000bf06270 */
[----:B------:R-:W-:-:S13]  /*a9b0*/  PLOP3.LUT P0, PT, PT, PT, UP0, 0x80, 0x0 ;  /* 0x000000000000781c */ /* 0x000fda0003f0f008 */
[----:B------:R-:W-:Y:S05]  /*a9c0*/  @!P0 BRA `(.L_x_59) ;  /* 0x0000000c00b48947 */ /* 0x000fea0003800000 */
[----:B------:R-:W-:Y:S01]  /*a9d0*/  IMAD.U32 R20, RZ, RZ, UR41 ;  /* 0x00000029ff147e24 */ /* 0x000fe2000f8e00ff */
[----:B------:R-:W-:Y:S01]  /*a9e0*/  LOP3.LUT R15, R28, 0x1f, RZ, 0xc0, !PT ;  /* 0x0000001f1c0f7812 */ /* 0x000fe200078ec0ff */
[----:B------:R-:W-:Y:S01]  /*a9f0*/  IMAD.U32 R21, RZ, RZ, UR41 ;  /* 0x00000029ff157e24 */ /* 0x000fe2000f8e00ff */
[----:B01----:R-:W-:Y:S01]  /*aa00*/  MOV R5, RZ ;  /* 0x000000ff00057202 */ /* 0x003fe20000000f00 */
[----:B------:R-:W-:Y:S01]  /*aa10*/  IMAD.U32 R0, RZ, RZ, UR4 ;  /* 0x00000004ff007e24 */ /* 0x000fe2000f8e00ff */
[----:B------:R-:W-:Y:S01]  /*aa20*/  LOP3.LUT R20, R20, 0x1, RZ, 0xfc, !PT ;  /* 0x0000000114147812 */ /* 0x000fe200078efcff */
[----:B------:R-:W-:Y:S01]  /*aa30*/  IMAD.MOV.U32 R4, RZ, RZ, 0x1 ;  /* 0x00000001ff047424 */ /* 0x000fe200078e00ff */
[----:B------:R-:W-:-:S07]  /*aa40*/  LOP3.LUT R21, R21, 0x2, RZ, 0xfc, !PT ;  /* 0x0000000215157812 */ /* 0x000fce00078efcff */
.L_x_80:
[----:B------:R-:W-:Y:S01]  /*aa50*/  LOP3.LUT P1, RZ, R18, 0x2, RZ, 0xc0, !PT ;  /* 0x0000000212ff7812 */ /* 0x000fe2000782c0ff */
[----:B------:R-:W-:Y:S01]  /*aa60*/  VIADD R12, R5, 0x1 ;  /* 0x00000001050c7836 */ /* 0x000fe20000000000 */
[----:B------:R-:W-:Y:S04]  /*aa70*/  BSSY B0, `(.L_x_60) ;  /* 0x0000096000007945 */ /* 0x000fe80003800000 */
[----:B------:R-:W-:-:S04]  /*aa80*/  ISETP.NE.AND P0, PT, R12, 0x2, PT ;  /* 0x000000020c00780c */ /* 0x000fc80003f05270 */
[----:B------:R-:W-:Y:S02]  /*aa90*/  SEL R13, RZ, 0x1, P0 ;  /* 0x00000001ff0d7807 */ /* 0x000fe40000000000 */
[----:B------:R-:W-:Y:S02]  /*aaa0*/  SEL R12, R12, RZ, P0 ;  /* 0x000000ff0c0c7207 */ /* 0x000fe40000000000 */
[----:B------:R-:W-:Y:S01]  /*aab0*/  LOP3.LUT R13, R4, R13, RZ, 0x3c, !PT ;  /* 0x0000000d040d7212 */ /* 0x000fe200078e3cff */
[----:B01----:R-:W-:Y:S06]  /*aac0*/  @!P1 BRA `(.L_x_61) ;  /* 0x0000000800409947 */ /* 0x003fec0003800000 */
[----:B------:R-:W-:Y:S01]  /*aad0*/  LOP3.LUT P1, RZ, R18, 0x1, RZ, 0xc0, !PT ;  /* 0x0000000112ff7812 */ /* 0x000fe2000782c0ff */
[----:B------:R-:W-:-:S12]  /*aae0*/  IMAD.MOV.U32 R7, RZ, RZ, R0 ;  /* 0x000000ffff077224 */ /* 0x000fd800078e0000 */
[----:B------:R-:W-:Y:S05]  /*aaf0*/  @!P1 BRA `(.L_x_62) ;  /* 0x00000000004c9947 */ /* 0x000fea0003800000 */
[----:B------:R-:W0:Y:S01]  /*ab00*/  LDC R7, c[0x0][0x43c] ;  /* 0x00010f00ff077b82 */ /* 0x000e220000000800 */
[----:B------:R-:W-:Y:S01]  /*ab10*/  IMAD.MOV.U32 R9, RZ, RZ, R0 ;  /* 0x000000ffff097224 */ /* 0x000fe200078e0000 */
[----:B------:R-:W-:-:S06]  /*ab20*/  ULDC.64 UR4, c[0x0][0x428] ;  /* 0x00010a0000047ab9 */ /* 0x000fcc0000000a00 */
[----:B------:R-:W1:Y:S01]  /*ab30*/  LDC.64 R16, c[0x0][0x418] ;  /* 0x00010600ff107b82 */ /* 0x000e620000000a00 */
[----:B0-----:R-:W-:-:S13]  /*ab40*/  ISETP.NE.AND P0, PT, R7, 0x1, PT ;  /* 0x000000010700780c */ /* 0x001fda0003f05270 */
[----:B------:R-:W0:Y:S02]  /*ab50*/  @P0 LDC.64 R2, c[0x0][0x440] ;  /* 0x00011000ff020b82 */ /* 0x000e240000000a00 */
[----:B0-----:R-:W-:-:S05]  /*ab60*/  @P0 IMAD.HI.U32 R2, R0, R2, RZ ;  /* 0x0000000200020227 */ /* 0x001fca00078e00ff */
[----:B------:R-:W-:Y:S01]  /*ab70*/  @P0 SHF.R.U32.HI R9, RZ, R3, R2 ;  /* 0x00000003ff090219 */ /* 0x000fe20000011602 */
[----:B------:R-:W-:-:S03]  /*ab80*/  IMAD R2, R22, UR4, RZ ;  /* 0x0000000416027c24 */ /* 0x000fc6000f8e02ff */
[--C-:B------:R-:W-:Y:S01]  /*ab90*/  SHF.R.S32.HI R3, RZ, 0x1f, R9.reuse ;  /* 0x0000001fff037819 */ /* 0x100fe20000011409 */
[----:B------:R-:W-:Y:S02]  /*aba0*/  IMAD R11, R19, UR5, R2 ;  /* 0x00000005130b7c24 */ /* 0x000fe4000f8e0202 */
[----:B------:R-:W-:-:S04]  /*abb0*/  IMAD.MOV.U32 R2, RZ, RZ, R9 ;  /* 0x000000ffff027224 */ /* 0x000fc800078e0009 */
[----:B------:R-:W-:-:S04]  /*abc0*/  IMAD.WIDE.U32 R2, R19, UR4, R2 ;  /* 0x0000000413027c25 */ /* 0x000fc8000f8e0002 */
[----:B------:R-:W-:Y:S01]  /*abd0*/  IMAD.IADD R3, R11, 0x1, R3 ;  /* 0x000000010b037824 */ /* 0x000fe200078e0203 */
[----:B-1----:R-:W-:-:S04]  /*abe0*/  LEA R16, P0, R2, R16, 0x2 ;  /* 0x0000001002107211 */ /* 0x002fc800078010ff */
[----:B------:R-:W-:-:S05]  /*abf0*/  LEA.HI.X R17, R2, R17, R3, 0x2, P0 ;  /* 0x0000001102117211 */ /* 0x000fca00000f1403 */
[----:B------:R0:W5:Y:S01]  /*ac00*/  LDG.E R16, desc[UR44][R16.64] ;  /* 0x0000002c10107981 */ /* 0x000162000c1e1900 */
[----:B------:R-:W-:-:S04]  /*ac10*/  IMAD.MOV R2, RZ, RZ, -R9 ;  /* 0x000000ffff027224 */ /* 0x000fc800078e0a09 */
[----:B------:R-:W-:-:S07]  /*ac20*/  IMAD R7, R7, R2, R0 ;  /* 0x0000000207077224 */ /* 0x000fce00078e0200 */
.L_x_62:
[----:B------:R-:W-:Y:S02]  /*ac30*/  LEA R6, R12, UR38, 0x3 ;  /* 0x000000260c067c11 */ /* 0x000fe4000f8e18ff */
[----:B------:R-:W-:Y:S02]  /*ac40*/  SHF.L.U32 R3, R13, 0x1f, RZ ;  /* 0x0000001f0d037819 */ /* 0x000fe400000006ff */
[----:B------:R-:W-:Y:S02]  /*ac50*/  ISETP.NE.AND P1, PT, R26, RZ, PT ;  /* 0x000000ff1a00720c */ /* 0x000fe40003f25270 */
[----:B------:R-:W1:Y:S02]  /*ac60*/  SYNCS.PHASECHK.TRANS64.TRYWAIT P0, [R6+URZ+0x17080], R3 ;  /* 0x01708003060075a7 */ /* 0x000e64000800017f */
[----:B-1----:R-:W-:Y:S09]  /*ac70*/  @!P0 BRA `(.L_x_63) ;  /* 0x0000001c001c8947 */ /* 0x002ff20003800000 */
.L_x_115:
[----:B------:R-:W-:Y:S04]  /*ac80*/  BSSY B1, `(.L_x_64) ;  /* 0x0000007000017945 */ /* 0x000fe80003800000 */
[----:B------:R-:W-:Y:S05]  /*ac90*/  @P1 BRA `(.L_x_65) ;  /* 0x0000000000141947 */ /* 0x000fea0003800000 */
[----:B------:R-:W-:Y:S01]  /*aca0*/  ISETP.NE.AND P0, PT, R15, RZ, PT ;  /* 0x000000ff0f00720c */ /* 0x000fe20003f05270 */
[----:B------:R-:W-:-:S04]  /*acb0*/  IMAD.MOV.U32 R9, RZ, RZ, 0x3000 ;  /* 0x00003000ff097424 */ /* 0x000fc800078e00ff */
[----:B------:R2:W-:Y:S08]  /*acc0*/  SYNCS.ARRIVE.TRANS64 RZ, [R6+URZ+0x17070], R9 ;  /* 0x0170700906ff79a7 */ /* 0x0005f0000800003f */
[----:B------:R-:W-:Y:S05]  /*acd0*/  @!P0 BRA `(.L_x_65) ;  /* 0x0000000000048947 */ /* 0x000fea0003800000 */
[----:B------:R-:W-:Y:S01]  /*ace0*/  BPT.TRAP 0x1 ;  /* 0x000000040000795c */ /* 0x000fe20000300000 */
.L_x_65:
[----:B------:R-:W-:Y:S05]  /*acf0*/  BSYNC B1 ;  /* 0x0000000000017941 */ /* 0x000fea0003800000 */
.L_x_64:
[----:B--2---:R-:W-:Y:S01]  /*ad00*/  IMAD.U32 R9, RZ, RZ, UR38 ;  /* 0x00000026ff097e24 */ /* 0x004fe2000f8e00ff */
[----:B------:R-:W-:Y:S01]  /*ad10*/  R2UR UR33, R6 ;  /* 0x00000000062172ca */ /* 0x000fe200000e0000 */
[----:B------:R-:W-:Y:S01]  /*ad20*/  IMAD.MOV.U32 R10, RZ, RZ, RZ ;  /* 0x000000ffff0a7224 */ /* 0x000fe200078e00ff */
[----:B------:R-:W-:Y:S01]  /*ad30*/  ULDC.64 UR6, c[0x0][0x198] ;  /* 0x0000660000067ab9 */ /* 0x000fe20000000a00 */
[----:B------:R-:W-:Y:S01]  /*ad40*/  IMAD R8, R12, 0x3000, R9 ;  /* 0x000030000c087824 */ /* 0x000fe200078e0209 */
[----:B------:R-:W-:Y:S01]  /*ad50*/  UIADD3 UR6, UP0, UR6, 0x470, URZ ;  /* 0x0000047006067890 */ /* 0x000fe2000ff1e03f */
[----:B------:R-:W-:Y:S01]  /*ad60*/  IMAD.SHL.U32 R9, R7, 0x80, RZ ;  /* 0x0000008007097824 */ /* 0x000fe200078e00ff */
[----:B------:R-:W-:Y:S01]  /*ad70*/  R2UR UR34, R10 ;  /* 0x000000000a2272ca */ /* 0x000fe200000e0000 */
[----:B------:R-:W-:Y:S01]  /*ad80*/  UMOV UR8, 0x0 ;  /* 0x0000000000087882 */ /* 0x000fe20000000000 */
[----:B------:R-:W-:Y:S01]  /*ad90*/  R2UR UR4, R8 ;  /* 0x00000000080472ca */ /* 0x000fe200000e0000 */
[----:B------:R-:W-:Y:S01]  /*ada0*/  UIADD3.X UR7, URZ, UR7, URZ, UP0, !UPT ;  /* 0x000000073f077290 */ /* 0x000fe200087fe43f */
[----:B------:R-:W-:Y:S01]  /*adb0*/  R2UR UR35, R9 ;  /* 0x00000000092372ca */ /* 0x000fe200000e0000 */
[----:B------:R-:W-:Y:S01]  /*adc0*/  UMOV UR9, 0x14f00000 ;  /* 0x14f0000000097882 */ /* 0x000fe20000000000 */
[----:B------:R-:W-:Y:S01]  /*add0*/  PLOP3.LUT P0, PT, PT, PT, PT, 0x80, 0x0 ;  /* 0x000000000000781c */ /* 0x000fe20003f0f070 */
[----:B------:R-:W-:-:S08]  /*ade0*/  UIADD3 UR33, UR33, 0x17070, URZ ;  /* 0x0001707021217890 */ /* 0x000fd0000fffe03f */
[----:B------:R-:W-:-:S12]  /*adf0*/  UIADD3 UR32, UR4, 0x6400, URZ ;  /* 0x0000640004207890 */ /* 0x000fd8000fffe03f */
.L_x_66:
[----:B------:R-:W-:-:S13]  /*ae00*/  @P0 ELECT P2, URZ, PT ;  /* 0x00000000003f082f */ /* 0x000fda0003840000 */
[----:B-----5:R-:W-:Y:S02]  /*ae10*/  @P2 R2UR UR37, R16 ;  /* 0x00000000102522ca */ /* 0x020fe400000e0000 */
[----:B------:R-:W-:-:S11]  /*ae20*/  @P2 PLOP3.LUT P0, PT, P2, PT, PT, 0x8, 0x0 ;  /* 0x000000000000281c */ /* 0x000fd6000170e170 */
[----:B------:R2:W-:Y:S01]  /*ae30*/  UTMALDG.4D [UR32], [UR6], desc[UR8] ;  /* 0x00000820060075b4 */ /* 0x0005e20008019000 */
[----:B------:R-:W-:Y:S01]  /*ae40*/  PLOP3.LUT P2, PT, PT, PT, PT, 0x8, 0x0 ;  /* 0x000000000000781c */ /* 0x000fe20003f4e170 */
[----:B--2---:R-:W-:-:S12]  /*ae50*/  @P0 BRA.U.ANY `(.L_x_66) ;  /* 0xfffffffd00e80947 */ /* 0x004fd8000393ffff */
[----:B------:R-:W-:Y:S01]  /*ae60*/  MOV R11, 0x20 ;  /* 0x00000020000b7802 */ /* 0x000fe20000000f00 */
[----:B------:R-:W-:Y:S01]  /*ae70*/  UIADD3 UR8, UR4, 0x7400, URZ ;  /* 0x0000740004087890 */ /* 0x000fe2000fffe03f */
[----:B------:R-:W-:Y:S01]  /*ae80*/  R2UR UR11, R9 ;  /* 0x00000000090b72ca */ /* 0x000fe200000e0000 */
[----:B------:R-:W-:Y:S01]  /*ae90*/  UMOV UR14, 0x0 ;  /* 0x00000000000e7882 */ /* 0x000fe20000000000 */
[----:B------:R-:W-:Y:S01]  /*aea0*/  R2UR UR10, R11 ;  /* 0x000000000b0a72ca */ /* 0x000fe200000e0000 */
[----:B------:R-:W-:Y:S01]  /*aeb0*/  UMOV UR15, 0x14f00000 ;  /* 0x14f00000000f7882 */ /* 0x000fe20000000000 */
[----:B------:R-:W-:-:S13]  /*aec0*/  PLOP3.LUT P0, PT, PT, PT, PT, 0x80, 0x0 ;  /* 0x000000000000781c */ /* 0x000fda0003f0f070 */
.L_x_67:
[----:B------:R-:W-:-:S13]  /*aed0*/  @P0 ELECT P2, URZ, PT ;  /* 0x00000000003f082f */ /* 0x000fda0003840000 */
[----:B------:R-:W-:Y:S01]  /*aee0*/  @P2 R2UR UR13, R16 ;  /* 0x00000000100d22ca */ /* 0x000fe200000e0000 */
[----:B------:R-:W-:Y:S01]  /*aef0*/  UMOV UR9, UR33 ;  /* 0x0000002100097c82 */ /* 0x000fe20008000000 */
[----:B------:R-:W-:Y:S01]  /*af00*/  UMOV UR12, UR36 ;  /* 0x00000024000c7c82 */ /* 0x000fe20008000000 */
[----:B------:R-:W-:-:S10]  /*af10*/  @P2 PLOP3.LUT P0, PT, P2, PT, PT, 0x8, 0x0 ;  /* 0x000000000000281c */ /* 0x000fd4000170e170 */
[----:B------:R2:W-:Y:S01]  /*af20*/  UTMALDG.4D [UR8], [UR6], desc[UR14] ;  /* 0x00000e08060075b4 */ /* 0x0005e20008019000 */
[----:B------:R-:W-:Y:S02]  /*af30*/  PLOP3.LUT P2, PT, PT, PT, PT, 0x8, 0x0 ;  /* 0x000000000000781c */ /* 0x000fe40003f4e170 */
[----:B--2---:R-:W-:Y:S11]  /*af40*/  @P0 BRA.U.ANY `(.L_x_67) ;  /* 0xfffffffd00e00947 */ /* 0x004ff6000393ffff */
[----:B------:R-:W-:Y:S01]  /*af50*/  IMAD.MOV.U32 R14, RZ, RZ, 0x40 ;  /* 0x00000040ff0e7424 */ /* 0x000fe200078e00ff */
[----:B------:R-:W-:Y:S01]  /*af60*/  R2UR UR11, R9 ;  /* 0x00000000090b72ca */ /* 0x000fe200000e0000 */
[----:B------:R-:W-:Y:S01]  /*af70*/  UIADD3 UR8, UR4, 0x8400, URZ ;  /* 0x0000840004087890 */ /* 0x000fe2000fffe03f */
[----:B------:R-:W-:Y:S01]  /*af80*/  PLOP3.LUT P0, PT, PT, PT, PT, 0x80, 0x0 ;  /* 0x000000000000781c */ /* 0x000fe20003f0f070 */
[----:B------:R-:W-:Y:S01]  /*af90*/  UMOV UR5, 0x14f00000 ;  /* 0x14f0000000057882 */ /* 0x000fe20000000000 */
[----:B------:R-:W-:Y:S01]  /*afa0*/  R2UR UR10, R14 ;  /* 0x000000000e0a72ca */ /* 0x000fe200000e0000 */
[----:B------:R-:W-:-:S14]  /*afb0*/  UMOV UR4, 0x0 ;  /* 0x0000000000047882 */ /* 0x000fdc0000000000 */
.L_x_68:
        /* <DEDUP_REMOVED lines=8> */
[----:B------:R-:W2:Y:S02]  /*b040*/  SYNCS.PHASECHK.TRANS64.TRYWAIT P0, [R6+URZ+0x17040], R3 ;  /* 0x01704003060075a7 */ /* 0x000ea4000800017f */
[----:B--2---:R-:W-:Y:S05]  /*b050*/  @!P0 BRA `(.L_x_69) ;  /* 0x0000001800388947 */ /* 0x004fea0003800000 */
.L_x_116:
[----:B------:R-:W-:Y:S01]  /*b060*/  BSSY B1, `(.L_x_70) ;  /* 0x0000009000017945 */ /* 0x000fe20003800000 */
[----:B------:R-:W-:Y:S02]  /*b070*/  IMAD.MOV.U32 R2, RZ, RZ, 0x0 ;  /* 0x00000000ff027424 */ /* 0x000fe400078e00ff */
[----:B-12---:R-:W-:Y:S01]  /*b080*/  IMAD.MOV.U32 R3, RZ, RZ, 0x14f00000 ;  /* 0x14f00000ff037424 */ /* 0x006fe200078e00ff */
[----:B------:R-:W-:Y:S06]  /*b090*/  @P1 BRA `(.L_x_71) ;  /* 0x0000000000141947 */ /* 0x000fec0003800000 */
[----:B------:R-:W-:Y:S01]  /*b0a0*/  ISETP.NE.AND P0, PT, R15, RZ, PT ;  /* 0x000000ff0f00720c */ /* 0x000fe20003f05270 */
[----:B------:R-:W-:-:S04]  /*b0b0*/  IMAD.MOV.U32 R7, RZ, RZ, 0x3000 ;  /* 0x00003000ff077424 */ /* 0x000fc800078e00ff */
[----:B------:R1:W-:Y:S08]  /*b0c0*/  SYNCS.ARRIVE.TRANS64 RZ, [R6+URZ+0x17030], R7 ;  /* 0x0170300706ff79a7 */ /* 0x0003f0000800003f */
[----:B------:R-:W-:Y:S05]  /*b0d0*/  @!P0 BRA `(.L_x_71) ;  /* 0x0000000000048947 */ /* 0x000fea0003800000 */
[----:B------:R-:W-:Y:S01]  /*b0e0*/  BPT.TRAP 0x1 ;  /* 0x000000040000795c */ /* 0x000fe20000300000 */
.L_x_71:
[----:B------:R-:W-:Y:S05]  /*b0f0*/  BSYNC B1 ;  /* 0x0000000000017941 */ /* 0x000fea0003800000 */
.L_x_70:
[----:B------:R-:W-:Y:S01]  /*b100*/  R2UR UR4, R8 ;  /* 0x00000000080472ca */ /* 0x000fe200000e0000 */
[----:B------:R-:W-:Y:S01]  /*b110*/  ULDC.64 UR6, c[0x0][0x198] ;  /* 0x0000660000067ab9 */ /* 0x000fe20000000a00 */
[----:B------:R-:W-:Y:S01]  /*b120*/  R2UR UR9, R6 ;  /* 0x00000000060972ca */ /* 0x000fe200000e0000 */
[----:B------:R-:W-:Y:S01]  /*b130*/  UIADD3 UR6, UP0, UR6, 0x370, URZ ;  /* 0x0000037006067890 */ /* 0x000fe2000ff1e03f */
[----:B------:R-:W-:Y:S02]  /*b140*/  R2UR UR10, R10 ;  /* 0x000000000a0a72ca */ /* 0x000fe400000e0000 */
[----:B------:R-:W-:Y:S01]  /*b150*/  R2UR UR14, R2 ;  /* 0x00000000020e72ca */ /* 0x000fe200000e0000 */
[----:B------:R-:W-:Y:S01]  /*b160*/  UIADD3.X UR7, URZ, UR7, URZ, UP0, !UPT ;  /* 0x000000073f077290 */ /* 0x000fe200087fe43f */
[----:B------:R-:W-:Y:S02]  /*b170*/  R2UR UR15, R3 ;  /* 0x00000000030f72ca */ /* 0x000fe400000e0000 */
[----:B------:R-:W-:-:S02]  /*b180*/  R2UR UR11, R9 ;  /* 0x00000000090b72ca */ /* 0x000fc400000e0000 */
[----:B------:R-:W-:Y:S01]  /*b190*/  PLOP3.LUT P0, PT, PT, PT, PT, 0x80, 0x0 ;  /* 0x000000000000781c */ /* 0x000fe20003f0f070 */
[----:B------:R-:W-:Y:S02]  /*b1a0*/  UIADD3 UR8, UR4, 0x10c00, URZ ;  /* 0x00010c0004087890 */ /* 0x000fe4000fffe03f */
[----:B------:R-:W-:-:S12]  /*b1b0*/  UIADD3 UR9, UR9, 0x17030, URZ ;  /* 0x0001703009097890 */ /* 0x000fd8000fffe03f */
.L_x_72:
[----:B------:R-:W-:-:S13]  /*b1c0*/  @P0 ELECT P1, URZ, PT ;  /* 0x00000000003f082f */ /* 0x000fda0003820000 */
[----:B------:R-:W-:Y:S01]  /*b1d0*/  @P1 R2UR UR13, R16 ;  /* 0x00000000100d12ca */ /* 0x000fe200000e0000 */
[----:B------:R-:W-:Y:S01]  /*b1e0*/  UMOV UR12, UR36 ;  /* 0x00000024000c7c82 */ /* 0x000fe20008000000 */
[----:B------:R-:W-:-:S11]  /*b1f0*/  @P1 PLOP3.LUT P0, PT, P1, PT, PT, 0x8, 0x0 ;  /* 0x000000000000181c */ /* 0x000fd60000f0e170 */
[----:B------:R2:W-:Y:S01]  /*b200*/  UTMALDG.4D [UR8], [UR6], desc[UR14] ;  /* 0x00000e08060075b4 */ /* 0x0005e20008019000 */
[----:B------:R-:W-:Y:S01]  /*b210*/  PLOP3.LUT P1, PT, PT, PT, PT, 0x8, 0x0 ;  /* 0x000000000000781c */ /* 0x000fe20003f2e170 */
[----:B--2---:R-:W-:-:S12]  /*b220*/  @P0 BRA.U.ANY `(.L_x_72) ;  /* 0xfffffffd00e40947 */ /* 0x004fd8000393ffff */
[----:B------:R-:W-:Y:S01]  /*b230*/  R2UR UR10, R11 ;  /* 0x000000000b0a72ca */ /* 0x000fe200000e0000 */
[----:B------:R-:W-:Y:S01]  /*b240*/  UIADD3 UR8, UR4, 0x11c00, URZ ;  /* 0x00011c0004087890 */ /* 0x000fe2000fffe03f */
[----:B------:R-:W-:Y:S02]  /*b250*/  R2UR UR14, R2 ;  /* 0x00000000020e72ca */ /* 0x000fe400000e0000 */
[----:B------:R-:W-:Y:S02]  /*b260*/  R2UR UR15, R3 ;  /* 0x00000000030f72ca */ /* 0x000fe400000e0000 */
[----:B------:R-:W-:Y:S02]  /*b270*/  R2UR UR11, R9 ;  /* 0x00000000090b72ca */ /* 0x000fe400000e0000 */
[----:B------:R-:W-:-:S13]  /*b280*/  PLOP3.LUT P0, PT, PT, PT, PT, 0x80, 0x0 ;  /* 0x000000000000781c */ /* 0x000fda0003f0f070 */
.L_x_73:
        /* <DEDUP_REMOVED lines=13> */
.L_x_74:
[----:B------:R-:W-:-:S13]  /*b360*/  @P0 ELECT P1, URZ, PT ;  /* 0x00000000003f082f */ /* 0x000fda0003820000 */
[----:B------:R-:W-:Y:S01]  /*b370*/  @P1 R2UR UR13, R16 ;  /* 0x00000000100d12ca */ /* 0x000fe200000e0000 */
[----:B------:R-:W-:Y:S01]  /*b380*/  UMOV UR12, UR36 ;  /* 0x00000024000c7c82 */ /* 0x000fe20008000000 */
[----:B------:R-:W-:-:S11]  /*b390*/  @P1 PLOP3.LUT P0, PT, P1, PT, PT, 0x8, 0x0 ;  /* 0x000000000000181c */ /* 0x000fd60000f0e170 */
[----:B------:R2:W-:Y:S01]  /*b3a0*/  UTMALDG.4D [UR8], [UR6], desc[UR14] ;  /* 0x00000e08060075b4 */ /* 0x0005e20008019000 */
[----:B------:R-:W-:Y:S01]  /*b3b0*/  PLOP3.LUT P1, PT, PT, PT, PT, 0x8, 0x0 ;  /* 0x000000000000781c */ /* 0x000fe20003f2e170 */
[----:B--2---:R-:W-:-:S12]  /*b3c0*/  @P0 BRA.U.ANY `(.L_x_74) ;  /* 0xfffffffd00e40947 */ /* 0x004fd8000393ffff */
.L_x_61:
[----:B------:R-:W-:Y:S05]  /*b3d0*/  BSYNC B0 ;  /* 0x0000000000007941 */ /* 0x000fea0003800000 */
.L_x_60:
[----:B------:R-:W-:-:S13]  /*b3e0*/  ISETP.NE.AND P0, PT, R20, 0x3, PT ;  /* 0x000000031400780c */ /* 0x000fda0003f05270 */
[----:B------:R-:W-:Y:S05]  /*b3f0*/  @!P0 BRA `(.L_x_75) ;  /* 0x0000000000048947 */ /* 0x000fea0003800000 */
[----:B------:R-:W-:Y:S01]  /*b400*/  BPT.TRAP 0x1 ;  /* 0x000000040000795c */ /* 0x000fe20000300000 */
.L_x_75:
[----:B------:R-:W-:Y:S02]  /*b410*/  LOP3.LUT R2, R4, 0x1, RZ, 0x3c, !PT ;  /* 0x0000000104027812 */ /* 0x000fe400078e3cff */
[----:B------:R-:W-:Y:S02]  /*b420*/  LEA R3, R5, UR38, 0x3 ;  /* 0x0000002605037c11 */ /* 0x000fe4000f8e18ff */
[----:B------:R-:W-:Y:S02]  /*b430*/  SHF.L.U32 R2, R2, 0x1f, RZ ;  /* 0x0000001f02027819 */ /* 0x000fe400000006ff */
[----:B------:R-:W-:Y:S02]  /*b440*/  ISETP.NE.AND P1, PT, R21, 0x3, PT ;  /* 0x000000031500780c */ /* 0x000fe40003f25270 */
[----:B------:R-:W2:Y:S02]  /*b450*/  SYNCS.PHASECHK.TRANS64.TRYWAIT P0, [R3+URZ+0x17070], R2 ;  /* 0x01707002030075a7 */ /* 0x000ea4000800017f */
[----:B--2---:R-:W-:Y:S09]  /*b460*/  @!P0 BRA `(.L_x_76) ;  /* 0x0000001400488947 */ /* 0x004ff20003800000 */
.L_x_117:
[----:B------:R-:W-:Y:S05]  /*b470*/  @!P1 BRA `(.L_x_77) ;  /* 0x0000000000049947 */ /* 0x000fea0003800000 */
[----:B------:R-:W-:Y:S01]  /*b480*/  BPT.TRAP 0x1 ;  /* 0x000000040000795c */ /* 0x000fe20000300000 */
.L_x_77:
[----:B--2---:R-:W-:Y:S01]  /*b490*/  SHF.L.U32 R2, R4, 0x1f, RZ ;  /* 0x0000001f04027819 */ /* 0x004fe200000006ff */
[----:B------:R-:W-:-:S03]  /*b4a0*/  IMAD R10, R5, 0x3000, RZ ;  /* 0x00003000050a7824 */ /* 0x000fc600078e02ff */
[----:B------:R-:W2:Y:S02]  /*b4b0*/  SYNCS.PHASECHK.TRANS64.TRYWAIT P0, [R3+URZ+0x17060], R2 ;  /* 0x01706002030075a7 */ /* 0x000ea4000800017f */
[----:B--2---:R-:W-:Y:S05]  /*b4c0*/  @!P0 BRA `(.L_x_78) ;  /* 0x0000001400448947 */ /* 0x004fea0003800000 */
.L_x_118:
[C---:B--2---:R-:W-:Y:S01]  /*b4d0*/  LOP3.LUT R2, R10.reuse, R25, RZ, 0xfc, !PT ;  /* 0x000000190a027212 */ /* 0x044fe200078efcff */
[----:B------:R-:W-:Y:S05]  /*b4e0*/  WARPSYNC.ALL ;  /* 0x0000000000007948 */ /* 0x000fea0003800000 */
[----:B-1----:R-:W1:Y:S01]  /*b4f0*/  LDSM.16.MT88.4 R4, [R2+UR38+0x6400] ;  /* 0x006400260204783b */ /* 0x002e620008004200 */
[----:B------:R-:W-:-:S05]  /*b500*/  LOP3.LUT R14, R10, R23, RZ, 0xfc, !PT ;  /* 0x000000170a0e7212 */ /* 0x000fca00078efcff */
[----:B------:R-:W-:Y:S01]  /*b510*/  VIADD R14, R14, UR38 ;  /* 0x000000260e0e7c36 */ /* 0x000fe20008000000 */
[C-C-:B-1----:R-:W-:Y:S02]  /*b520*/  PRMT R8, R4.reuse, 0x6420, R5.reuse ;  /* 0x0000642004087816 */ /* 0x142fe40000000005 */
[----:B------:R-:W-:Y:S02]  /*b530*/  PRMT R9, R4, 0x7531, R5 ;  /* 0x0000753104097816 */ /* 0x000fe40000000005 */
[C-C-:B------:R-:W-:Y:S02]  /*b540*/  PRMT R10, R6.reuse, 0x6420, R7.reuse ;  /* 0x00006420060a7816 */ /* 0x140fe40000000007 */
[----:B------:R-:W-:-:S05]  /*b550*/  PRMT R11, R6, 0x7531, R7 ;  /* 0x00007531060b7816 */ /* 0x000fca0000000007 */
[----:B------:R-:W-:Y:S04]  /*b560*/  STSM.16.M88.4 [R14+0x400], R8 ;  /* 0x000400080e007844 */ /* 0x000fe80000000200 */
[----:B------:R-:W1:Y:S02]  /*b570*/  LDSM.16.MT88.4 R4, [R2+UR38+0x7400] ;  /* 0x007400260204783b */ /* 0x000e640008004200 */
[C-C-:B-1----:R-:W-:Y:S02]  /*b580*/  PRMT R8, R4.reuse, 0x6420, R5.reuse ;  /* 0x0000642004087816 */ /* 0x142fe40000000005 */
[----:B------:R-:W-:Y:S02]  /*b590*/  PRMT R9, R4, 0x7531, R5 ;  /* 0x0000753104097816 */ /* 0x000fe40000000005 */
[----:B------:R-:W-:-:S02]  /*b5a0*/  PRMT R10, R6, 0x6420, R7 ;  /* 0x00006420060a7816 */ /* 0x000fc40000000007 */
[----:B------:R-:W-:-:S05]  /*b5b0*/  PRMT R11, R6, 0x7531, R7 ;  /* 0x00007531060b7816 */ /* 0x000fca0000000007 */
[----:B------:R-:W-:Y:S04]  /*b5c0*/  STSM.16.M88.4 [R14+0x1400], R8 ;  /* 0x001400080e007844 */ /* 0x000fe80000000200 */
[----:B------:R-:W1:Y:S02]  /*b5d0*/  LDSM.16.MT88.4 R4, [R2+UR38+0x8400] ;  /* 0x008400260204783b */ /* 0x000e640008004200 */
[C-C-:B-1----:R-:W-:Y:S02]  /*b5e0*/  PRMT R8, R4.reuse, 0x6420, R5.reuse ;  /* 0x0000642004087816 */ /* 0x142fe40000000005 */
[----:B------:R-:W-:Y:S02]  /*b5f0*/  PRMT R9, R4, 0x7531, R5 ;  /* 0x0000753104097816 */ /* 0x000fe40000000005 */
[----:B------:R-:W-:-:S02]  /*b600*/  PRMT R10, R6, 0x6420, R7 ;  /* 0x00006420060a7816 */ /* 0x000fc40000000007 */
[----:B------:R-:W-:-:S05]  /*b610*/  PRMT R11, R6, 0x7531, R7 ;  /* 0x00007531060b7816 */ /* 0x000fca0000000007 */
[----:B------:R1:W-:Y:S04]  /*b620*/  STSM.16.M88.4 [R14+0x2400], R8 ;  /* 0x002400080e007844 */ /* 0x0003e80000000200 */
[----:B------:R-:W2:Y:S01]  /*b630*/  LDSM.16.MT88.4 R4, [R2+UR38+0x6c00] ;  /* 0x006c00260204783b */ /* 0x000ea20008004200 */
[----:B-1----:R-:W-:Y:S02]  /*b640*/  IADD3 R14, R24, 0x400, R14 ;  /* 0x00000400180e7810 */ /* 0x002fe40007ffe00e */
[C-C-:B--2---:R-:W-:Y:S02]  /*b650*/  PRMT R8, R4.reuse, 0x6420, R5.reuse ;  /* 0x0000642004087816 */ /* 0x144fe40000000005 */
[----:B------:R-:W-:Y:S02]  /*b660*/  PRMT R9, R4, 0x7531, R5 ;  /* 0x0000753104097816 */ /* 0x000fe40000000005 */
[----:B------:R-:W-:-:S02]  /*b670*/  PRMT R10, R6, 0x6420, R7 ;  /* 0x00006420060a7816 */ /* 0x000fc40000000007 */
[----:B------:R-:W-:-:S05]  /*b680*/  PRMT R11, R6, 0x7531, R7 ;  /* 0x00007531060b7816 */ /* 0x000fca0000000007 */
[----:B------:R-:W-:Y:S04]  /*b690*/  STSM.16.M88.4 [R14], R8 ;  /* 0x000000080e007844 */ /* 0x000fe80000000200 */
        /* <DEDUP_REMOVED lines=11> */
[----:B------:R1:W-:Y:S01]  /*b750*/  STSM.16.M88.4 [R14+0x2000], R8 ;  /* 0x002000080e007844 */ /* 0x0003e20000000200 */
[----:B------:R-:W-:Y:S01]  /*b760*/  @!PT LDS RZ, [RZ] ;  /* 0x00000000fffff984 */ /* 0x000fe20000000800 */
[----:B------:R-:W-:Y:S01]  /*b770*/  @!PT LDS RZ, [RZ] ;  /* 0x00000000fffff984 */ /* 0x000fe20000000800 */
[----:B------:R-:W-:Y:S01]  /*b780*/  @!PT LDS RZ, [RZ] ;  /* 0x00000000fffff984 */ /* 0x000fe20000000800 */
[----:B------:R-:W-:Y:S01]  /*b790*/  @!PT LDS RZ, [RZ] ;  /* 0x00000000fffff984 */ /* 0x000fe20000000800 */
[----:B------:R2:W-:Y:S06]  /*b7a0*/  MEMBAR.ALL.CTA ;  /* 0x0000000000007992 */ /* 0x0005ec0000008000 */
[----:B--2---:R-:W2:Y:S01]  /*b7b0*/  FENCE.VIEW.ASYNC.S ;  /* 0x00000000000073c6 */ /* 0x004ea20000000000 */
[----:B------:R-:W-:Y:S05]  /*b7c0*/  @!P1 BRA `(.L_x_79) ;  /* 0x0000000000049947 */ /* 0x000fea0003800000 */
[----:B------:R-:W-:Y:S01]  /*b7d0*/  BPT.TRAP 0x1 ;  /* 0x000000040000795c */ /* 0x000fe20000300000 */
.L_x_79:
[----:B--2---:R2:W-:Y:S01]  /*b7e0*/  SYNCS.ARRIVE.TRANS64.A1T0 RZ, [R3+URZ+0x17050], RZ ;  /* 0x017050ff03ff79a7 */ /* 0x0045e2000810003f */
[----:B------:R-:W-:Y:S01]  /*b7f0*/  BAR.SYNC.DEFER_BLOCKING 0x2, 0x80 ;  /* 0x0082000000007b1d */ /* 0x000fe20000010000 */
[----:B------:R-:W-:Y:S01]  /*b800*/  ISETP.NE.AND P0, PT, R26, RZ, PT ;  /* 0x000000ff1a00720c */ /* 0x000fe20003f05270 */
[----:B------:R-:W-:Y:S02]  /*b810*/  IMAD.MOV.U32 R5, RZ, RZ, R12 ;  /* 0x000000ffff057224 */ /* 0x000fe400078e000c */
[----:B------:R-:W-:-:S10]  /*b820*/  IMAD.MOV.U32 R4, RZ, RZ, R13 ;  /* 0x000000ffff047224 */ /* 0x000fd400078e000d */
[----:B------:R-:W-:-:S05]  /*b830*/  @!P0 VIADD R2, R3, 0x17080 ;  /* 0x0001708003028836 */ /* 0x000fca0000000000 */
[----:B------:R-:W-:-:S04]  /*b840*/  @!P0 PRMT R2, RZ, 0x654, R2 ;  /* 0x00000654ff028816 */ /* 0x000fc80000000002 */
[----:B------:R2:W-:Y:S01]  /*b850*/  @!P0 SYNCS.ARRIVE.TRANS64.RED.A1T0 RZ, [R2+URZ], RZ ;  /* 0x000000ff02ff89a7 */ /* 0x0005e2000810043f */
[C---:B------:R-:W-:Y:S01]  /*b860*/  ISETP.GT.AND P0, PT, R0.reuse, UR40, PT ;  /* 0x0000002800007c0c */ /* 0x040fe2000bf04270 */
[----:B------:R-:W-:-:S12]  /*b870*/  VIADD R0, R0, 0xffffffff ;  /* 0xffffffff00007836 */ /* 0x000fd80000000000 */
[----:B--2---:R-:W-:Y:S05]  /*b880*/  @P0 BRA `(.L_x_80) ;  /* 0xfffffff000700947 */ /* 0x004fea000383ffff */
[----:B------:R-:W-:Y:S05]  /*b890*/  BRA `(.L_x_81) ;  /* 0x0000000000047947 */ /* 0x000fea0003800000 */
.L_x_59:
[----:B------:R-:W-:-:S07]  /*b8a0*/  MOV R12, RZ ;  /* 0x000000ff000c7202 */ /* 0x000fce0000000f00 */
.L_x_81:
[----:B------:R-:W-:-:S04]  /*b8b0*/  ULOP3.LUT UR4, UR41, 0x1, URZ, 0xfc, !UPT ;  /* 0x0000000129047892 */ /* 0x000fc8000f8efc3f */
[----:B------:R-:W-:-:S06]  /*b8c0*/  UISETP.NE.AND UP0, UPT, UR4, 0x3, UPT ;  /* 0x000000030400788c */ /* 0x000fcc000bf05270 */
[----:B------:R-:W-:-:S13]  /*b8d0*/  PLOP3.LUT P0, PT, PT, PT, UP0, 0x80, 0x0 ;  /* 0x000000000000781c */ /* 0x000fda0003f0f008 */
[----:B------:R-:W-:Y:S05]  /*b8e0*/  @!P0 BRA `(.L_x_82) ;  /* 0x0000000000048947 */ /* 0x000fea0003800000 */
[----:B------:R-:W-:Y:S01]  /*b8f0*/  BPT.TRAP 0x1 ;  /* 0x000000040000795c */ /* 0x000fe20000300000 */
.L_x_82:
[----:B01----:R-:W-:Y:S01]  /*b900*/  LOP3.LUT R3, R13, 0x1, RZ, 0x3c, !PT ;  /* 0x000000010d037812 */ /* 0x003fe200078e3cff */
[----:B------:R-:W-:Y:S01]  /*b910*/  BSSY B0, `(.L_x_83) ;  /* 0x0000005000007945 */ /* 0x000fe20003800000 */
[----:B------:R-:W-:Y:S02]  /*b920*/  LEA R0, R12, UR38, 0x3 ;  /* 0x000000260c007c11 */ /* 0x000fe4000f8e18ff */
[----:B------:R-:W-:-:S04]  /*b930*/  SHF.L.U32 R3, R3, 0x1f, RZ ;  /* 0x0000001f03037819 */ /* 0x000fc800000006ff */
[----:B------:R-:W0:Y:S02]  /*b940*/  SYNCS.PHASECHK.TRANS64.TRYWAIT P0, [R0+URZ+0x17070], R3 ;  /* 0x01707003000075a7 */ /* 0x000e24000800017f */
[----:B0-----:R-:W-:Y:S05]  /*b950*/  @!P0 BRA `(.L_x_84) ;  /* 0x0000001000348947 */ /* 0x001fea0003800000 */
.L_x_119:
[----:B------:R-:W-:Y:S05]  /*b960*/  BSYNC B0 ;  /* 0x0000000000007941 */ /* 0x000fea0003800000 */
.L_x_83:
[----:B------:R-:W-:-:S06]  /*b970*/  ULOP3.LUT UR4, UR41, 0x2, URZ, 0xfc, !UPT ;  /* 0x0000000229047892 */ /* 0x000fcc000f8efc3f */
[----:B------:R-:W-:-:S05]  /*b980*/  IMAD.U32 R2, RZ, RZ, UR4 ;  /* 0x00000004ff027e24 */ /* 0x000fca000f8e00ff */
[----:B------:R-:W-:-:S13]  /*b990*/  ISETP.NE.AND P1, PT, R2, 0x3, PT ;  /* 0x000000030200780c */ /* 0x000fda0003f25270 */
[----:B------:R-:W-:Y:S05]  /*b9a0*/  @!P1 BRA `(.L_x_85) ;  /* 0x0000000000049947 */ /* 0x000fea0003800000 */
[----:B------:R-:W-:Y:S01]  /*b9b0*/  BPT.TRAP 0x1 ;  /* 0x000000040000795c */ /* 0x000fe20000300000 */
.L_x_85:
[----:B0-----:R-:W-:Y:S01]  /*b9c0*/  SHF.L.U32 R3, R13, 0x1f, RZ ;  /* 0x0000001f0d037819 */ /* 0x001fe200000006ff */
[----:B------:R-:W-:-:S03]  /*b9d0*/  IMAD R2, R12, 0x3000, RZ ;  /* 0x000030000c027824 */ /* 0x000fc600078e02ff */
[----:B------:R-:W0:Y:S02]  /*b9e0*/  SYNCS.PHASECHK.TRANS64.TRYWAIT P0, [R0+URZ+0x17060], R3 ;  /* 0x01706003000075a7 */ /* 0x000e24000800017f */
[----:B------:R-:W-:Y:S01]  /*b9f0*/  LOP3.LUT R25, R2, R25, RZ, 0xfc, !PT ;  /* 0x0000001902197212 */ /* 0x000fe200078efcff */
[----:B0-----:R-:W-:Y:S06]  /*ba00*/  @!P0 BRA `(.L_x_86) ;  /* 0x00000010001c8947 */ /* 0x001fec0003800000 */
.L_x_120:
[----:B------:R-:W-:Y:S05]  /*ba10*/  WARPSYNC.ALL ;  /* 0x0000000000007948 */ /* 0x000fea0003800000 */
[----:B------:R-:W1:Y:S01]  /*ba20*/  LDSM.16.MT88.4 R4, [R25+UR38+0x6400] ;  /* 0x006400261904783b */ /* 0x000e620008004200 */
        /* <DEDUP_REMOVED lines=46> */
.L_x_87:
[----:B--2---:R0:W-:Y:S01]  /*bd10*/  SYNCS.ARRIVE.TRANS64.A1T0 RZ, [R0+URZ+0x17050], RZ ;  /* 0x017050ff00ff79a7 */ /* 0x0041e2000810003f */
[----:B------:R-:W-:Y:S01]  /*bd20*/  BAR.SYNC.DEFER_BLOCKING 0x2, 0x80 ;  /* 0x0082000000007b1d */ /* 0x000fe20000010000 */
[----:B------:R-:W-:-:S13]  /*bd30*/  ISETP.NE.AND P0, PT, R26, RZ, PT ;  /* 0x000000ff1a00720c */ /* 0x000fda0003f05270 */
[----:B-1----:R-:W-:Y:S02]  /*bd40*/  @!P0 VIADD R2, R0, 0x17080 ;  /* 0x0001708000028836 */ /* 0x002fe40000000000 */
[----:B0-----:R-:W-:-:S03]  /*bd50*/  VIADD R0, R12, 0x1 ;  /* 0x000000010c007836 */ /* 0x001fc60000000000 */
[----:B------:R-:W-:-:S04]  /*bd60*/  @!P0 PRMT R2, RZ, 0x654, R2 ;  /* 0x00000654ff028816 */ /* 0x000fc80000000002 */
[----:B------:R0:W-:Y:S01]  /*bd70*/  @!P0 SYNCS.ARRIVE.TRANS64.RED.A1T0 RZ, [R2+URZ], RZ ;  /* 0x000000ff02ff89a7 */ /* 0x0001e2000810043f */
[----:B------:R-:W-:-:S04]  /*bd80*/  ISETP.NE.AND P0, PT, R0, 0x2, PT ;  /* 0x000000020000780c */ /* 0x000fc80003f05270 */
[----:B------:R-:W-:Y:S02]  /*bd90*/  SEL R4, RZ, 0x1, P0 ;  /* 0x00000001ff047807 */ /* 0x000fe40000000000 */
[----:B------:R-:W-:Y:S01]  /*bda0*/  SEL R0, R0, RZ, P0 ;  /* 0x000000ff00007207 */ /* 0x000fe20000000000 */
[----:B0-----:R-:W-:Y:S01]  /*bdb0*/  IMAD.MOV.U32 R2, RZ, RZ, RZ ;  /* 0x000000ffff027224 */ /* 0x001fe200078e00ff */
[----:B------:R-:W-:-:S07]  /*bdc0*/  LOP3.LUT R13, R13, R4, RZ, 0x3c, !PT ;  /* 0x000000040d0d7212 */ /* 0x000fce00078e3cff */
.L_x_40:
[----:B------:R-:W0:Y:S01]  /*bdd0*/  S2R R4, SR_CgaCtaId ;  /* 0x0000000000047919 */ /* 0x000e220000008800 */
[----:B------:R-:W-:Y:S02]  /*bde0*/  MOV R3, 0x400 ;  /* 0x0000040000037802 */ /* 0x000fe40000000f00 */
[----:B------:R-:W-:Y:S02]  /*bdf0*/  SHF.L.U32 R2, R2, 0x1f, RZ ;  /* 0x0000001f02027819 */ /* 0x000fe400000006ff */
[----:B0-----:R-:W-:-:S04]  /*be00*/  LEA R9, R4, R3, 0x18 ;  /* 0x0000000304097211 */ /* 0x001fc800078ec0ff */
[----:B------:R-:W0:Y:S02]  /*be10*/  SYNCS.PHASECHK.TRANS64.TRYWAIT P0, [R9+URZ+0x17020], R2 ;  /* 0x01702002090075a7 */ /* 0x000e24000800017f */
[----:B0-----:R-:W-:Y:S05]  /*be20*/  @!P0 BRA `(.L_x_88) ;  /* 0x0000000c00288947 */ /* 0x001fea0003800000 */
.L_x_121:
[----:B------:R-:W1:Y:S02]  /*be30*/  S2R R3, SR_TID.X ;  /* 0x0000000000037919 */ /* 0x000e640000002100 */
[----:B-1----:R-:W-:-:S04]  /*be40*/  SHF.R.U32.HI R3, RZ, 0x5, R3 ;  /* 0x00000005ff037819 */ /* 0x002fc80000011603 */
[----:B------:R-:W-:-:S05]  /*be50*/  LOP3.LUT R3, R3, 0x3, RZ, 0xc0, !PT ;  /* 0x0000000303037812 */ /* 0x000fca00078ec0ff */
[----:B0-----:R-:W0:Y:S02]  /*be60*/  SHFL.IDX PT, R2, R3, RZ, 0x1f ;  /* 0x00001fff03027589 */ /* 0x001e2400000e0000 */
[----:B0-----:R-:W-:-:S13]  /*be70*/  ISETP.NE.AND P0, PT, R2, RZ, PT ;  /* 0x000000ff0200720c */ /* 0x001fda0003f05270 */
[----:B------:R-:W-:Y:S05]  /*be80*/  @P0 BRA `(.L_x_10) ;  /* 0x00000000009c0947 */ /* 0x000fea0003800000 */
[----:B------:R-:W-:-:S13]  /*be90*/  ELECT P0, URZ, PT ;  /* 0x00000000003f782f */ /* 0x000fda0003800000 */
[----:B------:R-:W-:Y:S05]  /*bea0*/  @!P0 BRA `(.L_x_10) ;  /* 0x0000000000948947 */ /* 0x000fea0003800000 */
[----:B------:R-:W-:-:S06]  /*beb0*/  ULOP3.LUT UR4, UR41, 0x2, URZ, 0xfc, !UPT ;  /* 0x0000000229047892 */ /* 0x000fcc000f8efc3f */
[----:B------:R-:W-:-:S05]  /*bec0*/  IMAD.U32 R2, RZ, RZ, UR4 ;  /* 0x00000004ff027e24 */ /* 0x000fca000f8e00ff */
[----:B------:R-:W-:-:S13]  /*bed0*/  ISETP.NE.AND P0, PT, R2, 0x3, PT ;  /* 0x000000030200780c */ /* 0x000fda0003f05270 */
[----:B------:R-:W-:Y:S05]  /*bee0*/  @!P0 BRA `(.L_x_89) ;  /* 0x0000000000048947 */ /* 0x000fea0003800000 */
[----:B------:R-:W-:Y:S01]  /*bef0*/  BPT.TRAP 0x1 ;  /* 0x000000040000795c */ /* 0x000fe20000300000 */
.L_x_89:
[----:B------:R-:W-:Y:S01]  /*bf00*/  VIADD R7, R9, 0x17040 ;  /* 0x0001704009077836 */ /* 0x000fe20000000000 */
[----:B------:R-:W-:Y:S01]  /*bf10*/  SHF.L.U32 R3, R13, 0x1f, RZ ;  /* 0x0000001f0d037819 */ /* 0x000fe200000006ff */
[C---:B------:R-:W-:Y:S02]  /*bf20*/  VIADD R2, R0.reuse, 0x1 ;  /* 0x0000000100027836 */ /* 0x040fe40000000000 */
[----:B------:R-:W-:-:S03]  /*bf30*/  IMAD R6, R0, 0x8, R7 ;  /* 0x0000000800067824 */ /* 0x000fc600078e0207 */
[C---:B------:R-:W-:Y:S01]  /*bf40*/  ISETP.NE.AND P2, PT, R2.reuse, 0x2, PT ;  /* 0x000000020200780c */ /* 0x040fe20003f45270 */
[----:B------:R-:W0:Y:S03]  /*bf50*/  SYNCS.PHASECHK.TRANS64.TRYWAIT P1, [R6+URZ], R3 ;  /* 0x00000003060075a7 */ /* 0x000e26000802017f */
[----:B------:R-:W-:Y:S02]  /*bf60*/  SEL R4, RZ, 0x1, P2 ;  /* 0x00000001ff047807 */ /* 0x000fe40001000000 */
[----:B------:R-:W-:Y:S02]  /*bf70*/  SEL R5, R2, RZ, P2 ;  /* 0x000000ff02057207 */ /* 0x000fe40001000000 */
[----:B------:R-:W-:Y:S02]  /*bf80*/  LOP3.LUT R2, R13, R4, RZ, 0x3c, !PT ;  /* 0x000000040d027212 */ /* 0x000fe400078e3cff */
[----:B------:R-:W-:-:S02]  /*bf90*/  LEA R7, R5, R7, 0x3 ;  /* 0x0000000705077211 */ /* 0x000fc400078e18ff */
[----:B------:R-:W-:Y:S01]  /*bfa0*/  SHF.L.U32 R2, R2, 0x1f, RZ ;  /* 0x0000001f02027819 */ /* 0x000fe200000006ff */
[----:B0-----:R-:W-:Y:S06]  /*bfb0*/  @!P1 BRA `(.L_x_90) ;  /* 0x0000000800d89947 */ /* 0x001fec0003800000 */
.L_x_122:
[----:B------:R-:W1:Y:S02]  /*bfc0*/  SYNCS.PHASECHK.TRANS64.TRYWAIT P1, [R7+URZ], R2 ;  /* 0x00000002070075a7 */ /* 0x000e64000802017f */
[----:B-1----:R-:W-:Y:S05]  /*bfd0*/  @!P1 BRA `(.L_x_91) ;  /* 0x0000000800e49947 */ /* 0x002fea0003800000 */
.L_x_123:
[----:B------:R-:W-:Y:S05]  /*bfe0*/  @!P0 BRA `(.L_x_92) ;  /* 0x0000000000048947 */ /* 0x000fea0003800000 */
[----:B------:R-:W-:Y:S01]  /*bff0*/  BPT.TRAP 0x1 ;  /* 0x000000040000795c */ /* 0x000fe20000300000 */
.L_x_92:
[----:B------:R-:W-:-:S04]  /*c000*/  IMAD R0, R0, 0x8, R9 ;  /* 0x0000000800007824 */ /* 0x000fc800078e0209 */
[----:B------:R-:W2:Y:S02]  /*c010*/  SYNCS.PHASECHK.TRANS64.TRYWAIT P1, [R0+URZ+0x17060], R3 ;  /* 0x01706003000075a7 */ /* 0x000ea4000802017f */
[----:B--2---:R-:W-:Y:S05]  /*c020*/  @!P1 BRA `(.L_x_93) ;  /* 0x0000000800e49947 */ /* 0x004fea0003800000 */
.L_x_124:
[----:B------:R-:W-:Y:S05]  /*c030*/  @!P0 BRA `(.L_x_94) ;  /* 0x0000000000048947 */ /* 0x000fea0003800000 */
[----:B------:R-:W-:Y:S01]  /*c040*/  BPT.TRAP 0x1 ;  /* 0x000000040000795c */ /* 0x000fe20000300000 */
.L_x_94:
[----:B------:R-:W-:-:S04]  /*c050*/  IMAD R5, R5, 0x8, R9 ;  /* 0x0000000805057824 */ /* 0x000fc800078e0209 */
[----:B------:R-:W3:Y:S02]  /*c060*/  SYNCS.PHASECHK.TRANS64.TRYWAIT P1, [R5+URZ+0x17060], R2 ;  /* 0x01706002050075a7 */ /* 0x000ee4000802017f */
[----:B---3--:R-:W-:Y:S05]  /*c070*/  @!P1 BRA `(.L_x_95) ;  /* 0x0000000800e49947 */ /* 0x008fea0003800000 */
.L_x_125:
[----:B------:R-:W-:Y:S05]  /*c080*/  @!P0 BRA `(.L_x_96) ;  /* 0x0000000000048947 */ /* 0x000fea0003800000 */
[----:B------:R-:W-:Y:S01]  /*c090*/  BPT.TRAP 0x1 ;  /* 0x000000040000795c */ /* 0x000fe20000300000 */
.L_x_96:
[----:B------:R-:W4:Y:S02]  /*c0a0*/  SYNCS.PHASECHK.TRANS64.TRYWAIT P0, [R0+URZ+0x17080], R3 ;  /* 0x01708003000075a7 */ /* 0x000f24000800017f */
[----:B----4-:R-:W-:Y:S05]  /*c0b0*/  @!P0 BRA `(.L_x_97) ;  /* 0x0000000800e88947 */ /* 0x010fea0003800000 */
.L_x_98:
[----:B------:R0:W0:Y:S02]  /*c0c0*/  SYNCS.PHASECHK.TRANS64.TRYWAIT P0, [R5+URZ+0x17080], R2 ;  /* 0x01708002050075a7 */ /* 0x000024000800017f */
[----:B0-----:R-:W-:Y:S05]  /*c0d0*/  @!P0 NANOSLEEP.SYNCS 0x989680 ;  /* 0x009896800000895d */ /* 0x001fea0003900000 */
[----:B------:R-:W0:Y:S02]  /*c0e0*/  @!P0 SYNCS.PHASECHK.TRANS64 P0, [R5+URZ+0x17080], R2 ;  /* 0x01708002050085a7 */ /* 0x000e24000800007f */
[----:B0-----:R-:W-:Y:S05]  /*c0f0*/  @!P0 BRA `(.L_x_98) ;  /* 0xfffffffc00f08947 */ /* 0x001fea000383ffff */
.L_x_10:
[----:B------:R-:W-:Y:S05]  /*c100*/  BSYNC B6 ;  /* 0x0000000000067941 */ /* 0x000fea0003800000 */
.L_x_7:
[----:B------:R-:W-:Y:S05]  /*c110*/  EXIT ;  /* 0x000000000000794d */ /* 0x000fea0003800000 */
.L_x_14:
[----:B0-----:R-:W-:-:S04]  /*c120*/  IMAD.U32 R3, RZ, RZ, UR38 ;  /* 0x00000026ff037e24 */ /* 0x001fc8000f8e00ff */
[----:B------:R0:W1:Y:S03]  /*c130*/  SYNCS.PHASECHK.TRANS64.TRYWAIT P0, [R3+URZ+0x17000], R6 ;  /* 0x01700006030075a7 */ /* 0x000066000800017f */
[----:B-1----:R-:W-:Y:S05]  /*c140*/  @!P0 NANOSLEEP.SYNCS 0x989680 ;  /* 0x009896800000895d */ /* 0x002fea0003900000 */
[----:B------:R-:W1:Y:S02]  /*c150*/  @!P0 SYNCS.PHASECHK.TRANS64 P0, [R3+URZ+0x17000], R6 ;  /* 0x01700006030085a7 */ /* 0x000e64000800007f */
[----:B-1----:R-:W-:Y:S05]  /*c160*/  @!P0 BRA `(.L_x_14) ;  /* 0xfffffffc00ec8947 */ /* 0x002fea000383ffff */
[----:B------:R-:W-:Y:S05]  /*c170*/  BRA `(.L_x_99) ;  /* 0xffffff5400047947 */ /* 0x000fea000383ffff */
.L_x_18:
[----:B0-----:R-:W-:-:S04]  /*c180*/  IMAD.U32 R3, RZ, RZ, UR38 ;  /* 0x00000026ff037e24 */ /* 0x001fc8000f8e00ff */
[----:B------:R0:W2:Y:S03]  /*c190*/  SYNCS.PHASECHK.TRANS64.TRYWAIT P2, [R3+URZ+0x17030], R6 ;  /* 0x01703006030075a7 */ /* 0x0000a6000804017f */
[----:B--2---:R-:W-:Y:S05]  /*c1a0*/  @!P2 NANOSLEEP.SYNCS 0x989680 ;  /* 0x009896800000a95d */ /* 0x004fea0003900000 */
[----:B------:R-:W2:Y:S02]  /*c1b0*/  @!P2 SYNCS.PHASECHK.TRANS64 P2, [R3+URZ+0x17030], R6 ;  /* 0x017030060300a5a7 */ /* 0x000ea4000804007f */
[----:B--2---:R-:W-:Y:S05]  /*c1c0*/  @!P2 BRA `(.L_x_18) ;  /* 0xfffffffc00eca947 */ /* 0x004fea000383ffff */
[----:B------:R-:W-:Y:S05]  /*c1d0*/  BRA `(.L_x_17) ;  /* 0xffffff5400207947 */ /* 0x000fea000383ffff */
.L_x_23:
[----:B-1----:R-:W-:-:S04]  /*c1e0*/  IMAD.U32 R10, RZ, RZ, UR22 ;  /* 0x00000016ff0a7e24 */ /* 0x002fc8000f8e00ff */
[----:B------:R1:W2:Y:S03]  /*c1f0*/  SYNCS.PHASECHK.TRANS64.TRYWAIT P2, [R10+URZ+0x17030], R3 ;  /* 0x017030030a0075a7 */ /* 0x0002a6000804017f */
[----:B--2---:R-:W-:Y:S05]  /*c200*/  @!P2 NANOSLEEP.SYNCS 0x989680 ;  /* 0x009896800000a95d */ /* 0x004fea0003900000 */
[----:B------:R-:W2:Y:S02]  /*c210*/  @!P2 SYNCS.PHASECHK.TRANS64 P2, [R10+URZ+0x17030], R3 ;  /* 0x017030030a00a5a7 */ /* 0x000ea4000804007f */
[----:B--2---:R-:W-:Y:S05]  /*c220*/  @!P2 BRA `(.L_x_23) ;  /* 0xfffffffc00eca947 */ /* 0x004fea000383ffff */
[----:B------:R-:W-:Y:S05]  /*c230*/  BRA `(.L_x_22) ;  /* 0xffffff7c008c7947 */ /* 0x000fea000383ffff */
.L_x_27:
[----:B-1----:R-:W-:-:S04]  /*c240*/  IMAD.U32 R70, RZ, RZ, UR11 ;  /* 0x0000000bff467e24 */ /* 0x002fc8000f8e00ff */
[----:B------:R1:W3:Y:S03]  /*c250*/  SYNCS.PHASECHK.TRANS64.TRYWAIT P2, [R70+URZ+0x17050], R3 ;  /* 0x01705003460075a7 */ /* 0x0002e6000804017f */
[----:B---3--:R-:W-:Y:S05]  /*c260*/  @!P2 NANOSLEEP.SYNCS 0x989680 ;  /* 0x009896800000a95d */ /* 0x008fea0003900000 */
[----:B------:R-:W3:Y:S02]  /*c270*/  @!P2 SYNCS.PHASECHK.TRANS64 P2, [R70+URZ+0x17050], R3 ;  /* 0x017050034600a5a7 */ /* 0x000ee4000804007f */
[----:B---3--:R-:W-:Y:S05]  /*c280*/  @!P2 BRA `(.L_x_27) ;  /* 0xfffffffc00eca947 */ /* 0x008fea000383ffff */
[----:B------:R-:W-:Y:S05]  /*c290*/  BRA `(.L_x_26) ;  /* 0xffffff8800e47947 */ /* 0x000fea000383ffff */
.L_x_33:
[----:B-1----:R-:W-:-:S04]  /*c2a0*/  IMAD.U32 R5, RZ, RZ, UR11 ;  /* 0x0000000bff057e24 */ /* 0x002fc8000f8e00ff */
[----:B------:R1:W2:Y:S03]  /*c2b0*/  SYNCS.PHASECHK.TRANS64.TRYWAIT P1, [R5+URZ+0x17050], R0 ;  /* 0x01705000050075a7 */ /* 0x0002a6000802017f */
[----:B--2---:R-:W-:Y:S05]  /*c2c0*/  @!P1 NANOSLEEP.SYNCS 0x989680 ;  /* 0x009896800000995d */ /* 0x004fea0003900000 */
[----:B------:R-:W2:Y:S02]  /*c2d0*/  @!P1 SYNCS.PHASECHK.TRANS64 P1, [R5+URZ+0x17050], R0 ;  /* 0x01705000050095a7 */ /* 0x000ea4000802007f */
[----:B--2---:R-:W-:Y:S05]  /*c2e0*/  @!P1 BRA `(.L_x_33) ;  /* 0xfffffffc00ec9947 */ /* 0x004fea000383ffff */
[----:B------:R-:W-:Y:S05]  /*c2f0*/  BRA `(.L_x_32) ;  /* 0xffffffa0003c7947 */ /* 0x000fea000383ffff */
.L_x_46:
[----:B------:R-:W-:Y:S01]  /*c300*/  IMAD.MOV.U32 R13, RZ, RZ, R17 ;  /* 0x000000ffff0d7224 */ /* 0x000fe200078e0011 */
[----:B------:R-:W-:Y:S01]  /*c310*/  MOV R11, 0x1f ;  /* 0x0000001f000b7802 */ /* 0x000fe20000000f00 */
[----:B------:R-:W-:Y:S02]  /*c320*/  IMAD.MOV.U32 R12, RZ, RZ, RZ ;  /* 0x000000ffff0c7224 */ /* 0x000fe400078e00ff */
[----:B------:R-:W-:-:S07]  /*c330*/  IMAD.MOV.U32 R15, RZ, RZ, -0x1 ;  /* 0xffffffffff0f7424 */ /* 0x000fce00078e00ff */
[----:B------:R-:W-:Y:S05]  /*c340*/  WARPSYNC.COLLECTIVE R15, `(.L_x_100) ;  /* 0x000000000f087348 */ /* 0x000fea0003c00000 */
[----:B------:R0:W1:Y:S02]  /*c350*/  SHFL.IDX P6, R14, R13, R12, R11 ;  /* 0x0000000c0d0e7389 */ /* 0x00006400000c000b */
[----:B01----:R-:W-:Y:S01]  /*c360*/  ENDCOLLECTIVE ;  /* 0x000000000000791b */ /* 0x003fe20003800000 */
.L_x_100:
[----:B------:R-:W-:Y:S05]  /*c370*/  BRA `(.L_x_101) ;  /* 0xffffffd400807947 */ /* 0x000fea000383ffff */
.L_x_48:
[----:B------:R-:W-:Y:S01]  /*c380*/  BSSY B0, `(.L_x_102) ;  /* 0x0000006000007945 */ /* 0x000fe20003800000 */
[----:B------:R-:W-:-:S07]  /*c390*/  IMAD.MOV.U32 R15, RZ, RZ, -0x1 ;  /* 0xffffffffff0f7424 */ /* 0x000fce00078e00ff */
[----:B0-----:R-:W-:Y:S05]  /*c3a0*/  WARPSYNC.COLLECTIVE R15, `(.L_x_103) ;  /* 0x000000000f0c7348 */ /* 0x001fea0003c00000 */
[----:B------:R-:W-:Y:S02]  /*c3b0*/  ELECT P6, UR62, PT ;  /* 0x00000000003e782f */ /* 0x000fe400038c0000 */
[----:B------:R-:W-:Y:S01]  /*c3c0*/  MOV R14, UR62 ;  /* 0x0000003e000e7c02 */ /* 0x000fe20008000f00 */
[----:B0-----:R-:W-:Y:S10]  /*c3d0*/  ENDCOLLECTIVE ;  /* 0x000000000000791b */ /* 0x001ff40003800000 */
.L_x_103:
[----:B------:R-:W-:Y:S05]  /*c3e0*/  BSYNC B0 ;  /* 0x0000000000007941 */ /* 0x000fea0003800000 */
.L_x_102:
[----:B------:R-:W-:Y:S05]  /*c3f0*/  BRA `(.L_x_104) ;  /* 0xffffffd400887947 */ /* 0x000fea000383ffff */
.L_x_50:
[----:B--2---:R-:W-:-:S04]  /*c400*/  IMAD.U32 R3, RZ, RZ, UR38 ;  /* 0x00000026ff037e24 */ /* 0x004fc8000f8e00ff */
[----:B------:R2:W3:Y:S03]  /*c410*/  SYNCS.PHASECHK.TRANS64.TRYWAIT P0, [R3+URZ+0x17080], R0 ;  /* 0x01708000030075a7 */ /* 0x0004e6000800017f */
[----:B---3--:R-:W-:Y:S05]  /*c420*/  @!P0 NANOSLEEP.SYNCS 0x989680 ;  /* 0x009896800000895d */ /* 0x008fea0003900000 */
[----:B------:R-:W3:Y:S02]  /*c430*/  @!P0 SYNCS.PHASECHK.TRANS64 P0, [R3+URZ+0x17080], R0 ;  /* 0x01708000030085a7 */ /* 0x000ee4000800007f */
[----:B---3--:R-:W-:Y:S05]  /*c440*/  @!P0 BRA `(.L_x_50) ;  /* 0xfffffffc00ec8947 */ /* 0x008fea000383ffff */
[----:B------:R-:W-:Y:S05]  /*c450*/  BRA `(.L_x_105) ;  /* 0xffffffd400d87947 */ /* 0x000fea000383ffff */
.L_x_52:
[----:B--2---:R-:W-:-:S04]  /*c460*/  IMAD.U32 R3, RZ, RZ, UR38 ;  /* 0x00000026ff037e24 */ /* 0x004fc8000f8e00ff */
[----:B------:R2:W3:Y:S03]  /*c470*/  SYNCS.PHASECHK.TRANS64.TRYWAIT P0, [R3+URZ+0x17040], R0 ;  /* 0x01704000030075a7 */ /* 0x0004e6000800017f */
[----:B---3--:R-:W-:Y:S05]  /*c480*/  @!P0 NANOSLEEP.SYNCS 0x989680 ;  /* 0x009896800000895d */ /* 0x008fea0003900000 */
[----:B------:R-:W3:Y:S02]  /*c490*/  @!P0 SYNCS.PHASECHK.TRANS64 P0, [R3+URZ+0x17040], R0 ;  /* 0x01704000030085a7 */ /* 0x000ee4000800007f */
[----:B---3--:R-:W-:Y:S05]  /*c4a0*/  @!P0 BRA `(.L_x_52) ;  /* 0xfffffffc00ec8947 */ /* 0x008fea000383ffff */
[----:B------:R-:W-:Y:S05]  /*c4b0*/  BRA `(.L_x_106) ;  /* 0xffffffd800487947 */ /* 0x000fea000383ffff */
.L_x_55:
[----:B------:R-:W-:Y:S02]  /*c4c0*/  IMAD.MOV.U32 R13, RZ, RZ, R5 ;  /* 0x000000ffff0d7224 */ /* 0x000fe400078e0005 */
[----:B------:R-:W-:Y:S02]  /*c4d0*/  IMAD.MOV.U32 R12, RZ, RZ, RZ ;  /* 0x000000ffff0c7224 */ /* 0x000fe400078e00ff */
[----:B------:R-:W-:Y:S02]  /*c4e0*/  IMAD.MOV.U32 R11, RZ, RZ, 0x1e1f ;  /* 0x00001e1fff0b7424 */ /* 0x000fe400078e00ff */
[----:B------:R-:W-:Y:S02]  /*c4f0*/  IMAD.MOV.U32 R15, RZ, RZ, -0x1 ;  /* 0xffffffffff0f7424 */ /* 0x000fe400078e00ff */
[----:B------:R-:W-:-:S07]  /*c500*/  IMAD R17, R20, 0xc0, R7 ;  /* 0x000000c014117824 */ /* 0x000fce00078e0207 */
[----:B------:R-:W-:Y:S05]  /*c510*/  WARPSYNC.COLLECTIVE R15, `(.L_x_107) ;  /* 0x000000000f087348 */ /* 0x000fea0003c00000 */
[----:B------:R0:W1:Y:S02]  /*c520*/  SHFL.IDX P6, R14, R13, R12, R11 ;  /* 0x0000000c0d0e7389 */ /* 0x00006400000c000b */
[----:B01----:R-:W-:Y:S01]  /*c530*/  ENDCOLLECTIVE ;  /* 0x000000000000791b */ /* 0x003fe20003800000 */
.L_x_107:
[----:B------:R-:W-:Y:S01]  /*c540*/  MOV R13, R4 ;  /* 0x00000004000d7202 */ /* 0x000fe20000000f00 */
[----:B------:R-:W-:-:S07]  /*c550*/  IMAD.MOV.U32 R2, RZ, RZ, R14 ;  /* 0x000000ffff027224 */ /* 0x000fce00078e000e */
[----:B------:R-:W-:Y:S05]  /*c560*/  WARPSYNC.COLLECTIVE R15, `(.L_x_108) ;  /* 0x000000000f087348 */ /* 0x000fea0003c00000 */
[----:B------:R0:W1:Y:S02]  /*c570*/  SHFL.IDX P6, R14, R13, R12, R11 ;  /* 0x0000000c0d0e7389 */ /* 0x00006400000c000b */
[----:B01----:R-:W-:Y:S01]  /*c580*/  ENDCOLLECTIVE ;  /* 0x000000000000791b */ /* 0x003fe20003800000 */
.L_x_108:
[----:B------:R-:W-:Y:S02]  /*c590*/  ULDC UR4, c[0x0][0x288] ;  /* 0x0000a20000047ab9 */ /* 0x000fe40000000800 */
[----:B------:R-:W-:-:S05]  /*c5a0*/  IMAD R10, R10, UR4, RZ ;  /* 0x000000040a0a7c24 */ /* 0x000fca000f8e02ff */
[----:B------:R-:W-:Y:S01]  /*c5b0*/  ISETP.GE.AND P3, PT, R17, R10, PT ;  /* 0x0000000a1100720c */ /* 0x000fe20003f66270 */
[----:B------:R-:W-:Y:S02]  /*c5c0*/  IMAD.MOV.U32 R13, RZ, RZ, R5 ;  /* 0x000000ffff0d7224 */ /* 0x000fe400078e0005 */
[----:B------:R-:W-:-:S10]  /*c5d0*/  IMAD.MOV.U32 R12, RZ, RZ, 0x1 ;  /* 0x00000001ff0c7424 */ /* 0x000fd400078e00ff */
[----:B------:R-:W-:Y:S01]  /*c5e0*/  @!P3 VIADD R21, R0, UR38 ;  /* 0x000000260015bc36 */ /* 0x000fe20008000000 */
[----:B------:R-:W-:-:S05]  /*c5f0*/  @!P3 IADD3 R14, P4, R6, R14, RZ ;  /* 0x0000000e060eb210 */ /* 0x000fca0007f9e0ff */
[----:B------:R-:W-:Y:S02]  /*c600*/  @!P3 IMAD.X R3, RZ, RZ, R2, P4 ;  /* 0x000000ffff03b224 */ /* 0x000fe400020e0602 */
[----:B------:R-:W-:-:S07]  /*c610*/  @!P3 IMAD.MOV.U32 R2, RZ, RZ, R14 ;  /* 0x000000ffff02b224 */ /* 0x000fce00078e000e */
[----:B------:R-:W-:Y:S05]  /*c620*/  WARPSYNC.COLLECTIVE R15, `(.L_x_109) ;  /* 0x000000000f087348 */ /* 0x000fea0003c00000 */
[----:B------:R0:W1:Y:S02]  /*c630*/  SHFL.IDX P6, R14, R13, R12, R11 ;  /* 0x0000000c0d0e7389 */ /* 0x00006400000c000b */
[----:B01----:R-:W-:Y:S01]  /*c640*/  ENDCOLLECTIVE ;  /* 0x000000000000791b */ /* 0x003fe20003800000 */
.L_x_109:
[----:B------:R-:W-:Y:S01]  /*c650*/  @!PT LDS RZ, [RZ] ;  /* 0x00000000fffff984 */ /* 0x000fe20000000800 */
[----:B------:R-:W-:Y:S01]  /*c660*/  @!PT LDS RZ, [RZ] ;  /* 0x00000000fffff984 */ /* 0x000fe20000000800 */
[----:B------:R-:W-:Y:S01]  /*c670*/  @!PT LDS RZ, [RZ] ;  /* 0x00000000fffff984 */ /* 0x000fe20000000800 */
[----:B------:R0:W-:Y:S04]  /*c680*/  @!P3 LDGSTS.E.BYPASS.LTC128B.128 [R21+0xc400], desc[UR44][R2.64], !P2 ;  /* 0x0c4000000215bfae */ /* 0x0001e8000d101d6c */
[----:B------:R0:W-:Y:S04]  /*c690*/  @!P3 LDGSTS.E.BYPASS.LTC128B.128 [R21+0xdc00], desc[UR44][R2.64+0x20], !P0 ;  /* 0x0dc000200215bfae */ /* 0x0001e8000c101d6c */
[----:B------:R0:W-:Y:S01]  /*c6a0*/  @!P3 LDGSTS.E.BYPASS.LTC128B.128 [R21+0xf400], desc[UR44][R2.64+0x40], !P1 ;  /* 0x0f4000400215bfae */ /* 0x0001e2000c901d6c */
[----:B------:R-:W-:Y:S02]  /*c6b0*/  IMAD.MOV.U32 R13, RZ, RZ, R4 ;  /* 0x000000ffff0d7224 */ /* 0x000fe400078e0004 */
[----:B------:R-:W-:-:S07]  /*c6c0*/  IMAD.MOV.U32 R7, RZ, RZ, R14 ;  /* 0x000000ffff077224 */ /* 0x000fce00078e000e */
[----:B0-----:R-:W-:Y:S05]  /*c6d0*/  WARPSYNC.COLLECTIVE R15, `(.L_x_110) ;  /* 0x000000000f087348 */ /* 0x001fea0003c00000 */
[----:B------:R1:W2:Y:S02]  /*c6e0*/  SHFL.IDX P6, R14, R13, R12, R11 ;  /* 0x0000000c0d0e7389 */ /* 0x0002a400000c000b */
[----:B012---:R-:W-:Y:S01]  /*c6f0*/  ENDCOLLECTIVE ;  /* 0x000000000000791b */ /* 0x007fe20003800000 */
.L_x_110:
[----:B------:R-:W-:-:S05]  /*c700*/  VIADD R3, R17, 0x40 ;  /* 0x0000004011037836 */ /* 0x000fca0000000000 */
[----:B------:R-:W-:Y:S01]  /*c710*/  ISETP.GE.AND P4, PT, R3, R10, PT ;  /* 0x0000000a0300720c */ /* 0x000fe20003f86270 */
[----:B------:R-:W-:Y:S02]  /*c720*/  IMAD.MOV.U32 R13, RZ, RZ, R9 ;  /* 0x000000ffff0d7224 */ /* 0x000fe400078e0009 */
[----:B------:R-:W-:-:S10]  /*c730*/  IMAD.MOV.U32 R12, RZ, RZ, RZ ;  /* 0x000000ffff0c7224 */ /* 0x000fd400078e00ff */
[----:B------:R-:W-:Y:S02]  /*c740*/  @!P4 VIADD R5, R0, UR38 ;  /* 0x000000260005cc36 */ /* 0x000fe40008000000 */
[----:B------:R-:W-:-:S07]  /*c750*/  IMAD.MOV.U32 R27, RZ, RZ, R14 ;  /* 0x000000ffff1b7224 */ /* 0x000fce00078e000e */
[----:B------:R-:W-:Y:S05]  /*c760*/  WARPSYNC.COLLECTIVE R15, `(.L_x_111) ;  /* 0x000000000f087348 */ /* 0x000fea0003c00000 */
[----:B------:R0:W1:Y:S02]  /*c770*/  SHFL.IDX P6, R14, R13, R12, R11 ;  /* 0x0000000c0d0e7389 */ /* 0x00006400000c000b */
[----:B01----:R-:W-:Y:S01]  /*c780*/  ENDCOLLECTIVE ;  /* 0x000000000000791b */ /* 0x003fe20003800000 */
.L_x_111:
[----:B------:R-:W-:-:S04]  /*c790*/  @!P4 IADD3 R27, P3, R6, R27, RZ ;  /* 0x0000001b061bc210 */ /* 0x000fc80007f7e0ff */
[----:B------:R-:W-:Y:S01]  /*c7a0*/  @!P4 IADD3.X R4, RZ, R7, RZ, P3, !PT ;  /* 0x00000007ff04c210 */ /* 0x000fe20001ffe4ff */
[----:B------:R-:W-:-:S04]  /*c7b0*/  @!P4 IMAD.MOV.U32 R2, RZ, RZ, R27 ;  /* 0x000000ffff02c224 */ /* 0x000fc800078e001b */
[----:B------:R-:W-:Y:S02]  /*c7c0*/  @!P4 IMAD.MOV.U32 R3, RZ, RZ, R4 ;  /* 0x000000ffff03c224 */ /* 0x000fe400078e0004 */
[----:B------:R-:W-:-:S03]  /*c7d0*/  IMAD.MOV.U32 R13, RZ, RZ, R8 ;  /* 0x000000ffff0d7224 */ /* 0x000fc600078e0008 */
[----:B------:R-:W-:Y:S01]  /*c7e0*/  @!PT LDS RZ, [RZ] ;  /* 0x00000000fffff984 */ /* 0x000fe20000000800 */
[----:B------:R-:W-:Y:S01]  /*c7f0*/  @!PT LDS RZ, [RZ] ;  /* 0x00000000fffff984 */ /* 0x000fe20000000800 */
[----:B------:R-:W-:Y:S01]  /*c800*/  @!PT LDS RZ, [RZ] ;  /* 0x00000000fffff984 */ /* 0x000fe20000000800 */
[----:B------:R0:W-:Y:S04]  /*c810*/  @!P4 LDGSTS.E.BYPASS.LTC128B.128 [R5+0xcc00], desc[UR44][R2.64], !P2 ;  /* 0x0cc000000205cfae */ /* 0x0001e8000d101d6c */
[----:B------:R0:W-:Y:S01]  /*c820*/  @!P4 LDGSTS.E.BYPASS.LTC128B.128 [R5+0xe400], desc[UR44][R2.64+0x20], !P0 ;  /* 0x0e4000200205cfae */ /* 0x0001e2000c101d6c */
[----:B------:R-:W-:-:S03]  /*c830*/  IMAD.MOV.U32 R9, RZ, RZ, R14 ;  /* 0x000000ffff097224 */ /* 0x000fc600078e000e */
[----:B------:R0:W-:Y:S04]  /*c840*/  @!P4 LDGSTS.E.BYPASS.LTC128B.128 [R5+0xfc00], desc[UR44][R2.64+0x40], !P1 ;  /* 0x0fc000400205cfae */ /* 0x0001e8000c901d6c */
[----:B0-----:R-:W-:Y:S05]  /*c850*/  WARPSYNC.COLLECTIVE R15, `(.L_x_112) ;  /* 0x000000000f087348 */ /* 0x001fea0003c00000 */
[----:B------:R1:W2:Y:S02]  /*c860*/  SHFL.IDX P6, R14, R13, R12, R11 ;  /* 0x0000000c0d0e7389 */ /* 0x0002a400000c000b */
[----:B012---:R-:W-:Y:S01]  /*c870*/  ENDCOLLECTIVE ;  /* 0x000000000000791b */ /* 0x007fe20003800000 */
.L_x_112:
[----:B------:R-:W-:Y:S05]  /*c880*/  BRA `(.L_x_113) ;  /* 0xffffffdc00e07947 */ /* 0x000fea000383ffff */
.L_x_58:
[----:B01----:R-:W-:-:S04]  /*c890*/  IMAD.U32 R3, RZ, RZ, UR38 ;  /* 0x00000026ff037e24 */ /* 0x003fc8000f8e00ff */
[----:B------:R0:W1:Y:S03]  /*c8a0*/  SYNCS.PHASECHK.TRANS64.TRYWAIT P0, [R3+URZ+0x17020], R4 ;  /* 0x01702004030075a7 */ /* 0x000066000800017f */
[----:B-1----:R-:W-:Y:S05]  /*c8b0*/  @!P0 NANOSLEEP.SYNCS 0x989680 ;  /* 0x009896800000895d */ /* 0x002fea0003900000 */
[----:B------:R-:W1:Y:S02]  /*c8c0*/  @!P0 SYNCS.PHASECHK.TRANS64 P0, [R3+URZ+0x17020], R4 ;  /* 0x01702004030085a7 */ /* 0x000e64000800007f */
[----:B-1----:R-:W-:Y:S05]  /*c8d0*/  @!P0 BRA `(.L_x_58) ;  /* 0xfffffffc00ec8947 */ /* 0x002fea000383ffff */
[----:B------:R-:W-:Y:S05]  /*c8e0*/  BRA `(.L_x_114) ;  /* 0xffffffe000247947 */ /* 0x000fea000383ffff */
.L_x_63:
[----:B-1----:R1:W2:Y:S02]  /*c8f0*/  SYNCS.PHASECHK.TRANS64.TRYWAIT P0, [R6+URZ+0x17080], R3 ;  /* 0x01708003060075a7 */ /* 0x0022a4000800017f */
[----:B--2---:R-:W-:Y:S05]  /*c900*/  @!P0 NANOSLEEP.SYNCS 0x989680 ;  /* 0x009896800000895d */ /* 0x004fea0003900000 */
[----:B------:R-:W2:Y:S02]  /*c910*/  @!P0 SYNCS.PHASECHK.TRANS64 P0, [R6+URZ+0x17080], R3 ;  /* 0x01708003060085a7 */ /* 0x000ea4000800007f */
[----:B--2---:R-:W-:Y:S05]  /*c920*/  @!P0 BRA `(.L_x_63) ;  /* 0xfffffffc00f08947 */ /* 0x004fea000383ffff */
[----:B------:R-:W-:Y:S05]  /*c930*/  BRA `(.L_x_115) ;  /* 0xffffffe000d07947 */ /* 0x000fea000383ffff */
.L_x_69:
[----:B--2---:R2:W3:Y:S02]  /*c940*/  SYNCS.PHASECHK.TRANS64.TRYWAIT P0, [R6+URZ+0x17040], R3 ;  /* 0x01704003060075a7 */ /* 0x0044e4000800017f */
[----:B---3--:R-:W-:Y:S05]  /*c950*/  @!P0 NANOSLEEP.SYNCS 0x989680 ;  /* 0x009896800000895d */ /* 0x008fea0003900000 */
[----:B------:R-:W3:Y:S02]  /*c960*/  @!P0 SYNCS.PHASECHK.TRANS64 P0, [R6+URZ+0x17040], R3 ;  /* 0x01704003060085a7 */ /* 0x000ee4000800007f */
[----:B---3--:R-:W-:Y:S05]  /*c970*/  @!P0 BRA `(.L_x_69) ;  /* 0xfffffffc00f08947 */ /* 0x008fea000383ffff */
[----:B------:R-:W-:Y:S05]  /*c980*/  BRA `(.L_x_116) ;  /* 0xffffffe400b47947 */ /* 0x000fea000383ffff */
.L_x_76:
[----:B--2---:R2:W3:Y:S02]  /*c990*/  SYNCS.PHASECHK.TRANS64.TRYWAIT P0, [R3+URZ+0x17070], R2 ;  /* 0x01707002030075a7 */ /* 0x0044e4000800017f */
[----:B---3--:R-:W-:Y:S05]  /*c9a0*/  @!P0 NANOSLEEP.SYNCS 0x989680 ;  /* 0x009896800000895d */ /* 0x008fea0003900000 */
[----:B------:R-:W3:Y:S02]  /*c9b0*/  @!P0 SYNCS.PHASECHK.TRANS64 P0, [R3+URZ+0x17070], R2 ;  /* 0x01707002030085a7 */ /* 0x000ee4000800007f */
[----:B---3--:R-:W-:Y:S05]  /*c9c0*/  @!P0 BRA `(.L_x_76) ;  /* 0xfffffffc00f08947 */ /* 0x008fea000383ffff */
[----:B------:R-:W-:Y:S05]  /*c9d0*/  BRA `(.L_x_117) ;  /* 0xffffffe800a47947 */ /* 0x000fea000383ffff */
.L_x_78:
[----:B--2---:R2:W3:Y:S02]  /*c9e0*/  SYNCS.PHASECHK.TRANS64.TRYWAIT P0, [R3+URZ+0x17060], R2 ;  /* 0x01706002030075a7 */ /* 0x0044e4000800017f */
[----:B---3--:R-:W-:Y:S05]  /*c9f0*/  @!P0 NANOSLEEP.SYNCS 0x989680 ;  /* 0x009896800000895d */ /* 0x008fea0003900000 */
[----:B------:R-:W3:Y:S02]  /*ca00*/  @!P0 SYNCS.PHASECHK.TRANS64 P0, [R3+URZ+0x17060], R2 ;  /* 0x01706002030085a7 */ /* 0x000ee4000800007f */
[----:B---3--:R-:W-:Y:S05]  /*ca10*/  @!P0 BRA `(.L_x_78) ;  /* 0xfffffffc00f08947 */ /* 0x008fea000383ffff */
[----:B------:R-:W-:Y:S05]  /*ca20*/  BRA `(.L_x_118) ;  /* 0xffffffe800a87947 */ /* 0x000fea000383ffff */
.L_x_84:
[----:B0-----:R0:W1:Y:S02]  /*ca30*/  SYNCS.PHASECHK.TRANS64.TRYWAIT P0, [R0+URZ+0x17070], R3 ;  /* 0x01707003000075a7 */ /* 0x001064000800017f */
[----:B-1----:R-:W-:Y:S05]  /*ca40*/  @!P0 NANOSLEEP.SYNCS 0x989680 ;  /* 0x009896800000895d */ /* 0x002fea0003900000 */
[----:B------:R-:W1:Y:S02]  /*ca50*/  @!P0 SYNCS.PHASECHK.TRANS64 P0, [R0+URZ+0x17070], R3 ;  /* 0x01707003000085a7 */ /* 0x000e64000800007f */
[----:B-1----:R-:W-:Y:S05]  /*ca60*/  @!P0 BRA `(.L_x_84) ;  /* 0xfffffffc00f08947 */ /* 0x002fea000383ffff */
[----:B------:R-:W-:Y:S05]  /*ca70*/  BRA `(.L_x_119) ;  /* 0xffffffec00b87947 */ /* 0x000fea000383ffff */
.L_x_86:
[----:B0-----:R0:W1:Y:S02]  /*ca80*/  SYNCS.PHASECHK.TRANS64.TRYWAIT P0, [R0+URZ+0x17060], R3 ;  /* 0x01706003000075a7 */ /* 0x001064000800017f */
[----:B-1----:R-:W-:Y:S05]  /*ca90*/  @!P0 NANOSLEEP.SYNCS 0x989680 ;  /* 0x009896800000895d */ /* 0x002fea0003900000 */
[----:B------:R-:W1:Y:S02]  /*caa0*/  @!P0 SYNCS.PHASECHK.TRANS64 P0, [R0+URZ+0x17060], R3 ;  /* 0x01706003000085a7 */ /* 0x000e64000800007f */
[----:B-1----:R-:W-:Y:S05]  /*cab0*/  @!P0 BRA `(.L_x_86) ;  /* 0xfffffffc00f08947 */ /* 0x002fea000383ffff */
[----:B------:R-:W-:Y:S05]  /*cac0*/  BRA `(.L_x_120) ;  /* 0xffffffec00d07947 */ /* 0x000fea000383ffff */
.L_x_88:
[----:B0-----:R0:W1:Y:S02]  /*cad0*/  SYNCS.PHASECHK.TRANS64.TRYWAIT P0, [R9+URZ+0x17020], R2 ;  /* 0x01702002090075a7 */ /* 0x001064000800017f */
[----:B-1----:R-:W-:Y:S05]  /*cae0*/  @!P0 NANOSLEEP.SYNCS 0x989680 ;  /* 0x009896800000895d */ /* 0x002fea0003900000 */
[----:B------:R-:W1:Y:S02]  /*caf0*/  @!P0 SYNCS.PHASECHK.TRANS64 P0, [R9+URZ+0x17020], R2 ;  /* 0x01702002090085a7 */ /* 0x000e64000800007f */
[----:B-1----:R-:W-:Y:S05]  /*cb00*/  @!P0 BRA `(.L_x_88) ;  /* 0xfffffffc00f08947 */ /* 0x002fea000383ffff */
[----:B------:R-:W-:Y:S05]  /*cb10*/  BRA `(.L_x_121) ;  /* 0xfffffff000c47947 */ /* 0x000fea000383ffff */
.L_x_90:
[----:B0-----:R0:W1:Y:S02]  /*cb20*/  SYNCS.PHASECHK.TRANS64.TRYWAIT P1, [R6+URZ], R3 ;  /* 0x00000003060075a7 */ /* 0x001064000802017f */
[----:B-1----:R-:W-:Y:S05]  /*cb30*/  @!P1 NANOSLEEP.SYNCS 0x989680 ;  /* 0x009896800000995d */ /* 0x002fea0003900000 */
[----:B------:R-:W1:Y:S02]  /*cb40*/  @!P1 SYNCS.PHASECHK.TRANS64 P1, [R6+URZ], R3 ;  /* 0x00000003060095a7 */ /* 0x000e64000802007f */
[----:B-1----:R-:W-:Y:S05]  /*cb50*/  @!P1 BRA `(.L_x_90) ;  /* 0xfffffffc00f09947 */ /* 0x002fea000383ffff */
[----:B------:R-:W-:Y:S05]  /*cb60*/  BRA `(.L_x_122) ;  /* 0xfffffff400147947 */ /* 0x000fea000383ffff */
.L_x_91:
[----:B-1----:R1:W2:Y:S02]  /*cb70*/  SYNCS.PHASECHK.TRANS64.TRYWAIT P1, [R7+URZ], R2 ;  /* 0x00000002070075a7 */ /* 0x0022a4000802017f */
[----:B--2---:R-:W-:Y:S05]  /*cb80*/  @!P1 NANOSLEEP.SYNCS 0x989680 ;  /* 0x009896800000995d */ /* 0x004fea0003900000 */
[----:B------:R-:W2:Y:S02]  /*cb90*/  @!P1 SYNCS.PHASECHK.TRANS64 P1, [R7+URZ], R2 ;  /* 0x00000002070095a7 */ /* 0x000ea4000802007f */
[----:B--2---:R-:W-:Y:S05]  /*cba0*/  @!P1 BRA `(.L_x_91) ;  /* 0xfffffffc00f09947 */ /* 0x004fea000383ffff */
[----:B------:R-:W-:Y:S05]  /*cbb0*/  BRA `(.L_x_123) ;  /* 0xfffffff400087947 */ /* 0x000fea000383ffff */
.L_x_93:
[----:B--2---:R2:W3:Y:S02]  /*cbc0*/  SYNCS.PHASECHK.TRANS64.TRYWAIT P1, [R0+URZ+0x17060], R3 ;  /* 0x01706003000075a7 */ /* 0x0044e4000802017f */
[----:B---3--:R-:W-:Y:S05]  /*cbd0*/  @!P1 NANOSLEEP.SYNCS 0x989680 ;  /* 0x009896800000995d */ /* 0x008fea0003900000 */
[----:B------:R-:W3:Y:S02]  /*cbe0*/  @!P1 SYNCS.PHASECHK.TRANS64 P1, [R0+URZ+0x17060], R3 ;  /* 0x01706003000095a7 */ /* 0x000ee4000802007f */
[----:B---3--:R-:W-:Y:S05]  /*cbf0*/  @!P1 BRA `(.L_x_93) ;  /* 0xfffffffc00f09947 */ /* 0x008fea000383ffff */
[----:B------:R-:W-:Y:S05]  /*cc00*/  BRA `(.L_x_124) ;  /* 0xfffffff400087947 */ /* 0x000fea000383ffff */
.L_x_95:
[----:B---3--:R3:W4:Y:S02]  /*cc10*/  SYNCS.PHASECHK.TRANS64.TRYWAIT P1, [R5+URZ+0x17060], R2 ;  /* 0x01706002050075a7 */ /* 0x008724000802017f */
[----:B----4-:R-:W-:Y:S05]  /*cc20*/  @!P1 NANOSLEEP.SYNCS 0x989680 ;  /* 0x009896800000995d */ /* 0x010fea0003900000 */
[----:B------:R-:W4:Y:S02]  /*cc30*/  @!P1 SYNCS.PHASECHK.TRANS64 P1, [R5+URZ+0x17060], R2 ;  /* 0x01706002050095a7 */ /* 0x000f24000802007f */
[----:B----4-:R-:W-:Y:S05]  /*cc40*/  @!P1 BRA `(.L_x_95) ;  /* 0xfffffffc00f09947 */ /* 0x010fea000383ffff */
[----:B------:R-:W-:Y:S05]  /*cc50*/  BRA `(.L_x_125) ;  /* 0xfffffff400087947 */ /* 0x000fea000383ffff */
.L_x_97:
[----:B----4-:R4:W0:Y:S02]  /*cc60*/  SYNCS.PHASECHK.TRANS64.TRYWAIT P0, [R0+URZ+0x17080], R3 ;  /* 0x01708003000075a7 */ /* 0x010824000800017f */
[----:B0-----:R-:W-:Y:S05]  /*cc70*/  @!P0 NANOSLEEP.SYNCS 0x989680 ;  /* 0x009896800000895d */ /* 0x001fea0003900000 */
[----:B------:R-:W0:Y:S02]  /*cc80*/  @!P0 SYNCS.PHASECHK.TRANS64 P0, [R0+URZ+0x17080], R3 ;  /* 0x01708003000085a7 */ /* 0x000e24000800007f */
[----:B0-----:R-:W-:Y:S05]  /*cc90*/  @!P0 BRA `(.L_x_97) ;  /* 0xfffffffc00f08947 */ /* 0x001fea000383ffff */
[----:B------:R-:W-:Y:S05]  /*cca0*/  BRA `(.L_x_98) ;  /* 0xfffffff400047947 */ /* 0x000fea000383ffff */
.L_x_126:
[----:B------:R-:W-:-:S00]  /*ccb0*/  BRA `(.L_x_126) ;  /* 0xfffffffc00fc7947 */ /* 0x000fc0000383ffff */
[----:B------:R-:W-:-:S00]  /*ccc0*/  NOP ;  /* 0x0000000000007918 */ /* 0x000fc00000000000 */
        /* <DEDUP_REMOVED lines=11> */
.L_x_2276:


//--------------------- .text._ZN7cutlass13device_kernelIN5flash11enable_sm90INS1_16FlashAttnFwdSm90INS1_25CollectiveMainloopFwdSm90ILi2EN4cute5tupleIJNS5_1CILi1EEES8_S8_EEENS6_IJNS7_ILi192EEENS7_ILi128EEENS7_ILi96EEEEEELi96ENS_12float_e4m3_tEfNS_4arch4Sm90ELb0ELb0ELb1ELb1ELb0ELb0ELb0ELb1ELb1ELb1ELb1ELb0EEENS1_21CollectiveEpilogueFwdINS6_IJSA_SC_SB_EEES9_NS_10bfloat16_tESG_Li384ELb1ELb1ELb1ELb1EEENS1_36VarlenDynamicPersistentTileSchedulerILi192ELi128ELi384ELi128ELb1ELb1ELb1ELb0ELb1ELb1EEEEEEEEEvNT_6ParamsE --------------------------
	.section	.text._ZN7cutlass13device_kernelIN5flash11enable_sm90INS1_16FlashAttnFwdSm90INS1_25CollectiveMainloopFwdSm90ILi2EN4cute5tupleIJNS5_1CILi1EEES8_S8_EEENS6_IJNS7_ILi192EEENS7_ILi128EEENS7_ILi96EEEEEELi96ENS_12float_e4m3_tEfNS_4arch4Sm90ELb0ELb0ELb1ELb1ELb0ELb0ELb0ELb1ELb1ELb1ELb1ELb0EEENS1_21CollectiveEpilogueFwdINS6_IJSA_SC_SB_EEES9_NS_10bfloat16_tESG_Li384ELb1ELb1ELb1ELb1EEENS1_36VarlenDynamicPersistentTileSchedulerILi192ELi128ELi384ELi128ELb1ELb1ELb1ELb0ELb1ELb1EEEEEEEEEvNT_6ParamsE,"ax",@progbits
	.align	128
.text._ZN7cutlass13device_kernelIN5flash11enable_sm90INS1_16FlashAttnFwdSm90INS1_25CollectiveMainloopFwdSm90ILi2EN4cute5tupleIJNS5_1CILi1EEES8_S8_EEENS6_IJNS7_ILi192EEENS7_ILi128EEENS7_ILi96EEEEEELi96ENS_12float_e4m3_tEfNS_4arch4Sm90ELb0ELb0ELb1ELb1ELb0ELb0ELb0ELb1ELb1ELb1ELb1ELb0EEENS1_21CollectiveEpilogueFwdINS6_IJSA_SC_SB_EEES9_NS_10bfloat16_tESG_Li384ELb1ELb1ELb1ELb1EEENS1_36VarlenDynamicPersistentTileSchedulerILi192ELi128ELi384ELi128ELb1ELb1ELb1ELb0ELb1ELb1EEEEEEEEEvNT_6ParamsE:
        .type           _ZN7cutlass13device_kernelIN5flash11enable_sm90INS1_16FlashAttnFwdSm90INS1_25CollectiveMainloopFwdSm90ILi2EN4cute5tupleIJNS5_1CILi1EEES8_S8_EEENS6_IJNS7_ILi192EEENS7_ILi128EEENS7_ILi96EEEEEELi96ENS_12float_e4m3_tEfNS_4arch4Sm90ELb0ELb0ELb1ELb1ELb0ELb0ELb0ELb1ELb1ELb1ELb1ELb0EEENS1_21CollectiveEpilogueFwdINS6_IJSA_SC_SB_EEES9_NS_10bfloat16_tESG_Li384ELb1ELb1ELb1ELb1EEENS1_36VarlenDynamicPersistentTileSchedulerILi192ELi128ELi384ELi128ELb1ELb1ELb1ELb0ELb1ELb1EEEEEEEEEvNT_6ParamsE,@function
        .size           _ZN7cutlass13device_kernelIN5flash11enable_sm90INS1_16FlashAttnFwdSm90INS1_25CollectiveMainloopFwdSm90ILi2EN4cute5tupleIJNS5_1CILi1EEES8_S8_EEENS6_IJNS7_ILi192EEENS7_ILi128EEENS7_ILi96EEEEEELi96ENS_12float_e4m3_tEfNS_4arch4Sm90ELb0ELb0ELb1ELb1ELb0ELb0ELb0ELb1ELb1ELb1ELb1ELb0EEENS1_21CollectiveEpilogueFwdINS6_IJSA_SC_SB_EEES9_NS_10bfloat16_tESG_Li384ELb1ELb1ELb1ELb1EEENS1_36VarlenDynamicPersistentTileSchedulerILi192ELi128ELi384ELi128ELb1ELb1ELb1ELb0ELb1ELb1EEEEEEEEEvNT_6ParamsE,(.L_x_2277 - _ZN7cutlass13device_kernelIN5flash11enable_sm90INS1_16FlashAttnFwdSm90INS1_25CollectiveMainloopFwdSm90ILi2EN4cute5tupleIJNS5_1CILi1EEES8_S8_EEENS6_IJNS7_ILi192EEENS7_ILi128EEENS7_ILi96EEEEEELi96ENS_12float_e4m3_tEfNS_4arch4Sm90ELb0ELb0ELb1ELb1ELb0ELb0ELb0ELb1ELb1ELb1ELb1ELb0EEENS1_21CollectiveEpilogueFwdINS6_IJSA_SC_SB_EEES9_NS_10bfloat16_tESG_Li384ELb1ELb1ELb1ELb1EEENS1_36VarlenDynamicPersistentTileSchedulerILi192ELi128ELi384ELi128ELb1ELb1ELb1ELb0ELb1ELb1EEEEEEEEEvNT_6ParamsE)
        .other          _ZN7cutlass13device_kernelIN5flash11enable_sm90INS1_16FlashAttnFwdSm90INS1_25CollectiveMainloopFwdSm90ILi2EN4cute5tupleIJNS5_1CILi1EEES8_S8_EEENS6_IJNS7_ILi192EEENS7_ILi128EEENS7_ILi96EEEEEELi96ENS_12float_e4m3_tEfNS_4arch4Sm90ELb0ELb0ELb1ELb1ELb0ELb0ELb0ELb1ELb1ELb1ELb1ELb0EEENS1_21CollectiveEpilogueFwdINS6_IJSA_SC_SB_EEES9_NS_10bfloat16_tESG_Li384ELb1ELb1ELb1ELb1EEENS1_36VarlenDynamicPersistentTileSchedulerILi192ELi128ELi384ELi128ELb1ELb1ELb1ELb0ELb1ELb1EEEEEEEEEvNT_6ParamsE,@"STO_CUDA_ENTRY STV_DEFAULT"
_ZN7cutlass13device_kernelIN5flash11enable_sm90INS1_16FlashAttnFwdSm90INS1_25CollectiveMainloopFwdSm90ILi2EN4cute5tupleIJNS5_1CILi1EEES8_S8_EEENS6_IJNS7_ILi192EEENS7_ILi128EEENS7_ILi96EEEEEELi96ENS_12float_e4m3_tEfNS_4arch4Sm90ELb0ELb0ELb1ELb1ELb0ELb0ELb0ELb1ELb1ELb1ELb1ELb0EEENS1_21CollectiveEpilogueFwdINS6_IJSA_SC_SB_EEES9_NS_10bfloat16_tESG_Li384ELb1ELb1ELb1ELb1EEENS1_36VarlenDynamicPersistentTileSchedulerILi192ELi128ELi384ELi128ELb1ELb1ELb1ELb0ELb1ELb1EEEEEEEEEvNT_6ParamsE:
[----:B------:R-:W0:Y:S02]  /*0000*/  LDC R1, c[0x0][0x28] ;  /* 0x00000a00ff017b82 */ /* 0x000e240000000800 */
[----:B0-----:R-:W-:Y:S01]  /*0010*/  VIADD R1, R1, 0xffffffd8 ;  /* 0xffffffd801017836 */ /* 0x001fe20000000000 */
[----:B------:R-:W0:Y:S01]  /*0020*/  S2R R3, SR_TID.X ;  /* 0x0000000000037919 */ /* 0x000e220000002100 */
[----:B------:R-:W-:Y:S01]  /*0030*/  ELECT P0, URZ, PT ;  /* 0x00000000003f782f */ /* 0x000fe20003800000 */
[----:B------:R-:W-:Y:S01]  /*0040*/  BSSY B0, `(.L_x_127) ;  /* 0x000000e000007945 */ /* 0x000fe20003800000 */
[----:B0-----:R-:W-:-:S05]  /*0050*/  SHF.R.U32.HI R0, RZ, 0x5, R3 ;  /* 0x00000005ff007819 */ /* 0x001fca0000011603 */
[----:B------:R-:W0:Y:S02]  /*0060*/  SHFL.IDX PT, R2, R0, RZ, 0x1f ;  /* 0x00001fff00027589 */ /* 0x000e2400000e0000 */
[----:B0-----:R-:W-:Y:S02]  /*0070*/  ISETP.EQ.AND P0, PT, R2, RZ, P0 ;  /* 0x000000ff0200720c */ /* 0x001fe40000702270 */
[----:B------:R-:W-:-:S11]  /*0080*/  SHF.R.U32.HI R2, RZ, 0x7, R3 ;  /* 0x00000007ff027819 */ /* 0x000fd60000011603 */
[----:B------:R-:W-:Y:S05]  /*0090*/  @!P0 BRA `(.L_x_128) ;  /* 0x0000000000208947 */ /* 0x000fea0003800000 */
        /* <DEDUP_REMOVED lines=8> */
.L_x_128:
[----:B------:R-:W-:Y:S05]  /*0120*/  BSYNC B0 ;  /* 0x0000000000007941 */ /* 0x000fea0003800000 */
.L_x_127:
        /* <DEDUP_REMOVED lines=41> */
.L_x_129:
        /* <DEDUP_REMOVED lines=22> */
.L_x_130:
        /* <DEDUP_REMOVED lines=18> */
.L_x_131:
        /* <DEDUP_REMOVED lines=22> */
.L_x_132:
        /* <DEDUP_REMOVED lines=22> */
.L_x_133:
[----:B------:R-:W-:Y:S01]  /*0900*/  PLOP3.LUT P0, PT, PT, PT, UP0, 0x80, 0x0 ;  /* 0x000000000000781c */ /* 0x000fe20003f0f008 */
[----:B------:R-:W-:Y:S01]  /*0910*/  UMOV UR40, 0x1 ;  /* 0x0000000100287882 */ /* 0x000fe20000000000 */
[----:B------:R-:W-:Y:S01]  /*0920*/  NOP ;  /* 0x0000000000007918 */ /* 0x000fe20000000000 */
[----:B------:R-:W-:Y:S01]  /*0930*/  USEL UR40, UR40, 0x2, !UP0 ;  /* 0x0000000228287887 */ /* 0x000fe2000c000000 */
[----:B------:R-:W-:Y:S01]  /*0940*/  ULDC.64 UR52, c[0x0][0x208] ;  /* 0x0000820000347ab9 */ /* 0x000fe20000000a00 */
[----:B012-4-:R-:W-:Y:S08]  /*0950*/  BAR.SYNC.DEFER_BLOCKING 0x0 ;  /* 0x0000000000007b1d */ /* 0x017ff00000010000 */
[----:B------:R-:W-:Y:S05]  /*0960*/  @!P0 BRA `(.L_x_134) ;  /* 0x0000009c00cc8947 */ /* 0x000fea0003800000 */
.L_x_135:
[----:B------:R-:W-:-:S08]  /*0970*/  NOP ;  /* 0x0000000000007918 */ /* 0x000fd00000000000 */
[----:B------:R-:W0:Y:S02]  /*0980*/  USETMAXREG.TRY_ALLOC.CTAPOOL UP0, 0xa0 ;  /* 0x000000a0000079c8 */ /* 0x000e240008000600 */
[----:B0-----:R-:W-:-:S13]  /*0990*/  PLOP3.LUT P0, PT, PT, PT, UP0, 0x80, 0x0 ;  /* 0x000000000000781c */ /* 0x001fda0003f0f008 */
[----:B------:R-:W-:Y:S05]  /*09a0*/  @!P0 BRA `(.L_x_135) ;  /* 0xfffffffc00f08947 */ /* 0x000fea000383ffff */
[----:B------:R-:W0:Y:S08]  /*09b0*/  S2UR UR5, SR_CgaCtaId ;  /* 0x00000000000579c3 */ /* 0x000e300000008800 */
[----:B------:R-:W-:Y:S06]  /*09c0*/  BAR.ARV 0x8, 0x200 ;  /* 0x0208000000007b1d */ /* 0x000fec0000002000 */
[----:B------:R-:W-:-:S02]  /*09d0*/  UMOV UR4, 0x400 ;  /* 0x0000040000047882 */ /* 0x000fc40000000000 */
[----:B------:R-:W-:Y:S01]  /*09e0*/  BAR.SYNC.DEFER_BLOCKING 0x5, 0x200 ;  /* 0x0148000000007b1d */ /* 0x000fe20000010000 */
[----:B0-----:R-:W-:-:S09]  /*09f0*/  ULEA UR4, UR5, UR4, 0x18 ;  /* 0x0000000405047291 */ /* 0x001fd2000f8ec03f */
[----:B------:R-:W0:Y:S01]  /*0a00*/  LDS.128 R8, [UR4+0x19cd0] ;  /* 0x019cd004ff087984 */ /* 0x000e220008000c00 */
[----:B------:R-:W-:Y:S01]  /*0a10*/  ULDC UR4, c[0x0][0xc3c] ;  /* 0x00030f0000047ab9 */ /* 0x000fe20000000800 */
[----:B------:R-:W-:Y:S06]  /*0a20*/  BAR.ARV 0x4, 0x200 ;  /* 0x0108000000007b1d */ /* 0x000fec0000002000 */
[----:B0-----:R-:W-:-:S13]  /*0a30*/  ISETP.GE.AND P0, PT, R11, UR4, PT ;  /* 0x000000040b007c0c */ /* 0x001fda000bf06270 */
[----:B------:R-:W-:Y:S05]  /*0a40*/  @P0 EXIT ;  /* 0x000000000000094d */ /* 0x000fea0003800000 */
[----:B------:R-:W0:Y:S01]  /*0a50*/  S2R R0, SR_TID.X ;  /* 0x0000000000007919 */ /* 0x000e220000002100 */
[----:B------:R-:W-:Y:S01]  /*0a60*/  R2UR UR6, R9 ;  /* 0x00000000090672ca */ /* 0x000fe200000e0000 */
[----:B------:R-:W-:Y:S01]  /*0a70*/  ULOP3.LUT UR47, UR40, 0x1, URZ, 0xfc, !UPT ;  /* 0x00000001282f7892 */ /* 0x000fe2000f8efc3f */
[----:B------:R-:W-:Y:S01]  /*0a80*/  R2UR UR5, R10 ;  /* 0x000000000a0572ca */ /* 0x000fe200000e0000 */
[----:B------:R-:W-:Y:S01]  /*0a90*/  UMOV UR46, URZ ;  /* 0x0000003f002e7c82 */ /* 0x000fe20008000000 */
[----:B------:R-:W-:Y:S01]  /*0aa0*/  R2UR UR7, R11 ;  /* 0x000000000b0772ca */ /* 0x000fe200000e0000 */
[----:B------:R-:W-:Y:S01]  /*0ab0*/  UMOV UR36, URZ ;  /* 0x0000003f00247c82 */ /* 0x000fe20008000000 */
[----:B------:R-:W-:Y:S01]  /*0ac0*/  UMOV UR37, URZ ;  /* 0x0000003f00257c82 */ /* 0x000fe20008000000 */
[----:B0-----:R-:W-:-:S05]  /*0ad0*/  VIADD R13, R0, 0xffffff80 ;  /* 0xffffff80000d7836 */ /* 0x001fca0000000000 */
[----:B------:R-:W-:-:S04]  /*0ae0*/  SHF.R.S32.HI R0, RZ, 0x1f, R13 ;  /* 0x0000001fff007819 */ /* 0x000fc8000001140d */
[CC--:B------:R-:W-:Y:S02]  /*0af0*/  LEA.HI R2, R0.reuse, R13.reuse, RZ, 0x7 ;  /* 0x0000000d00027211 */ /* 0x0c0fe400078f38ff */
[-C--:B------:R-:W-:Y:S02]  /*0b00*/  LEA.HI R4, R0, R13.reuse, RZ, 0x5 ;  /* 0x0000000d00047211 */ /* 0x080fe400078f28ff */
[----:B------:R-:W-:Y:S02]  /*0b10*/  LOP3.LUT R3, R2, 0xffffff80, RZ, 0xc0, !PT ;  /* 0xffffff8002037812 */ /* 0x000fe400078ec0ff */
[----:B------:R-:W-:Y:S01]  /*0b20*/  SHF.R.S32.HI R14, RZ, 0x7, R2 ;  /* 0x00000007ff0e7819 */ /* 0x000fe20000011402 */
[----:B------:R-:W-:Y:S02]  /*0b30*/  IMAD.SHL.U32 R5, R4, 0x10, RZ ;  /* 0x0000001004057824 */ /* 0x000fe400078e00ff */
[----:B------:R-:W-:Y:S01]  /*0b40*/  IMAD.IADD R12, R13, 0x1, -R3 ;  /* 0x000000010d0c7824 */ /* 0x000fe200078e0a03 */
[----:B------:R-:W-:-:S02]  /*0b50*/  LEA.HI R3, R0, R13, RZ, 0x4 ;  /* 0x0000000d00037211 */ /* 0x000fc400078f20ff */
[----:B------:R-:W-:Y:S02]  /*0b60*/  LEA.HI R0, R0, R13, RZ, 0x2 ;  /* 0x0000000d00007211 */ /* 0x000fe400078f10ff */
[----:B------:R-:W-:Y:S02]  /*0b70*/  SHF.R.S32.HI R7, RZ, 0x1f, R12 ;  /* 0x0000001fff077819 */ /* 0x000fe4000001140c */
[----:B------:R-:W-:Y:S02]  /*0b80*/  SHF.R.S32.HI R4, RZ, 0x4, R3 ;  /* 0x00000004ff047819 */ /* 0x000fe40000011403 */
[----:B------:R-:W-:Y:S02]  /*0b90*/  LEA.HI R8, R7, R12, RZ, 0x2 ;  /* 0x0000000c07087211 */ /* 0x000fe400078f10ff */
[C---:B------:R-:W-:Y:S02]  /*0ba0*/  LOP3.LUT R2, R3.reuse, 0x7fffff0, RZ, 0xc0, !PT ;  /* 0x07fffff003027812 */ /* 0x040fe400078ec0ff */
[----:B------:R-:W-:-:S02]  /*0bb0*/  LEA.HI R3, R3, R4, RZ, 0x1 ;  /* 0x0000000403037211 */ /* 0x000fc400078f08ff */
[----:B------:R-:W-:Y:S01]  /*0bc0*/  SHF.R.S32.HI R9, RZ, 0x2, R8 ;  /* 0x00000002ff097819 */ /* 0x000fe20000011408 */
[----:B------:R-:W-:Y:S01]  /*0bd0*/  IMAD.IADD R2, R13, 0x1, -R2 ;  /* 0x000000010d027824 */ /* 0x000fe200078e0a02 */
[----:B------:R-:W-:Y:S02]  /*0be0*/  SHF.R.S32.HI R6, RZ, 0x1f, R8 ;  /* 0x0000001fff067819 */ /* 0x000fe40000011408 */
[----:B------:R-:W-:Y:S02]  /*0bf0*/  LOP3.LUT R3, R3, 0x1ffffffe, RZ, 0xc0, !PT ;  /* 0x1ffffffe03037812 */ /* 0x000fe400078ec0ff */
[----:B------:R-:W-:Y:S01]  /*0c00*/  LEA.HI R10, R6, R9, RZ, 0x3 ;  /* 0x00000009060a7211 */ /* 0x000fe200078f18ff */
[----:B------:R-:W-:Y:S01]  /*0c10*/  IMAD.HI R6, R14, 0x55555556, RZ ;  /* 0x555555560e067827 */ /* 0x000fe200078e02ff */
[----:B------:R-:W-:Y:S02]  /*0c20*/  LOP3.LUT R5, R5, 0xfffffe00, RZ, 0xc0, !PT ;  /* 0xfffffe0005057812 */ /* 0x000fe400078ec0ff */
[----:B------:R-:W-:Y:S01]  /*0c30*/  LOP3.LUT R10, R10, 0xfffffff8, RZ, 0xc0, !PT ;  /* 0xfffffff80a0a7812 */ /* 0x000fe200078ec0ff */
[----:B------:R-:W-:Y:S01]  /*0c40*/  IMAD.IADD R3, R4, 0x1, -R3 ;  /* 0x0000000104037824 */ /* 0x000fe200078e0a03 */
[----:B------:R-:W-:Y:S01]  /*0c50*/  LOP3.LUT R4, R0, 0xfffffffc, RZ, 0xc0, !PT ;  /* 0xfffffffc00047812 */ /* 0x000fe200078ec0ff */
[----:B------:R-:W-:Y:S01]  /*0c60*/  IMAD R2, R2, 0x20, R5 ;  /* 0x0000002002027824 */ /* 0x000fe200078e0205 */
[----:B------:R-:W-:Y:S01]  /*0c70*/  LEA.HI R7, R7, R12, RZ, 0x5 ;  /* 0x0000000c07077211 */ /* 0x000fe200078f28ff */
[----:B------:R-:W-:Y:S01]  /*0c80*/  IMAD.IADD R10, R9, 0x1, -R10 ;  /* 0x00000001090a7824 */ /* 0x000fe200078e0a0a */
[----:B------:R-:W-:Y:S01]  /*0c90*/  LOP3.LUT R8, R8, 0x7ffffffc, RZ, 0xc0, !PT ;  /* 0x7ffffffc08087812 */ /* 0x000fe200078ec0ff */
[----:B------:R-:W-:Y:S01]  /*0ca0*/  IMAD.IADD R9, R13, 0x1, -R4 ;  /* 0x000000010d097824 */ /* 0x000fe200078e0a04 */
[----:B------:R-:W-:Y:S01]  /*0cb0*/  LEA.HI R6, R6, R6, RZ, 0x1 ;  /* 0x0000000606067211 */ /* 0x000fe200078f08ff */
[----:B------:R-:W-:Y:S01]  /*0cc0*/  IMAD R2, R3, 0x8, R2 ;  /* 0x0000000803027824 */ /* 0x000fe200078e0202 */
[----:B------:R-:W-:Y:S01]  /*0cd0*/  SHF.R.S32.HI R7, RZ, 0x5, R7 ;  /* 0x00000005ff077819 */ /* 0x000fe20000011407 */
[----:B------:R-:W-:Y:S01]  /*0ce0*/  IMAD.SHL.U32 R16, R9, 0x8, RZ ;  /* 0x0000000809107824 */ /* 0x000fe200078e00ff */
[----:B------:R-:W-:Y:S01]  /*0cf0*/  SHF.R.S32.HI R0, RZ, 0x2, R0 ;  /* 0x00000002ff007819 */ /* 0x000fe20000011400 */
[----:B------:R-:W-:Y:S01]  /*0d00*/  IMAD.IADD R8, R12, 0x1, -R8 ;  /* 0x000000010c087824 */ /* 0x000fe200078e0a08 */
[----:B------:R0:W-:Y:S01]  /*0d10*/  STL [R1+0x24], R2 ;  /* 0x0000240201007387 */ /* 0x0001e20000100800 */
[----:B------:R-:W-:-:S02]  /*0d20*/  IMAD R6, R6, -0x3, R14 ;  /* 0xfffffffd06067824 */ /* 0x000fc400078e020e */
[----:B------:R-:W-:Y:S02]  /*0d30*/  IMAD R7, R7, 0x10, R10 ;  /* 0x0000001007077824 */ /* 0x000fe400078e020a */
[C---:B------:R-:W-:Y:S02]  /*0d40*/  VIADD R17, R16.reuse, 0x20 ;  /* 0x0000002010117836 */ /* 0x040fe40000000000 */
[----:B------:R-:W-:Y:S02]  /*0d50*/  VIADD R18, R16, 0x40 ;  /* 0x0000004010127836 */ /* 0x000fe40000000000 */
[----:B------:R-:W-:Y:S01]  /*0d60*/  IMAD.SHL.U32 R4, R8, 0x2, RZ ;  /* 0x0000000208047824 */ /* 0x000fe200078e00ff */
[----:B0-----:R-:W-:Y:S01]  /*0d70*/  LEA.HI R2, R9, R9, RZ, 0x1 ;  /* 0x0000000909027211 */ /* 0x001fe200078f08ff */
[----:B------:R-:W-:Y:S01]  /*0d80*/  IMAD R5, R6, 0x40, R7 ;  /* 0x0000004006057824 */ /* 0x000fe200078e0207 */
[----:B------:R-:W-:Y:S01]  /*0d90*/  SHF.R.S32.HI R3, RZ, 0x1f, R17 ;  /* 0x0000001fff037819 */ /* 0x000fe20000011411 */
[C---:B------:R-:W-:Y:S01]  /*0da0*/  VIADD R3, R4.reuse, 0x8 ;  /* 0x0000000804037836 */ /* 0x040fe20000000000 */
[----:B------:R-:W-:Y:S01]  /*0db0*/  SHF.R.S32.HI R0, RZ, 0x1f, R18 ;  /* 0x0000001fff007819 */ /* 0x000fe20000011412 */
[----:B------:R-:W-:Y:S01]  /*0dc0*/  VIADD R0, R4, 0x10 ;  /* 0x0000001004007836 */ /* 0x000fe20000000000 */
[----:B------:R-:W-:Y:S01]  /*0dd0*/  LOP3.LUT R2, R2, 0x1ffffffe, RZ, 0xc0, !PT ;  /* 0x1ffffffe02027812 */ /* 0x000fe200078ec0ff */
[C---:B------:R-:W-:Y:S01]  /*0de0*/  VIADD R157, R4.reuse, 0x18 ;  /* 0x00000018049d7836 */ /* 0x040fe20000000000 */
[----:B------:R-:W-:Y:S01]  /*0df0*/  STL [R1+0x1c], R5 ;  /* 0x00001c0501007387 */ /* 0x000fe20000100800 */
[----:B------:R-:W-:-:S02]  /*0e00*/  VIADD R154, R4, 0x30 ;  /* 0x00000030049a7836 */ /* 0x000fc40000000000 */
[C---:B------:R-:W-:Y:S01]  /*0e10*/  VIADD R156, R4.reuse, 0x20 ;  /* 0x00000020049c7836 */ /* 0x040fe20000000000 */
[----:B------:R0:W-:Y:S01]  /*0e20*/  STL [R1+0x8], R4 ;  /* 0x0000080401007387 */ /* 0x0001e20000100800 */
[C---:B------:R-:W-:Y:S02]  /*0e30*/  VIADD R155, R4.reuse, 0x28 ;  /* 0x00000028049b7836 */ /* 0x040fe40000000000 */
[C---:B------:R-:W-:Y:S01]  /*0e40*/  VIADD R153, R4.reuse, 0x38 ;  /* 0x0000003804997836 */ /* 0x040fe20000000000 */
[----:B------:R1:W-:Y:S01]  /*0e50*/  STL [R1+0x4], R3 ;  /* 0x0000040301007387 */ /* 0x0003e20000100800 */
[C---:B------:R-:W-:Y:S02]  /*0e60*/  VIADD R152, R4.reuse, 0x40 ;  /* 0x0000004004987836 */ /* 0x040fe40000000000 */
[C---:B------:R-:W-:Y:S01]  /*0e70*/  VIADD R23, R4.reuse, 0x48 ;  /* 0x0000004804177836 */ /* 0x040fe20000000000 */
[----:B------:R2:W-:Y:S01]  /*0e80*/  STL [R1], R0 ;  /* 0x0000000001007387 */ /* 0x0005e20000100800 */
[----:B------:R-:W-:-:S02]  /*0e90*/  VIADD R22, R4, 0x50 ;  /* 0x0000005004167836 */ /* 0x000fc40000000000 */
[----:B------:R-:W-:Y:S01]  /*0ea0*/  VIADD R19, R4, 0x58 ;  /* 0x0000005804137836 */ /* 0x000fe20000000000 */
[----:B0-----:R-:W-:Y:S01]  /*0eb0*/  SHF.R.S32.HI R4, RZ, 0x1f, R3 ;  /* 0x0000001fff047819 */ /* 0x001fe20000011403 */
[----:B------:R-:W-:Y:S01]  /*0ec0*/  IMAD.IADD R2, R9, 0x1, -R2 ;  /* 0x0000000109027824 */ /* 0x000fe200078e0a02 */
[----:B-1----:R-:W-:-:S03]  /*0ed0*/  SHF.R.S32.HI R3, RZ, 0x1f, R0 ;  /* 0x0000001fff037819 */ /* 0x002fc60000011400 */
[----:B------:R0:W-:Y:S01]  /*0ee0*/  STL [R1+0x18], R4 ;  /* 0x0000180401007387 */ /* 0x0001e20000100800 */
[----:B--2---:R-:W-:Y:S02]  /*0ef0*/  SHF.R.S32.HI R0, RZ, 0x1f, R157 ;  /* 0x0000001fff007819 */ /* 0x004fe4000001149d */
[----:B------:R-:W-:Y:S01]  /*0f00*/  SHF.R.S32.HI R0, RZ, 0x1f, R154 ;  /* 0x0000001fff007819 */ /* 0x000fe2000001149a */
[----:B------:R1:W-:Y:S01]  /*0f10*/  STL [R1+0x14], R3 ;  /* 0x0000140301007387 */ /* 0x0003e20000100800 */
[----:B------:R-:W-:Y:S01]  /*0f20*/  SHF.R.S32.HI R0, RZ, 0x1f, R23 ;  /* 0x0000001fff007819 */ /* 0x000fe20000011417 */
[----:B------:R-:W-:Y:S01]  /*0f30*/  IMAD R0, R2, 0x8, R5 ;  /* 0x0000000802007824 */ /* 0x000fe200078e0205 */
[----:B0-----:R-:W-:-:S04]  /*0f40*/  SHF.R.S32.HI R4, RZ, 0x1f, R156 ;  /* 0x0000001fff047819 */ /* 0x001fc8000001149c */
[----:B------:R0:W-:Y:S01]  /*0f50*/  STL [R1+0x20], R0 ;  /* 0x0000200001007387 */ /* 0x0001e20000100800 */
[----:B------:R-:W-:Y:S02]  /*0f60*/  SHF.R.S32.HI R4, RZ, 0x1f, R153 ;  /* 0x0000001fff047819 */ /* 0x000fe40000011499 */
[----:B-1----:R-:W-:Y:S02]  /*0f70*/  SHF.R.S32.HI R3, RZ, 0x1f, R155 ;  /* 0x0000001fff037819 */ /* 0x002fe4000001149b */
[----:B------:R-:W-:Y:S02]  /*0f80*/  SHF.R.S32.HI R3, RZ, 0x1f, R152 ;  /* 0x0000001fff037819 */ /* 0x000fe40000011498 */
[----:B------:R-:W-:Y:S02]  /*0f90*/  SHF.R.S32.HI R4, RZ, 0x1f, R22 ;  /* 0x0000001fff047819 */ /* 0x000fe40000011416 */
[----:B------:R-:W-:-:S07]  /*0fa0*/  SHF.R.S32.HI R3, RZ, 0x1f, R19 ;  /* 0x0000001fff037819 */ /* 0x000fce0000011413 */
.L_x_175:
[----:B------:R-:W-:Y:S01]  /*0fb0*/  ULDC.64 UR8, c[0x0][0xc88] ;  /* 0x0003220000087ab9 */ /* 0x000fe20000000a00 */
[----:B------:R-:W-:Y:S01]  /*0fc0*/  ULDC.64 UR10, c[0x0][0xa20] ;  /* 0x00028800000a7ab9 */ /* 0x000fe20000000a00 */
[----:B------:R-:W-:Y:S02]  /*0fd0*/  UIMAD.WIDE UR8, UR7, 0x4, UR8 ;  /* 0x00000004070878a5 */ /* 0x000fe4000f8e0208 */
[----:B------:R-:W-:Y:S01]  /*0fe0*/  UISETP.NE.U32.AND UP1, UPT, UR10, URZ, UPT ;  /* 0x0000003f0a00728c */ /* 0x000fe2000bf25070 */
[----:B------:R-:W-:Y:S01]  /*0ff0*/  ULDC UR4, c[0x0][0x424] ;  /* 0x0001090000047ab9 */ /* 0x000fe20000000800 */
[----:B------:R-:W-:Y:S02]  /*1000*/  ULDC UR7, c[0x0][0x2f0] ;  /* 0x0000bc0000077ab9 */ /* 0x000fe40000000800 */
[----:B01--4-:R-:W-:Y:S02]  /*1010*/  IMAD.U32 R2, RZ, RZ, UR8 ;  /* 0x00000008ff027e24 */ /* 0x013fe4000f8e00ff */
[----:B------:R-:W-:Y:S01]  /*1020*/  IMAD.U32 R3, RZ, RZ, UR9 ;  /* 0x00000009ff037e24 */ /* 0x000fe2000f8e00ff */
[----:B------:R-:W-:-:S04]  /*1030*/  ULDC.64 UR8, c[0x0][0xa28] ;  /* 0x00028a0000087ab9 */ /* 0x000fc80000000a00 */
[----:B--2---:R-:W2:Y:S01]  /*1040*/  LDG.E R2, desc[UR52][R2.64] ;  /* 0x0000003402027981 */ /* 0x004ea2000c1e1900 */
[----:B------:R-:W-:Y:S02]  /*1050*/  UISETP.NE.U32.AND UP0, UPT, UR8, URZ, UPT ;  /* 0x0000003f0800728c */ /* 0x000fe4000bf05070 */
[----:B------:R-:W-:Y:S02]  /*1060*/  UISETP.NE.AND.EX UP1, UPT, UR11, URZ, UPT, UP1 ;  /* 0x0000003f0b00728c */ /* 0x000fe4000bf25310 */
[----:B------:R-:W-:-:S04]  /*1070*/  UISETP.NE.AND.EX UP0, UPT, UR9, URZ, UPT, UP0 ;  /* 0x0000003f0900728c */ /* 0x000fc8000bf05300 */
[----:B------:R-:W-:Y:S02]  /*1080*/  PLOP3.LUT P1, PT, PT, PT, UP1, 0x80, 0x0 ;  /* 0x000000000000781c */ /* 0x000fe40003f2f018 */
[----:B------:R-:W-:Y:S02]  /*1090*/  PLOP3.LUT P0, PT, PT, PT, UP0, 0x80, 0x0 ;  /* 0x000000000000781c */ /* 0x000fe40003f0f008 */
[----:B--2---:R-:W-:-:S13]  /*10a0*/  R2UR UR38, R2 ;  /* 0x00000000022672ca */ /* 0x004fda00000e0000 */
[----:B------:R-:W-:Y:S02]  /*10b0*/  USHF.R.S32.HI UR39, URZ, 0x1f, UR38 ;  /* 0x0000001f3f277899 */ /* 0x000fe40008011426 */
[----:B------:R-:W-:-:S04]  /*10c0*/  @UP0 ULEA UR8, UP2, UR38, UR8, 0x2 ;  /* 0x0000000826080291 */ /* 0x000fc8000f84103f */
[----:B------:R-:W-:Y:S02]  /*10d0*/  @UP0 ULEA.HI.X UR9, UR38, UR9, UR39, 0x2, UP2 ;  /* 0x0000000926090291 */ /* 0x000fe400090f1427 */
[----:B------:R-:W-:Y:S01]  /*10e0*/  @UP1 ULEA UR10, UP0, UR38, UR10, 0x2 ;  /* 0x0000000a260a1291 */ /* 0x000fe2000f80103f */
[----:B------:R-:W-:-:S03]  /*10f0*/  IMAD.U32 R2, RZ, RZ, UR8 ;  /* 0x00000008ff027e24 */ /* 0x000fc6000f8e00ff */
[----:B------:R-:W-:Y:S01]  /*1100*/  @UP1 ULEA.HI.X UR11, UR38, UR11, UR39, 0x2, UP0 ;  /* 0x0000000b260b1291 */ /* 0x000fe200080f1427 */
[----:B------:R-:W-:Y:S01]  /*1110*/  IMAD.U32 R3, RZ, RZ, UR9 ;  /* 0x00000009ff037e24 */ /* 0x000fe2000f8e00ff */
[----:B------:R-:W-:Y:S01]  /*1120*/  ULDC.64 UR8, c[0x0][0x418] ;  /* 0x0001060000087ab9 */ /* 0x000fe20000000a00 */
[----:B------:R-:W-:-:S03]  /*1130*/  IMAD.U32 R4, RZ, RZ, UR10 ;  /* 0x0000000aff047e24 */ /* 0x000fc6000f8e00ff */
[----:B---3--:R-:W-:Y:S01]  /*1140*/  IMAD.U32 R5, RZ, RZ, UR11 ;  /* 0x0000000bff057e24 */ /* 0x008fe2000f8e00ff */
[----:B------:R-:W2:Y:S04]  /*1150*/  @P0 LDG.E R2, desc[UR52][R2.64] ;  /* 0x0000003402020981 */ /* 0x000ea8000c1e1900 */
[----:B------:R-:W3:Y:S01]  /*1160*/  @P1 LDG.E R4, desc[UR52][R4.64] ;  /* 0x0000003404041981 */ /* 0x000ee2000c1e1900 */
[----:B------:R-:W-:Y:S01]  /*1170*/  UISETP.NE.U32.AND UP0, UPT, UR8, URZ, UPT ;  /* 0x0000003f0800728c */ /* 0x000fe2000bf05070 */
[----:B------:R-:W-:Y:S01]  /*1180*/  UMOV UR41, UR6 ;  /* 0x0000000600297c82 */ /* 0x000fe20008000000 */
[----:B------:R-:W-:Y:S02]  /*1190*/  UMOV UR49, URZ ;  /* 0x0000003f00317c82 */ /* 0x000fe40008000000 */
[----:B------:R-:W-:-:S02]  /*11a0*/  UISETP.NE.AND.EX UP0, UPT, UR9, URZ, UPT, UP0 ;  /* 0x0000003f0900728c */ /* 0x000fc4000bf05300 */
[----:B------:R-:W-:Y:S02]  /*11b0*/  ULOP3.LUT UR42, UR5, 0xffff, URZ, 0xc0, !UPT ;  /* 0x0000ffff052a7892 */ /* 0x000fe4000f8ec03f */
[----:B------:R-:W-:Y:S02]  /*11c0*/  USEL UR4, UR4, 0x1, UP0 ;  /* 0x0000000104047887 */ /* 0x000fe40008000000 */
[----:B------:R-:W-:Y:S02]  /*11d0*/  ULOP3.LUT UR6, UR5, 0xff0000, URZ, 0xc0, !UPT ;  /* 0x00ff000005067892 */ /* 0x000fe4000f8ec03f */
[----:B------:R-:W-:Y:S02]  /*11e0*/  UIMAD UR4, UR4, UR7, URZ ;  /* 0x00000007040472a4 */ /* 0x000fe4000f8e023f */
[----:B------:R-:W-:Y:S01]  /*11f0*/  ULOP3.LUT UR7, UR5, 0xff000000, URZ, 0xc0, !UPT ;  /* 0xff00000005077892 */ /* 0x000fe2000f8ec03f */
[----:B--2---:R-:W-:-:S04]  /*1200*/  @P0 R2UR UR49, R2 ;  /* 0x00000000023102ca */ /* 0x004fc800000e0000 */
[----:B---3--:R-:W-:Y:S01]  /*1210*/  @P1 R2UR UR4, R4 ;  /* 0x00000000040412ca */ /* 0x008fe200000e0000 */
[----:B-----5:R-:W-:-:S14]  /*1220*/  @P1 BRA `(.L_x_136) ;  /* 0x0000000000341947 */ /* 0x020fdc0003800000 */
[----:B------:R-:W-:Y:S02]  /*1230*/  ULDC.64 UR8, c[0x0][0xa08] ;  /* 0x0002820000087ab9 */ /* 0x000fe40000000a00 */
[----:B------:R-:W-:-:S04]  /*1240*/  ISETP.NE.U32.AND P0, PT, RZ, UR8, PT ;  /* 0x00000008ff007c0c */ /* 0x000fc8000bf05070 */
[----:B------:R-:W-:-:S13]  /*1250*/  ISETP.NE.AND.EX P0, PT, RZ, UR9, PT, P0 ;  /* 0x00000009ff007c0c */ /* 0x000fda000bf05300 */
[----:B------:R-:W-:Y:S05]  /*1260*/  @!P0 BRA `(.L_x_136) ;  /* 0x0000000000248947 */ /* 0x000fea0003800000 */
[----:B------:R-:W-:Y:S02]  /*1270*/  ULDC.64 UR4, c[0x0][0xa08] ;  /* 0x0002820000047ab9 */ /* 0x000fe40000000a00 */
[----:B------:R-:W-:-:S06]  /*1280*/  UIMAD.WIDE UR4, UR38, 0x4, UR4 ;  /* 0x00000004260478a5 */ /* 0x000fcc000f8e0204 */
[----:B------:R-:W-:Y:S02]  /*1290*/  IMAD.U32 R2, RZ, RZ, UR4 ;  /* 0x00000004ff027e24 */ /* 0x000fe4000f8e00ff */
[----:B------:R-:W-:-:S05]  /*12a0*/  IMAD.U32 R3, RZ, RZ, UR5 ;  /* 0x00000005ff037e24 */ /* 0x000fca000f8e00ff */
[----:B------:R-:W2:Y:S04]  /*12b0*/  LDG.E R4, desc[UR52][R2.64] ;  /* 0x0000003402047981 */ /* 0x000ea8000c1e1900 */
[----:B0-----:R-:W3:Y:S01]  /*12c0*/  LDG.E R0, desc[UR52][R2.64+0x4] ;  /* 0x0000043402007981 */ /* 0x001ee2000c1e1900 */
[----:B--2---:R-:W-:Y:S02]  /*12d0*/  R2UR UR4, R4 ;  /* 0x00000000040472ca */ /* 0x004fe400000e0000 */
[----:B---3--:R-:W-:-:S13]  /*12e0*/  R2UR UR5, R0 ;  /* 0x00000000000572ca */ /* 0x008fda00000e0000 */
[----:B------:R-:W-:-:S12]  /*12f0*/  UIADD3 UR4, -UR4, UR5, URZ ;  /* 0x0000000504047290 */ /* 0x000fd8000fffe13f */
.L_x_136:
[----:B------:R-:W-:Y:S02]  /*1300*/  UIADD3 UR49, -UR49, UR4, URZ ;  /* 0x0000000431317290 */ /* 0x000fe4000fffe13f */
[----:B------:R-:W-:Y:S02]  /*1310*/  USHF.R.U32.HI UR7, URZ, 0x8, UR7 ;  /* 0x000000083f077899 */ /* 0x000fe40008011607 */
[----:B------:R-:W-:Y:S02]  /*1320*/  UISETP.GE.AND UP0, UPT, UR49, 0x1, UPT ;  /* 0x000000013100788c */ /* 0x000fe4000bf06270 */
[----:B------:R-:W-:Y:S02]  /*1330*/  UIADD3 UR4, UR49, 0x7f, URZ ;  /* 0x0000007f31047890 */ /* 0x000fe4000fffe03f */
[----:B------:R-:W-:Y:S02]  /*1340*/  ULEA.HI UR6, UR6, UR7, URZ, 0x10 ;  /* 0x0000000706067291 */ /* 0x000fe4000f8f803f */
[----:B------:R-:W-:Y:S01]  /*1350*/  PLOP3.LUT P0, PT, PT, PT, UP0, 0x80, 0x0 ;  /* 0x000000000000781c */ /* 0x000fe20003f0f008 */
[----:B------:R-:W-:-:S02]  /*1360*/  USHF.R.S32.HI UR5, URZ, 0x1f, UR4 ;  /* 0x0000001f3f057899 */ /* 0x000fc40008011404 */
[----:B------:R-:W-:Y:S02]  /*1370*/  ULOP3.LUT UR43, UR6, 0xff, URZ, 0xc0, !UPT ;  /* 0x000000ff062b7892 */ /* 0x000fe4000f8ec03f */
[----:B------:R-:W-:Y:S02]  /*1380*/  ULEA.HI UR5, UR5, UR4, URZ, 0x7 ;  /* 0x0000000405057291 */ /* 0x000fe4000f8f383f */
[----:B------:R-:W-:Y:S01]  /*1390*/  USHF.R.U32.HI UR44, URZ, 0x10, UR6 ;  /* 0x000000103f2c7899 */ /* 0x000fe20008011606 */
[----:B------:R-:W-:Y:S01]  /*13a0*/  UMOV UR4, URZ ;  /* 0x0000003f00047c82 */ /* 0x000fe20008000000 */
[----:B------:R-:W-:-:S04]  /*13b0*/  USHF.R.S32.HI UR9, URZ, 0x7, UR5 ;  /* 0x000000073f097899 */ /* 0x000fc80008011405 */
[----:B------:R-:W-:Y:S08]  /*13c0*/  @!P0 BRA `(.L_x_137) ;  /* 0x0000000000908947 */ /* 0x000ff00003800000 */
[----:B------:R-:W-:Y:S01]  /*13d0*/  UISETP.NE.AND UP0, UPT, UR44, URZ, UPT ;  /* 0x0000003f2c00728c */ /* 0x000fe2000bf05270 */
[----:B------:R-:W-:-:S03]  /*13e0*/  ULDC UR4, c[0x0][0x9f0] ;  /* 0x00027c0000047ab9 */ /* 0x000fc60000000800 */
[----:B------:R-:W-:-:S03]  /*13f0*/  USEL UR10, UR44, UR4, UP0 ;  /* 0x000000042c0a7287 */ /* 0x000fc60008000000 */
[----:B------:R-:W-:Y:S01]  /*1400*/  UMOV UR4, URZ ;  /* 0x0000003f00047c82 */ /* 0x000fe20008000000 */
[----:B------:R-:W-:Y:S02]  /*1410*/  UIADD3 UR6, UR9, -0x1, UR10 ;  /* 0xffffffff09067890 */ /* 0x000fe4000fffe00a */
[----:B------:R-:W-:-:S04]  /*1420*/  IMAD.U32 R3, RZ, RZ, UR10 ;  /* 0x0000000aff037e24 */ /* 0x000fc8000f8e00ff */
[----:B------:R-:W-:Y:S01]  /*1430*/  IMAD.U32 R4, RZ, RZ, UR6 ;  /* 0x00000006ff047e24 */ /* 0x000fe2000f8e00ff */
[-C--:B0-----:R-:W-:Y:S01]  /*1440*/  IABS R0, R3.reuse ;  /* 0x0000000300007213 */ /* 0x081fe20000000000 */
[----:B------:R-:W-:Y:S01]  /*1450*/  ULOP3.LUT UR6, UR6, UR10, URZ, 0x3c, !UPT ;  /* 0x0000000a06067292 */ /* 0x000fe2000f8e3c3f */
[----:B------:R-:W-:Y:S02]  /*1460*/  IABS R5, R3 ;  /* 0x0000000300057213 */ /* 0x000fe40000000000 */
        /* <DEDUP_REMOVED lines=26> */
.L_x_137:
[----:B------:R-:W-:Y:S01]  /*1610*/  UIMAD UR45, UR43, UR4, URZ ;  /* 0x000000042b2d72a4 */ /* 0x000fe2000f8e023f */
[----:B0-----:R-:W-:Y:S01]  /*1620*/  IMAD.U32 R0, RZ, RZ, UR9 ;  /* 0x00000009ff007e24 */ /* 0x001fe2000f8e00ff */
[----:B------:R-:W-:Y:S01]  /*1630*/  PLOP3.LUT P0, PT, PT, PT, PT, 0x80, 0x0 ;  /* 0x000000000000781c */ /* 0x000fe20003f0f070 */
[----:B------:R-:W-:Y:S01]  /*1640*/  IMAD.U32 R3, RZ, RZ, UR4 ;  /* 0x00000004ff037e24 */ /* 0x000fe2000f8e00ff */
[----:B------:R-:W-:Y:S01]  /*1650*/  CS2R R14, SRZ ;  /* 0x00000000000e7805 */ /* 0x000fe2000001ff00 */
[----:B------:R-:W-:Y:S01]  /*1660*/  IMAD.MOV.U32 R13, RZ, RZ, RZ ;  /* 0x000000ffff0d7224 */ /* 0x000fe200078e00ff */
[----:B------:R-:W-:Y:S02]  /*1670*/  CS2R R40, SRZ ;  /* 0x0000000000287805 */ /* 0x000fe4000001ff00 */
[----:B------:R-:W-:Y:S02]  /*1680*/  CS2R R8, SRZ ;  /* 0x0000000000087805 */ /* 0x000fe4000001ff00 */
[----:B------:R-:W-:-:S02]  /*1690*/  VIADDMNMX R0, R3, UR45, R0, PT ;  /* 0x0000002d03007c46 */ /* 0x000fc4000b800100 */
[----:B------:R-:W-:Y:S02]  /*16a0*/  CS2R R2, SRZ ;  /* 0x0000000000027805 */ /* 0x000fe4000001ff00 */
[----:B------:R-:W-:Y:S01]  /*16b0*/  CS2R R10, SRZ ;  /* 0x00000000000a7805 */ /* 0x000fe2000001ff00 */
[----:B------:R-:W-:Y:S01]  /*16c0*/  IMAD.MOV.U32 R91, RZ, RZ, RZ ;  /* 0x000000ffff5b7224 */ /* 0x000fe200078e00ff */
[----:B------:R-:W-:Y:S01]  /*16d0*/  R2UR UR48, R0 ;  /* 0x00000000003072ca */ /* 0x000fe200000e0000 */
[----:B------:R-:W-:Y:S01]  /*16e0*/  IMAD.MOV.U32 R0, RZ, RZ, RZ ;  /* 0x000000ffff007224 */ /* 0x000fe200078e00ff */
[----:B------:R-:W-:Y:S02]  /*16f0*/  CS2R R20, SRZ ;  /* 0x0000000000147805 */ /* 0x000fe4000001ff00 */
[----:B------:R-:W-:Y:S02]  /*1700*/  CS2R R32, SRZ ;  /* 0x0000000000207805 */ /* 0x000fe4000001ff00 */
[----:B------:R-:W-:-:S02]  /*1710*/  CS2R R24, SRZ ;  /* 0x0000000000187805 */ /* 0x000fc4000001ff00 */
[----:B------:R-:W-:Y:S01]  /*1720*/  CS2R R34, SRZ ;  /* 0x0000000000227805 */ /* 0x000fe2000001ff00 */
[----:B------:R-:W-:Y:S01]  /*1730*/  IMAD.MOV.U32 R99, RZ, RZ, RZ ;  /* 0x000000ffff637224 */ /* 0x000fe200078e00ff */
[----:B------:R-:W-:Y:S01]  /*1740*/  CS2R R36, SRZ ;  /* 0x0000000000247805 */ /* 0x000fe2000001ff00 */
[----:B------:R-:W-:Y:S01]  /*1750*/  IMAD.MOV.U32 R108, RZ, RZ, RZ ;  /* 0x000000ffff6c7224 */ /* 0x000fe200078e00ff */
[----:B------:R-:W-:Y:S02]  /*1760*/  CS2R R26, SRZ ;  /* 0x00000000001a7805 */ /* 0x000fe4000001ff00 */
[----:B------:R-:W-:Y:S02]  /*1770*/  CS2R R38, SRZ ;  /* 0x0000000000267805 */ /* 0x000fe4000001ff00 */
[----:B------:R-:W-:Y:S02]  /*1780*/  CS2R R42, SRZ ;  /* 0x00000000002a7805 */ /* 0x000fe4000001ff00 */
[----:B------:R-:W-:Y:S01]  /*1790*/  CS2R R114, SRZ ;  /* 0x0000000000727805 */ /* 0x000fe2000001ff00 */
[----:B------:R-:W-:Y:S01]  /*17a0*/  UISETP.GT.AND UP0, UPT, UR48, UR45, UPT ;  /* 0x0000002d3000728c */ /* 0x000fe2000bf04270 */
[----:B------:R-:W-:Y:S01]  /*17b0*/  CS2R R28, SRZ ;  /* 0x00000000001c7805 */ /* 0x000fe2000001ff00 */
[----:B------:R-:W-:Y:S01]  /*17c0*/  IMAD.MOV.U32 R44, RZ, RZ, RZ ;  /* 0x000000ffff2c7224 */ /* 0x000fe200078e00ff */
[----:B------:R-:W-:Y:S01]  /*17d0*/  CS2R R30, SRZ ;  /* 0x00000000001e7805 */ /* 0x000fe2000001ff00 */
[----:B------:R-:W-:Y:S01]  /*17e0*/  IMAD.MOV.U32 R124, RZ, RZ, RZ ;  /* 0x000000ffff7c7224 */ /* 0x000fe200078e00ff */
[----:B------:R-:W-:-:S02]  /*17f0*/  CS2R R126, SRZ ;  /* 0x00000000007e7805 */ /* 0x000fc4000001ff00 */
[----:B------:R-:W-:Y:S01]  /*1800*/  PLOP3.LUT P1, PT, PT, PT, UP0, 0x80, 0x0 ;  /* 0x000000000000781c */ /* 0x000fe20003f2f008 */
[----:B------:R-:W-:Y:S01]  /*1810*/  IMAD.MOV.U32 R67, RZ, RZ, RZ ;  /* 0x000000ffff437224 */ /* 0x000fe200078e00ff */
[----:B------:R-:W-:Y:S01]  /*1820*/  CS2R R46, SRZ ;  /* 0x00000000002e7805 */ /* 0x000fe2000001ff00 */
[----:B------:R-:W-:Y:S01]  /*1830*/  IMAD.MOV.U32 R48, RZ, RZ, RZ ;  /* 0x000000ffff307224 */ /* 0x000fe200078e00ff */
[----:B------:R-:W-:Y:S01]  /*1840*/  CS2R R134, SRZ ;  /* 0x0000000000867805 */ /* 0x000fe2000001ff00 */
[----:B------:R-:W-:Y:S02]  /*1850*/  IMAD.MOV.U32 R132, RZ, RZ, RZ ;  /* 0x000000ffff847224 */ /* 0x000fe400078e00ff */
[----:B------:R-:W-:Y:S02]  /*1860*/  IMAD.MOV.U32 R129, RZ, RZ, RZ ;  /* 0x000000ffff817224 */ /* 0x000fe400078e00ff */
[----:B------:R-:W-:-:S04]  /*1870*/  IMAD.MOV.U32 R50, RZ, RZ, RZ ;  /* 0x000000ffff327224 */ /* 0x000fc800078e00ff */
[----:B------:R-:W-:Y:S05]  /*1880*/  @!P1 BRA `(.L_x_138) ;  /* 0x0000005800f49947 */ /* 0x000fea0003800000 */
[----:B------:R-:W0:Y:S01]  /*1890*/  S2R R4, SR_TID.X ;  /* 0x0000000000047919 */ /* 0x000e220000002100 */
[----:B------:R-:W1:Y:S01]  /*18a0*/  S2UR UR8, SR_CgaCtaId ;  /* 0x00000000000879c3 */ /* 0x000e620000008800 */
[----:B------:R-:W-:Y:S02]  /*18b0*/  UMOV UR7, 0x400 ;  /* 0x0000040000077882 */ /* 0x000fe40000000000 */
[----:B-1----:R-:W-:Y:S01]  /*18c0*/  ULEA UR7, UR8, UR7, 0x18 ;  /* 0x0000000708077291 */ /* 0x002fe2000f8ec03f */
[----:B0-----:R-:W-:-:S05]  /*18d0*/  VIADD R5, R4, 0xffffff80 ;  /* 0xffffff8004057836 */ /* 0x001fca0000000000 */
[----:B------:R-:W-:-:S04]  /*18e0*/  SHF.R.S32.HI R4, RZ, 0x1f, R5 ;  /* 0x0000001fff047819 */ /* 0x000fc80000011405 */
[----:B------:R-:W-:-:S04]  /*18f0*/  LEA.HI R4, R4, R5, RZ, 0x7 ;  /* 0x0000000504047211 */ /* 0x000fc800078f38ff */
[----:B------:R-:W-:-:S05]  /*1900*/  SHF.R.S32.HI R4, RZ, 0x7, R4 ;  /* 0x00000007ff047819 */ /* 0x000fca0000011404 */
[----:B------:R-:W0:Y:S02]  /*1910*/  SHFL.IDX PT, R0, R4, RZ, 0x1f ;  /* 0x00001fff04007589 */ /* 0x000e2400000e0000 */
[----:B0-----:R-:W-:-:S13]  /*1920*/  R2UR UR6, R0 ;  /* 0x00000000000672ca */ /* 0x001fda00000e0000 */
        /* <DEDUP_REMOVED lines=17> */
[----:B------:R-:W-:Y:S02]  /*1a40*/  IMAD.U32 R10, RZ, RZ, UR6 ;  /* 0x00000006ff0a7e24 */ /* 0x000fe4000f8e00ff */
        /* <DEDUP_REMOVED lines=8> */
.L_x_139:
[----:B------:R-:W-:Y:S01]  /*1ad0*/  ULDC.64 UR6, c[0x0][0x998] ;  /* 0x0002660000067ab9 */ /* 0x000fe20000000a00 */
[----:B------:R-:W-:Y:S01]  /*1ae0*/  ULDC.64 UR4, c[0x0][0x990] ;  /* 0x0002640000047ab9 */ /* 0x000fe20000000a00 */
[----:B------:R-:W-:Y:S02]  /*1af0*/  ISETP.NE.U32.AND P1, PT, RZ, UR6, PT ;  /* 0x00000006ff007c0c */ /* 0x000fe4000bf25070 */
[----:B------:R-:W-:Y:S02]  /*1b00*/  ISETP.NE.U32.AND P0, PT, RZ, UR4, PT ;  /* 0x00000004ff007c0c */ /* 0x000fe4000bf05070 */
[----:B------:R-:W-:Y:S02]  /*1b10*/  ISETP.NE.AND.EX P1, PT, RZ, UR7, PT, P1 ;  /* 0x00000007ff007c0c */ /* 0x000fe4000bf25310 */
[----:B------:R-:W-:-:S11]  /*1b20*/  ISETP.NE.AND.EX P0, PT, RZ, UR5, PT, P0 ;  /* 0x00000005ff007c0c */ /* 0x000fd6000bf05300 */
[----:B------:R-:W0:Y:S08]  /*1b30*/  @P1 LDC.64 R8, c[0x0][0x9b8] ;  /* 0x00026e00ff081b82 */ /* 0x000e300000000a00 */
[----:B------:R-:W1:Y:S08]  /*1b40*/  @P0 LDC.64 R6, c[0x0][0x9a8] ;  /* 0x00026a00ff060b82 */ /* 0x000e700000000a00 */
[----:B------:R-:W2:Y:S08]  /*1b50*/  @P0 LDC.64 R10, c[0x0][0x9b0] ;  /* 0x00026c00ff0a0b82 */ /* 0x000eb00000000a00 */
[----:B------:R-:W3:Y:S01]  /*1b60*/  @P1 LDC.64 R12, c[0x0][0x9c0] ;  /* 0x00027000ff0c1b82 */ /* 0x000ee20000000a00 */
[----:B0-----:R-:W-:-:S02]  /*1b70*/  @P1 IMAD R2, R8, UR39, RZ ;  /* 0x0000002708021c24 */ /* 0x001fc4000f8e02ff */
[----:B------:R-:W-:-:S04]  /*1b80*/  @P1 IMAD.WIDE.U32 R4, R8, UR38, RZ ;  /* 0x0000002608041c25 */ /* 0x000fc8000f8e00ff */
[----:B------:R-:W-:Y:S02]  /*1b90*/  @P1 IMAD R9, R9, UR38, R2 ;  /* 0x0000002609091c24 */ /* 0x000fe4000f8e0202 */
[C---:B-1----:R-:W-:Y:S02]  /*1ba0*/  @P0 IMAD R0, R6.reuse, UR39, RZ ;  /* 0x0000002706000c24 */ /* 0x042fe4000f8e02ff */
[----:B------:R-:W-:-:S04]  /*1bb0*/  @P0 IMAD.WIDE.U32 R2, R6, UR38, RZ ;  /* 0x0000002606020c25 */ /* 0x000fc8000f8e00ff */
[----:B------:R-:W-:Y:S02]  /*1bc0*/  @P0 IMAD R7, R7, UR38, R0 ;  /* 0x0000002607070c24 */ /* 0x000fe4000f8e0200 */
[----:B------:R-:W-:Y:S02]  /*1bd0*/  @P1 IMAD.IADD R5, R5, 0x1, R9 ;  /* 0x0000000105051824 */ /* 0x000fe400078e0209 */
[----:B------:R-:W-:Y:S02]  /*1be0*/  @P0 IMAD.IADD R3, R3, 0x1, R7 ;  /* 0x0000000103030824 */ /* 0x000fe400078e0207 */
[----:B------:R-:W-:Y:S02]  /*1bf0*/  IMAD.MOV.U32 R0, RZ, RZ, 0x3f800000 ;  /* 0x3f800000ff007424 */ /* 0x000fe400078e00ff */
[----:B--2---:R-:W-:-:S04]  /*1c00*/  @P0 IMAD.WIDE.U32 R2, R10, UR42, R2 ;  /* 0x0000002a0a020c25 */ /* 0x004fc8000f8e0002 */
[----:B---3--:R-:W-:Y:S01]  /*1c10*/  @P1 IMAD.WIDE.U32 R6, R12, UR42, R4 ;  /* 0x0000002a0c061c25 */ /* 0x008fe2000f8e0004 */
[----:B------:R-:W-:-:S03]  /*1c20*/  @P0 LEA R4, P2, R2, UR4, 0x2 ;  /* 0x0000000402040c11 */ /* 0x000fc6000f8410ff */
[----:B------:R-:W-:Y:S01]  /*1c30*/  @P0 IMAD R5, R11, UR42, R3 ;  /* 0x0000002a0b050c24 */ /* 0x000fe2000f8e0203 */
[----:B------:R-:W-:Y:S01]  /*1c40*/  @P1 LEA R8, P3, R6, UR6, 0x2 ;  /* 0x0000000606081c11 */ /* 0x000fe2000f8610ff */
[----:B------:R-:W-:Y:S02]  /*1c50*/  @P1 IMAD R3, R13, UR42, R7 ;  /* 0x0000002a0d031c24 */ /* 0x000fe4000f8e0207 */
[----:B------:R-:W-:Y:S01]  /*1c60*/  IMAD.MOV.U32 R7, RZ, RZ, 0x3f800000 ;  /* 0x3f800000ff077424 */ /* 0x000fe200078e00ff */
[----:B------:R-:W-:Y:S02]  /*1c70*/  @P0 LEA.HI.X R5, R2, UR5, R5, 0x2, P2 ;  /* 0x0000000502050c11 */ /* 0x000fe400090f1405 */
[----:B------:R-:W-:-:S03]  /*1c80*/  @P1 LEA.HI.X R9, R6, UR7, R3, 0x2, P3 ;  /* 0x0000000706091c11 */ /* 0x000fc600098f1403 */
[----:B------:R0:W2:Y:S04]  /*1c90*/  @P0 LDG.E R7, desc[UR52][R4.64] ;  /* 0x0000003404070981 */ /* 0x0000a8000c1e1900 */
[----:B------:R-:W2:Y:S01]  /*1ca0*/  @P1 LDG.E R0, desc[UR52][R8.64] ;  /* 0x0000003408001981 */ /* 0x000ea2000c1e1900 */
[----:B------:R-:W1:Y:S01]  /*1cb0*/  S2UR UR5, SR_CgaCtaId ;  /* 0x00000000000579c3 */ /* 0x000e620000008800 */
[----:B------:R-:W-:Y:S01]  /*1cc0*/  ULEA.HI UR4, UR46, UR46, URZ, 0x1 ;  /* 0x0000002e2e047291 */ /* 0x000fe2000f8f083f */
[----:B------:R-:W-:-:S03]  /*1cd0*/  MOV R2, 0x400 ;  /* 0x0000040000027802 */ /* 0x000fc60000000f00 */
[----:B------:R-:W-:Y:S01]  /*1ce0*/  ULOP3.LUT UR4, UR4, 0xfffffffe, URZ, 0xc0, !UPT ;  /* 0xfffffffe04047892 */ /* 0x000fe2000f8ec03f */
[----:B0-----:R-:W-:-:S03]  /*1cf0*/  IMAD.U32 R4, RZ, RZ, UR47 ;  /* 0x0000002fff047e24 */ /* 0x001fc6000f8e00ff */
[----:B------:R-:W-:Y:S02]  /*1d00*/  UIADD3 UR4, UR46, -UR4, URZ ;  /* 0x800000042e047290 */ /* 0x000fe4000fffe03f */
[----:B------:R-:W-:-:S04]  /*1d10*/  ISETP.NE.AND P0, PT, R4, 0x3, PT ;  /* 0x000000030400780c */ /* 0x000fc80003f05270 */
[----:B------:R-:W-:Y:S01]  /*1d20*/  IMAD.U32 R11, RZ, RZ, UR4 ;  /* 0x00000004ff0b7e24 */ /* 0x000fe2000f8e00ff */
[----:B------:R-:W-:-:S04]  /*1d30*/  ULDC UR4, c[0x0][0x9d8] ;  /* 0x0002760000047ab9 */ /* 0x000fc80000000800 */
[----:B------:R-:W-:Y:S01]  /*1d40*/  SHF.L.U32 R11, R11, 0x1f, RZ ;  /* 0x0000001f0b0b7819 */ /* 0x000fe200000006ff */
[----:B-1----:R-:W-:-:S05]  /*1d50*/  IMAD.U32 R3, RZ, RZ, UR5 ;  /* 0x00000005ff037e24 */ /* 0x002fca000f8e00ff */
[----:B------:R-:W-:-:S04]  /*1d60*/  LEA R2, R3, R2, 0x18 ;  /* 0x0000000203027211 */ /* 0x000fc800078ec0ff */
[----:B------:R-:W0:Y:S01]  /*1d70*/  SYNCS.PHASECHK.TRANS64.TRYWAIT P1, [R2+URZ+0x19c00], R11 ;  /* 0x019c000b020075a7 */ /* 0x000e22000802017f */
[----:B--2---:R-:W-:-:S04]  /*1d80*/  FMUL.FTZ R0, R7, R0 ;  /* 0x0000000007007220 */ /* 0x004fc80000410000 */
[----:B------:R-:W-:Y:S01]  /*1d90*/  FMUL.FTZ R0, R0, UR4 ;  /* 0x0000000400007c20 */ /* 0x000fe20008410000 */
[----:B0-----:R-:W-:Y:S06]  /*1da0*/  @!P1 BRA `(.L_x_140) ;  /* 0x000000e0007c9947 */ /* 0x001fec0003800000 */
.L_x_272:
[----:B------:R-:W-:Y:S05]  /*1db0*/  @!P0 BRA `(.L_x_141) ;  /* 0x0000000000048947 */ /* 0x000fea0003800000 */
[----:B------:R-:W-:Y:S01]  /*1dc0*/  BPT.TRAP 0x1 ;  /* 0x000000040000795c */ /* 0x000fe20000300000 */
.L_x_141:
[----:B------:R-:W-:Y:S02]  /*1dd0*/  IMAD.U32 R5, RZ, RZ, UR37 ;  /* 0x00000025ff057e24 */ /* 0x000fe4000f8e00ff */
[----:B------:R-:W-:Y:S02]  /*1de0*/  IMAD.U32 R6, RZ, RZ, UR36 ;  /* 0x00000024ff067e24 */ /* 0x000fe4000f8e00ff */
[----:B------:R-:W-:-:S03]  /*1df0*/  IMAD R4, R5, 0x8, R2 ;  /* 0x0000000805047824 */ /* 0x000fc600078e0202 */
[----:B------:R-:W-:-:S04]  /*1e00*/  SHF.L.U32 R5, R6, 0x1f, RZ ;  /* 0x0000001f06057819 */ /* 0x000fc800000006ff */
[----:B------:R1:W2:Y:S01]  /*1e10*/  SYNCS.PHASECHK.TRANS64.TRYWAIT P1, [R4+URZ+0x19c30], R5 ;  /* 0x019c3005040075a7 */ /* 0x0002a2000802017f */
[----:B------:R-:W-:Y:S05]  /*1e20*/  @!P0 BRA `(.L_x_142) ;  /* 0x0000000000048947 */ /* 0x000fea0003800000 */
[----:B------:R-:W-:Y:S01]  /*1e30*/  BPT.TRAP 0x1 ;  /* 0x000000040000795c */ /* 0x000fe20000300000 */
.L_x_142:
[----:B------:R-:W3:Y:S01]  /*1e40*/  S2R R6, SR_TID.X ;  /* 0x0000000000067919 */ /* 0x000ee20000002100 */
[----:B------:R-:W-:Y:S01]  /*1e50*/  IMAD.MOV.U32 R89, RZ, RZ, RZ ;  /* 0x000000ffff597224 */ /* 0x000fe200078e00ff */
[----:B---3--:R-:W-:Y:S01]  /*1e60*/  LOP3.LUT P2, RZ, R6, 0x7f, RZ, 0xc0, !PT ;  /* 0x0000007f06ff7812 */ /* 0x008fe2000784c0ff */
[----:B--2---:R-:W-:-:S12]  /*1e70*/  @P1 BRA `(.L_x_143) ;  /* 0x0000000000081947 */ /* 0x004fd80003800000 */
[----:B------:R-:W2:Y:S02]  /*1e80*/  SYNCS.PHASECHK.TRANS64.TRYWAIT P1, [R4+URZ+0x19c30], R5 ;  /* 0x019c3005040075a7 */ /* 0x000ea4000802017f */
[----:B--2---:R-:W-:Y:S05]  /*1e90*/  @!P1 BRA `(.L_x_144) ;  /* 0x000000e000549947 */ /* 0x004fea0003800000 */
.L_x_143:
[----:B------:R-:W-:Y:S05]  /*1ea0*/  WARPSYNC.ALL ;  /* 0x0000000000007948 */ /* 0x000fea0003800000 */
[----:B------:R-:W-:Y:S01]  /*1eb0*/  R2UR UR4, R2 ;  /* 0x00000000020472ca */ /* 0x000fe200000e0000 */
[----:B------:R-:W-:Y:S01]  /*1ec0*/  ULOP3.LUT UR12, UR50, 0x10000, URZ, 0xfc, !UPT ;  /* 0x00010000320c7892 */ /* 0x000fe2000f8efc3f */
[----:B------:R-:W-:Y:S01]  /*1ed0*/  WARPGROUP.ARRIVE ;  /* 0x00000000000079c5 */ /* 0x000fe20000000000 */
[----:B------:R-:W-:Y:S01]  /*1ee0*/  UMOV UR13, 0xc0000010 ;  /* 0xc0000010000d7882 */ /* 0x000fe20000000000 */
[----:B------:R-:W-:Y:S01]  /*1ef0*/  UMOV UR15, 0xc0000010 ;  /* 0xc0000010000f7882 */ /* 0x000fe20000000000 */
[----:B------:R-:W3:Y:S01]  /*1f00*/  LDL R94, [R1+0x8] ;  /* 0x00000800015e7983 */ /* 0x000ee20000100800 */
[----:B------:R-:W-:Y:S01]  /*1f10*/  UMOV UR5, 0xc0000010 ;  /* 0xc000001000057882 */ /* 0x000fe20000000000 */
[----:B------:R-:W-:Y:S01]  /*1f20*/  UMOV UR7, 0xc0000010 ;  /* 0xc000001000077882 */ /* 0x000fe20000000000 */
[----:B------:R-:W-:Y:S01]  /*1f30*/  UIADD3 UR8, UR12, 0x300, URZ ;  /* 0x000003000c087890 */ /* 0x000fe2000fffe03f */
[----:B------:R-:W-:Y:S01]  /*1f40*/  IMAD.U32 R13, RZ, RZ, UR49 ;  /* 0x00000031ff0d7e24 */ /* 0x000fe2000f8e00ff */
[----:B------:R-:W-:Y:S01]  /*1f50*/  UMOV UR9, 0xc0000010 ;  /* 0xc000001000097882 */ /* 0x000fe20000000000 */
[----:B------:R-:W-:Y:S01]  /*1f60*/  UMOV UR11, 0xc0000010 ;  /* 0xc0000010000b7882 */ /* 0x000fe20000000000 */
[----:B------:R-:W-:Y:S01]  /*1f70*/  ULDC UR17, c[0x0][0x988] ;  /* 0x0002620000117ab9 */ /* 0x000fe20000000800 */
[----:B------:R-:W-:Y:S01]  /*1f80*/  UIADD3 UR4, UR4, 0x13800, URZ ;  /* 0x0001380004047890 */ /* 0x000fe2000fffe03f */
[--C-:B------:R-:W-:Y:S01]  /*1f90*/  IMAD.MOV.U32 R95, RZ, RZ, R89.reuse ;  /* 0x000000ffff5f7224 */ /* 0x100fe200078e0059 */
[----:B------:R-:W-:Y:S01]  /*1fa0*/  UIADD3 UR18, UR48, -0x2, URZ ;  /* 0xfffffffe30127890 */ /* 0x000fe2000fffe03f */
[--C-:B------:R-:W-:Y:S01]  /*1fb0*/  IMAD.MOV.U32 R97, RZ, RZ, R89.reuse ;  /* 0x000000ffff617224 */ /* 0x100fe200078e0059 */
[----:B------:R-:W-:Y:S01]  /*1fc0*/  USHF.R.U32.HI UR4, URZ, 0x4, UR4 ;  /* 0x000000043f047899 */ /* 0x000fe20008011604 */
[--C-:B------:R-:W-:Y:S01]  /*1fd0*/  IMAD.MOV.U32 R96, RZ, RZ, R89.reuse ;  /* 0x000000ffff607224 */ /* 0x100fe200078e0059 */
[----:B------:R-:W-:Y:S01]  /*1fe0*/  UISETP.GE.AND UP0, UPT, UR18, UR45, UPT ;  /* 0x0000002d1200728c */ /* 0x000fe2000bf06270 */
[--C-:B------:R-:W-:Y:S01]  /*1ff0*/  IMAD.MOV.U32 R99, RZ, RZ, R89.reuse ;  /* 0x000000ffff637224 */ /* 0x100fe200078e0059 */
[----:B------:R-:W-:Y:S01]  /*2000*/  ULOP3.LUT UR4, UR4, 0x3fff, URZ, 0xc0, !UPT ;  /* 0x00003fff04047892 */ /* 0x000fe2000f8ec03f */
[----:B------:R-:W-:-:S02]  /*2010*/  IMAD.MOV.U32 R98, RZ, RZ, R89 ;  /* 0x000000ffff627224 */ /* 0x000fc400078e0059 */
[--C-:B------:R-:W-:Y:S01]  /*2020*/  IMAD.MOV.U32 R101, RZ, RZ, R89.reuse ;  /* 0x000000ffff657224 */ /* 0x100fe200078e0059 */
[----:B------:R-:W-:Y:S01]  /*2030*/  ULOP3.LUT UR16, UR4, 0x10000, URZ, 0xfc, !UPT ;  /* 0x0001000004107892 */ /* 0x000fe2000f8efc3f */
[--C-:B------:R-:W-:Y:S01]  /*2040*/  IMAD.MOV.U32 R100, RZ, RZ, R89.reuse ;  /* 0x000000ffff647224 */ /* 0x100fe200078e0059 */
[----:B------:R-:W-:Y:S01]  /*2050*/  UIADD3 UR4, UR12, 0x180, URZ ;  /* 0x000001800c047890 */ /* 0x000fe2000fffe03f */
[--C-:B------:R-:W-:Y:S01]  /*2060*/  IMAD.MOV.U32 R103, RZ, RZ, R89.reuse ;  /* 0x000000ffff677224 */ /* 0x100fe200078e0059 */
[----:B------:R-:W-:Y:S01]  /*2070*/  UIMAD UR14, UR37, 0x300, UR16 ;  /* 0x00000300250e78a4 */ /* 0x000fe2000f8e0210 */
[--C-:B------:R-:W-:Y:S02]  /*2080*/  IMAD.MOV.U32 R102, RZ, RZ, R89.reuse ;  /* 0x000000ffff667224 */ /* 0x100fe400078e0059 */
[--C-:B------:R-:W-:Y:S01]  /*2090*/  IMAD.MOV.U32 R105, RZ, RZ, R89.reuse ;  /* 0x000000ffff697224 */ /* 0x100fe200078e0059 */
[----:B------:R-:W-:Y:S01]  /*20a0*/  UIADD3 UR6, UR14, 0x100, URZ ;  /* 0x000001000e067890 */ /* 0x000fe2000fffe03f */
[--C-:B------:R-:W-:Y:S01]  /*20b0*/  IMAD.MOV.U32 R104, RZ, RZ, R89.reuse ;  /* 0x000000ffff687224 */ /* 0x100fe200078e0059 */
[----:B------:R-:W-:Y:S01]  /*20c0*/  UIADD3 UR10, UR14, 0x200, URZ ;  /* 0x000002000e0a7890 */ /* 0x000fe2000fffe03f */
[----:B------:R-:W-:-:S02]  /*20d0*/  IMAD.MOV.U32 R107, RZ, RZ, R89 ;  /* 0x000000ffff6b7224 */ /* 0x000fc400078e0059 */
[----:B------:R-:W-:Y:S01]  /*20e0*/  QGMMA.64x128x32.F32.E4M3.E4M3 R24, gdesc[UR12], RZ, !UPT, gsb0 ;  /* 0x01e000000c1879f3 */ /* 0x000fe2000c0008ff */
        /* <DEDUP_REMOVED lines=28> */
[----:B------:R-:W-:Y:S01]  /*22b0*/  IMAD.MOV.U32 R134, RZ, RZ, R89 ;  /* 0x000000ffff867224 */ /* 0x000fe200078e0059 */
[----:B------:R-:W-:Y:S02]  /*22c0*/  WARPGROUP.DEPBAR.LE gsb0, 0x0 ;  /* 0x00008000000079c5 */ /* 0x000fe40000010000 */
[----:B------:R-:W-:-:S06]  /*22d0*/  WARPGROUP.ARRIVE ;  /* 0x00000000000079c5 */ /* 0x000fcc0000000000 */
[----:B------:R-:W-:Y:S01]  /*22e0*/  QGMMA.64x128x32.F32.E4M3.E4M3 R24, gdesc[UR4], R24, gsb0 ;  /* 0x01e00000041879f3 */ /* 0x000fe20008000818 */
[----:B---3--:R-:W-:Y:S02]  /*22f0*/  IADD3 R13, R13, 0x80, -R94 ;  /* 0x000000800d0d7810 */ /* 0x008fe40007ffe85e */
[----:B------:R-:W3:Y:S01]  /*2300*/  S2R R94, SR_TID.X ;  /* 0x00000000005e7919 */ /* 0x000ee20000002100 */
[----:B------:R-:W-:Y:S02]  /*2310*/  WARPGROUP.DEPBAR.LE gsb0, 0x0 ;  /* 0x00008000000079c5 */ /* 0x000fe40000010000 */
[----:B------:R-:W-:-:S06]  /*2320*/  WARPGROUP.ARRIVE ;  /* 0x00000000000079c5 */ /* 0x000fcc0000000000 */
[----:B------:R-:W-:Y:S03]  /*2330*/  QGMMA.64x128x32.F32.E4M3.E4M3 R24, gdesc[UR8], R24, gsb0 ;  /* 0x01e00000081879f3 */ /* 0x000fe60008000818 */
[----:B------:R-:W-:Y:S02]  /*2340*/  WARPGROUP.DEPBAR.LE gsb0, 0x0 ;  /* 0x00008000000079c5 */ /* 0x000fe40000010000 */
[C---:B------:R-:W-:Y:S01]  /*2350*/  FMUL.FTZ R14, R0.reuse, R26 ;  /* 0x0000001a000e7220 */ /* 0x040fe20000410000 */
[C---:B------:R-:W-:Y:S01]  /*2360*/  FMUL.FTZ R15, R0.reuse, R27 ;  /* 0x0000001b000f7220 */ /* 0x040fe20000410000 */
[C---:B-12---:R-:W-:Y:S01]  /*2370*/  FMUL.FTZ R5, R0.reuse, R24 ;  /* 0x0000001800057220 */ /* 0x046fe20000410000 */
[C---:B------:R-:W-:Y:S01]  /*2380*/  FMUL.FTZ R24, R0.reuse, R30 ;  /* 0x0000001e00187220 */ /* 0x040fe20000410000 */
[C---:B------:R-:W-:Y:S01]  /*2390*/  FMUL.FTZ R6, R0.reuse, R25 ;  /* 0x0000001900067220 */ /* 0x040fe20000410000 */
[C---:B------:R-:W-:Y:S01]  /*23a0*/  FMUL.FTZ R25, R0.reuse, R31 ;  /* 0x0000001f00197220 */ /* 0x040fe20000410000 */
[----:B------:R-:W1:Y:S01]  /*23b0*/  MUFU.TANH R14, R14 ;  /* 0x0000000e000e7308 */ /* 0x000e620000002400 */
[----:B------:R-:W-:Y:S01]  /*23c0*/  FMUL.FTZ R93, R0, R52 ;  /* 0x00000034005d7220 */ /* 0x000fe20000410000 */
[----:B------:R-:W-:-:S02]  /*23d0*/  IMAD.U32 R52, RZ, RZ, UR48 ;  /* 0x00000030ff347e24 */ /* 0x000fc4000f8e00ff */
[C---:B------:R-:W-:Y:S01]  /*23e0*/  FMUL.FTZ R27, R0.reuse, R34 ;  /* 0x00000022001b7220 */ /* 0x040fe20000410000 */
[C---:B------:R-:W-:Y:S01]  /*23f0*/  FMUL.FTZ R8, R0.reuse, R29 ;  /* 0x0000001d00087220 */ /* 0x040fe20000410000 */
[----:B------:R-:W-:Y:S01]  /*2400*/  FMUL.FTZ R29, R0, R35 ;  /* 0x00000023001d7220 */ /* 0x000fe20000410000 */
[----:B------:R-:W-:Y:S02]  /*2410*/  IMAD R13, R52, -0x80, R13 ;  /* 0xffffff80340d7824 */ /* 0x000fe400078e020d */
[C---:B------:R-:W-:Y:S01]  /*2420*/  FMUL.FTZ R10, R0.reuse, R33 ;  /* 0x00000021000a7220 */ /* 0x040fe20000410000 */
[----:B------:R-:W2:Y:S01]  /*2430*/  MUFU.TANH R15, R15 ;  /* 0x0000000f000f7308 */ /* 0x000ea20000002400 */
[C---:B------:R-:W-:Y:S01]  /*2440*/  FMUL.FTZ R7, R0.reuse, R28 ;  /* 0x0000001c00077220 */ /* 0x040fe20000410000 */
[C---:B------:R-:W-:Y:S01]  /*2450*/  FMUL.FTZ R30, R0.reuse, R38 ;  /* 0x00000026001e7220 */ /* 0x040fe20000410000 */
[C---:B------:R-:W-:Y:S01]  /*2460*/  ISETP.GT.AND P4, PT, R13.reuse, RZ, PT ;  /* 0x000000ff0d00720c */ /* 0x040fe20003f84270 */
[C---:B0-----:R-:W-:Y:S01]  /*2470*/  FMUL.FTZ R11, R0.reuse, R36 ;  /* 0x00000024000b7220 */ /* 0x041fe20000410000 */
[C---:B------:R-:W-:Y:S01]  /*2480*/  ISETP.GT.AND P5, PT, R13.reuse, 0x1, PT ;  /* 0x000000010d00780c */ /* 0x040fe20003fa4270 */
[C---:B------:R-:W-:Y:S01]  /*2490*/  FMUL.FTZ R9, R0.reuse, R32 ;  /* 0x0000002000097220 */ /* 0x040fe20000410000 */
[C---:B------:R-:W-:Y:S01]  /*24a0*/  FMUL.FTZ R31, R0.reuse, R46 ;  /* 0x0000002e001f7220 */ /* 0x040fe20000410000 */
[----:B------:R-:W0:Y:S01]  /*24b0*/  MUFU.TANH R24, R24 ;  /* 0x0000001800187308 */ /* 0x000e220000002400 */
[C---:B------:R-:W-:Y:S01]  /*24c0*/  ISETP.GT.AND P1, PT, R13.reuse, 0x8, PT ;  /* 0x000000080d00780c */ /* 0x040fe20003f24270 */
[----:B------:R-:W-:Y:S01]  /*24d0*/  FMUL.FTZ R32, R0, R39 ;  /* 0x0000002700207220 */ /* 0x000fe20000410000 */
[----:B-1----:R-:W-:Y:S01]  /*24e0*/  FSEL R14, R14, -INF , P4 ;  /* 0xff8000000e0e7808 */ /* 0x002fe20002000000 */
[C---:B------:R-:W-:Y:S01]  /*24f0*/  FMUL.FTZ R88, R0.reuse, R50 ;  /* 0x0000003200587220 */ /* 0x040fe20000410000 */
[C---:B------:R-:W-:Y:S01]  /*2500*/  FMUL.FTZ R50, R0.reuse, R53 ;  /* 0x0000003500327220 */ /* 0x040fe20000410000 */
[C---:B------:R-:W-:Y:S01]  /*2510*/  FMUL.FTZ R35, R0.reuse, R47 ;  /* 0x0000002f00237220 */ /* 0x040fe20000410000 */
[----:B------:R-:W-:Y:S01]  /*2520*/  ISETP.GT.AND P2, PT, R13, 0x9, PT ;  /* 0x000000090d00780c */ /* 0x000fe20003f44270 */
[----:B------:R-:W1:Y:S01]  /*2530*/  MUFU.TANH R25, R25 ;  /* 0x0000001900197308 */ /* 0x000e620000002400 */
[----:B--2---:R-:W-:Y:S01]  /*2540*/  FSEL R15, R15, -INF , P5 ;  /* 0xff8000000f0f7808 */ /* 0x004fe20002800000 */
[C---:B------:R-:W-:Y:S01]  /*2550*/  FMUL.FTZ R34, R0.reuse, R42 ;  /* 0x0000002a00227220 */ /* 0x040fe20000410000 */
[----:B------:R-:W-:Y:S01]  /*2560*/  ISETP.GT.AND P3, PT, R13, 0x10, PT ;  /* 0x000000100d00780c */ /* 0x000fe20003f64270 */
[----:B------:R-:W-:Y:S01]  /*2570*/  FMUL.FTZ R36, R0, R43 ;  /* 0x0000002b00247220 */ /* 0x000fe20000410000 */
[----:B------:R-:W-:Y:S01]  /*2580*/  FMNMX.FTZ R53, R14, R15, !PT ;  /* 0x0000000f0e357209 */ /* 0x000fe20007810000 */
[C---:B------:R-:W-:Y:S01]  /*2590*/  FMUL.FTZ R12, R0.reuse, R37 ;  /* 0x00000025000c7220 */ /* 0x040fe20000410000 */
[----:B------:R-:W-:Y:S01]  /*25a0*/  FMUL.FTZ R20, R0, R40 ;  /* 0x0000002800147220 */ /* 0x000fe20000410000 */
[----:B------:R-:W2:Y:S01]  /*25b0*/  MUFU.TANH R5, R5 ;  /* 0x0000000500057308 */ /* 0x000ea20000002400 */
[----:B0-----:R-:W-:Y:S01]  /*25c0*/  FSEL R24, R24, -INF , P1 ;  /* 0xff80000018187808 */ /* 0x001fe20000800000 */
[C---:B------:R-:W-:Y:S01]  /*25d0*/  FMUL.FTZ R21, R0.reuse, R41 ;  /* 0x0000002900157220 */ /* 0x040fe20000410000 */
[C---:B------:R-:W-:Y:S01]  /*25e0*/  FMUL.FTZ R51, R0.reuse, R51 ;  /* 0x0000003300337220 */ /* 0x040fe20000410000 */
[----:B------:R-:W-:Y:S01]  /*25f0*/  FMUL.FTZ R26, R0, R44 ;  /* 0x0000002c001a7220 */ /* 0x000fe20000410000 */
        /* <DEDUP_REMOVED lines=12> */
[----:B--2---:R-:W-:Y:S01]  /*26c0*/  FSEL R5, R5, -INF , P4 ;  /* 0xff80000005057808 */ /* 0x004fe20002000000 */
[C---:B------:R-:W-:Y:S01]  /*26d0*/  FMUL.FTZ R39, R0.reuse, R62 ;  /* 0x0000003e00277220 */ /* 0x040fe20000410000 */
[----:B------:R-:W-:Y:S01]  /*26e0*/  ISETP.GT.AND P4, PT, R13, 0x11, PT ;  /* 0x000000110d00780c */ /* 0x000fe20003f84270 */
[C---:B------:R-:W-:Y:S01]  /*26f0*/  FMUL.FTZ R44, R0.reuse, R63 ;  /* 0x0000003f002c7220 */ /* 0x040fe20000410000 */
[C---:B------:R-:W-:Y:S01]  /*2700*/  FMUL.FTZ R38, R0.reuse, R56 ;  /* 0x0000003800267220 */ /* 0x040fe20000410000 */
[C---:B------:R-:W-:Y:S01]  /*2710*/  FMUL.FTZ R37, R0.reuse, R66 ;  /* 0x0000004200257220 */ /* 0x040fe20000410000 */
[C---:B------:R-:W-:Y:S01]  /*2720*/  FMUL.FTZ R43, R0.reuse, R60 ;  /* 0x0000003c002b7220 */ /* 0x040fe20000410000 */
[----:B------:R-:W2:Y:S01]  /*2730*/  MUFU.TANH R29, R29 ;  /* 0x0000001d001d7308 */ /* 0x000ea20000002400 */
        /* <DEDUP_REMOVED lines=9> */
[C---:B------:R-:W-:Y:S01]  /*27d0*/  FMUL.FTZ R65, R0.reuse, R71 ;  /* 0x0000004700417220 */ /* 0x040fe20000410000 */
[----:B------:R-:W-:Y:S01]  /*27e0*/  ISETP.GT.AND P5, PT, R13, 0x18, PT ;  /* 0x000000180d00780c */ /* 0x000fe20003fa4270 */
[C---:B------:R-:W-:Y:S01]  /*27f0*/  FMUL.FTZ R45, R0.reuse, R64 ;  /* 0x00000040002d7220 */ /* 0x040fe20000410000 */
[C---:B------:R-:W-:Y:S01]  /*2800*/  FMUL.FTZ R33, R0.reuse, R68 ;  /* 0x0000004400217220 */ /* 0x040fe20000410000 */
[C---:B------:R-:W-:Y:S01]  /*2810*/  FMUL.FTZ R68, R0.reuse, R74 ;  /* 0x0000004a00447220 */ /* 0x040fe20000410000 */
[C---:B------:R-:W-:Y:S01]  /*2820*/  FMUL.FTZ R75, R0.reuse, R75 ;  /* 0x0000004b004b7220 */ /* 0x040fe20000410000 */
[----:B------:R-:W1:Y:S01]  /*2830*/  MUFU.TANH R7, R7 ;  /* 0x0000000700077308 */ /* 0x000e620000002400 */
[----:B--2---:R-:W-:Y:S01]  /*2840*/  FSEL R29, R29, -INF , P4 ;  /* 0xff8000001d1d7808 */ /* 0x004fe20002000000 */
[C---:B------:R-:W-:Y:S01]  /*2850*/  FMUL.FTZ R78, R0.reuse, R78 ;  /* 0x0000004e004e7220 */ /* 0x040fe20000410000 */
[C---:B------:R-:W-:Y:S01]  /*2860*/  FMUL.FTZ R57, R0.reuse, R69 ;  /* 0x0000004500397220 */ /* 0x040fe20000410000 */
[C---:B------:R-:W-:Y:S01]  /*2870*/  FMUL.FTZ R79, R0.reuse, R79 ;  /* 0x0000004f004f7220 */ /* 0x040fe20000410000 */
[----:B------:R-:W-:Y:S01]  /*2880*/  FMNMX.FTZ R53, R29, R52, !PT ;  /* 0x000000341d357209 */ /* 0x000fe20007810000 */
[C---:B------:R-:W-:Y:S01]  /*2890*/  FMUL.FTZ R61, R0.reuse, R72 ;  /* 0x00000048003d7220 */ /* 0x040fe20000410000 */
[----:B------:R-:W-:Y:S01]  /*28a0*/  FMUL.FTZ R82, R0, R82 ;  /* 0x0000005200527220 */ /* 0x000fe20000410000 */
[----:B------:R-:W2:Y:S01]  /*28b0*/  MUFU.TANH R30, R30 ;  /* 0x0000001e001e7308 */ /* 0x000ea20000002400 */
[----:B0-----:R-:W-:Y:S01]  /*28c0*/  FSEL R10, R10, -INF , P4 ;  /* 0xff8000000a0a7808 */ /* 0x001fe20002000000 */
[C---:B------:R-:W-:Y:S01]  /*28d0*/  FMUL.FTZ R71, R0.reuse, R73 ;  /* 0x0000004900477220 */ /* 0x040fe20000410000 */
[----:B------:R-:W-:Y:S01]  /*28e0*/  ISETP.GT.AND P4, PT, R13, 0x28, PT ;  /* 0x000000280d00780c */ /* 0x000fe20003f84270 */
[C---:B------:R-:W-:Y:S01]  /*28f0*/  FMUL.FTZ R83, R0.reuse, R83 ;  /* 0x0000005300537220 */ /* 0x040fe20000410000 */
[C---:B------:R-:W-:Y:S01]  /*2900*/  FMUL.FTZ R73, R0.reuse, R76 ;  /* 0x0000004c00497220 */ /* 0x040fe20000410000 */
[C---:B------:R-:W-:Y:S01]  /*2910*/  FMUL.FTZ R86, R0.reuse, R86 ;  /* 0x0000005600567220 */ /* 0x040fe20000410000 */
[C---:B------:R-:W-:Y:S01]  /*2920*/  FMUL.FTZ R87, R0.reuse, R87 ;  /* 0x0000005700577220 */ /* 0x040fe20000410000 */
[----:B------:R-:W0:Y:S01]  /*2930*/  MUFU.TANH R11, R11 ;  /* 0x0000000b000b7308 */ /* 0x000e220000002400 */
[----:B-1----:R-:W-:Y:S01]  /*2940*/  FSEL R7, R7, -INF , P1 ;  /* 0xff80000007077808 */ /* 0x002fe20000800000 */
[----:B------:R-:W-:Y:S01]  /*2950*/  FMUL.FTZ R76, R0, R81 ;  /* 0x00000051004c7220 */ /* 0x000fe20000410000 */
[----:B------:R-:W-:-:S05]  /*2960*/  ISETP.GT.AND P1, PT, R13, 0x19, PT ;  /* 0x000000190d00780c */ /* 0x000fca0003f24270 */
[----:B------:R-:W1:Y:S01]  /*2970*/  MUFU.TANH R8, R8 ;  /* 0x0000000800087308 */ /* 0x000e620000002400 */
[----:B--2---:R-:W-:-:S07]  /*2980*/  FSEL R30, R30, -INF , P5 ;  /* 0xff8000001e1e7808 */ /* 0x004fce0002800000 */
[----:B------:R-:W2:Y:S01]  /*2990*/  MUFU.TANH R31, R31 ;  /* 0x0000001f001f7308 */ /* 0x000ea20000002400 */
[----:B0-----:R-:W-:Y:S02]  /*29a0*/  FSEL R11, R11, -INF , P5 ;  /* 0xff8000000b0b7808 */ /* 0x001fe40002800000 */
[----:B------:R-:W-:-:S05]  /*29b0*/  ISETP.GT.AND P5, PT, R13, 0x29, PT ;  /* 0x000000290d00780c */ /* 0x000fca0003fa4270 */
[----:B------:R-:W0:Y:S01]  /*29c0*/  MUFU.TANH R32, R32 ;  /* 0x0000002000207308 */ /* 0x000e220000002400 */
[----:B-1----:R-:W-:Y:S02]  /*29d0*/  FSEL R8, R8, -INF , P2 ;  /* 0xff80000008087808 */ /* 0x002fe40001000000 */
[----:B------:R-:W-:-:S05]  /*29e0*/  ISETP.GT.AND P2, PT, R13, 0x20, PT ;  /* 0x000000200d00780c */ /* 0x000fca0003f44270 */
[----:B------:R-:W1:Y:S01]  /*29f0*/  MUFU.TANH R9, R9 ;  /* 0x0000000900097308 */ /* 0x000e620000002400 */
[----:B--2---:R-:W-:Y:S02]  /*2a00*/  FSEL R52, R31, -INF , P4 ;  /* 0xff8000001f347808 */ /* 0x004fe40002000000 */
[----:B------:R-:W-:-:S05]  /*2a10*/  FMNMX.FTZ R31, R30, R53, !PT ;  /* 0x000000351e1f7209 */ /* 0x000fca0007810000 */
[----:B------:R-:W2:Y:S01]  /*2a20*/  MUFU.TANH R35, R35 ;  /* 0x0000002300237308 */ /* 0x000ea20000002400 */
[----:B0-----:R-:W-:-:S07]  /*2a30*/  FSEL R32, R32, -INF , P1 ;  /* 0xff80000020207808 */ /* 0x001fce0000800000 */
[----:B------:R-:W0:Y:S01]  /*2a40*/  MUFU.TANH R34, R34 ;  /* 0x0000002200227308 */ /* 0x000e220000002400 */
[----:B-1----:R-:W-:Y:S02]  /*2a50*/  FSEL R9, R9, -INF , P3 ;  /* 0xff80000009097808 */ /* 0x002fe40001800000 */
[----:B------:R-:W-:-:S05]  /*2a60*/  ISETP.GT.AND P3, PT, R13, 0x21, PT ;  /* 0x000000210d00780c */ /* 0x000fca0003f64270 */
[----:B------:R-:W1:Y:S01]  /*2a70*/  MUFU.TANH R36, R36 ;  /* 0x0000002400247308 */ /* 0x000e620000002400 */
[----:B--2---:R-:W-:Y:S02]  /*2a80*/  FSEL R53, R35, -INF , P5 ;  /* 0xff80000023357808 */ /* 0x004fe40002800000 */
[----:B------:R-:W-:-:S05]  /*2a90*/  FMNMX.FTZ R35, R32, R31, !PT ;  /* 0x0000001f20237209 */ /* 0x000fca0007810000 */
[----:B------:R-:W2:Y:S01]  /*2aa0*/  MUFU.TANH R12, R12 ;  /* 0x0000000c000c7308 */ /* 0x000ea20000002400 */
[----:B0-----:R-:W-:-:S04]  /*2ab0*/  FSEL R34, R34, -INF , P2 ;  /* 0xff80000022227808 */ /* 0x001fc80001000000 */
[----:B------:R-:W-:-:S03]  /*2ac0*/  FMNMX.FTZ R35, R34, R35, !PT ;  /* 0x0000002322237209 */ /* 0x000fc60007810000 */
[----:B------:R-:W0:Y:S01]  /*2ad0*/  MUFU.TANH R20, R20 ;  /* 0x0000001400147308 */ /* 0x000e220000002400 */
[----:B-1----:R-:W-:-:S04]  /*2ae0*/  FSEL R36, R36, -INF , P3 ;  /* 0xff80000024247808 */ /* 0x002fc80001800000 */
[----:B------:R-:W-:-:S03]  /*2af0*/  FMNMX.FTZ R59, R36, R35, !PT ;  /* 0x00000023243b7209 */ /* 0x000fc60007810000 */
[----:B------:R-:W1:Y:S01]  /*2b00*/  MUFU.TANH R88, R88 ;  /* 0x0000005800587308 */ /* 0x000e620000002400 */
[----:B--2---:R-:W-:Y:S02]  /*2b10*/  FSEL R12, R12, -INF , P1 ;  /* 0xff8000000c0c7808 */ /* 0x004fe40000800000 */
[----:B------:R-:W-:Y:S02]  /*2b20*/  ISETP.GT.AND P1, PT, R13, 0x30, PT ;  /* 0x000000300d00780c */ /* 0x000fe40003f24270 */
[----:B------:R-:W-:-:S03]  /*2b30*/  FMNMX.FTZ R58, R52, R59, !PT ;  /* 0x0000003b343a7209 */ /* 0x000fc60007810000 */
[----:B------:R-:W2:Y:S01]  /*2b40*/  MUFU.TANH R21, R21 ;  /* 0x0000001500157308 */ /* 0x000ea20000002400 */
[----:B0-----:R-:W-:Y:S02]  /*2b50*/  FSEL R20, R20, -INF , P2 ;  /* 0xff80000014147808 */ /* 0x001fe40001000000 */
[----:B------:R-:W-:Y:S02]  /*2b60*/  ISETP.GT.AND P2, PT, R13, 0x31, PT ;  /* 0x000000310d00780c */ /* 0x000fe40003f44270 */
[----:B------:R-:W-:-:S03]  /*2b70*/  FMNMX.FTZ R59, R53, R58, !PT ;  /* 0x0000003a353b7209 */ /* 0x000fc60007810000 */
[----:B------:R-:W0:Y:S01]  /*2b80*/  MUFU.TANH R51, R51 ;  /* 0x0000003300337308 */ /* 0x000e220000002400 */
[----:B-1----:R-:W-:Y:S01]  /*2b90*/  FSEL R54, R88, -INF , P1 ;  /* 0xff80000058367808 */ /* 0x002fe20000800000 */
[----:B------:R-:W-:-:S03]  /*2ba0*/  IMAD.MOV.U32 R88, RZ, RZ, R89 ;  /* 0x000000ffff587224 */ /* 0x000fc600078e0059 */
[----:B------:R-:W-:-:S03]  /*2bb0*/  FMNMX.FTZ R58, R54, R59, !PT ;  /* 0x0000003b363a7209 */ /* 0x000fc60007810000 */
[----:B------:R-:W1:Y:S01]  /*2bc0*/  MUFU.TANH R26, R26 ;  /* 0x0000001a001a7308 */ /* 0x000e620000002400 */
[----:B--2---:R-:W-:Y:S02]  /*2bd0*/  FSEL R21, R21, -INF , P3 ;  /* 0xff80000015157808 */ /* 0x004fe40001800000 */
[----:B------:R-:W-:-:S05]  /*2be0*/  ISETP.GT.AND P3, PT, R13, 0x38, PT ;  /* 0x000000380d00780c */ /* 0x000fca0003f64270 */
[----:B------:R-:W2:Y:S01]  /*2bf0*/  MUFU.TANH R92, R92 ;  /* 0x0000005c005c7308 */ /* 0x000ea20000002400 */
[----:B0-----:R-:W-:-:S04]  /*2c00*/  FSEL R55, R51, -INF , P2 ;  /* 0xff80000033377808 */ /* 0x001fc80001000000 */
[----:B------:R-:W-:-:S03]  /*2c10*/  FMNMX.FTZ R63, R55, R58, !PT ;  /* 0x0000003a373f7209 */ /* 0x000fc60007810000 */
[----:B------:R-:W0:Y:S01]  /*2c20*/  MUFU.TANH R90, R90 ;  /* 0x0000005a005a7308 */ /* 0x000e220000002400 */
[----:B-1----:R-:W-:Y:S02]  /*2c30*/  FSEL R26, R26, -INF , P4 ;  /* 0xff8000001a1a7808 */ /* 0x002fe40002000000 */
[----:B------:R-:W-:-:S05]  /*2c40*/  ISETP.GT.AND P4, PT, R13, 0x39, PT ;  /* 0x000000390d00780c */ /* 0x000fca0003f84270 */
[----:B------:R-:W1:Y:S01]  /*2c50*/  MUFU.TANH R28, R28 ;  /* 0x0000001c001c7308 */ /* 0x000e620000002400 */
[----:B--2---:R-:W-:-:S04]  /*2c60*/  FSEL R92, R92, -INF , P3 ;  /* 0xff8000005c5c7808 */ /* 0x004fc80001800000 */
[----:B------:R-:W-:-:S03]  /*2c70*/  FMNMX.FTZ R63, R92, R63, !PT ;  /* 0x0000003f5c3f7209 */ /* 0x000fc60007810000 */
[----:B------:R-:W2:Y:S01]  /*2c80*/  MUFU.TANH R46, R46 ;  /* 0x0000002e002e7308 */ /* 0x000ea20000002400 */
[----:B0-----:R-:W-:Y:S01]  /*2c90*/  FSEL R31, R90, -INF , P1 ;  /* 0xff8000005a1f7808 */ /* 0x001fe20000800000 */
[----:B------:R-:W-:Y:S01]  /*2ca0*/  IMAD.MOV.U32 R90, RZ, RZ, R89 ;  /* 0x000000ffff5a7224 */ /* 0x000fe200078e0059 */
[----:B------:R-:W-:-:S05]  /*2cb0*/  ISETP.GT.AND P1, PT, R13, 0x41, PT ;  /* 0x000000410d00780c */ /* 0x000fca0003f24270 */
[----:B------:R-:W0:Y:S01]  /*2cc0*/  MUFU.TANH R42, R42 ;  /* 0x0000002a002a7308 */ /* 0x000e220000002400 */
[----:B-1----:R-:W-:Y:S02]  /*2cd0*/  FSEL R28, R28, -INF , P5 ;  /* 0xff8000001c1c7808 */ /* 0x002fe40002800000 */
[----:B------:R-:W-:-:S05]  /*2ce0*/  ISETP.GT.AND P5, PT, R13, 0x40, PT ;  /* 0x000000400d00780c */ /* 0x000fca0003fa4270 */
[----:B------:R-:W1:Y:S01]  /*2cf0*/  MUFU.TANH R49, R49 ;  /* 0x0000003100317308 */ /* 0x000e620000002400 */
[----:B--2---:R-:W-:-:S07]  /*2d00*/  FSEL R60, R46, -INF , P4 ;  /* 0xff8000002e3c7808 */ /* 0x004fce0002000000 */
[----:B------:R-:W2:Y:S01]  /*2d10*/  MUFU.TANH R91, R91 ;  /* 0x0000005b005b7308 */ /* 0x000ea20000002400 */
[----:B0-----:R-:W-:Y:S02]  /*2d20*/  FSEL R58, R42, -INF , P1 ;  /* 0xff8000002a3a7808 */ /* 0x001fe40000800000 */
[----:B------:R-:W-:-:S05]  /*2d30*/  FMNMX.FTZ R42, R60, R63, !PT ;  /* 0x0000003f3c2a7209 */ /* 0x000fca0007810000 */
[----:B------:R-:W0:Y:S01]  /*2d40*/  MUFU.TANH R93, R93 ;  /* 0x0000005d005d7308 */ /* 0x000e220000002400 */
[----:B-1----:R-:W-:-:S04]  /*2d50*/  FSEL R59, R49, -INF , P5 ;  /* 0xff800000313b7808 */ /* 0x002fc80002800000 */
[----:B------:R-:W-:-:S03]  /*2d60*/  FMNMX.FTZ R49, R59, R42, !PT ;  /* 0x0000002a3b317209 */ /* 0x000fc60007810000 */
[----:B------:R-:W1:Y:S01]  /*2d70*/  MUFU.TANH R39, R39 ;  /* 0x0000002700277308 */ /* 0x000e620000002400 */
[----:B--2---:R-:W-:Y:S01]  /*2d80*/  FSEL R35, R91, -INF , P2 ;  /* 0xff8000005b237808 */ /* 0x004fe20001000000 */
[----:B------:R-:W-:Y:S01]  /*2d90*/  IMAD.MOV.U32 R91, RZ, RZ, R89 ;  /* 0x000000ffff5b7224 */ /* 0x000fe200078e0059 */
[----:B------:R-:W-:Y:S02]  /*2da0*/  ISETP.GT.AND P2, PT, R13, 0x48, PT ;  /* 0x000000480d00780c */ /* 0x000fe40003f44270 */
[----:B------:R-:W-:-:S03]  /*2db0*/  FMNMX.FTZ R49, R58, R49, !PT ;  /* 0x000000313a317209 */ /* 0x000fc60007810000 */
[----:B------:R-:W2:Y:S01]  /*2dc0*/  MUFU.TANH R50, R50 ;  /* 0x0000003200327308 */ /* 0x000ea20000002400 */
[----:B0-----:R-:W-:Y:S01]  /*2dd0*/  FSEL R51, R93, -INF , P3 ;  /* 0xff8000005d337808 */ /* 0x001fe20001800000 */
[----:B------:R-:W-:Y:S01]  /*2de0*/  IMAD.MOV.U32 R93, RZ, RZ, R89 ;  /* 0x000000ffff5d7224 */ /* 0x000fe200078e0059 */
[----:B------:R-:W-:-:S05]  /*2df0*/  ISETP.GT.AND P3, PT, R13, 0x49, PT ;  /* 0x000000490d00780c */ /* 0x000fca0003f64270 */
[----:B------:R-:W0:Y:S01]  /*2e00*/  MUFU.TANH R44, R44 ;  /* 0x0000002c002c7308 */ /* 0x000e220000002400 */
[----:B-1----:R-:W-:-:S04]  /*2e10*/  FSEL R62, R39, -INF , P2 ;  /* 0xff800000273e7808 */ /* 0x002fc80001000000 */
[----:B------:R-:W-:-:S03]  /*2e20*/  FMNMX.FTZ R42, R62, R49, !PT ;  /* 0x000000313e2a7209 */ /* 0x000fc60007810000 */
[----:B------:R-:W1:Y:S01]  /*2e30*/  MUFU.TANH R38, R38 ;  /* 0x0000002600267308 */ /* 0x000e620000002400 */
[----:B--2---:R-:W-:Y:S02]  /*2e40*/  FSEL R50, R50, -INF , P4 ;  /* 0xff80000032327808 */ /* 0x004fe40002000000 */
[----:B------:R-:W-:-:S05]  /*2e50*/  ISETP.GT.AND P4, PT, R13, 0x50, PT ;  /* 0x000000500d00780c */ /* 0x000fca0003f84270 */
[----:B------:R-:W2:Y:S01]  /*2e60*/  MUFU.TANH R37, R37 ;  /* 0x0000002500257308 */ /* 0x000ea20000002400 */
[----:B0-----:R-:W-:-:S07]  /*2e70*/  FSEL R63, R44, -INF , P3 ;  /* 0xff8000002c3f7808 */ /* 0x001fce0001800000 */
[----:B------:R-:W0:Y:S01]  /*2e80*/  MUFU.TANH R41, R41 ;  /* 0x0000002900297308 */ /* 0x000e220000002400 */
[----:B-1----:R-:W-:Y:S02]  /*2e90*/  FSEL R38, R38, -INF , P5 ;  /* 0xff80000026267808 */ /* 0x002fe40002800000 */
[----:B------:R-:W-:-:S05]  /*2ea0*/  ISETP.GT.AND P5, PT, R13, 0x51, PT ;  /* 0x000000510d00780c */ /* 0x000fca0003fa4270 */
[----:B------:R-:W1:Y:S01]  /*2eb0*/  MUFU.TANH R48, R48 ;  /* 0x0000003000307308 */ /* 0x000e620000002400 */
[----:B--2---:R-:W-:Y:S02]  /*2ec0*/  FSEL R64, R37, -INF , P4 ;  /* 0xff80000025407808 */ /* 0x004fe40002000000 */
[----:B------:R-:W-:-:S04]  /*2ed0*/  FMNMX.FTZ R37, R63, R42, !PT ;  /* 0x0000002a3f257209 */ /* 0x000fc80007810000 */
[----:B------:R-:W-:Y:S01]  /*2ee0*/  FMNMX.FTZ R37, R64, R37, !PT ;  /* 0x0000002540257209 */ /* 0x000fe20007810000 */
[----:B------:R-:W2:Y:S01]  /*2ef0*/  MUFU.TANH R43, R43 ;  /* 0x0000002b002b7308 */ /* 0x000ea20000002400 */
[----:B0-----:R-:W-:Y:S02]  /*2f00*/  FSEL R41, R41, -INF , P1 ;  /* 0xff80000029297808 */ /* 0x001fe40000800000 */
        /* <DEDUP_REMOVED lines=25> */
[----:B------:R2:W4:Y:S01]  /*30a0*/  MUFU.TANH R69, R78 ;  /* 0x0000004e00457308 */ /* 0x0005220000002400 */
[----:B0-----:R-:W-:-:S04]  /*30b0*/  FSEL R67, R67, -INF , P4 ;  /* 0xff80000043437808 */ /* 0x001fc80002000000 */
[----:B------:R-:W-:-:S03]  /*30c0*/  FMNMX.FTZ R42, R67, R42, !PT ;  /* 0x0000002a432a7209 */ /* 0x000fc60007810000 */
[----:B------:R-:W0:Y:S01]  /*30d0*/  MUFU.TANH R57, R57 ;  /* 0x0000003900397308 */ /* 0x000e220000002400 */
[----:B-1----:R-:W-:Y:S01]  /*30e0*/  FSEL R33, R33, -INF , P1 ;  /* 0xff80000021217808 */ /* 0x002fe20000800000 */
[C---:B--2---:R-:W-:Y:S01]  /*30f0*/  FMUL.FTZ R78, R0.reuse, R77 ;  /* 0x0000004d004e7220 */ /* 0x044fe20000410000 */
[----:B------:R-:W-:Y:S01]  /*3100*/  ISETP.GT.AND P1, PT, R13, 0x69, PT ;  /* 0x000000690d00780c */ /* 0x000fe20003f24270 */
[----:B------:R-:W-:-:S04]  /*3110*/  FMUL.FTZ R77, R0, R84 ;  /* 0x00000054004d7220 */ /* 0x000fc80000410000 */
[----:B------:R1:W2:Y:S01]  /*3120*/  MUFU.TANH R70, R79 ;  /* 0x0000004f00467308 */ /* 0x0002a20000002400 */
[----:B----4-:R-:W-:-:S04]  /*3130*/  FSEL R69, R69, -INF , P5 ;  /* 0xff80000045457808 */ /* 0x010fc80002800000 */
[----:B------:R-:W-:-:S03]  /*3140*/  FMNMX.FTZ R49, R69, R42, !PT ;  /* 0x0000002a45317209 */ /* 0x000fc60007810000 */
[----:B------:R-:W4:Y:S01]  /*3150*/  MUFU.TANH R61, R61 ;  /* 0x0000003d003d7308 */ /* 0x000f220000002400 */
[----:B0-----:R-:W-:Y:S01]  /*3160*/  FSEL R37, R57, -INF , P2 ;  /* 0xff80000039257808 */ /* 0x001fe20001000000 */
[C---:B-1----:R-:W-:Y:S01]  /*3170*/  FMUL.FTZ R79, R0.reuse, R80 ;  /* 0x00000050004f7220 */ /* 0x042fe20000410000 */
[----:B------:R-:W-:Y:S01]  /*3180*/  ISETP.GT.AND P2, PT, R13, 0x70, PT ;  /* 0x000000700d00780c */ /* 0x000fe20003f44270 */
[----:B------:R-:W-:-:S04]  /*3190*/  FMUL.FTZ R57, R0, R85 ;  /* 0x0000005500397220 */ /* 0x000fc80000410000 */
[----:B------:R-:W0:Y:S01]  /*31a0*/  MUFU.TANH R72, R82 ;  /* 0x0000005200487308 */ /* 0x000e220000002400 */
[----:B--2---:R-:W-:-:S04]  /*31b0*/  FSEL R70, R70, -INF , P1 ;  /* 0xff80000046467808 */ /* 0x004fc80000800000 */
[----:B------:R-:W-:-:S03]  /*31c0*/  FMNMX.FTZ R49, R70, R49, !PT ;  /* 0x0000003146317209 */ /* 0x000fc60007810000 */
[----:B------:R-:W1:Y:S01]  /*31d0*/  MUFU.TANH R71, R71 ;  /* 0x0000004700477308 */ /* 0x000e620000002400 */
[----:B----4-:R-:W-:Y:S02]  /*31e0*/  FSEL R39, R61, -INF , P3 ;  /* 0xff8000003d277808 */ /* 0x010fe40001800000 */
        /* <DEDUP_REMOVED lines=8> */
[----:B--2---:R-:W-:-:S07]  /*3270*/  FSEL R71, R83, -INF , P3 ;  /* 0xff80000053477808 */ /* 0x004fce0001800000 */
[----:B------:R-:W2:Y:S01]  /*3280*/  MUFU.TANH R87, R87 ;  /* 0x0000005700577308 */ /* 0x000ea20000002400 */
[----:B0-----:R-:W-:Y:S02]  /*3290*/  FSEL R44, R73, -INF , P5 ;  /* 0xff800000492c7808 */ /* 0x001fe40002800000 */
[----:B------:R-:W-:Y:S02]  /*32a0*/  ISETP.GT.AND P5, PT, R13, 0x79, PT ;  /* 0x000000790d00780c */ /* 0x000fe40003fa4270 */
[----:B------:R-:W-:-:S03]  /*32b0*/  FMNMX.FTZ R13, R71, R46, !PT ;  /* 0x0000002e470d7209 */ /* 0x000fc60007810000 */
[----:B------:R-:W-:Y:S01]  /*32c0*/  MUFU.TANH R78, R78 ;  /* 0x0000004e004e7308 */ /* 0x000fe20000002400 */
[----:B-1----:R-:W-:-:S04]  /*32d0*/  FSEL R74, R74, -INF , P4 ;  /* 0xff8000004a4a7808 */ /* 0x002fc80002000000 */
[----:B------:R-:W-:-:S03]  /*32e0*/  FMNMX.FTZ R46, R74, R13, !PT ;  /* 0x0000000d4a2e7209 */ /* 0x000fc60007810000 */
[----:B------:R-:W-:Y:S01]  /*32f0*/  MUFU.TANH R79, R79 ;  /* 0x0000004f004f7308 */ /* 0x000fe20000002400 */
[----:B--2---:R-:W-:-:S04]  /*3300*/  FSEL R73, R87, -INF , P5 ;  /* 0xff80000057497808 */ /* 0x004fc80002800000 */
[----:B------:R-:W-:-:S03]  /*3310*/  FMNMX.FTZ R46, R73, R46, !PT ;  /* 0x0000002e492e7209 */ /* 0x000fc60007810000 */
[----:B------:R-:W0:Y:S02]  /*3320*/  MUFU.TANH R76, R76 ;  /* 0x0000004c004c7308 */ /* 0x000e240000002400 */
[----:B------:R-:W1:Y:S06]  /*3330*/  SHFL.BFLY PT, R13, R46, 0x2, 0x1f ;  /* 0x0c401f002e0d7f89 */ /* 0x000e6c00000e0000 */
[----:B------:R-:W-:Y:S08]  /*3340*/  MUFU.TANH R77, R77 ;  /* 0x0000004d004d7308 */ /* 0x000ff00000002400 */
[----:B------:R-:W-:Y:S01]  /*3350*/  MUFU.TANH R57, R57 ;  /* 0x0000003900397308 */ /* 0x000fe20000002400 */
[----:B0-----:R-:W-:-:S02]  /*3360*/  FSEL R76, R76, -INF , P3 ;  /* 0xff8000004c4c7808 */ /* 0x001fc40001800000 */
[----:B-1----:R-:W-:-:S05]  /*3370*/  FMNMX.FTZ R13, R46, R13, !PT ;  /* 0x0000000d2e0d7209 */ /* 0x002fca0007810000 */
[----:B------:R-:W0:Y:S02]  /*3380*/  SHFL.BFLY PT, R48, R13, 0x1, 0x1f ;  /* 0x0c201f000d307f89 */ /* 0x000e2400000e0000 */
[----:B0-----:R-:W-:Y:S01]  /*3390*/  FMNMX.FTZ R61, R13, R48, !PT ;  /* 0x000000300d3d7209 */ /* 0x001fe20007810000 */
[----:B------:R-:W-:-:S03]  /*33a0*/  IMAD.U32 R48, RZ, RZ, UR17 ;  /* 0x00000011ff307e24 */ /* 0x000fc6000f8e00ff */
[C---:B------:R-:W-:Y:S01]  /*33b0*/  FSETP.NEU.FTZ.AND P6, PT, R61.reuse, -INF , PT ;  /* 0xff8000003d00780b */ /* 0x040fe20003fdd000 */
[----:B------:R-:W-:-:S05]  /*33c0*/  FFMA.FTZ R75, R61, R48, -8 ;  /* 0xc10000003d4b7423 */ /* 0x000fca0000010030 */
[----:B------:R-:W-:Y:S02]  /*33d0*/  FSEL R75, R75, RZ, P6 ;  /* 0x000000ff4b4b7208 */ /* 0x000fe40003000000 */
[----:B---3--:R-:W-:Y:S01]  /*33e0*/  LOP3.LUT P6, RZ, R94, 0x7f, RZ, 0xc0, !PT ;  /* 0x0000007f5eff7812 */ /* 0x008fe200078cc0ff */
[----:B------:R-:W-:Y:S02]  /*33f0*/  IMAD.MOV.U32 R94, RZ, RZ, R89 ;  /* 0x000000ffff5e7224 */ /* 0x000fe400078e0059 */
[----:B------:R-:W-:-:S01]  /*3400*/  FFMA.FTZ R13, R14, UR17, -R75 ;  /* 0x000000110e0d7c23 */ /* 0x000fc2000801084b */
[--C-:B------:R-:W-:Y:S01]  /*3410*/  FFMA.FTZ R14, R15, UR17, -R75.reuse ;  /* 0x000000110f0e7c23 */ /* 0x100fe2000801084b */
[----:B------:R-:W-:-:S01]  /*3420*/  FFMA.FTZ R15, R24, UR17, -R75 ;  /* 0x00000011180f7c23 */ /* 0x000fc2000801084b */
[----:B------:R-:W-:Y:S01]  /*3430*/  FMNMX.FTZ R24, R5, R6, !PT ;  /* 0x0000000605187209 */ /* 0x000fe20007810000 */
[----:B------:R-:W-:-:S01]  /*3440*/  FFMA.FTZ R48, R25, UR17, -R75 ;  /* 0x0000001119307c23 */ /* 0x000fc2000801084b */
[--C-:B------:R-:W-:Y:S01]  /*3450*/  FFMA.FTZ R80, R30, UR17, -R75.reuse ;  /* 0x000000111e507c23 */ /* 0x100fe2000801084b */
[----:B------:R-:W-:-:S01]  /*3460*/  FFMA.FTZ R49, R29, UR17, -R75 ;  /* 0x000000111d317c23 */ /* 0x000fc2000801084b */
[----:B------:R-:W-:Y:S01]  /*3470*/  FMNMX.FTZ R25, R7, R24, !PT ;  /* 0x0000001807197209 */ /* 0x000fe20007810000 */
[----:B------:R-:W-:-:S01]  /*3480*/  FFMA.FTZ R82, R65, UR17, -R75 ;  /* 0x0000001141527c23 */ /* 0x000fc2000801084b */
[----:B------:R0:W-:Y:S01]  /*3490*/  MUFU.EX2 R24, R48 ;  /* 0x0000003000187308 */ /* 0x0001e20000000800 */
[----:B------:R-:W-:-:S01]  /*34a0*/  FFMA.FTZ R65, R67, UR17, -R75 ;  /* 0x0000001143417c23 */ /* 0x000fc2000801084b */
[----:B------:R-:W-:Y:S01]  /*34b0*/  FMNMX.FTZ R46, R8, R25, !PT ;  /* 0x00000019082e7209 */ /* 0x000fe20007810000 */
[----:B------:R-:W-:-:S01]  /*34c0*/  FFMA.FTZ R25, R27, UR17, -R75 ;  /* 0x000000111b197c23 */ /* 0x000fc2000801084b */
[--C-:B------:R-:W-:Y:S01]  /*34d0*/  FFMA.FTZ R92, R92, UR17, -R75.reuse ;  /* 0x000000115c5c7c23 */ /* 0x100fe2000801084b */
[----:B------:R-:W-:-:S01]  /*34e0*/  FFMA.FTZ R62, R62, UR17, -R75 ;  /* 0x000000113e3e7c23 */ /* 0x000fc2000801084b */
[----:B------:R-:W-:Y:S01]  /*34f0*/  FMNMX.FTZ R27, R9, R46, !PT ;  /* 0x0000002e091b7209 */ /* 0x000fe20007810000 */
[----:B------:R-:W-:-:S01]  /*3500*/  FFMA.FTZ R56, R56, UR17, -R75 ;  /* 0x0000001138387c23 */ /* 0x000fc2000801084b */
[----:B------:R-:W-:Y:S01]  /*3510*/  MUFU.EX2 R13, R13 ;  /* 0x0000000d000d7308 */ /* 0x000fe20000000800 */
[----:B0-----:R-:W-:-:S01]  /*3520*/  FFMA.FTZ R48, R36, UR17, -R75 ;  /* 0x0000001124307c23 */ /* 0x001fc2000801084b */
[----:B------:R-:W-:Y:S01]  /*3530*/  FMNMX.FTZ R46, R10, R27, !PT ;  /* 0x0000001b0a2e7209 */ /* 0x000fe20007810000 */
[----:B------:R-:W-:-:S01]  /*3540*/  FFMA.FTZ R71, R71, UR17, -R75 ;  /* 0x0000001147477c23 */ /* 0x000fc2000801084b */
[----:B------:R-:W-:-:S02]  /*3550*/  FFMA.FTZ R73, R73, UR17, -R75 ;  /* 0x0000001149497c23 */ /* 0x000fc4000801084b */
[----:B------:R-:W-:Y:S02]  /*3560*/  FMNMX.FTZ R27, R11, R46, !PT ;  /* 0x0000002e0b1b7209 */ /* 0x000fe40007810000 */
[----:B------:R-:W-:Y:S02]  /*3570*/  MUFU.EX2 R46, R49 ;  /* 0x00000031002e7308 */ /* 0x000fe40000000800 */
[----:B------:R-:W-:-:S04]  /*3580*/  FMNMX.FTZ R27, R12, R27, !PT ;  /* 0x0000001b0c1b7209 */ /* 0x000fc80007810000 */
[----:B------:R-:W-:Y:S02]  /*3590*/  FMNMX.FTZ R30, R20, R27, !PT ;  /* 0x0000001b141e7209 */ /* 0x000fe40007810000 */
[----:B------:R0:W-:Y:S02]  /*35a0*/  MUFU.EX2 R27, R80 ;  /* 0x00000050001b7308 */ /* 0x0001e40000000800 */
[----:B------:R-:W-:Y:S01]  /*35b0*/  FMNMX.FTZ R29, R21, R30, !PT ;  /* 0x0000001e151d7209 */ /* 0x000fe20007810000 */
[----:B------:R-:W-:-:S03]  /*35c0*/  FFMA.FTZ R30, R32, UR17, -R75 ;  /* 0x00000011201e7c23 */ /* 0x000fc6000801084b */
[----:B------:R-:W-:Y:S02]  /*35d0*/  FMNMX.FTZ R29, R26, R29, !PT ;  /* 0x0000001d1a1d7209 */ /* 0x000fe40007810000 */
[----:B------:R-:W-:Y:S01]  /*35e0*/  MUFU.EX2 R14, R14 ;  /* 0x0000000e000e7308 */ /* 0x000fe20000000800 */
[----:B0-----:R-:W-:-:S01]  /*35f0*/  FFMA.FTZ R80, R60, UR17, -R75 ;  /* 0x000000113c507c23 */ /* 0x001fc2000801084b */
[----:B------:R-:W-:Y:S01]  /*3600*/  FMNMX.FTZ R32, R28, R29, !PT ;  /* 0x0000001d1c207209 */ /* 0x000fe20007810000 */
[----:B------:R-:W-:-:S01]  /*3610*/  FFMA.FTZ R29, R34, UR17, -R75 ;  /* 0x00000011221d7c23 */ /* 0x000fc2000801084b */
[--C-:B------:R-:W-:Y:S01]  /*3620*/  FFMA.FTZ R34, R52, UR17, -R75.reuse ;  /* 0x0000001134227c23 */ /* 0x100fe2000801084b */
[----:B------:R-:W-:-:S01]  /*3630*/  FFMA.FTZ R52, R54, UR17, -R75 ;  /* 0x0000001136347c23 */ /* 0x000fc2000801084b */
[----:B------:R-:W-:Y:S02]  /*3640*/  FMNMX.FTZ R32, R31, R32, !PT ;  /* 0x000000201f207209 */ /* 0x000fe40007810000 */
[----:B------:R-:W-:Y:S01]  /*3650*/  FSEL R54, R78, -INF , P1 ;  /* 0xff8000004e367808 */ /* 0x000fe20000800000 */
[----:B------:R-:W0:Y:S01]  /*3660*/  MUFU.EX2 R15, R15 ;  /* 0x0000000f000f7308 */ /* 0x000e220000000800 */
[----:B------:R-:W-:-:S02]  /*3670*/  FMNMX.FTZ R32, R35, R32, !PT ;  /* 0x0000002023207209 */ /* 0x000fc40007810000 */
[----:B------:R-:W-:Y:S01]  /*3680*/  FSEL R60, R79, -INF , P2 ;  /* 0xff8000004f3c7808 */ /* 0x000fe20001000000 */
[----:B------:R-:W-:-:S01]  /*3690*/  FFMA.FTZ R79, R63, UR17, -R75 ;  /* 0x000000113f4f7c23 */ /* 0x000fc2000801084b */
[----:B------:R-:W-:Y:S01]  /*36a0*/  FMNMX.FTZ R49, R51, R32, !PT ;  /* 0x0000002033317209 */ /* 0x000fe20007810000 */
[----:B------:R-:W-:-:S01]  /*36b0*/  FFMA.FTZ R63, R66, UR17, -R75 ;  /* 0x00000011423f7c23 */ /* 0x000fc2000801084b */
[--C-:B------:R-:W-:Y:S01]  /*36c0*/  FFMA.FTZ R66, R68, UR17, -R75.reuse ;  /* 0x0000001144427c23 */ /* 0x100fe2000801084b */
[----:B------:R1:W-:Y:S01]  /*36d0*/  MUFU.EX2 R32, R48 ;  /* 0x0000003000207308 */ /* 0x0003e20000000800 */
[----:B------:R-:W-:Y:S01]  /*36e0*/  FMNMX.FTZ R49, R50, R49, !PT ;  /* 0x0000003132317209 */ /* 0x000fe20007810000 */
[--C-:B------:R-:W-:Y:S01]  /*36f0*/  FFMA.FTZ R68, R72, UR17, -R75.reuse ;  /* 0x0000001148447c23 */ /* 0x100fe2000801084b */
[----:B------:R-:W-:Y:S02]  /*3700*/  IMAD.U32 R72, RZ, RZ, UR17 ;  /* 0x00000011ff487e24 */ /* 0x000fe4000f8e00ff */
[----:B------:R-:W-:Y:S01]  /*3710*/  FMNMX.FTZ R36, R38, R49, !PT ;  /* 0x0000003126247209 */ /* 0x000fe20007810000 */
[----:B------:R-:W-:-:S02]  /*3720*/  FFMA.FTZ R49, R53, UR17, -R75 ;  /* 0x0000001135317c23 */ /* 0x000fc4000801084b */
[----:B------:R-:W-:Y:S01]  /*3730*/  MUFU.EX2 R25, R25 ;  /* 0x0000001900197308 */ /* 0x000fe20000000800 */
[----:B------:R-:W-:Y:S02]  /*3740*/  FMNMX.FTZ R36, R41, R36, !PT ;  /* 0x0000002429247209 */ /* 0x000fe40007810000 */
[----:B0-----:R-:W-:Y:S02]  /*3750*/  F2FP.SATFINITE.E4M3.F32.PACK_AB_MERGE_C R149, R24, R15, RZ ;  /* 0x0000000f1895723e */ /* 0x001fe400048070ff */
[----:B------:R-:W-:Y:S02]  /*3760*/  FMNMX.FTZ R36, R43, R36, !PT ;  /* 0x000000242b247209 */ /* 0x000fe40007810000 */
[----:B------:R-:W-:Y:S01]  /*3770*/  F2FP.SATFINITE.E4M3.F32.PACK_AB_MERGE_C R149, R14, R13, R149 ;  /* 0x0000000d0e95723e */ /* 0x000fe20004807095 */
[----:B------:R-:W0:Y:S01]  /*3780*/  MUFU.EX2 R30, R30 ;  /* 0x0000001e001e7308 */ /* 0x000e220000000800 */
[----:B------:R-:W-:-:S04]  /*3790*/  FMNMX.FTZ R36, R47, R36, !PT ;  /* 0x000000242f247209 */ /* 0x000fc80007810000 */
[----:B------:R-:W-:-:S03]  /*37a0*/  FMNMX.FTZ R53, R45, R36, !PT ;  /* 0x000000242d357209 */ /* 0x000fc60007810000 */
[----:B------:R2:W-:Y:S01]  /*37b0*/  MUFU.EX2 R36, R52 ;  /* 0x0000003400247308 */ /* 0x0005e20000000800 */
[----:B-1----:R-:W-:Y:S01]  /*37c0*/  FMNMX.FTZ R48, R40, R53, !PT ;  /* 0x0000003528307209 */ /* 0x002fe20007810000 */
[----:B------:R-:W-:-:S03]  /*37d0*/  FFMA.FTZ R53, R55, UR17, -R75 ;  /* 0x0000001137357c23 */ /* 0x000fc6000801084b */
[----:B------:R-:W-:-:S03]  /*37e0*/  FMNMX.FTZ R48, R33, R48, !PT ;  /* 0x0000003021307209 */ /* 0x000fc60007810000 */
[----:B------:R-:W-:Y:S01]  /*37f0*/  MUFU.EX2 R29, R29 ;  /* 0x0000001d001d7308 */ /* 0x000fe20000000800 */
[----:B------:R-:W-:Y:S01]  /*3800*/  FMNMX.FTZ R48, R37, R48, !PT ;  /* 0x0000003025307209 */ /* 0x000fe20007810000 */
[--C-:B--2---:R-:W-:Y:S01]  /*3810*/  FFMA.FTZ R52, R59, UR17, -R75.reuse ;  /* 0x000000113b347c23 */ /* 0x104fe2000801084b */
[----:B------:R-:W-:Y:S02]  /*3820*/  FSEL R59, R77, -INF , P4 ;  /* 0xff8000004d3b7808 */ /* 0x000fe40002000000 */
[----:B------:R-:W-:Y:S02]  /*3830*/  FMNMX.FTZ R55, R39, R48, !PT ;  /* 0x0000003027377209 */ /* 0x000fe40007810000 */
[----:B------:R-:W-:Y:S01]  /*3840*/  FSEL R77, R57, -INF , P5 ;  /* 0xff800000394d7808 */ /* 0x000fe20002800000 */
[--C-:B------:R-:W-:Y:S01]  /*3850*/  FFMA.FTZ R57, R58, UR17, -R75.reuse ;  /* 0x000000113a397c23 */ /* 0x100fe2000801084b */
[----:B------:R-:W-:Y:S01]  /*3860*/  FMNMX.FTZ R55, R42, R55, !PT ;  /* 0x000000372a377209 */ /* 0x000fe20007810000 */
[--C-:B------:R-:W-:Y:S01]  /*3870*/  FFMA.FTZ R58, R64, UR17, -R75.reuse ;  /* 0x00000011403a7c23 */ /* 0x100fe2000801084b */
[----:B------:R-:W-:-:S01]  /*3880*/  FFMA.FTZ R64, R69, UR17, -R75 ;  /* 0x0000001145407c23 */ /* 0x000fc2000801084b */
[--C-:B------:R-:W-:Y:S01]  /*3890*/  FFMA.FTZ R69, R70, UR17, -R75.reuse ;  /* 0x0000001146457c23 */ /* 0x100fe2000801084b */
[----:B------:R-:W-:Y:S01]  /*38a0*/  FMNMX.FTZ R81, R44, R55, !PT ;  /* 0x000000372c517209 */ /* 0x000fe20007810000 */
[----:B------:R-:W-:Y:S01]  /*38b0*/  FFMA.FTZ R70, R74, UR17, -R75 ;  /* 0x000000114a467c23 */ /* 0x000fe2000801084b */
[----:B------:R-:W-:Y:S01]  /*38c0*/  MUFU.EX2 R55, R80 ;  /* 0x0000005000377308 */ /* 0x000fe20000000800 */
[----:B0-----:R-:W-:-:S02]  /*38d0*/  F2FP.SATFINITE.E4M3.F32.PACK_AB_MERGE_C R151, R30, R27, RZ ;  /* 0x0000001b1e97723e */ /* 0x001fc400048070ff */
[----:B------:R-:W-:Y:S02]  /*38e0*/  FMNMX.FTZ R81, R54, R81, !PT ;  /* 0x0000005136517209 */ /* 0x000fe40007810000 */
[----:B------:R-:W-:Y:S02]  /*38f0*/  F2FP.SATFINITE.E4M3.F32.PACK_AB_MERGE_C R151, R46, R25, R151 ;  /* 0x000000192e97723e */ /* 0x000fe40004807097 */
[----:B------:R-:W-:Y:S01]  /*3900*/  FMNMX.FTZ R81, R60, R81, !PT ;  /* 0x000000513c517209 */ /* 0x000fe20007810000 */
[----:B------:R-:W-:Y:S03]  /*3910*/  MUFU.EX2 R34, R34 ;  /* 0x0000002200227308 */ /* 0x000fe60000000800 */
[----:B------:R-:W-:-:S04]  /*3920*/  FMNMX.FTZ R78, R76, R81, !PT ;  /* 0x000000514c4e7209 */ /* 0x000fc80007810000 */
[----:B------:R-:W-:Y:S01]  /*3930*/  FMNMX.FTZ R78, R59, R78, !PT ;  /* 0x0000004e3b4e7209 */ /* 0x000fe20007810000 */
[----:B------:R-:W0:Y:S03]  /*3940*/  MUFU.EX2 R49, R49 ;  /* 0x0000003100317308 */ /* 0x000e260000000800 */
[----:B------:R-:W-:-:S05]  /*3950*/  FMNMX.FTZ R78, R77, R78, !PT ;  /* 0x0000004e4d4e7209 */ /* 0x000fca0007810000 */
[----:B------:R-:W1:Y:S01]  /*3960*/  SHFL.BFLY PT, R81, R78, 0x2, 0x1f ;  /* 0x0c401f004e517f89 */ /* 0x000e6200000e0000 */
[----:B------:R-:W-:Y:S08]  /*3970*/  MUFU.EX2 R53, R53 ;  /* 0x0000003500357308 */ /* 0x000ff00000000800 */
[----:B------:R2:W3:Y:S01]  /*3980*/  MUFU.EX2 R48, R92 ;  /* 0x0000005c00307308 */ /* 0x0004e20000000800 */
[----:B0-----:R-:W-:-:S04]  /*3990*/  F2FP.SATFINITE.E4M3.F32.PACK_AB_MERGE_C R137, R49, R34, RZ ;  /* 0x000000223189723e */ /* 0x001fc800048070ff */
[----:B------:R-:W-:-:S03]  /*39a0*/  F2FP.SATFINITE.E4M3.F32.PACK_AB_MERGE_C R137, R32, R29, R137 ;  /* 0x0000001d2089723e */ /* 0x000fc60004807089 */
[----:B------:R-:W-:Y:S01]  /*39b0*/  MUFU.EX2 R52, R52 ;  /* 0x0000003400347308 */ /* 0x000fe20000000800 */
[----:B--2---:R-:W-:Y:S01]  /*39c0*/  IMAD.MOV.U32 R92, RZ, RZ, R89 ;  /* 0x000000ffff5c7224 */ /* 0x004fe200078e0059 */
[----:B-1----:R-:W-:-:S06]  /*39d0*/  FMNMX.FTZ R80, R78, R81, !PT ;  /* 0x000000514e507209 */ /* 0x002fcc0007810000 */
[----:B------:R-:W-:Y:S01]  /*39e0*/  MUFU.EX2 R57, R57 ;  /* 0x0000003900397308 */ /* 0x000fe20000000800 */
[----:B---3--:R-:W-:Y:S01]  /*39f0*/  F2FP.SATFINITE.E4M3.F32.PACK_AB_MERGE_C R139, R55, R48, RZ ;  /* 0x00000030378b723e */ /* 0x008fe200048070ff */
[----:B------:R-:W0:Y:S03]  /*3a00*/  SHFL.BFLY PT, R83, R80, 0x1, 0x1f ;  /* 0x0c201f0050537f89 */ /* 0x000e2600000e0000 */
[----:B------:R-:W-:-:S03]  /*3a10*/  F2FP.SATFINITE.E4M3.F32.PACK_AB_MERGE_C R139, R53, R36, R139 ;  /* 0x00000024358b723e */ /* 0x000fc6000480708b */
[----:B------:R-:W-:Y:S08]  /*3a20*/  MUFU.EX2 R62, R62 ;  /* 0x0000003e003e7308 */ /* 0x000ff00000000800 */
[----:B------:R-:W1:Y:S08]  /*3a30*/  MUFU.EX2 R79, R79 ;  /* 0x0000004f004f7308 */ /* 0x000e700000000800 */
[----:B------:R-:W-:Y:S01]  /*3a40*/  MUFU.EX2 R58, R58 ;  /* 0x0000003a003a7308 */ /* 0x000fe20000000800 */
[----:B0-----:R-:W-:-:S04]  /*3a50*/  FMNMX.FTZ R67, R80, R83, !PT ;  /* 0x0000005350437209 */ /* 0x001fc80007810000 */
[C---:B------:R-:W-:Y:S01]  /*3a60*/  FSETP.NEU.FTZ.AND P1, PT, R67.reuse, -INF , PT ;  /* 0xff8000004300780b */ /* 0x040fe20003f3d000 */
[----:B------:R-:W-:-:S02]  /*3a70*/  FFMA.FTZ R72, R67, R72, -8 ;  /* 0xc100000043487423 */ /* 0x000fc40000010048 */
[----:B------:R-:W-:Y:S01]  /*3a80*/  MUFU.EX2 R63, R63 ;  /* 0x0000003f003f7308 */ /* 0x000fe20000000800 */
[----:B-1----:R-:W-:Y:S02]  /*3a90*/  F2FP.SATFINITE.E4M3.F32.PACK_AB_MERGE_C R141, R79, R62, RZ ;  /* 0x0000003e4f8d723e */ /* 0x002fe400048070ff */
[----:B------:R-:W-:Y:S02]  /*3aa0*/  FSEL R72, R72, RZ, P1 ;  /* 0x000000ff48487208 */ /* 0x000fe40000800000 */
[----:B------:R-:W-:-:S03]  /*3ab0*/  PLOP3.LUT P1, PT, PT, PT, UP0, 0x80, 0x0 ;  /* 0x000000000000781c */ /* 0x000fc60003f2f008 */
        /* <DEDUP_REMOVED lines=14> */
[----:B------:R-:W-:Y:S01]  /*3ba0*/  FFMA.FTZ R38, R43, UR17, -R72 ;  /* 0x000000112b267c23 */ /* 0x000fe20008010848 */
[----:B------:R-:W-:-:S01]  /*3bb0*/  FADD.FTZ R50, R13, R14 ;  /* 0x0000000e0d327221 */ /* 0x000fc20000010000 */
[----:B------:R-:W0:Y:S01]  /*3bc0*/  MUFU.EX2 R6, R6 ;  /* 0x0000000600067308 */ /* 0x000e220000000800 */
[----:B------:R-:W-:-:S01]  /*3bd0*/  FFMA.FTZ R11, R31, UR17, -R72 ;  /* 0x000000111f0b7c23 */ /* 0x000fc20008010848 */
[--C-:B------:R-:W-:Y:S01]  /*3be0*/  FFMA.FTZ R31, R41, UR17, -R72.reuse ;  /* 0x00000011291f7c23 */ /* 0x100fe20008010848 */
[----:B------:R-:W-:-:S01]  /*3bf0*/  FFMA.FTZ R41, R47, UR17, -R72 ;  /* 0x000000112f297c23 */ /* 0x000fc20008010848 */
[----:B------:R-:W-:Y:S01]  /*3c00*/  FADD.FTZ R47, R15, R50 ;  /* 0x000000320f2f7221 */ /* 0x000fe20000010000 */
[----:B------:R-:W-:-:S01]  /*3c10*/  FFMA.FTZ R10, R21, UR17, -R72 ;  /* 0x00000011150a7c23 */ /* 0x000fc20008010848 */
[--C-:B------:R-:W-:Y:S01]  /*3c20*/  FFMA.FTZ R21, R26, UR17, -R72.reuse ;  /* 0x000000111a157c23 */ /* 0x100fe20008010848 */
[----:B------:R-:W-:-:S01]  /*3c30*/  FFMA.FTZ R26, R28, UR17, -R72 ;  /* 0x000000111c1a7c23 */ /* 0x000fc20008010848 */
[----:B------:R-:W1:Y:S01]  /*3c40*/  MUFU.EX2 R74, R74 ;  /* 0x0000004a004a7308 */ /* 0x000e620000000800 */
[----:B------:R-:W-:-:S01]  /*3c50*/  FADD.FTZ R80, R24, R47 ;  /* 0x0000002f18507221 */ /* 0x000fc20000010000 */
[--C-:B------:R-:W-:Y:S01]  /*3c60*/  FFMA.FTZ R28, R51, UR17, -R72.reuse ;  /* 0x00000011331c7c23 */ /* 0x100fe20008010848 */
[----:B------:R-:W-:-:S01]  /*3c70*/  FFMA.FTZ R45, R45, UR17, -R72 ;  /* 0x000000112d2d7c23 */ /* 0x000fc20008010848 */
[----:B------:R-:W-:Y:S01]  /*3c80*/  FFMA.FTZ R40, R40, UR17, -R72 ;  /* 0x0000001128287c23 */ /* 0x000fe20008010848 */
[----:B------:R-:W-:-:S01]  /*3c90*/  FADD.FTZ R51, R25, R80 ;  /* 0x0000005019337221 */ /* 0x000fc20000010000 */
[--C-:B------:R-:W-:Y:S01]  /*3ca0*/  FFMA.FTZ R33, R33, UR17, -R72.reuse ;  /* 0x0000001121217c23 */ /* 0x100fe20008010848 */
[----:B------:R-:W-:-:S01]  /*3cb0*/  FFMA.FTZ R42, R42, UR17, -R72 ;  /* 0x000000112a2a7c23 */ /* 0x000fc20008010848 */
[----:B------:R-:W2:Y:S01]  /*3cc0*/  MUFU.EX2 R75, R75 ;  /* 0x0000004b004b7308 */ /* 0x000ea20000000800 */
[----:B0-----:R-:W-:-:S01]  /*3cd0*/  FADD.FTZ R43, R5, R6 ;  /* 0x00000006052b7221 */ /* 0x001fc20000010000 */
[--C-:B------:R-:W-:Y:S01]  /*3ce0*/  FFMA.FTZ R44, R44, UR17, -R72.reuse ;  /* 0x000000112c2c7c23 */ /* 0x100fe20008010848 */
[----:B------:R-:W-:-:S01]  /*3cf0*/  FFMA.FTZ R54, R54, UR17, -R72 ;  /* 0x0000001136367c23 */ /* 0x000fc20008010848 */
[--C-:B------:R-:W-:Y:S01]  /*3d00*/  FFMA.FTZ R60, R60, UR17, -R72.reuse ;  /* 0x000000113c3c7c23 */ /* 0x100fe20008010848 */
[----:B------:R-:W-:-:S01]  /*3d10*/  FFMA.FTZ R76, R76, UR17, -R72 ;  /* 0x000000114c4c7c23 */ /* 0x000fc20008010848 */
[----:B------:R-:W-:Y:S01]  /*3d20*/  FFMA.FTZ R59, R59, UR17, -R72 ;  /* 0x000000113b3b7c23 */ /* 0x000fe20008010848 */
[----:B------:R-:W-:Y:S01]  /*3d30*/  F2FP.SATFINITE.E4M3.F32.PACK_AB_MERGE_C R141, R57, R52, R141 ;  /* 0x00000034398d723e */ /* 0x000fe2000480708d */
[----:B------:R-:W0:Y:S01]  /*3d40*/  MUFU.EX2 R7, R7 ;  /* 0x0000000700077308 */ /* 0x000e220000000800 */
[----:B-1----:R-:W-:-:S01]  /*3d50*/  FADD.FTZ R50, R74, R43 ;  /* 0x0000002b4a327221 */ /* 0x002fc20000010000 */
[----:B------:R-:W-:-:S05]  /*3d60*/  @!P6 VIADD R43, R4, 0x19c40 ;  /* 0x00019c40042be836 */ /* 0x000fca0000000000 */
[----:B------:R-:W-:Y:S01]  /*3d70*/  @!P6 PRMT R43, RZ, 0x654, R43 ;  /* 0x00000654ff2be816 */ /* 0x000fe2000000002b */
[----:B------:R-:W1:Y:S01]  /*3d80*/  MUFU.EX2 R8, R8 ;  /* 0x0000000800087308 */ /* 0x000e620000000800 */
[----:B--2---:R-:W-:-:S01]  /*3d90*/  FADD.FTZ R50, R75, R50 ;  /* 0x000000324b327221 */ /* 0x004fc20000010000 */
[----:B------:R-:W-:Y:S01]  /*3da0*/  F2FP.SATFINITE.E4M3.F32.PACK_AB_MERGE_C R148, R75, R74, RZ ;  /* 0x0000004a4b94723e */ /* 0x000fe200048070ff */
[----:B------:R2:W-:Y:S03]  /*3db0*/  @!P6 SYNCS.ARRIVE.TRANS64.RED.A1T0 RZ, [R43+URZ], RZ ;  /* 0x000000ff2bffe9a7 */ /* 0x0005e6000810043f */
[----:B------:R-:W-:Y:S02]  /*3dc0*/  F2FP.SATFINITE.E4M3.F32.PACK_AB_MERGE_C R148, R6, R5, R148 ;  /* 0x000000050694723e */ /* 0x000fe40004807094 */
[----:B------:R-:W3:Y:S01]  /*3dd0*/  MUFU.EX2 R78, R78 ;  /* 0x0000004e004e7308 */ /* 0x000ee20000000800 */
[----:B0-----:R-:W-:-:S01]  /*3de0*/  FADD.FTZ R47, R7, R50 ;  /* 0x00000032072f7221 */ /* 0x001fc20000010000 */
[----:B------:R-:W-:-:S04]  /*3df0*/  FADD.FTZ R50, R46, R51 ;  /* 0x000000332e327221 */ /* 0x000fc80000010000 */
[----:B------:R-:W-:Y:S02]  /*3e00*/  FADD.FTZ R51, R27, R50 ;  /* 0x000000321b337221 */ /* 0x000fe40000010000 */
[----:B------:R-:W0:Y:S01]  /*3e10*/  MUFU.EX2 R83, R83 ;  /* 0x0000005300537308 */ /* 0x000e220000000800 */
[----:B-1----:R-:W-:-:S01]  /*3e20*/  FADD.FTZ R47, R8, R47 ;  /* 0x0000002f082f7221 */ /* 0x002fc20000010000 */
[----:B------:R-:W-:-:S06]  /*3e30*/  FADD.FTZ R80, R30, R51 ;  /* 0x000000331e507221 */ /* 0x000fcc0000010000 */
[----:B------:R-:W1:Y:S01]  /*3e40*/  MUFU.EX2 R9, R9 ;  /* 0x0000000900097308 */ /* 0x000e620000000800 */
[----:B---3--:R-:W-:-:S01]  /*3e50*/  FADD.FTZ R50, R78, R47 ;  /* 0x0000002f4e327221 */ /* 0x008fc20000010000 */
[----:B------:R-:W-:-:S04]  /*3e60*/  FADD.FTZ R47, R29, R80 ;  /* 0x000000501d2f7221 */ /* 0x000fc80000010000 */
[----:B------:R-:W-:Y:S02]  /*3e70*/  FADD.FTZ R47, R32, R47 ;  /* 0x0000002f202f7221 */ /* 0x000fe40000010000 */
[----:B------:R-:W3:Y:S01]  /*3e80*/  MUFU.EX2 R10, R10 ;  /* 0x0000000a000a7308 */ /* 0x000ee20000000800 */
[----:B0-----:R-:W-:-:S01]  /*3e90*/  FADD.FTZ R50, R83, R50 ;  /* 0x0000003253327221 */ /* 0x001fc20000010000 */
[----:B------:R-:W-:Y:S01]  /*3ea0*/  FADD.FTZ R80, R34, R47 ;  /* 0x0000002f22507221 */ /* 0x000fe20000010000 */
[----:B------:R-:W-:-:S03]  /*3eb0*/  F2FP.SATFINITE.E4M3.F32.PACK_AB_MERGE_C R78, R83, R78, RZ ;  /* 0x0000004e534e723e */ /* 0x000fc600048070ff */
[----:B------:R-:W-:Y:S01]  /*3ec0*/  FADD.FTZ R47, R49, R80 ;  /* 0x00000050312f7221 */ /* 0x000fe20000010000 */
[----:B------:R-:W-:Y:S01]  /*3ed0*/  F2FP.SATFINITE.E4M3.F32.PACK_AB_MERGE_C R150, R8, R7, R78 ;  /* 0x000000070896723e */ /* 0x000fe2000480704e */
[----:B------:R-:W0:Y:S02]  /*3ee0*/  MUFU.EX2 R21, R21 ;  /* 0x0000001500157308 */ /* 0x000e240000000800 */
[----:B------:R-:W-:-:S04]  /*3ef0*/  FADD.FTZ R80, R36, R47 ;  /* 0x0000002f24507221 */ /* 0x000fc80000010000 */
[----:B------:R-:W-:Y:S02]  /*3f00*/  FADD.FTZ R15, R53, R80 ;  /* 0x00000050350f7221 */ /* 0x000fe40000010000 */
[----:B------:R-:W4:Y:S08]  /*3f10*/  MUFU.EX2 R26, R26 ;  /* 0x0000001a001a7308 */ /* 0x000f300000000800 */
[----:B------:R5:W-:Y:S08]  /*3f20*/  MUFU.EX2 R4, R45 ;  /* 0x0000002d00047308 */ /* 0x000bf00000000800 */
[----:B------:R-:W2:Y:S01]  /*3f30*/  MUFU.EX2 R11, R11 ;  /* 0x0000000b000b7308 */ /* 0x000ea20000000800 */
[----:B-----5:R-:W-:-:S01]  /*3f40*/  FFMA.FTZ R45, R37, UR17, -R72 ;  /* 0x00000011252d7c23 */ /* 0x020fc20008010848 */
[----:B------:R-:W-:Y:S01]  /*3f50*/  FFMA.FTZ R37, R39, UR17, -R72 ;  /* 0x0000001127257c23 */ /* 0x000fe20008010848 */
[----:B-1----:R-:W-:-:S01]  /*3f60*/  FADD.FTZ R39, R9, R50 ;  /* 0x0000003209277221 */ /* 0x002fc20000010000 */
[----:B------:R-:W-:-:S03]  /*3f70*/  FFMA.FTZ R72, R77, UR17, -R72 ;  /* 0x000000114d487c23 */ /* 0x000fc60008010848 */
[----:B---3--:R-:W-:Y:S01]  /*3f80*/  FADD.FTZ R50, R10, R39 ;  /* 0x000000270a327221 */ /* 0x008fe20000010000 */
[----:B------:R-:W1:Y:S03]  /*3f90*/  MUFU.EX2 R12, R12 ;  /* 0x0000000c000c7308 */ /* 0x000e660000000800 */
[----:B0-----:R-:W-:-:S04]  /*3fa0*/  FADD.FTZ R39, R21, R50 ;  /* 0x0000003215277221 */ /* 0x001fc80000010000 */
[----:B----4-:R-:W-:Y:S01]  /*3fb0*/  FADD.FTZ R50, R26, R39 ;  /* 0x000000271a327221 */ /* 0x010fe20000010000 */
[----:B------:R-:W0:Y:S03]  /*3fc0*/  MUFU.EX2 R28, R28 ;  /* 0x0000001c001c7308 */ /* 0x000e260000000800 */
[----:B--2---:R-:W-:-:S01]  /*3fd0*/  FADD.FTZ R39, R11, R50 ;  /* 0x000000320b277221 */ /* 0x004fc20000010000 */
[----:B------:R-:W-:-:S04]  /*3fe0*/  FADD.FTZ R50, R48, R15 ;  /* 0x0000000f30327221 */ /* 0x000fc80000010000 */
[----:B------:R-:W2:Y:S01]  /*3ff0*/  MUFU.EX2 R35, R35 ;  /* 0x0000002300237308 */ /* 0x000ea20000000800 */
[----:B-1----:R-:W-:-:S01]  /*4000*/  FADD.FTZ R39, R12, R39 ;  /* 0x000000270c277221 */ /* 0x002fc20000010000 */
[----:B------:R-:W-:-:S04]  /*4010*/  FADD.FTZ R55, R55, R50 ;  /* 0x0000003237377221 */ /* 0x000fc80000010000 */
[----:B------:R-:W-:Y:S02]  /*4020*/  FADD.FTZ R34, R52, R55 ;  /* 0x0000003734227221 */ /* 0x000fe40000010000 */
[----:B------:R-:W1:Y:S01]  /*4030*/  MUFU.EX2 R20, R20 ;  /* 0x0000001400147308 */ /* 0x000e620000000800 */
[----:B0-----:R-:W-:-:S01]  /*4040*/  FADD.FTZ R30, R28, R39 ;  /* 0x000000271c1e7221 */ /* 0x001fc20000010000 */
[----:B------:R-:W-:Y:S01]  /*4050*/  F2FP.SATFINITE.E4M3.F32.PACK_AB_MERGE_C R39, R26, R21, RZ ;  /* 0x000000151a27723e */ /* 0x000fe200048070ff */
[----:B------:R-:W-:-:S03]  /*4060*/  FADD.FTZ R27, R57, R34 ;  /* 0x00000022391b7221 */ /* 0x000fc60000010000 */
[----:B------:R-:W-:Y:S01]  /*4070*/  F2FP.SATFINITE.E4M3.F32.PACK_AB_MERGE_C R136, R10, R9, R39 ;  /* 0x000000090a88723e */ /* 0x000fe20004807027 */
[----:B------:R-:W-:-:S01]  /*4080*/  FADD.FTZ R26, R62, R27 ;  /* 0x0000001b3e1a7221 */ /* 0x000fc20000010000 */
[----:B------:R-:W0:Y:S01]  /*4090*/  MUFU.EX2 R31, R31 ;  /* 0x0000001f001f7308 */ /* 0x000e220000000800 */
[----:B--2---:R-:W-:-:S01]  /*40a0*/  FADD.FTZ R15, R35, R30 ;  /* 0x0000001e230f7221 */ /* 0x004fc20000010000 */
[----:B------:R-:W-:Y:S01]  /*40b0*/  F2FP.SATFINITE.E4M3.F32.PACK_AB_MERGE_C R28, R35, R28, RZ ;  /* 0x0000001c231c723e */ /* 0x000fe200048070ff */
[----:B------:R-:W-:-:S03]  /*40c0*/  FADD.FTZ R79, R79, R26 ;  /* 0x0000001a4f4f7221 */ /* 0x000fc60000010000 */
[----:B------:R-:W-:Y:S01]  /*40d0*/  F2FP.SATFINITE.E4M3.F32.PACK_AB_MERGE_C R138, R12, R11, R28 ;  /* 0x0000000b0c8a723e */ /* 0x000fe2000480701c */
[----:B------:R-:W-:-:S01]  /*40e0*/  FADD.FTZ R26, R58, R79 ;  /* 0x0000004f3a1a7221 */ /* 0x000fc20000010000 */
[----:B------:R-:W2:Y:S01]  /*40f0*/  MUFU.EX2 R38, R38 ;  /* 0x0000002600267308 */ /* 0x000ea20000000800 */
[----:B-1----:R-:W-:-:S07]  /*4100*/  FADD.FTZ R30, R20, R15 ;  /* 0x0000000f141e7221 */ /* 0x002fce0000010000 */
[----:B------:R-:W1:Y:S01]  /*4110*/  MUFU.EX2 R41, R41 ;  /* 0x0000002900297308 */ /* 0x000e620000000800 */
[----:B0-----:R-:W-:-:S07]  /*4120*/  FADD.FTZ R21, R31, R30 ;  /* 0x0000001e1f157221 */ /* 0x001fce0000010000 */
[----:B------:R-:W0:Y:S01]  /*4130*/  MUFU.EX2 R43, R40 ;  /* 0x00000028002b7308 */ /* 0x000e220000000800 */
[----:B--2---:R-:W-:-:S01]  /*4140*/  FADD.FTZ R14, R38, R21 ;  /* 0x00000015260e7221 */ /* 0x004fc20000010000 */
[----:B------:R-:W-:-:S04]  /*4150*/  FADD.FTZ R21, R63, R26 ;  /* 0x0000001a3f157221 */ /* 0x000fc80000010000 */
[----:B------:R-:W-:Y:S02]  /*4160*/  FADD.FTZ R26, R56, R21 ;  /* 0x00000015381a7221 */ /* 0x000fe40000010000 */
[----:B------:R-:W2:Y:S01]  /*4170*/  MUFU.EX2 R33, R33 ;  /* 0x0000002100217308 */ /* 0x000ea20000000800 */
[C---:B-1----:R-:W-:Y:S01]  /*4180*/  F2FP.SATFINITE.E4M3.F32.PACK_AB_MERGE_C R38, R41.reuse, R38, RZ ;  /* 0x000000262926723e */ /* 0x042fe200048070ff */
[----:B------:R-:W-:-:S03]  /*4190*/  FADD.FTZ R41, R41, R14 ;  /* 0x0000000e29297221 */ /* 0x000fc60000010000 */
[----:B------:R-:W-:Y:S01]  /*41a0*/  F2FP.SATFINITE.E4M3.F32.PACK_AB_MERGE_C R140, R31, R20, R38 ;  /* 0x000000141f8c723e */ /* 0x000fe20004807026 */
[----:B------:R-:W-:-:S02]  /*41b0*/  FADD.FTZ R14, R4, R41 ;  /* 0x00000029040e7221 */ /* 0x000fc40000010000 */
[----:B------:R-:W1:Y:S02]  /*41c0*/  MUFU.EX2 R81, R82 ;  /* 0x0000005200517308 */ /* 0x000e640000000800 */
[----:B0-----:R-:W-:-:S06]  /*41d0*/  FADD.FTZ R14, R43, R14 ;  /* 0x0000000e2b0e7221 */ /* 0x001fcc0000010000 */
[----:B------:R-:W0:Y:S01]  /*41e0*/  MUFU.EX2 R40, R45 ;  /* 0x0000002d00287308 */ /* 0x000e220000000800 */
[----:B--2---:R-:W-:-:S07]  /*41f0*/  FADD.FTZ R21, R33, R14 ;  /* 0x0000000e21157221 */ /* 0x004fce0000010000 */
[----:B------:R-:W-:Y:S01]  /*4200*/  MUFU.EX2 R64, R64 ;  /* 0x0000004000407308 */ /* 0x000fe20000000800 */
[C---:B-1----:R-:W-:Y:S01]  /*4210*/  F2FP.SATFINITE.E4M3.F32.PACK_AB_MERGE_C R143, R81.reuse, R56, RZ ;  /* 0x00000038518f723e */ /* 0x042fe200048070ff */
[----:B------:R-:W-:-:S03]  /*4220*/  FADD.FTZ R81, R81, R26 ;  /* 0x0000001a51517221 */ /* 0x000fc60000010000 */
[----:B------:R-:W-:-:S03]  /*4230*/  F2FP.SATFINITE.E4M3.F32.PACK_AB_MERGE_C R143, R63, R58, R143 ;  /* 0x0000003a3f8f723e */ /* 0x000fc6000480708f */
[----:B------:R-:W1:Y:S01]  /*4240*/  MUFU.EX2 R69, R69 ;  /* 0x0000004500457308 */ /* 0x000e620000000800 */
[C---:B0-----:R-:W-:Y:S01]  /*4250*/  F2FP.SATFINITE.E4M3.F32.PACK_AB_MERGE_C R33, R40.reuse, R33, RZ ;  /* 0x000000212821723e */ /* 0x041fe200048070ff */
[----:B------:R-:W-:-:S03]  /*4260*/  FADD.FTZ R40, R40, R21 ;  /* 0x0000001528287221 */ /* 0x000fc60000010000 */
[----:B------:R-:W-:-:S03]  /*4270*/  F2FP.SATFINITE.E4M3.F32.PACK_AB_MERGE_C R142, R43, R4, R33 ;  /* 0x000000042b8e723e */ /* 0x000fc60004807021 */
[----:B------:R-:W0:Y:S08]  /*4280*/  MUFU.EX2 R66, R66 ;  /* 0x0000004200427308 */ /* 0x000e300000000800 */
[----:B------:R-:W2:Y:S01]  /*4290*/  MUFU.EX2 R37, R37 ;  /* 0x0000002500257308 */ /* 0x000ea20000000800 */
[----:B-1----:R-:W-:-:S07]  /*42a0*/  F2FP.SATFINITE.E4M3.F32.PACK_AB_MERGE_C R145, R69, R64, RZ ;  /* 0x000000404591723e */ /* 0x002fce00048070ff */
[----:B------:R-:W1:Y:S01]  /*42b0*/  MUFU.EX2 R65, R65 ;  /* 0x0000004100417308 */ /* 0x000e620000000800 */
[----:B0-----:R-:W-:-:S07]  /*42c0*/  FADD.FTZ R14, R66, R81 ;  /* 0x00000051420e7221 */ /* 0x001fce0000010000 */
[----:B------:R-:W0:Y:S01]  /*42d0*/  MUFU.EX2 R24, R42 ;  /* 0x0000002a00187308 */ /* 0x000e220000000800 */
[----:B--2---:R-:W-:-:S07]  /*42e0*/  FADD.FTZ R21, R37, R40 ;  /* 0x0000002825157221 */ /* 0x004fce0000010000 */
[----:B------:R-:W2:Y:S01]  /*42f0*/  MUFU.EX2 R44, R44 ;  /* 0x0000002c002c7308 */ /* 0x000ea20000000800 */
[C---:B-1----:R-:W-:Y:S01]  /*4300*/  F2FP.SATFINITE.E4M3.F32.PACK_AB_MERGE_C R145, R65.reuse, R66, R145 ;  /* 0x000000424191723e */ /* 0x042fe20004807091 */
[----:B------:R-:W-:-:S04]  /*4310*/  FADD.FTZ R65, R65, R14 ;  /* 0x0000000e41417221 */ /* 0x000fc80000010000 */
[----:B------:R-:W-:Y:S02]  /*4320*/  FADD.FTZ R64, R64, R65 ;  /* 0x0000004140407221 */ /* 0x000fe40000010000 */
[----:B------:R-:W1:Y:S01]  /*4330*/  MUFU.EX2 R15, R54 ;  /* 0x00000036000f7308 */ /* 0x000e620000000800 */
[----:B0-----:R-:W-:-:S01]  /*4340*/  FADD.FTZ R21, R24, R21 ;  /* 0x0000001518157221 */ /* 0x001fc20000010000 */
[----:B------:R-:W-:-:S06]  /*4350*/  FADD.FTZ R69, R69, R64 ;  /* 0x0000004045457221 */ /* 0x000fcc0000010000 */
[----:B------:R-:W-:Y:S01]  /*4360*/  MUFU.EX2 R70, R70 ;  /* 0x0000004600467308 */ /* 0x000fe20000000800 */
[----:B--2---:R-:W-:-:S07]  /*4370*/  FADD.FTZ R6, R44, R21 ;  /* 0x000000152c067221 */ /* 0x004fce0000010000 */
[----:B------:R-:W0:Y:S01]  /*4380*/  MUFU.EX2 R73, R73 ;  /* 0x0000004900497308 */ /* 0x000e220000000800 */
[C---:B-1----:R-:W-:Y:S01]  /*4390*/  F2FP.SATFINITE.E4M3.F32.PACK_AB_MERGE_C R44, R15.reuse, R44, RZ ;  /* 0x0000002c0f2c723e */ /* 0x042fe200048070ff */
[----:B------:R-:W-:-:S03]  /*43a0*/  FADD.FTZ R15, R15, R6 ;  /* 0x000000060f0f7221 */ /* 0x000fc60000010000 */
[----:B------:R-:W-:-:S03]  /*43b0*/  F2FP.SATFINITE.E4M3.F32.PACK_AB_MERGE_C R144, R24, R37, R44 ;  /* 0x000000251890723e */ /* 0x000fc6000480702c */
[----:B------:R-:W1:Y:S08]  /*43c0*/  MUFU.EX2 R68, R68 ;  /* 0x0000004400447308 */ /* 0x000e700000000800 */
[----:B------:R-:W2:Y:S01]  /*43d0*/  MUFU.EX2 R60, R60 ;  /* 0x0000003c003c7308 */ /* 0x000ea20000000800 */
[----:B0-----:R-:W-:-:S07]  /*43e0*/  F2FP.SATFINITE.E4M3.F32.PACK_AB_MERGE_C R5, R73, R70, RZ ;  /* 0x000000464905723e */ /* 0x001fce00048070ff */
[----:B------:R-:W0:Y:S01]  /*43f0*/  MUFU.EX2 R71, R71 ;  /* 0x0000004700477308 */ /* 0x000e220000000800 */
[----:B-1----:R-:W-:-:S07]  /*4400*/  FADD.FTZ R8, R68, R69 ;  /* 0x0000004544087221 */ /* 0x002fce0000010000 */
[----:B------:R-:W1:Y:S01]  /*4410*/  MUFU.EX2 R13, R76 ;  /* 0x0000004c000d7308 */ /* 0x000e620000000800 */
[----:B--2---:R-:W-:-:S07]  /*4420*/  FADD.FTZ R6, R60, R15 ;  /* 0x0000000f3c067221 */ /* 0x004fce0000010000 */
[----:B------:R-:W2:Y:S01]  /*4430*/  MUFU.EX2 R59, R59 ;  /* 0x0000003b003b7308 */ /* 0x000ea20000000800 */
[C---:B0-----:R-:W-:Y:S01]  /*4440*/  F2FP.SATFINITE.E4M3.F32.PACK_AB_MERGE_C R147, R71.reuse, R68, R5 ;  /* 0x000000444793723e */ /* 0x041fe20004807005 */
[----:B------:R-:W-:-:S04]  /*4450*/  FADD.FTZ R71, R71, R8 ;  /* 0x0000000847477221 */ /* 0x000fc80000010000 */
[----:B------:R-:W-:Y:S02]  /*4460*/  FADD.FTZ R4, R70, R71 ;  /* 0x0000004746047221 */ /* 0x000fe40000010000 */
[----:B------:R-:W0:Y:S01]  /*4470*/  MUFU.EX2 R72, R72 ;  /* 0x0000004800487308 */ /* 0x000e220000000800 */
[----:B-1----:R-:W-:-:S01]  /*4480*/  FADD.FTZ R6, R13, R6 ;  /* 0x000000060d067221 */ /* 0x002fc20000010000 */
[----:B------:R-:W-:-:S03]  /*4490*/  FADD.FTZ R4, R73, R4 ;  /* 0x0000000449047221 */ /* 0x000fc60000010000 */
[----:B--2---:R-:W-:Y:S01]  /*44a0*/  FADD.FTZ R5, R59, R6 ;  /* 0x000000063b057221 */ /* 0x004fe20000010000 */
[----:B0-----:R-:W-:-:S03]  /*44b0*/  F2FP.SATFINITE.E4M3.F32.PACK_AB_MERGE_C R7, R72, R59, RZ ;  /* 0x0000003b4807723e */ /* 0x001fc600048070ff */
[----:B------:R-:W-:Y:S01]  /*44c0*/  FADD.FTZ R5, R72, R5 ;  /* 0x0000000548057221 */ /* 0x000fe20000010000 */
[----:B------:R-:W-:Y:S01]  /*44d0*/  F2FP.SATFINITE.E4M3.F32.PACK_AB_MERGE_C R146, R13, R60, R7 ;  /* 0x0000003c0d92723e */ /* 0x000fe20004807007 */
        /* <DEDUP_REMOVED lines=27> */
[----:B------:R-:W-:Y:S01]  /*4690*/  UMOV UR19, UR36 ;  /* 0x0000002400137c82 */ /* 0x000fe20008000000 */
[----:B------:R-:W-:Y:S01]  /*46a0*/  UMOV UR20, UR37 ;  /* 0x0000002500147c82 */ /* 0x000fe20008000000 */
[----:B------:R-:W-:-:S05]  /*46b0*/  ULDC UR17, c[0x0][0x988] ;  /* 0x0002620000117ab9 */ /* 0x000fca0000000800 */
.L_x_155:
[----:B------:R-:W-:-:S04]  /*46c0*/  UISETP.NE.AND UP0, UPT, UR20, 0x1, UPT ;  /* 0x000000011400788c */ /* 0x000fc8000bf05270 */
[----:B------:R-:W-:-:S04]  /*46d0*/  USEL UR36, URZ, 0x1, UP0 ;  /* 0x000000013f247887 */ /* 0x000fc80008000000 */
[----:B------:R-:W-:Y:S01]  /*46e0*/  ULOP3.LUT UR36, UR19, UR36, URZ, 0x3c, !UPT ;  /* 0x0000002413247292 */ /* 0x000fe2000f8e3c3f */
[----:B------:R-:W-:Y:S11]  /*46f0*/  @!P0 BRA `(.L_x_146) ;  /* 0x0000000000048947 */ /* 0x000ff60003800000 */
[----:B------:R-:W-:Y:S01]  /*4700*/  BPT.TRAP 0x1 ;  /* 0x000000040000795c */ /* 0x000fe20000300000 */
.L_x_146:
[----:B------:R-:W0:Y:S01]  /*4710*/  S2UR UR6, SR_CgaCtaId ;  /* 0x00000000000679c3 */ /* 0x000e220000008800 */
[----:B------:R-:W-:Y:S01]  /*4720*/  UIADD3 UR37, UR20, 0x1, URZ ;  /* 0x0000000114257890 */ /* 0x000fe2000fffe03f */
[----:B------:R-:W-:Y:S01]  /*4730*/  MOV R2, 0x400 ;  /* 0x0000040000027802 */ /* 0x000fe20000000f00 */
[----:B------:R-:W-:Y:S02]  /*4740*/  IMAD.U32 R9, RZ, RZ, UR36 ;  /* 0x00000024ff097e24 */ /* 0x000fe4000f8e00ff */
[----:B------:R-:W-:-:S03]  /*4750*/  UISETP.NE.AND UP0, UPT, UR37, 0x2, UPT ;  /* 0x000000022500788c */ /* 0x000fc6000bf05270 */
[----:B------:R-:W-:Y:S01]  /*4760*/  SHF.L.U32 R9, R9, 0x1f, RZ ;  /* 0x0000001f09097819 */ /* 0x000fe200000006ff */
[----:B------:R-:W-:-:S06]  /*4770*/  USEL UR37, UR37, URZ, UP0 ;  /* 0x0000003f25257287 */ /* 0x000fcc0008000000 */
[----:B------:R-:W-:Y:S02]  /*4780*/  IMAD.U32 R11, RZ, RZ, UR37 ;  /* 0x00000025ff0b7e24 */ /* 0x000fe4000f8e00ff */
[----:B0-----:R-:W-:-:S05]  /*4790*/  IMAD.U32 R3, RZ, RZ, UR6 ;  /* 0x00000006ff037e24 */ /* 0x001fca000f8e00ff */
[----:B------:R-:W-:-:S05]  /*47a0*/  LEA R2, R3, R2, 0x18 ;  /* 0x0000000203027211 */ /* 0x000fca00078ec0ff */
[----:B------:R-:W-:-:S04]  /*47b0*/  IMAD R8, R11, 0x8, R2 ;  /* 0x000000080b087824 */ /* 0x000fc800078e0202 */
[----:B------:R0:W1:Y:S01]  /*47c0*/  SYNCS.PHASECHK.TRANS64.TRYWAIT P1, [R8+URZ+0x19c30], R9 ;  /* 0x019c3009080075a7 */ /* 0x000062000802017f */
[----:B------:R-:W-:Y:S05]  /*47d0*/  @!P0 BRA `(.L_x_147) ;  /* 0x0000000000048947 */ /* 0x000fea0003800000 */
[----:B------:R-:W-:Y:S01]  /*47e0*/  BPT.TRAP 0x1 ;  /* 0x000000040000795c */ /* 0x000fe20000300000 */
.L_x_147:
[----:B-1----:R-:W-:Y:S05]  /*47f0*/  @P1 BRA `(.L_x_148) ;  /* 0x0000000000081947 */ /* 0x002fea0003800000 */
[----:B------:R-:W1:Y:S02]  /*4800*/  SYNCS.PHASECHK.TRANS64.TRYWAIT P1, [R8+URZ+0x19c30], R9 ;  /* 0x019c3009080075a7 */ /* 0x000e64000802017f */
[----:B-1----:R-:W-:Y:S05]  /*4810*/  @!P1 BRA `(.L_x_149) ;  /* 0x000000b800089947 */ /* 0x002fea0003800000 */
.L_x_148:
[----:B------:R-:W-:Y:S01]  /*4820*/  UIMAD UR14, UR37, 0x300, UR16 ;  /* 0x00000300250e78a4 */ /* 0x000fe2000f8e0210 */
[----:B------:R-:W-:Y:S01]  /*4830*/  WARPGROUP.ARRIVE ;  /* 0x00000000000079c5 */ /* 0x000fe20000000000 */
[----:B------:R-:W-:Y:S01]  /*4840*/  UMOV UR15, 0xc0000010 ;  /* 0xc0000010000f7882 */ /* 0x000fe20000000000 */
[----:B------:R-:W-:Y:S01]  /*4850*/  UMOV UR7, 0xc0000010 ;  /* 0xc000001000077882 */ /* 0x000fe20000000000 */
[----:B------:R-:W-:Y:S02]  /*4860*/  UIADD3 UR6, UR14, 0x100, URZ ;  /* 0x000001000e067890 */ /* 0x000fe4000fffe03f */
[----:B------:R-:W-:Y:S01]  /*4870*/  UIADD3 UR10, UR14, 0x200, URZ ;  /* 0x000002000e0a7890 */ /* 0x000fe2000fffe03f */
[----:B------:R-:W-:Y:S02]  /*4880*/  UMOV UR11, 0xc0000010 ;  /* 0xc0000010000b7882 */ /* 0x000fe40000000000 */
[----:B------:R-:W-:Y:S03]  /*4890*/  QGMMA.64x128x32.F32.E4M3.E4M3 R24, gdesc[UR12], RZ, !UPT, gsb0 ;  /* 0x01e000000c1879f3 */ /* 0x000fe6000c0008ff */
[----:B------:R-:W-:-:S02]  /*48a0*/  WARPGROUP.DEPBAR.LE gsb0, 0x0 ;  /* 0x00008000000079c5 */ /* 0x000fc40000010000 */
        /* <DEDUP_REMOVED lines=8> */
.L_x_150:
[----:B------:R-:W-:Y:S01]  /*4930*/  R2UR UR11, R2 ;  /* 0x00000000020b72ca */ /* 0x000fe200000e0000 */
[----:B01----:R-:W-:-:S05]  /*4940*/  IMAD.U32 R9, RZ, RZ, UR19 ;  /* 0x00000013ff097e24 */ /* 0x003fca000f8e00ff */
[----:B------:R-:W-:-:S07]  /*4950*/  SHF.L.U32 R9, R9, 0x1f, RZ ;  /* 0x0000001f09097819 */ /* 0x000fce00000006ff */
[----:B------:R-:W-:-:S09]  /*4960*/  ULEA UR11, UR20, UR11, 0x3 ;  /* 0x0000000b140b7291 */ /* 0x000fd2000f8e183f */
[----:B------:R0:W1:Y:S01]  /*4970*/  SYNCS.PHASECHK.TRANS64.TRYWAIT P1, [UR11+0x19c50], R9 ;  /* 0x019c5009ff0075a7 */ /* 0x000062000802014b */
[----:B------:R-:W-:Y:S05]  /*4980*/  @!P0 BRA `(.L_x_151) ;  /* 0x0000000000048947 */ /* 0x000fea0003800000 */
[----:B------:R-:W-:Y:S01]  /*4990*/  BPT.TRAP 0x1 ;  /* 0x000000040000795c */ /* 0x000fe20000300000 */
.L_x_151:
[----:B-1----:R-:W-:Y:S05]  /*49a0*/  @P1 BRA `(.L_x_152) ;  /* 0x0000000000081947 */ /* 0x002fea0003800000 */
[----:B------:R-:W1:Y:S02]  /*49b0*/  SYNCS.PHASECHK.TRANS64.TRYWAIT P1, [UR11+0x19c50], R9 ;  /* 0x019c5009ff0075a7 */ /* 0x000e64000802014b */
[----:B-1----:R-:W-:Y:S05]  /*49c0*/  @!P1 BRA `(.L_x_153) ;  /* 0x000000b400b09947 */ /* 0x002fea0003800000 */
.L_x_152:
[----:B------:R-:W-:Y:S01]  /*49d0*/  R2UR UR6, R2 ;  /* 0x00000000020672ca */ /* 0x000fe200000e0000 */
[C---:B01----:R-:W-:Y:S01]  /*49e0*/  FMUL.FTZ R9, R0.reuse, R24 ;  /* 0x0000001800097220 */ /* 0x043fe20000410000 */
[C---:B------:R-:W-:Y:S01]  /*49f0*/  FMUL.FTZ R11, R0.reuse, R26 ;  /* 0x0000001a000b7220 */ /* 0x040fe20000410000 */
[C---:B------:R-:W-:Y:S01]  /*4a00*/  FMUL.FTZ R10, R0.reuse, R25 ;  /* 0x00000019000a7220 */ /* 0x040fe20000410000 */
[C---:B------:R-:W-:Y:S01]  /*4a10*/  FMUL.FTZ R12, R0.reuse, R27 ;  /* 0x0000001b000c7220 */ /* 0x040fe20000410000 */
[----:B------:R-:W-:Y:S01]  /*4a20*/  WARPGROUP.ARRIVE ;  /* 0x00000000000079c5 */ /* 0x000fe20000000000 */
[C---:B------:R-:W-:Y:S01]  /*4a30*/  FMUL.FTZ R13, R0.reuse, R28 ;  /* 0x0000001c000d7220 */ /* 0x040fe20000410000 */
[----:B------:R-:W0:Y:S01]  /*4a40*/  MUFU.TANH R9, R9 ;  /* 0x0000000900097308 */ /* 0x000e220000002400 */
[C---:B------:R-:W-:Y:S01]  /*4a50*/  FMUL.FTZ R15, R0.reuse, R30 ;  /* 0x0000001e000f7220 */ /* 0x040fe20000410000 */
[----:B------:R-:W-:Y:S01]  /*4a60*/  UMOV UR7, 0x40000040 ;  /* 0x4000004000077882 */ /* 0x000fe20000000000 */
[C---:B------:R-:W-:Y:S01]  /*4a70*/  FMUL.FTZ R14, R0.reuse, R29 ;  /* 0x0000001d000e7220 */ /* 0x040fe20000410000 */
[C---:B------:R-:W-:Y:S01]  /*4a80*/  FMUL.FTZ R20, R0.reuse, R31 ;  /* 0x0000001f00147220 */ /* 0x040fe20000410000 */
[C---:B------:R-:W-:Y:S01]  /*4a90*/  FMUL.FTZ R21, R0.reuse, R32 ;  /* 0x0000002000157220 */ /* 0x040fe20000410000 */
[----:B------:R-:W-:Y:S01]  /*4aa0*/  UIADD3 UR6, UR6, 0x3000, URZ ;  /* 0x0000300006067890 */ /* 0x000fe2000fffe03f */
[C---:B------:R-:W-:Y:S01]  /*4ab0*/  FMUL.FTZ R25, R0.reuse, R34 ;  /* 0x0000002200197220 */ /* 0x040fe20000410000 */
[----:B------:R-:W1:Y:S01]  /*4ac0*/  MUFU.TANH R11, R11 ;  /* 0x0000000b000b7308 */ /* 0x000e620000002400 */
[C---:B------:R-:W-:Y:S01]  /*4ad0*/  FMUL.FTZ R31, R0.reuse, R40 ;  /* 0x00000028001f7220 */ /* 0x040fe20000410000 */
[----:B------:R-:W-:Y:S01]  /*4ae0*/  USHF.R.U32.HI UR6, URZ, 0x4, UR6 ;  /* 0x000000043f067899 */ /* 0x000fe20008011606 */
[C---:B------:R-:W-:Y:S01]  /*4af0*/  FMUL.FTZ R24, R0.reuse, R33 ;  /* 0x0000002100187220 */ /* 0x040fe20000410000 */
[C---:B------:R-:W-:Y:S01]  /*4b00*/  FMUL.FTZ R26, R0.reuse, R35 ;  /* 0x00000023001a7220 */ /* 0x040fe20000410000 */
[C---:B------:R-:W-:Y:S01]  /*4b10*/  FMUL.FTZ R34, R0.reuse, R43 ;  /* 0x0000002b00227220 */ /* 0x040fe20000410000 */
[----:B------:R-:W-:Y:S01]  /*4b20*/  ULOP3.LUT UR6, UR6, 0x3fff, URZ, 0xc0, !UPT ;  /* 0x00003fff06067892 */ /* 0x000fe2000f8ec03f */
[C---:B------:R-:W-:Y:S01]  /*4b30*/  FMUL.FTZ R40, R0.reuse, R49 ;  /* 0x0000003100287220 */ /* 0x040fe20000410000 */
[----:B------:R-:W2:Y:S01]  /*4b40*/  MUFU.TANH R10, R10 ;  /* 0x0000000a000a7308 */ /* 0x000ea20000002400 */
[C---:B------:R-:W-:Y:S01]  /*4b50*/  FMUL.FTZ R43, R0.reuse, R52 ;  /* 0x00000034002b7220 */ /* 0x040fe20000410000 */
[----:B------:R-:W-:Y:S01]  /*4b60*/  ULOP3.LUT UR6, UR6, 0x10000, URZ, 0xfc, !UPT ;  /* 0x0001000006067892 */ /* 0x000fe2000f8efc3f */
[C---:B------:R-:W-:Y:S01]  /*4b70*/  FMUL.FTZ R49, R0.reuse, R58 ;  /* 0x0000003a00317220 */ /* 0x040fe20000410000 */
[C---:B------:R-:W-:Y:S01]  /*4b80*/  FMUL.FTZ R52, R0.reuse, R61 ;  /* 0x0000003d00347220 */ /* 0x040fe20000410000 */
[C---:B------:R-:W-:Y:S01]  /*4b90*/  FMUL.FTZ R58, R0.reuse, R67 ;  /* 0x00000043003a7220 */ /* 0x040fe20000410000 */
[----:B------:R-:W-:Y:S01]  /*4ba0*/  UIMAD UR10, UR20, 0x300, UR6 ;  /* 0x00000300140a78a4 */ /* 0x000fe2000f8e0206 */
[----:B0-----:R-:W-:Y:S01]  /*4bb0*/  FMNMX.FTZ R67, R9, R7, !PT ;  /* 0x0000000709437209 */ /* 0x001fe20007810000 */
[----:B------:R-:W0:Y:S01]  /*4bc0*/  MUFU.TANH R12, R12 ;  /* 0x0000000c000c7308 */ /* 0x000e220000002400 */
[----:B-1----:R-:W-:Y:S01]  /*4bd0*/  FMNMX.FTZ R61, R11, R6, !PT ;  /* 0x000000060b3d7209 */ /* 0x002fe20007810000 */
[C---:B------:R-:W-:Y:S01]  /*4be0*/  FMUL.FTZ R27, R0.reuse, R36 ;  /* 0x00000024001b7220 */ /* 0x040fe20000410000 */
[C---:B------:R-:W-:Y:S01]  /*4bf0*/  FMUL.FTZ R29, R0.reuse, R38 ;  /* 0x00000026001d7220 */ /* 0x040fe20000410000 */
[C---:B------:R-:W-:Y:S01]  /*4c00*/  FMUL.FTZ R28, R0.reuse, R37 ;  /* 0x00000025001c7220 */ /* 0x040fe20000410000 */
[----:B------:R-:W-:Y:S01]  /*4c10*/  UMOV UR6, UR10 ;  /* 0x0000000a00067c82 */ /* 0x000fe20008000000 */
[----:B------:R-:W-:Y:S01]  /*4c20*/  FMUL.FTZ R30, R0, R39 ;  /* 0x00000027001e7220 */ /* 0x000fe20000410000 */
[----:B------:R-:W-:Y:S01]  /*4c30*/  QGMMA.64x96x32.F32.E4M3.E4M3 R88, R148, gdesc[UR4], R88, gsb0 ;  /* 0x0160000494587df3 */ /* 0x000fe20008000858 */
[----:B------:R-:W1:Y:S01]  /*4c40*/  MUFU.TANH R13, R13 ;  /* 0x0000000d000d7308 */ /* 0x000e620000002400 */
        /* <DEDUP_REMOVED lines=8> */
[----:B0-----:R-:W-:Y:S01]  /*4cd0*/  FMNMX.FTZ R61, R12, R61, !PT ;  /* 0x0000003d0c3d7209 */ /* 0x001fe20007810000 */
[C---:B------:R-:W-:Y:S01]  /*4ce0*/  FMUL.FTZ R39, R0.reuse, R48 ;  /* 0x0000003000277220 */ /* 0x040fe20000410000 */
[C---:B------:R-:W-:Y:S01]  /*4cf0*/  FMUL.FTZ R41, R0.reuse, R50 ;  /* 0x0000003200297220 */ /* 0x040fe20000410000 */
[C---:B------:R-:W-:Y:S01]  /*4d00*/  FMUL.FTZ R42, R0.reuse, R51 ;  /* 0x00000033002a7220 */ /* 0x040fe20000410000 */
[C---:B------:R-:W-:Y:S01]  /*4d10*/  FMUL.FTZ R45, R0.reuse, R54 ;  /* 0x00000036002d7220 */ /* 0x040fe20000410000 */
[C---:B------:R-:W-:Y:S01]  /*4d20*/  FMUL.FTZ R44, R0.reuse, R53 ;  /* 0x00000035002c7220 */ /* 0x040fe20000410000 */
[C---:B------:R-:W-:Y:S01]  /*4d30*/  FMUL.FTZ R46, R0.reuse, R55 ;  /* 0x00000037002e7220 */ /* 0x040fe20000410000 */
[----:B------:R-:W0:Y:S01]  /*4d40*/  MUFU.TANH R14, R14 ;  /* 0x0000000e000e7308 */ /* 0x000e220000002400 */
[----:B-1----:R-:W-:Y:S01]  /*4d50*/  FMNMX.FTZ R67, R13, R67, !PT ;  /* 0x000000430d437209 */ /* 0x002fe20007810000 */
[C---:B------:R-:W-:Y:S01]  /*4d60*/  FMUL.FTZ R47, R0.reuse, R56 ;  /* 0x00000038002f7220 */ /* 0x040fe20000410000 */
[C---:B------:R-:W-:Y:S01]  /*4d70*/  FMUL.FTZ R48, R0.reuse, R57 ;  /* 0x0000003900307220 */ /* 0x040fe20000410000 */
[C---:B------:R-:W-:Y:S01]  /*4d80*/  FMUL.FTZ R50, R0.reuse, R59 ;  /* 0x0000003b00327220 */ /* 0x040fe20000410000 */
[C---:B------:R-:W-:Y:S01]  /*4d90*/  FMUL.FTZ R51, R0.reuse, R60 ;  /* 0x0000003c00337220 */ /* 0x040fe20000410000 */
[C---:B------:R-:W-:Y:S01]  /*4da0*/  FMUL.FTZ R53, R0.reuse, R62 ;  /* 0x0000003e00357220 */ /* 0x040fe20000410000 */
[C---:B------:R-:W-:Y:S01]  /*4db0*/  FMUL.FTZ R54, R0.reuse, R63 ;  /* 0x0000003f00367220 */ /* 0x040fe20000410000 */
        /* <DEDUP_REMOVED lines=11> */
[----:B------:R-:W-:Y:S01]  /*4e70*/  UIADD3 UR6, UR10, 0x2, URZ ;  /* 0x000000020a067890 */ /* 0x000fe2000fffe03f */
[C---:B------:R-:W-:Y:S01]  /*4e80*/  FMUL.FTZ R64, R0.reuse, R72 ;  /* 0x0000004800407220 */ /* 0x040fe20000410000 */
[C---:B------:R-:W-:Y:S01]  /*4e90*/  FMUL.FTZ R66, R0.reuse, R74 ;  /* 0x0000004a00427220 */ /* 0x040fe20000410000 */
[----:B------:R-:W-:Y:S01]  /*4ea0*/  UMOV UR7, 0x40000040 ;  /* 0x4000004000077882 */ /* 0x000fe20000000000 */
[----:B------:R-:W-:Y:S01]  /*4eb0*/  FMUL.FTZ R65, R0, R73 ;  /* 0x0000004900417220 */ /* 0x000fe20000410000 */
        /* <DEDUP_REMOVED lines=15> */
[C---:B------:R-:W-:Y:S01]  /*4fb0*/  FMUL.FTZ R78, R0.reuse, R85 ;  /* 0x00000055004e7220 */ /* 0x040fe20000410000 */
[----:B------:R-:W2:Y:S01]  /*4fc0*/  MUFU.TANH R26, R26 ;  /* 0x0000001a001a7308 */ /* 0x000ea20000002400 */
[----:B0-----:R-:W-:Y:S01]  /*4fd0*/  FMNMX.FTZ R61, R25, R61, !PT ;  /* 0x0000003d193d7209 */ /* 0x001fe20007810000 */
[----:B------:R-:W-:-:S06]  /*4fe0*/  FMUL.FTZ R80, R0, R87 ;  /* 0x0000005700507220 */ /* 0x000fcc0000410000 */
[----:B------:R-:W0:Y:S01]  /*4ff0*/  MUFU.TANH R27, R27 ;  /* 0x0000001b001b7308 */ /* 0x000e220000002400 */
[----:B-1----:R-:W-:-:S07]  /*5000*/  FMNMX.FTZ R67, R24, R67, !PT ;  /* 0x0000004318437209 */ /* 0x002fce0007810000 */
[----:B------:R-:W1:Y:S01]  /*5010*/  MUFU.TANH R29, R29 ;  /* 0x0000001d001d7308 */ /* 0x000e620000002400 */
[----:B--2---:R-:W-:-:S07]  /*5020*/  FMNMX.FTZ R61, R26, R61, !PT ;  /* 0x0000003d1a3d7209 */ /* 0x004fce0007810000 */
[----:B------:R-:W2:Y:S01]  /*5030*/  MUFU.TANH R28, R28 ;  /* 0x0000001c001c7308 */ /* 0x000ea20000002400 */
[----:B0-----:R-:W-:-:S07]  /*5040*/  FMNMX.FTZ R67, R27, R67, !PT ;  /* 0x000000431b437209 */ /* 0x001fce0007810000 */
[----:B------:R-:W0:Y:S01]  /*5050*/  MUFU.TANH R30, R30 ;  /* 0x0000001e001e7308 */ /* 0x000e220000002400 */
[----:B-1----:R-:W-:-:S07]  /*5060*/  FMNMX.FTZ R61, R29, R61, !PT ;  /* 0x0000003d1d3d7209 */ /* 0x002fce0007810000 */
[----:B------:R-:W1:Y:S01]  /*5070*/  MUFU.TANH R31, R31 ;  /* 0x0000001f001f7308 */ /* 0x000e620000002400 */
[----:B--2---:R-:W-:-:S07]  /*5080*/  FMNMX.FTZ R67, R28, R67, !PT ;  /* 0x000000431c437209 */ /* 0x004fce0007810000 */
[----:B------:R-:W2:Y:S01]  /*5090*/  MUFU.TANH R33, R33 ;  /* 0x0000002100217308 */ /* 0x000ea20000002400 */
[----:B0-----:R-:W-:Y:S01]  /*50a0*/  FMNMX.FTZ R61, R30, R61, !PT ;  /* 0x0000003d1e3d7209 */ /* 0x001fe20007810000 */
[----:B------:R-:W-:Y:S02]  /*50b0*/  WARPGROUP.DEPBAR.LE gsb0, 0x0 ;  /* 0x00008000000079c5 */ /* 0x000fe40000010000 */
[----:B------:R-:W-:-:S04]  /*50c0*/  WARPGROUP.ARRIVE ;  /* 0x00000000000079c5 */ /* 0x000fc80000000000 */
[----:B------:R-:W0:Y:S01]  /*50d0*/  MUFU.TANH R32, R32 ;  /* 0x0000002000207308 */ /* 0x000e220000002400 */
[----:B-1----:R-:W-:Y:S01]  /*50e0*/  FMNMX.FTZ R67, R31, R67, !PT ;  /* 0x000000431f437209 */ /* 0x002fe20007810000 */
[----:B------:R-:W1:Y:S01]  /*50f0*/  S2R R151, SR_TID.X ;  /* 0x0000000000977919 */ /* 0x000e620000002100 */
[----:B------:R-:W-:Y:S01]  /*5100*/  QGMMA.64x96x32.F32.E4M3.E4M3 R88, R136, gdesc[UR4], R88, gsb0 ;  /* 0x0160000488587df3 */ /* 0x000fe20008000858 */
[----:B------:R-:W-:-:S04]  /*5110*/  UIADD3 UR6, UR10, 0x4, URZ ;  /* 0x000000040a067890 */ /* 0x000fc8000fffe03f */
[----:B------:R-:W3:Y:S01]  /*5120*/  MUFU.TANH R34, R34 ;  /* 0x0000002200227308 */ /* 0x000ee20000002400 */
[----:B--2---:R-:W-:Y:S01]  /*5130*/  FMNMX.FTZ R61, R33, R61, !PT ;  /* 0x0000003d213d7209 */ /* 0x004fe20007810000 */
[----:B------:R-:W-:-:S06]  /*5140*/  UMOV UR7, 0x40000040 ;  /* 0x4000004000077882 */ /* 0x000fcc0000000000 */
[----:B------:R-:W2:Y:S01]  /*5150*/  MUFU.TANH R35, R35 ;  /* 0x0000002300237308 */ /* 0x000ea20000002400 */
[----:B0-----:R-:W-:-:S07]  /*5160*/  FMNMX.FTZ R67, R32, R67, !PT ;  /* 0x0000004320437209 */ /* 0x001fce0007810000 */
[----:B------:R-:W0:Y:S01]  /*5170*/  MUFU.TANH R37, R37 ;  /* 0x0000002500257308 */ /* 0x000e220000002400 */
[----:B---3--:R-:W-:-:S07]  /*5180*/  FMNMX.FTZ R61, R34, R61, !PT ;  /* 0x0000003d223d7209 */ /* 0x008fce0007810000 */
[----:B------:R-:W3:Y:S01]  /*5190*/  MUFU.TANH R36, R36 ;  /* 0x0000002400247308 */ /* 0x000ee20000002400 */
[----:B--2---:R-:W-:Y:S02]  /*51a0*/  FMNMX.FTZ R67, R35, R67, !PT ;  /* 0x0000004323437209 */ /* 0x004fe40007810000 */
[----:B-1----:R-:W-:-:S05]  /*51b0*/  LOP3.LUT P1, RZ, R151, 0x7f, RZ, 0xc0, !PT ;  /* 0x0000007f97ff7812 */ /* 0x002fca000782c0ff */
[----:B------:R-:W1:Y:S01]  /*51c0*/  MUFU.TANH R38, R38 ;  /* 0x0000002600267308 */ /* 0x000e620000002400 */
[----:B0-----:R-:W-:-:S07]  /*51d0*/  FMNMX.FTZ R61, R37, R61, !PT ;  /* 0x0000003d253d7209 */ /* 0x001fce0007810000 */
[----:B------:R-:W0:Y:S01]  /*51e0*/  MUFU.TANH R39, R39 ;  /* 0x0000002700277308 */ /* 0x000e220000002400 */
[----:B---3--:R-:W-:Y:S01]  /*51f0*/  FMNMX.FTZ R67, R36, R67, !PT ;  /* 0x0000004324437209 */ /* 0x008fe20007810000 */
[----:B------:R-:W-:-:S05]  /*5200*/  @!P1 VIADD R8, R8, 0x19c40 ;  /* 0x00019c4008089836 */ /* 0x000fca0000000000 */
[----:B------:R-:W-:Y:S01]  /*5210*/  @!P1 PRMT R8, RZ, 0x654, R8 ;  /* 0x00000654ff089816 */ /* 0x000fe20000000008 */
[----:B------:R-:W2:Y:S01]  /*5220*/  MUFU.TANH R41, R41 ;  /* 0x0000002900297308 */ /* 0x000ea20000002400 */
[----:B-1----:R-:W-:-:S07]  /*5230*/  FMNMX.FTZ R61, R38, R61, !PT ;  /* 0x0000003d263d7209 */ /* 0x002fce0007810000 */
[----:B------:R-:W1:Y:S01]  /*5240*/  MUFU.TANH R40, R40 ;  /* 0x0000002800287308 */ /* 0x000e620000002400 */
[----:B0-----:R-:W-:-:S07]  /*5250*/  FMNMX.FTZ R67, R39, R67, !PT ;  /* 0x0000004327437209 */ /* 0x001fce0007810000 */
[----:B------:R-:W0:Y:S01]  /*5260*/  MUFU.TANH R42, R42 ;  /* 0x0000002a002a7308 */ /* 0x000e220000002400 */
[----:B--2---:R-:W-:-:S07]  /*5270*/  FMNMX.FTZ R61, R41, R61, !PT ;  /* 0x0000003d293d7209 */ /* 0x004fce0007810000 */
        /* <DEDUP_REMOVED lines=9> */
[----:B0-----:R-:W-:Y:S01]  /*5310*/  FMNMX.FTZ R67, R44, R67, !PT ;  /* 0x000000432c437209 */ /* 0x001fe20007810000 */
[----:B------:R-:W-:Y:S02]  /*5320*/  WARPGROUP.DEPBAR.LE gsb0, 0x0 ;  /* 0x00008000000079c5 */ /* 0x000fe40000010000 */
[----:B------:R-:W-:-:S04]  /*5330*/  WARPGROUP.ARRIVE ;  /* 0x00000000000079c5 */ /* 0x000fc80000000000 */
[----:B------:R-:W0:Y:S01]  /*5340*/  MUFU.TANH R49, R49 ;  /* 0x0000003100317308 */ /* 0x000e220000002400 */
[----:B--2---:R-:W-:Y:S01]  /*5350*/  FMNMX.FTZ R61, R46, R61, !PT ;  /* 0x0000003d2e3d7209 */ /* 0x004fe20007810000 */
[----:B------:R-:W-:Y:S01]  /*5360*/  QGMMA.64x96x32.F32.E4M3.E4M3 R88, R140, gdesc[UR4], R88, gsb0 ;  /* 0x016000048c587df3 */ /* 0x000fe20008000858 */
[----:B------:R-:W-:Y:S01]  /*5370*/  UIADD3 UR6, UR10, 0x6, URZ ;  /* 0x000000060a067890 */ /* 0x000fe2000fffe03f */
[----:B------:R-:W-:-:S04]  /*5380*/  UMOV UR7, 0x40000040 ;  /* 0x4000004000077882 */ /* 0x000fc80000000000 */
        /* <DEDUP_REMOVED lines=32> */
[----:B------:R-:W-:Y:S06]  /*5590*/  QGMMA.64x96x32.F32.E4M3.E4M3 R88, R144, gdesc[UR4], R88, gsb0 ;  /* 0x0160000490587df3 */ /* 0x000fec0008000858 */
        /* <DEDUP_REMOVED lines=29> */
[----:B------:R0:W-:Y:S04]  /*5770*/  @!P1 SYNCS.ARRIVE.TRANS64.RED.A1T0 RZ, [R8+URZ], RZ ;  /* 0x000000ff08ff99a7 */ /* 0x0001e8000810043f */
[----:B------:R-:W3:Y:S01]  /*5780*/  MUFU.TANH R80, R80 ;  /* 0x0000005000507308 */ /* 0x000ee20000002400 */
[----:B--2---:R-:W-:Y:S02]  /*5790*/  FMNMX.FTZ R61, R79, R61, !PT ;  /* 0x0000003d4f3d7209 */ /* 0x004fe40007810000 */
[----:B-1----:R-:W-:-:S05]  /*57a0*/  FMNMX.FTZ R67, R78, R67, !PT ;  /* 0x000000434e437209 */ /* 0x002fca0007810000 */
[----:B------:R-:W1:Y:S01]  /*57b0*/  SHFL.BFLY PT, R82, R67, 0x2, 0x1f ;  /* 0x0c401f0043527f89 */ /* 0x000e6200000e0000 */
[----:B---3--:R-:W-:-:S05]  /*57c0*/  FMNMX.FTZ R61, R80, R61, !PT ;  /* 0x0000003d503d7209 */ /* 0x008fca0007810000 */
[----:B------:R-:W2:Y:S01]  /*57d0*/  SHFL.BFLY PT, R81, R61, 0x2, 0x1f ;  /* 0x0c401f003d517f89 */ /* 0x000ea200000e0000 */
[----:B-1----:R-:W-:-:S05]  /*57e0*/  FMNMX.FTZ R67, R67, R82, !PT ;  /* 0x0000005243437209 */ /* 0x002fca0007810000 */
[----:B------:R-:W1:Y:S01]  /*57f0*/  SHFL.BFLY PT, R82, R67, 0x1, 0x1f ;  /* 0x0c201f0043527f89 */ /* 0x000e6200000e0000 */
[----:B--2---:R-:W-:-:S05]  /*5800*/  FMNMX.FTZ R61, R61, R81, !PT ;  /* 0x000000513d3d7209 */ /* 0x004fca0007810000 */
[----:B------:R-:W2:Y:S01]  /*5810*/  SHFL.BFLY PT, R81, R61, 0x1, 0x1f ;  /* 0x0c201f003d517f89 */ /* 0x000ea200000e0000 */
[----:B-1----:R-:W-:Y:S01]  /*5820*/  FMNMX.FTZ R67, R67, R82, !PT ;  /* 0x0000005243437209 */ /* 0x002fe20007810000 */
[----:B------:R-:W-:-:S04]  /*5830*/  IMAD.U32 R82, RZ, RZ, UR17 ;  /* 0x00000011ff527e24 */ /* 0x000fc8000f8e00ff */
[----:B------:R-:W-:Y:S01]  /*5840*/  FADD.FTZ R7, -R67, R7 ;  /* 0x0000000743077221 */ /* 0x000fe20000010100 */
[----:B--2---:R-:W-:Y:S01]  /*5850*/  FMNMX.FTZ R61, R61, R81, !PT ;  /* 0x000000513d3d7209 */ /* 0x004fe20007810000 */
[----:B------:R-:W-:Y:S02]  /*5860*/  IMAD.U32 R81, RZ, RZ, UR17 ;  /* 0x00000011ff517e24 */ /* 0x000fe4000f8e00ff */
[----:B------:R-:W-:Y:S02]  /*5870*/  FMUL.FTZ R7, R7, UR17 ;  /* 0x0000001107077c20 */ /* 0x000fe40008410000 */
[----:B------:R-:W-:Y:S01]  /*5880*/  FFMA.FTZ R81, R67, R81, -8 ;  /* 0xc100000043517423 */ /* 0x000fe20000010051 */
[----:B------:R-:W-:-:S03]  /*5890*/  FADD.FTZ R6, -R61, R6 ;  /* 0x000000063d067221 */ /* 0x000fc60000010100 */
        /* <DEDUP_REMOVED lines=32> */
[----:B------:R-:W-:Y:S01]  /*5aa0*/  FFMA.FTZ R78, R78, UR17, -R81 ;  /* 0x000000114e4e7c23 */ /* 0x000fe20008010851 */
[----:B------:R-:W-:-:S01]  /*5ab0*/  FFMA.FTZ R81, R61, R82, -8 ;  /* 0xc10000003d517423 */ /* 0x000fc20000010052 */
[----:B------:R-:W-:Y:S01]  /*5ac0*/  FMUL.FTZ R6, R6, UR17 ;  /* 0x0000001106067c20 */ /* 0x000fe20008410000 */
[----:B------:R-:W1:Y:S02]  /*5ad0*/  MUFU.EX2 R9, R9 ;  /* 0x0000000900097308 */ /* 0x000e640000000800 */
[----:B------:R-:W-:-:S01]  /*5ae0*/  FFMA.FTZ R11, R11, UR17, -R81 ;  /* 0x000000110b0b7c23 */ /* 0x000fc20008010851 */
[--C-:B------:R-:W-:Y:S01]  /*5af0*/  FFMA.FTZ R12, R12, UR17, -R81.reuse ;  /* 0x000000110c0c7c23 */ /* 0x100fe20008010851 */
[----:B------:R-:W-:-:S01]  /*5b00*/  FFMA.FTZ R15, R15, UR17, -R81 ;  /* 0x000000110f0f7c23 */ /* 0x000fc20008010851 */
[--C-:B------:R-:W-:Y:S01]  /*5b10*/  FFMA.FTZ R20, R20, UR17, -R81.reuse ;  /* 0x0000001114147c23 */ /* 0x100fe20008010851 */
        /* <DEDUP_REMOVED lines=10> */
[----:B------:R-:W2:Y:S01]  /*5bc0*/  MUFU.EX2 R11, R11 ;  /* 0x0000000b000b7308 */ /* 0x000ea20000000800 */
[----:B-1----:R-:W-:-:S01]  /*5bd0*/  FFMA.FTZ R5, R7, R5, R9 ;  /* 0x0000000507057223 */ /* 0x002fc20000010009 */
[--C-:B------:R-:W-:Y:S01]  /*5be0*/  FFMA.FTZ R42, R42, UR17, -R81.reuse ;  /* 0x000000112a2a7c23 */ /* 0x100fe20008010851 */
[----:B------:R-:W-:-:S01]  /*5bf0*/  FFMA.FTZ R45, R45, UR17, -R81 ;  /* 0x000000112d2d7c23 */ /* 0x000fc20008010851 */
[--C-:B------:R-:W-:Y:S01]  /*5c00*/  FFMA.FTZ R46, R46, UR17, -R81.reuse ;  /* 0x000000112e2e7c23 */ /* 0x100fe20008010851 */
[----:B------:R-:W-:-:S01]  /*5c10*/  FFMA.FTZ R49, R49, UR17, -R81 ;  /* 0x0000001131317c23 */ /* 0x000fc20008010851 */
[--C-:B------:R-:W-:Y:S01]  /*5c20*/  FFMA.FTZ R50, R50, UR17, -R81.reuse ;  /* 0x0000001132327c23 */ /* 0x100fe20008010851 */
[----:B------:R-:W-:-:S01]  /*5c30*/  FFMA.FTZ R53, R53, UR17, -R81 ;  /* 0x0000001135357c23 */ /* 0x000fc20008010851 */
[----:B------:R-:W1:Y:S01]  /*5c40*/  MUFU.EX2 R10, R10 ;  /* 0x0000000a000a7308 */ /* 0x000e620000000800 */
[----:B------:R-:W-:-:S01]  /*5c50*/  FFMA.FTZ R54, R54, UR17, -R81 ;  /* 0x0000001136367c23 */ /* 0x000fc20008010851 */
[--C-:B------:R-:W-:Y:S01]  /*5c60*/  FFMA.FTZ R57, R57, UR17, -R81.reuse ;  /* 0x0000001139397c23 */ /* 0x100fe20008010851 */
[----:B------:R-:W-:-:S01]  /*5c70*/  FFMA.FTZ R58, R58, UR17, -R81 ;  /* 0x000000113a3a7c23 */ /* 0x000fc20008010851 */
[--C-:B------:R-:W-:Y:S01]  /*5c80*/  FFMA.FTZ R62, R62, UR17, -R81.reuse ;  /* 0x000000113e3e7c23 */ /* 0x100fe20008010851 */
[----:B------:R-:W-:-:S01]  /*5c90*/  FFMA.FTZ R63, R63, UR17, -R81 ;  /* 0x000000113f3f7c23 */ /* 0x000fc20008010851 */
[--C-:B------:R-:W-:Y:S01]  /*5ca0*/  FFMA.FTZ R66, R66, UR17, -R81.reuse ;  /* 0x0000001142427c23 */ /* 0x100fe20008010851 */
[----:B------:R-:W-:-:S01]  /*5cb0*/  FFMA.FTZ R68, R68, UR17, -R81 ;  /* 0x0000001144447c23 */ /* 0x000fc20008010851 */
[----:B------:R-:W3:Y:S01]  /*5cc0*/  MUFU.EX2 R12, R12 ;  /* 0x0000000c000c7308 */ /* 0x000ee20000000800 */
[----:B--2---:R-:W-:-:S01]  /*5cd0*/  FFMA.FTZ R4, R6, R4, R11 ;  /* 0x0000000406047223 */ /* 0x004fc2000001000b */
[--C-:B------:R-:W-:Y:S01]  /*5ce0*/  FFMA.FTZ R71, R71, UR17, -R81.reuse ;  /* 0x0000001147477c23 */ /* 0x100fe20008010851 */
[----:B------:R-:W-:-:S01]  /*5cf0*/  FFMA.FTZ R72, R72, UR17, -R81 ;  /* 0x0000001148487c23 */ /* 0x000fc20008010851 */
[--C-:B------:R-:W-:Y:S01]  /*5d00*/  FFMA.FTZ R75, R75, UR17, -R81.reuse ;  /* 0x000000114b4b7c23 */ /* 0x100fe20008010851 */
[----:B------:R-:W-:-:S01]  /*5d10*/  FFMA.FTZ R76, R76, UR17, -R81 ;  /* 0x000000114c4c7c23 */ /* 0x000fc20008010851 */
[--C-:B------:R-:W-:Y:S01]  /*5d20*/  FFMA.FTZ R79, R79, UR17, -R81.reuse ;  /* 0x000000114f4f7c23 */ /* 0x100fe20008010851 */
[----:B------:R-:W-:-:S01]  /*5d30*/  FFMA.FTZ R80, R80, UR17, -R81 ;  /* 0x0000001150507c23 */ /* 0x000fc20008010851 */
[----:B------:R-:W2:Y:S01]  /*5d40*/  MUFU.EX2 R13, R13 ;  /* 0x0000000d000d7308 */ /* 0x000ea20000000800 */
[----:B-1----:R-:W-:-:S07]  /*5d50*/  FADD.FTZ R5, R10, R5 ;  /* 0x000000050a057221 */ /* 0x002fce0000010000 */
[----:B------:R-:W1:Y:S01]  /*5d60*/  MUFU.EX2 R15, R15 ;  /* 0x0000000f000f7308 */ /* 0x000e620000000800 */
[----:B---3--:R-:W-:-:S07]  /*5d70*/  FADD.FTZ R4, R12, R4 ;  /* 0x000000040c047221 */ /* 0x008fce0000010000 */
[----:B------:R-:W3:Y:S01]  /*5d80*/  MUFU.EX2 R14, R14 ;  /* 0x0000000e000e7308 */ /* 0x000ee20000000800 */
[----:B--2---:R-:W-:-:S07]  /*5d90*/  FADD.FTZ R5, R13, R5 ;  /* 0x000000050d057221 */ /* 0x004fce0000010000 */
        /* <DEDUP_REMOVED lines=113> */
[----:B--2---:R-:W-:-:S01]  /*64b0*/  FADD.FTZ R4, R79, R4 ;  /* 0x000000044f047221 */ /* 0x004fc20000010000 */
[----:B-1----:R-:W-:-:S03]  /*64c0*/  FADD.FTZ R5, R78, R5 ;  /* 0x000000054e057221 */ /* 0x002fc60000010000 */
[----:B---3--:R-:W-:Y:S01]  /*64d0*/  FADD.FTZ R4, R80, R4 ;  /* 0x0000000450047221 */ /* 0x008fe20000010000 */
[----:B0-----:R-:W-:Y:S06]  /*64e0*/  @!P0 BRA `(.L_x_154) ;  /* 0x0000000000048947 */ /* 0x001fec0003800000 */
[----:B------:R-:W-:Y:S01]  /*64f0*/  BPT.TRAP 0x1 ;  /* 0x000000040000795c */ /* 0x000fe20000300000 */
.L_x_154:
[----:B------:R-:W-:Y:S01]  /*6500*/  R2UR UR7, R3 ;  /* 0x00000000030772ca */ /* 0x000fe200000e0000 */
[----:B------:R-:W-:Y:S01]  /*6510*/  UISETP.GT.AND UP0, UPT, UR18, UR45, UPT ;  /* 0x0000002d1200728c */ /* 0x000fe2000bf04270 */
[----:B------:R-:W-:Y:S01]  /*6520*/  F2FP.SATFINITE.E4M3.F32.PACK_AB_MERGE_C R148, R14, R13, RZ ;  /* 0x0000000d0e94723e */ /* 0x000fe200048070ff */
[----:B------:R-:W-:Y:S01]  /*6530*/  UIADD3 UR6, UR11, 0x19c60, URZ ;  /* 0x00019c600b067890 */ /* 0x000fe2000fffe03f */
[----:B------:R-:W-:Y:S01]  /*6540*/  F2FP.SATFINITE.E4M3.F32.PACK_AB_MERGE_C R15, R20, R15, RZ ;  /* 0x0000000f140f723e */ /* 0x000fe200048070ff */
[----:B------:R-:W-:Y:S01]  /*6550*/  UIADD3 UR18, UR18, -0x1, URZ ;  /* 0xffffffff12127890 */ /* 0x000fe2000fffe03f */
[----:B------:R-:W-:Y:S01]  /*6560*/  F2FP.SATFINITE.E4M3.F32.PACK_AB_MERGE_C R27, R28, R27, RZ ;  /* 0x0000001b1c1b723e */ /* 0x000fe200048070ff */
[----:B------:R-:W-:Y:S01]  /*6570*/  UMOV UR19, UR36 ;  /* 0x0000002400137c82 */ /* 0x000fe20008000000 */
[----:B------:R-:W-:Y:S01]  /*6580*/  PLOP3.LUT P1, PT, PT, PT, UP0, 0x80, 0x0 ;  /* 0x000000000000781c */ /* 0x000fe20003f2f008 */
[----:B------:R-:W-:Y:S01]  /*6590*/  UMOV UR20, UR37 ;  /* 0x0000002500147c82 */ /* 0x000fe20008000000 */
[----:B------:R-:W-:Y:S01]  /*65a0*/  F2FP.SATFINITE.E4M3.F32.PACK_AB_MERGE_C R29, R30, R29, RZ ;  /* 0x0000001d1e1d723e */ /* 0x000fe200048070ff */
[----:B------:R-:W-:Y:S01]  /*65b0*/  FMUL.FTZ R88, R88, R7 ;  /* 0x0000000758587220 */ /* 0x000fe20000410000 */
[----:B------:R-:W-:Y:S01]  /*65c0*/  F2FP.SATFINITE.E4M3.F32.PACK_AB_MERGE_C R35, R36, R35, RZ ;  /* 0x000000232423723e */ /* 0x000fe200048070ff */
[----:B------:R-:W-:Y:S01]  /*65d0*/  UPRMT UR6, UR7, 0x654, UR6 ;  /* 0x0000065407067896 */ /* 0x000fe20008000006 */
[----:B------:R-:W-:Y:S01]  /*65e0*/  F2FP.SATFINITE.E4M3.F32.PACK_AB_MERGE_C R37, R38, R37, RZ ;  /* 0x000000252625723e */ /* 0x000fe200048070ff */
[----:B------:R-:W-:Y:S01]  /*65f0*/  FMUL.FTZ R89, R89, R7 ;  /* 0x0000000759597220 */ /* 0x000fe20000410000 */
[----:B------:R-:W-:Y:S01]  /*6600*/  F2FP.SATFINITE.E4M3.F32.PACK_AB_MERGE_C R43, R44, R43, RZ ;  /* 0x0000002b2c2b723e */ /* 0x000fe200048070ff */
[----:B------:R-:W-:Y:S01]  /*6610*/  FMUL.FTZ R92, R92, R7 ;  /* 0x000000075c5c7220 */ /* 0x000fe20000410000 */
[----:B------:R-:W-:Y:S01]  /*6620*/  F2FP.SATFINITE.E4M3.F32.PACK_AB_MERGE_C R45, R46, R45, RZ ;  /* 0x0000002d2e2d723e */ /* 0x000fe200048070ff */
[----:B------:R-:W-:Y:S01]  /*6630*/  FMUL.FTZ R93, R93, R7 ;  /* 0x000000075d5d7220 */ /* 0x000fe20000410000 */
[----:B------:R-:W-:Y:S01]  /*6640*/  F2FP.SATFINITE.E4M3.F32.PACK_AB_MERGE_C R51, R52, R51, RZ ;  /* 0x000000333433723e */ /* 0x000fe200048070ff */
[----:B------:R-:W-:Y:S01]  /*6650*/  FMUL.FTZ R96, R96, R7 ;  /* 0x0000000760607220 */ /* 0x000fe20000410000 */
[----:B------:R-:W-:Y:S01]  /*6660*/  F2FP.SATFINITE.E4M3.F32.PACK_AB_MERGE_C R53, R54, R53, RZ ;  /* 0x000000353635723e */ /* 0x000fe200048070ff */
[----:B------:R-:W-:Y:S01]  /*6670*/  SYNCS.ARRIVE.TRANS64.RED.A1T0 RZ, [UR6], RZ ;  /* 0x000000ffffff79a7 */ /* 0x000fe20008100406 */
[----:B------:R-:W-:Y:S01]  /*6680*/  F2FP.SATFINITE.E4M3.F32.PACK_AB_MERGE_C R59, R60, R59, RZ ;  /* 0x0000003b3c3b723e */ /* 0x000fe200048070ff */
[-C--:B------:R-:W-:Y:S01]  /*6690*/  FMUL.FTZ R97, R97, R7.reuse ;  /* 0x0000000761617220 */ /* 0x080fe20000410000 */
        /* <DEDUP_REMOVED lines=66> */
.L_x_145:
[----:B------:R-:W-:Y:S06]  /*6ac0*/  BAR.ARV 0x8, 0x200 ;  /* 0x0208000000007b1d */ /* 0x000fec0000002000 */
[----:B------:R-:W-:Y:S05]  /*6ad0*/  @!P0 BRA `(.L_x_156) ;  /* 0x0000000000048947 */ /* 0x000fea0003800000 */
[----:B------:R-:W-:Y:S01]  /*6ae0*/  BPT.TRAP 0x1 ;  /* 0x000000040000795c */ /* 0x000fe20000300000 */
.L_x_156:
[----:B------:R-:W-:Y:S02]  /*6af0*/  IMAD.U32 R7, RZ, RZ, UR37 ;  /* 0x00000025ff077e24 */ /* 0x000fe4000f8e00ff */
[----:B------:R-:W-:Y:S02]  /*6b00*/  IMAD.U32 R0, RZ, RZ, UR36 ;  /* 0x00000024ff007e24 */ /* 0x000fe4000f8e00ff */
[----:B------:R-:W-:-:S03]  /*6b10*/  IMAD R12, R7, 0x8, R2 ;  /* 0x00000008070c7824 */ /* 0x000fc600078e0202 */
[----:B------:R-:W-:-:S04]  /*6b20*/  SHF.L.U32 R7, R0, 0x1f, RZ ;  /* 0x0000001f00077819 */ /* 0x000fc800000006ff */
[----:B------:R0:W1:Y:S01]  /*6b30*/  SYNCS.PHASECHK.TRANS64.TRYWAIT P1, [R12+URZ+0x19c50], R7 ;  /* 0x019c50070c0075a7 */ /* 0x000062000802017f */
[----:B------:R-:W-:Y:S05]  /*6b40*/  @!P0 BRA `(.L_x_157) ;  /* 0x0000000000048947 */ /* 0x000fea0003800000 */
[----:B------:R-:W-:Y:S01]  /*6b50*/  BPT.TRAP 0x1 ;  /* 0x000000040000795c */ /* 0x000fe20000300000 */
.L_x_157:
[----:B-1----:R-:W-:Y:S05]  /*6b60*/  @P1 BRA `(.L_x_158) ;  /* 0x0000000000081947 */ /* 0x002fea0003800000 */
[----:B------:R-:W1:Y:S02]  /*6b70*/  SYNCS.PHASECHK.TRANS64.TRYWAIT P1, [R12+URZ+0x19c50], R7 ;  /* 0x019c50070c0075a7 */ /* 0x000e64000802017f */
[----:B-1----:R-:W-:Y:S05]  /*6b80*/  @!P1 BRA `(.L_x_159) ;  /* 0x0000009400589947 */ /* 0x002fea0003800000 */
.L_x_158:
[----:B------:R-:W-:Y:S01]  /*6b90*/  VIADD R2, R2, 0x3000 ;  /* 0x0000300002027836 */ /* 0x000fe20000000000 */
[----:B------:R-:W-:Y:S05]  /*6ba0*/  WARPSYNC.ALL ;  /* 0x0000000000007948 */ /* 0x000fea0003800000 */
[----:B------:R-:W-:Y:S01]  /*6bb0*/  SHF.R.U32.HI R2, RZ, 0x4, R2 ;  /* 0x00000004ff027819 */ /* 0x000fe20000011602 */
[----:B01----:R-:W-:Y:S01]  /*6bc0*/  IMAD.U32 R7, RZ, RZ, UR37 ;  /* 0x00000025ff077e24 */ /* 0x003fe2000f8e00ff */
[----:B------:R-:W-:Y:S01]  /*6bd0*/  ULDC.64 UR4, c[0x0][0x9a0] ;  /* 0x0002680000047ab9 */ /* 0x000fe20000000a00 */
[----:B------:R-:W-:Y:S01]  /*6be0*/  WARPGROUP.ARRIVE ;  /* 0x00000000000079c5 */ /* 0x000fe20000000000 */
[----:B------:R-:W-:-:S02]  /*6bf0*/  LOP3.LUT R2, R2, 0x3fff, RZ, 0xc0, !PT ;  /* 0x00003fff02027812 */ /* 0x000fc400078ec0ff */
[----:B------:R-:W-:Y:S02]  /*6c00*/  ISETP.NE.U32.AND P1, PT, RZ, UR4, PT ;  /* 0x00000004ff007c0c */ /* 0x000fe4000bf25070 */
[----:B------:R-:W-:Y:S02]  /*6c10*/  LOP3.LUT R2, R2, 0x10000, RZ, 0xfc, !PT ;  /* 0x0001000002027812 */ /* 0x000fe400078efcff */
[----:B------:R-:W-:-:S03]  /*6c20*/  ISETP.NE.AND.EX P1, PT, RZ, UR5, PT, P1 ;  /* 0x00000005ff007c0c */ /* 0x000fc6000bf25310 */
[----:B------:R-:W-:Y:S02]  /*6c30*/  IMAD R6, R7, 0x300, R2 ;  /* 0x0000030007067824 */ /* 0x000fe400078e0202 */
[----:B------:R-:W-:-:S03]  /*6c40*/  IMAD.MOV.U32 R7, RZ, RZ, 0x40000040 ;  /* 0x40000040ff077424 */ /* 0x000fc600078e00ff */
[----:B------:R-:W-:Y:S02]  /*6c50*/  R2UR UR6, R6 ;  /* 0x00000000060672ca */ /* 0x000fe400000e0000 */
[----:B------:R-:W-:-:S03]  /*6c60*/  R2UR UR7, R7 ;  /* 0x00000000070772ca */ /* 0x000fc600000e0000 */
[----:B------:R-:W0:Y:S08]  /*6c70*/  @P1 LDC.64 R10, c[0x0][0x9c8] ;  /* 0x00027200ff0a1b82 */ /* 0x000e300000000a00 */
[----:B------:R-:W1:Y:S02]  /*6c80*/  @P1 LDC.64 R8, c[0x0][0x9d0] ;  /* 0x00027400ff081b82 */ /* 0x000e640000000a00 */
[----:B------:R-:W-:Y:S01]  /*6c90*/  QGMMA.64x96x32.F32.E4M3.E4M3 R88, R148, gdesc[UR4], R88, gsb0 ;  /* 0x0160000494587df3 */ /* 0x000fe20008000858 */
[----:B0-----:R-:W-:-:S04]  /*6ca0*/  @P1 IMAD R0, R10, UR39, RZ ;  /* 0x000000270a001c24 */ /* 0x001fc8000f8e02ff */
[----:B------:R-:W-:Y:S02]  /*6cb0*/  @P1 IMAD R7, R11, UR38, R0 ;  /* 0x000000260b071c24 */ /* 0x000fe4000f8e0200 */
[----:B------:R-:W-:-:S04]  /*6cc0*/  @P1 IMAD.WIDE.U32 R10, R10, UR38, RZ ;  /* 0x000000260a0a1c25 */ /* 0x000fc8000f8e00ff */
[----:B------:R-:W-:Y:S02]  /*6cd0*/  @P1 IMAD.IADD R11, R11, 0x1, R7 ;  /* 0x000000010b0b1824 */ /* 0x000fe400078e0207 */
[----:B-1----:R-:W-:-:S04]  /*6ce0*/  @P1 IMAD.WIDE.U32 R10, R8, UR42, R10 ;  /* 0x0000002a080a1c25 */ /* 0x002fc8000f8e000a */
[----:B------:R-:W-:Y:S01]  /*6cf0*/  @P1 IMAD R9, R9, UR42, R11 ;  /* 0x0000002a09091c24 */ /* 0x000fe2000f8e020b */
[----:B------:R-:W-:-:S04]  /*6d00*/  @P1 LEA R14, P2, R10, UR4, 0x2 ;  /* 0x000000040a0e1c11 */ /* 0x000fc8000f8410ff */
[----:B------:R-:W-:Y:S01]  /*6d10*/  @P1 LEA.HI.X R15, R10, UR5, R9, 0x2, P2 ;  /* 0x000000050a0f1c11 */ /* 0x000fe200090f1409 */
[----:B------:R-:W-:-:S06]  /*6d20*/  IMAD.MOV.U32 R10, RZ, RZ, 0x3f800000 ;  /* 0x3f800000ff0a7424 */ /* 0x000fcc00078e00ff */
[----:B------:R0:W2:Y:S01]  /*6d30*/  @P1 LDG.E R10, desc[UR52][R14.64] ;  /* 0x000000340e0a1981 */ /* 0x0000a2000c1e1900 */
[----:B------:R-:W-:Y:S02]  /*6d40*/  VIADD R8, R6, 0x2 ;  /* 0x0000000206087836 */ /* 0x000fe40000000000 */
[----:B------:R-:W-:-:S03]  /*6d50*/  IMAD.MOV.U32 R9, RZ, RZ, 0x40000040 ;  /* 0x40000040ff097424 */ /* 0x000fc600078e00ff */
[----:B------:R-:W-:Y:S02]  /*6d60*/  R2UR UR6, R8 ;  /* 0x00000000080672ca */ /* 0x000fe400000e0000 */
[----:B------:R-:W-:Y:S01]  /*6d70*/  R2UR UR7, R9 ;  /* 0x00000000090772ca */ /* 0x000fe200000e0000 */
[----:B------:R-:W-:Y:S02]  /*6d80*/  WARPGROUP.DEPBAR.LE gsb0, 0x0 ;  /* 0x00008000000079c5 */ /* 0x000fe40000010000 */
[----:B------:R-:W-:-:S10]  /*6d90*/  WARPGROUP.ARRIVE ;  /* 0x00000000000079c5 */ /* 0x000fd40000000000 */
[----:B------:R-:W-:Y:S01]  /*6da0*/  QGMMA.64x96x32.F32.E4M3.E4M3 R88, R136, gdesc[UR4], R88, gsb0 ;  /* 0x0160000488587df3 */ /* 0x000fe20008000858 */
[----:B------:R-:W-:Y:S02]  /*6db0*/  VIADD R8, R6, 0x4 ;  /* 0x0000000406087836 */ /* 0x000fe40000000000 */
[----:B------:R-:W-:-:S03]  /*6dc0*/  IMAD.MOV.U32 R9, RZ, RZ, 0x40000040 ;  /* 0x40000040ff097424 */ /* 0x000fc600078e00ff */
[----:B------:R-:W-:Y:S02]  /*6dd0*/  R2UR UR6, R8 ;  /* 0x00000000080672ca */ /* 0x000fe400000e0000 */
[----:B------:R-:W-:Y:S01]  /*6de0*/  R2UR UR7, R9 ;  /* 0x00000000090772ca */ /* 0x000fe200000e0000 */
[----:B------:R-:W-:Y:S01]  /*6df0*/  VIADD R6, R6, 0x6 ;  /* 0x0000000606067836 */ /* 0x000fe20000000000 */
[----:B------:R-:W1:Y:S01]  /*6e00*/  SHFL.BFLY PT, R0, R5, 0x2, 0x1f ;  /* 0x0c401f0005007f89 */ /* 0x000e6200000e0000 */
[----:B------:R-:W-:-:S03]  /*6e10*/  IMAD.MOV.U32 R7, RZ, RZ, 0x40000040 ;  /* 0x40000040ff077424 */ /* 0x000fc600078e00ff */
[----:B------:R-:W3:Y:S01]  /*6e20*/  SHFL.BFLY PT, R9, R4, 0x2, 0x1f ;  /* 0x0c401f0004097f89 */ /* 0x000ee200000e0000 */
[----:B------:R-:W-:Y:S02]  /*6e30*/  WARPGROUP.DEPBAR.LE gsb0, 0x0 ;  /* 0x00008000000079c5 */ /* 0x000fe40000010000 */
[----:B------:R-:W-:-:S06]  /*6e40*/  WARPGROUP.ARRIVE ;  /* 0x00000000000079c5 */ /* 0x000fcc0000000000 */
[----:B------:R-:W-:Y:S01]  /*6e50*/  QGMMA.64x96x32.F32.E4M3.E4M3 R88, R140, gdesc[UR4], R88, gsb0 ;  /* 0x016000048c587df3 */ /* 0x000fe20008000858 */
[----:B------:R-:W-:Y:S02]  /*6e60*/  R2UR UR6, R6 ;  /* 0x00000000060672ca */ /* 0x000fe400000e0000 */
[----:B------:R-:W-:Y:S01]  /*6e70*/  R2UR UR7, R7 ;  /* 0x00000000070772ca */ /* 0x000fe200000e0000 */
[----:B-1----:R-:W-:-:S01]  /*6e80*/  FADD.FTZ R0, R0, R5 ;  /* 0x0000000500007221 */ /* 0x002fc20000010000 */
[----:B---3--:R-:W-:-:S04]  /*6e90*/  FADD.FTZ R9, R9, R4 ;  /* 0x0000000409097221 */ /* 0x008fc80000010000 */
[----:B------:R-:W1:Y:S04]  /*6ea0*/  SHFL.BFLY PT, R7, R0, 0x1, 0x1f ;  /* 0x0c201f0000077f89 */ /* 0x000e6800000e0000 */
[----:B------:R-:W3:Y:S01]  /*6eb0*/  SHFL.BFLY PT, R2, R9, 0x1, 0x1f ;  /* 0x0c201f0009027f89 */ /* 0x000ee200000e0000 */
[----:B------:R-:W-:Y:S02]  /*6ec0*/  IMAD.MOV.U32 R5, RZ, RZ, RZ ;  /* 0x000000ffff057224 */ /* 0x000fe400078e00ff */
[----:B-1----:R-:W-:Y:S01]  /*6ed0*/  FADD.FTZ R7, R0, R7 ;  /* 0x0000000700077221 */ /* 0x002fe20000010000 */
[----:B---3--:R-:W-:-:S04]  /*6ee0*/  FADD.FTZ R11, R9, R2 ;  /* 0x00000002090b7221 */ /* 0x008fc80000010000 */
[C---:B------:R-:W-:Y:S01]  /*6ef0*/  FSETP.NE.FTZ.AND P1, PT, R7.reuse, RZ, PT ;  /* 0x000000ff0700720b */ /* 0x040fe20003f35000 */
[----:B------:R-:W-:Y:S01]  /*6f00*/  FMUL.FTZ R6, R7, 0.00390625 ;  /* 0x3b80000007067820 */ /* 0x000fe20000410000 */
[----:B------:R-:W-:-:S04]  /*6f10*/  FMUL.FTZ R13, R11, 0.00390625 ;  /* 0x3b8000000b0d7820 */ /* 0x000fc80000410000 */
[----:B------:R-:W-:Y:S02]  /*6f20*/  FSETP.NE.FTZ.AND P2, PT, R6, RZ, PT ;  /* 0x000000ff0600720b */ /* 0x000fe40003f55000 */
[----:B------:R-:W-:Y:S01]  /*6f30*/  FSETP.NE.FTZ.AND P3, PT, R13, RZ, PT ;  /* 0x000000ff0d00720b */ /* 0x000fe20003f75000 */
[----:B------:R-:W-:Y:S02]  /*6f40*/  WARPGROUP.DEPBAR.LE gsb0, 0x0 ;  /* 0x00008000000079c5 */ /* 0x000fe40000010000 */
[----:B------:R-:W-:-:S06]  /*6f50*/  WARPGROUP.ARRIVE ;  /* 0x00000000000079c5 */ /* 0x000fcc0000000000 */
[----:B------:R-:W-:Y:S01]  /*6f60*/  QGMMA.64x96x32.F32.E4M3.E4M3 R88, R144, gdesc[UR4], R88, gsb0 ;  /* 0x0160000490587df3 */ /* 0x000fe20008000858 */
[----:B------:R-:W-:Y:S01]  /*6f70*/  @P1 MUFU.RCP R5, R7 ;  /* 0x0000000700051308 */ /* 0x000fe20000001000 */
[----:B------:R-:W-:Y:S01]  /*6f80*/  FSETP.NE.FTZ.AND P1, PT, R11, RZ, PT ;  /* 0x000000ff0b00720b */ /* 0x000fe20003f35000 */
[----:B------:R-:W-:-:S06]  /*6f90*/  IMAD.MOV.U32 R9, RZ, RZ, RZ ;  /* 0x000000ffff097224 */ /* 0x000fcc00078e00ff */
[----:B------:R-:W1:Y:S08]  /*6fa0*/  @P2 MUFU.LG2 R6, R6 ;  /* 0x0000000600062308 */ /* 0x000e700000000c00 */
[----:B------:R-:W3:Y:S08]  /*6fb0*/  @P3 MUFU.LG2 R8, R13 ;  /* 0x0000000d00083308 */ /* 0x000ef00000000c00 */
[----:B------:R-:W4:Y:S01]  /*6fc0*/  @P1 MUFU.RCP R9, R11 ;  /* 0x0000000b00091308 */ /* 0x000f220000001000 */
[----:B------:R-:W-:-:S02]  /*6fd0*/  IMAD.U32 R4, RZ, RZ, UR17 ;  /* 0x00000011ff047e24 */ /* 0x000fc4000f8e00ff */
[----:B0-----:R-:W-:Y:S02]  /*6fe0*/  IMAD.U32 R15, RZ, RZ, UR17 ;  /* 0x00000011ff0f7e24 */ /* 0x001fe4000f8e00ff */
[----:B-1----:R-:W-:Y:S01]  /*6ff0*/  @P2 FMUL.FTZ R7, R6, 0.69314718246459960938 ;  /* 0x3f31721806072820 */ /* 0x002fe20000410000 */
[----:B------:R-:W-:Y:S01]  /*7000*/  @P2 FMUL.FTZ R4, R4, 0.69314718246459960938 ;  /* 0x3f31721804042820 */ /* 0x000fe20000410000 */
[----:B------:R-:W-:Y:S01]  /*7010*/  @P3 FMUL.FTZ R15, R15, 0.69314718246459960938 ;  /* 0x3f3172180f0f3820 */ /* 0x000fe20000410000 */
[----:B---3--:R-:W-:Y:S01]  /*7020*/  @P3 FMUL.FTZ R8, R8, 0.69314718246459960938 ;  /* 0x3f31721808083820 */ /* 0x008fe20000410000 */
[----:B------:R-:W-:Y:S02]  /*7030*/  IMAD.MOV.U32 R0, RZ, RZ, -0x800000 ;  /* 0xff800000ff007424 */ /* 0x000fe400078e00ff */
[----:B------:R-:W-:Y:S01]  /*7040*/  @P2 FFMA.FTZ R0, R4, R67, R7 ;  /* 0x0000004304002223 */ /* 0x000fe20000010007 */
[----:B------:R-:W-:Y:S02]  /*7050*/  IMAD.MOV.U32 R2, RZ, RZ, -0x800000 ;  /* 0xff800000ff027424 */ /* 0x000fe400078e00ff */
[----:B------:R-:W-:Y:S01]  /*7060*/  @P3 FFMA.FTZ R2, R15, R61, R8 ;  /* 0x0000003d0f023223 */ /* 0x000fe20000010008 */
[-C--:B--2---:R-:W-:Y:S01]  /*7070*/  FMUL.FTZ R5, R5, R10.reuse ;  /* 0x0000000a05057220 */ /* 0x084fe20000410000 */
[----:B----4-:R-:W-:Y:S01]  /*7080*/  FMUL.FTZ R50, R9, R10 ;  /* 0x0000000a09327220 */ /* 0x010fe20000410000 */
[----:B------:R-:W-:-:S02]  /*7090*/  WARPGROUP.DEPBAR.LE gsb0, 0x0 ;  /* 0x00008000000079c5 */ /* 0x000fc40000010000 */
[----:B------:R-:W-:Y:S05]  /*70a0*/  @!P0 BRA `(.L_x_160) ;  /* 0x0000000000048947 */ /* 0x000fea0003800000 */
[----:B------:R-:W-:Y:S01]  /*70b0*/  BPT.TRAP 0x1 ;  /* 0x000000040000795c */ /* 0x000fe20000300000 */
.L_x_160:
[----:B------:R-:W-:Y:S01]  /*70c0*/  VIADD R12, R12, 0x19c60 ;  /* 0x00019c600c0c7836 */ /* 0x000fe20000000000 */
[----:B------:R-:W-:Y:S01]  /*70d0*/  UIADD3 UR37, UR37, 0x1, URZ ;  /* 0x0000000125257890 */ /* 0x000fe2000fffe03f */
[-C--:B------:R-:W-:Y:S01]  /*70e0*/  FMUL.FTZ R40, R90, R50.reuse ;  /* 0x000000325a287220 */ /* 0x080fe20000410000 */
[-C--:B------:R-:W-:Y:S01]  /*70f0*/  FMUL.FTZ R10, R95, R50.reuse ;  /* 0x000000325f0a7220 */ /* 0x080fe20000410000 */
[-C--:B------:R-:W-:Y:S01]  /*7100*/  FMUL.FTZ R32, R98, R50.reuse ;  /* 0x0000003262207220 */ /* 0x080fe20000410000 */
[----:B------:R-:W-:Y:S01]  /*7110*/  PRMT R12, R3, 0x654, R12 ;  /* 0x00000654030c7816 */ /* 0x000fe2000000000c */
[----:B------:R-:W-:Y:S01]  /*7120*/  UISETP.NE.AND UP0, UPT, UR37, 0x2, UPT ;  /* 0x000000022500788c */ /* 0x000fe2000bf05270 */
[-C--:B------:R-:W-:Y:S01]  /*7130*/  FMUL.FTZ R34, R103, R50.reuse ;  /* 0x0000003267227220 */ /* 0x080fe20000410000 */
[-C--:B------:R-:W-:Y:S01]  /*7140*/  FMUL.FTZ R35, R106, R50.reuse ;  /* 0x000000326a237220 */ /* 0x080fe20000410000 */
[----:B------:R0:W-:Y:S01]  /*7150*/  SYNCS.ARRIVE.TRANS64.RED.A1T0 RZ, [R12+URZ], RZ ;  /* 0x000000ff0cff79a7 */ /* 0x0001e2000810043f */
        /* <DEDUP_REMOVED lines=13> */
[----:B------:R-:W-:Y:S01]  /*7230*/  USEL UR4, URZ, 0x1, UP0 ;  /* 0x000000013f047887 */ /* 0x000fe20008000000 */
        /* <DEDUP_REMOVED lines=29> */
[----:B------:R-:W-:Y:S01]  /*7410*/  PLOP3.LUT P0, PT, PT, PT, PT, 0x8, 0x0 ;  /* 0x000000000000781c */ /* 0x000fe20003f0e170 */
[----:B------:R-:W-:Y:S01]  /*7420*/  FMUL.FTZ R50, R131, R50 ;  /* 0x0000003283327220 */ /* 0x000fe20000410000 */
[----:B------:R-:W-:-:S02]  /*7430*/  UIADD3 UR46, UR46, 0x1, URZ ;  /* 0x000000012e2e7890 */ /* 0x000fc4000fffe03f */
[----:B------:R-:W-:Y:S02]  /*7440*/  USEL UR37, UR37, URZ, UP0 ;  /* 0x0000003f25257287 */ /* 0x000fe40008000000 */
[----:B0-----:R-:W-:-:S12]  /*7450*/  ULOP3.LUT UR36, UR36, UR4, URZ, 0x3c, !UPT ;  /* 0x0000000424247292 */ /* 0x001fd8000f8e3c3f */
.L_x_138:
[----:B------:R-:W0:Y:S08]  /*7460*/  S2UR UR4, SR_CgaCtaId ;  /* 0x00000000000479c3 */ /* 0x000e300000008800 */
[----:B------:R-:W-:Y:S01]  /*7470*/  BAR.SYNC.DEFER_BLOCKING 0x5, 0x200 ;  /* 0x0148000000007b1d */ /* 0x000fe20000010000 */
[----:B------:R-:W-:-:S05]  /*7480*/  UISETP.NE.AND UP0, UPT, UR44, URZ, UPT ;  /* 0x0000003f2c00728c */ /* 0x000fca000bf05270 */
[----:B------:R-:W-:Y:S01]  /*7490*/  UMOV UR8, 0x400 ;  /* 0x0000040000087882 */ /* 0x000fe20000000000 */
[----:B------:R-:W-:Y:S05]  /*74a0*/  BSSY B0, `(.L_x_161) ;  /* 0x000033a000007945 */ /* 0x000fea0003800000 */
[----:B------:R-:W-:Y:S01]  /*74b0*/  @!UP0 ULDC UR44, c[0x0][0xad4] ;  /* 0x0002b500002c8ab9 */ /* 0x000fe20000000800 */
[----:B0-----:R-:W-:-:S09]  /*74c0*/  ULEA UR8, UR4, UR8, 0x18 ;  /* 0x0000000804087291 */ /* 0x001fd2000f8ec03f */
[----:B------:R-:W0:Y:S02]  /*74d0*/  LDS.128 R4, [UR8+0x19cd0] ;  /* 0x019cd008ff047984 */ /* 0x000e240008000c00 */
[----:B0-----:R-:W-:Y:S02]  /*74e0*/  R2UR UR6, R5 ;  /* 0x00000000050672ca */ /* 0x001fe400000e0000 */
[----:B------:R-:W-:Y:S02]  /*74f0*/  R2UR UR5, R6 ;  /* 0x00000000060572ca */ /* 0x000fe400000e0000 */
[----:B------:R-:W-:Y:S01]  /*7500*/  R2UR UR7, R7 ;  /* 0x00000000070772ca */ /* 0x000fe200000e0000 */
[----:B------:R-:W-:Y:S06]  /*7510*/  BAR.ARV 0x4, 0x200 ;  /* 0x0108000000007b1d */ /* 0x000fec0000002000 */
[----:B------:R-:W-:Y:S08]  /*7520*/  @P0 BRA `(.L_x_162) ;  /* 0x0000002400ec0947 */ /* 0x000ff00003800000 */
[----:B------:R-:W0:Y:S01]  /*7530*/  S2R R45, SR_TID.X ;  /* 0x00000000002d7919 */ /* 0x000e220000002100 */
[----:B------:R-:W-:Y:S01]  /*7540*/  ULDC.64 UR10, c[0x4][0x38] ;  /* 0x01000e00000a7ab9 */ /* 0x000fe20000000a00 */
[----:B------:R-:W1:Y:S01]  /*7550*/  S2UR UR4, SR_SWINHI ;  /* 0x00000000000479c3 */ /* 0x000e620000002f00 */
[----:B------:R-:W-:Y:S01]  /*7560*/  ULDC.64 UR14, c[0x0][0xc00] ;  /* 0x00030000000e7ab9 */ /* 0x000fe20000000a00 */
[----:B------:R-:W2:Y:S01]  /*7570*/  LDL R80, [R1+0x20] ;  /* 0x0000200001507983 */ /* 0x000ea20000100800 */
[----:B0-----:R-:W-:-:S05]  /*7580*/  IMAD.SHL.U32 R4, R45, 0x4, RZ ;  /* 0x000000042d047824 */ /* 0x001fca00078e00ff */
[----:B------:R-:W-:Y:S01]  /*7590*/  LOP3.LUT R4, R4, 0xc, RZ, 0xc0, !PT ;  /* 0x0000000c04047812 */ /* 0x000fe200078ec0ff */
[----:B------:R-:W-:Y:S03]  /*75a0*/  BAR.SYNC.DEFER_BLOCKING 0x1, 0x180 ;  /* 0x0046000000007b1d */ /* 0x000fe60000010000 */
[----:B------:R-:W-:-:S05]  /*75b0*/  IADD3 R4, P0, R4, UR10, RZ ;  /* 0x0000000a04047c10 */ /* 0x000fca000ff1e0ff */
[----:B------:R-:W-:-:S05]  /*75c0*/  IMAD.X R5, RZ, RZ, UR11, P0 ;  /* 0x0000000bff057e24 */ /* 0x000fca00080e06ff */
[----:B------:R0:W3:Y:S01]  /*75d0*/  LDG.E.CONSTANT R12, desc[UR52][R4.64] ;  /* 0x00000034040c7981 */ /* 0x0000e2000c1e9900 */
[----:B------:R-:W-:-:S03]  /*75e0*/  LOP3.LUT P0, R6, R45, 0x3, RZ, 0xc0, !PT ;  /* 0x000000032d067812 */ /* 0x000fc6000780c0ff */
[----:B------:R-:W4:Y:S01]  /*75f0*/  LDL R4, [R1+0x24] ;  /* 0x0000240001047983 */ /* 0x000f220000100800 */
[----:B------:R-:W-:Y:S01]  /*7600*/  ISETP.EQ.OR P0, PT, R6, 0x3, !P0 ;  /* 0x000000030600780c */ /* 0x000fe20004702670 */
[----:B------:R-:W-:Y:S01]  /*7610*/  UMOV UR10, UR8 ;  /* 0x00000008000a7c82 */ /* 0x000fe20008000000 */
[----:B-1----:R-:W-:Y:S02]  /*7620*/  UMOV UR11, UR4 ;  /* 0x00000004000b7c82 */ /* 0x002fe40008000000 */
[----:B------:R-:W-:Y:S02]  /*7630*/  SEL R71, R41, R10, P0 ;  /* 0x0000000a29477207 */ /* 0x000fe40000000000 */
[----:B------:R-:W-:Y:S01]  /*7640*/  SEL R41, R10, R41, P0 ;  /* 0x000000290a297207 */ /* 0x000fe20000000000 */
[----:B------:R-:W-:Y:S01]  /*7650*/  IMAD.MOV.U32 R10, RZ, RZ, 0x2 ;  /* 0x00000002ff0a7424 */ /* 0x000fe200078e00ff */
        /* <DEDUP_REMOVED lines=45> */
[----:B------:R-:W-:Y:S01]  /*7930*/  SEL R29, R29, R132, P0 ;  /* 0x000000841d1d7207 */ /* 0x000fe20000000000 */
[----:B------:R-:W-:Y:S02]  /*7940*/  USHF.L.U32 UR4, UR38, 0x2, URZ ;  /* 0x0000000226047899 */ /* 0x000fe4000800063f */
[----:B------:R-:W-:Y:S02]  /*7950*/  USHF.L.U64.HI UR16, UR38, 0x2, UR39 ;  /* 0x0000000226107899 */ /* 0x000fe40008010227 */
[----:B------:R-:W-:-:S04]  /*7960*/  UIADD3 UR9, UP0, UR4, UR14, URZ ;  /* 0x0000000e04097290 */ /* 0x000fc8000ff1e03f */
[----:B------:R-:W-:Y:S01]  /*7970*/  UIADD3.X UR12, UR16, UR15, URZ, UP0, !UPT ;  /* 0x0000000f100c7290 */ /* 0x000fe200087fe43f */
[----:B----4-:R-:W-:-:S03]  /*7980*/  IMAD.WIDE R10, R4, R10, UR10 ;  /* 0x0000000a040a7e25 */ /* 0x010fc6000f8e020a */
[C---:B------:R-:W-:Y:S02]  /*7990*/  LOP3.LUT R3, R10.reuse, 0x180, RZ, 0xc0, !PT ;  /* 0x000001800a037812 */ /* 0x040fe400078ec0ff */
[----:B------:R-:W-:Y:S02]  /*79a0*/  IADD3 R6, P1, R10, 0x6020, RZ ;  /* 0x000060200a067810 */ /* 0x000fe40007f3e0ff */
[----:B------:R-:W-:Y:S02]  /*79b0*/  SHF.R.U64 R3, R3, 0x3, RZ ;  /* 0x0000000303037819 */ /* 0x000fe400000012ff */
[----:B0-----:R-:W-:Y:S02]  /*79c0*/  LOP3.LUT R5, R6, 0x180, RZ, 0xc0, !PT ;  /* 0x0000018006057812 */ /* 0x001fe400078ec0ff */
[C---:B------:R-:W-:Y:S02]  /*79d0*/  IADD3 R101, P2, R10.reuse, 0x6000, RZ ;  /* 0x000060000a657810 */ /* 0x040fe40007f5e0ff */
[----:B------:R-:W-:-:S02]  /*79e0*/  IADD3 R99, P3, R10, 0x3020, RZ ;  /* 0x000030200a637810 */ /* 0x000fc40007f7e0ff */
[C---:B------:R-:W-:Y:S02]  /*79f0*/  IADD3 R97, P4, R10.reuse, 0x3000, RZ ;  /* 0x000030000a617810 */ /* 0x040fe40007f9e0ff */
[----:B------:R-:W-:Y:S02]  /*7a00*/  IADD3 R4, P5, R10, 0x20, RZ ;  /* 0x000000200a047810 */ /* 0x000fe40007fbe0ff */
[----:B------:R-:W-:Y:S02]  /*7a10*/  LOP3.LUT R10, R3, R10, RZ, 0x3c, !PT ;  /* 0x0000000a030a7212 */ /* 0x000fe400078e3cff */
[----:B------:R-:W-:-:S04]  /*7a20*/  SHF.R.U64 R3, R5, 0x3, RZ ;  /* 0x0000000305037819 */ /* 0x000fc800000012ff */
[----:B------:R-:W-:Y:S02]  /*7a30*/  LOP3.LUT R8, R3, R6, RZ, 0x3c, !PT ;  /* 0x0000000603087212 */ /* 0x000fe400078e3cff */
[----:B------:R-:W-:Y:S01]  /*7a40*/  LOP3.LUT R3, R4, 0x180, RZ, 0xc0, !PT ;  /* 0x0000018004037812 */ /* 0x000fe200078ec0ff */
[----:B------:R-:W-:Y:S01]  /*7a50*/  IMAD.X R9, RZ, RZ, R11, P1 ;  /* 0x000000ffff097224 */ /* 0x000fe200008e060b */
[----:B------:R-:W-:Y:S02]  /*7a60*/  LOP3.LUT R38, R101, 0x180, RZ, 0xc0, !PT ;  /* 0x0000018065267812 */ /* 0x000fe400078ec0ff */
[----:B------:R-:W-:Y:S02]  /*7a70*/  LOP3.LUT R6, R99, 0x180, RZ, 0xc0, !PT ;  /* 0x0000018063067812 */ /* 0x000fe400078ec0ff */
[----:B------:R-:W-:Y:S02]  /*7a80*/  SHF.R.U64 R3, R3, 0x3, RZ ;  /* 0x0000000303037819 */ /* 0x000fe400000012ff */
[----:B---3--:R-:W-:-:S02]  /*7a90*/  LOP3.LUT R48, R12, 0x2, RZ, 0x3c, !PT ;  /* 0x000000020c307812 */ /* 0x008fc400078e3cff */
[----:B------:R-:W-:Y:S02]  /*7aa0*/  LOP3.LUT R34, R97, 0x180, RZ, 0xc0, !PT ;  /* 0x0000018061227812 */ /* 0x000fe400078ec0ff */
[----:B------:R-:W-:Y:S02]  /*7ab0*/  SHF.R.U64 R38, R38, 0x3, RZ ;  /* 0x0000000326267819 */ /* 0x000fe400000012ff */
[----:B------:R-:W-:Y:S02]  /*7ac0*/  SHF.R.U64 R6, R6, 0x3, RZ ;  /* 0x0000000306067819 */ /* 0x000fe400000012ff */
[----:B------:R-:W-:Y:S01]  /*7ad0*/  LOP3.LUT R4, R3, R4, RZ, 0x3c, !PT ;  /* 0x0000000403047212 */ /* 0x000fe200078e3cff */
[--C-:B------:R-:W-:Y:S01]  /*7ae0*/  IMAD.X R75, RZ, RZ, R11.reuse, P2 ;  /* 0x000000ffff4b7224 */ /* 0x100fe200010e060b */
[----:B------:R-:W-:Y:S01]  /*7af0*/  MOV R3, R8 ;  /* 0x0000000800037202 */ /* 0x000fe20000000f00 */
[--C-:B------:R-:W-:Y:S01]  /*7b00*/  IMAD.X R7, RZ, RZ, R11.reuse, P3 ;  /* 0x000000ffff077224 */ /* 0x100fe200018e060b */
[----:B------:R-:W-:Y:S01]  /*7b10*/  SHFL.IDX PT, R8, R61, R12, 0x1c1f ;  /* 0x001c1f0c3d087589 */ /* 0x000fe200000e0000 */
[----:B------:R-:W-:Y:S01]  /*7b20*/  IMAD.X R5, RZ, RZ, R11, P5 ;  /* 0x000000ffff057224 */ /* 0x000fe200028e060b */
[----:B------:R-:W-:-:S02]  /*7b30*/  SHF.R.U64 R34, R34, 0x3, RZ ;  /* 0x0000000322227819 */ /* 0x000fc400000012ff */
[----:B------:R-:W-:Y:S01]  /*7b40*/  LOP3.LUT R74, R38, R101, RZ, 0x3c, !PT ;  /* 0x00000065264a7212 */ /* 0x000fe200078e3cff */
[----:B------:R-:W-:Y:S01]  /*7b50*/  SHFL.IDX PT, R42, R57, R12, 0x1c1f ;  /* 0x001c1f0c392a7589 */ /* 0x000fe200000e0000 */
[----:B------:R-:W-:-:S03]  /*7b60*/  LOP3.LUT R6, R6, R99, RZ, 0x3c, !PT ;  /* 0x0000006306067212 */ /* 0x000fc600078e3cff */
[----:B------:R-:W-:Y:S04]  /*7b70*/  SHFL.IDX PT, R56, R85, R12, 0x1c1f ;  /* 0x001c1f0c55387589 */ /* 0x000fe800000e0000 */
[----:B------:R-:W0:Y:S01]  /*7b80*/  SHFL.IDX PT, R61, R135, R48, 0x1c1f ;  /* 0x001c1f30873d7589 */ /* 0x000e2200000e0000 */
[----:B------:R-:W-:-:S03]  /*7b90*/  IMAD.X R77, RZ, RZ, R11, P4 ;  /* 0x000000ffff4d7224 */ /* 0x000fc600020e060b */
[----:B------:R-:W-:Y:S01]  /*7ba0*/  SHFL.IDX PT, R54, R55, R12, 0x1c1f ;  /* 0x001c1f0c37367589 */ /* 0x000fe200000e0000 */
[----:B------:R-:W-:-:S03]  /*7bb0*/  MOV R74, R74 ;  /* 0x0000004a004a7202 */ /* 0x000fc60000000f00 */
[----:B------:R0:W-:Y:S01]  /*7bc0*/  SHFL.IDX PT, R57, R21, R48, 0x1c1f ;  /* 0x001c1f3015397589 */ /* 0x0001e200000e0000 */
[----:B------:R-:W-:-:S03]  /*7bd0*/  LOP3.LUT R76, R34, R97, RZ, 0x3c, !PT ;  /* 0x00000061224c7212 */ /* 0x000fc600078e3cff */
[----:B------:R-:W-:Y:S01]  /*7be0*/  SHFL.IDX PT, R46, R59, R12, 0x1c1f ;  /* 0x001c1f0c3b2e7589 */ /* 0x000fe200000e0000 */
[----:B------:R-:W-:-:S03]  /*7bf0*/  MOV R11, R10 ;  /* 0x0000000a000b7202 */ /* 0x000fc60000000f00 */
[----:B------:R-:W-:Y:S01]  /*7c00*/  SHFL.IDX PT, R70, R45, R12, 0x1c1f ;  /* 0x001c1f0c2d467589 */ /* 0x000fe200000e0000 */
[----:B------:R-:W-:-:S03]  /*7c10*/  MOV R75, R6 ;  /* 0x00000006004b7202 */ /* 0x000fc60000000f00 */
[----:B------:R-:W-:Y:S01]  /*7c20*/  SHFL.IDX PT, R69, R69, R12, 0x1c1f ;  /* 0x001c1f0c45457589 */ /* 0x000fe200000e0000 */
[----:B------:R-:W-:-:S03]  /*7c30*/  MOV R9, R4 ;  /* 0x0000000400097202 */ /* 0x000fc60000000f00 */
[----:B------:R-:W-:Y:S04]  /*7c40*/  SHFL.IDX PT, R58, R73, R12, 0x1c1f ;  /* 0x001c1f0c493a7589 */ /* 0x000fe800000e0000 */
[----:B------:R-:W1:Y:S04]  /*7c50*/  SHFL.IDX PT, R13, R13, R48, 0x1c1f ;  /* 0x001c1f300d0d7589 */ /* 0x000e6800000e0000 */
[----:B------:R-:W-:Y:S04]  /*7c60*/  SHFL.IDX PT, R55, R24, R48, 0x1c1f ;  /* 0x001c1f3018377589 */ /* 0x000fe800000e0000 */
[----:B------:R-:W3:Y:S04]  /*7c70*/  SHFL.IDX PT, R40, R40, R48, 0x1c1f ;  /* 0x001c1f3028287589 */ /* 0x000ee800000e0000 */
[----:B------:R-:W4:Y:S04]  /*7c80*/  SHFL.IDX PT, R59, R32, R48, 0x1c1f ;  /* 0x001c1f30203b7589 */ /* 0x000f2800000e0000 */
[----:B------:R-:W-:Y:S04]  /*7c90*/  SHFL.IDX PT, R49, R49, R12, 0x1c1f ;  /* 0x001c1f0c31317589 */ /* 0x000fe800000e0000 */
[----:B------:R-:W-:Y:S04]  /*7ca0*/  SHFL.IDX PT, R51, R51, R12, 0x1c1f ;  /* 0x001c1f0c33337589 */ /* 0x000fe800000e0000 */
[----:B------:R-:W-:Y:S04]  /*7cb0*/  SHFL.IDX PT, R50, R71, R12, 0x1c1f ;  /* 0x001c1f0c47327589 */ /* 0x000fe800000e0000 */
[----:B------:R-:W2:Y:S04]  /*7cc0*/  SHFL.IDX PT, R14, R14, R48, 0x1c1f ;  /* 0x001c1f300e0e7589 */ /* 0x000ea800000e0000 */
[----:B------:R-:W-:Y:S04]  /*7cd0*/  SHFL.IDX PT, R62, R15, R48, 0x1c1f ;  /* 0x001c1f300f3e7589 */ /* 0x000fe800000e0000 */
[----:B------:R-:W2:Y:S04]  /*7ce0*/  SHFL.IDX PT, R41, R41, R48, 0x1c1f ;  /* 0x001c1f3029297589 */ /* 0x000ea800000e0000 */
[----:B------:R-:W-:Y:S04]  /*7cf0*/  SHFL.IDX PT, R53, R53, R12, 0x1c1f ;  /* 0x001c1f0c35357589 */ /* 0x000fe800000e0000 */
[----:B------:R-:W-:Y:S04]  /*7d00*/  SHFL.IDX PT, R52, R79, R12, 0x1c1f ;  /* 0x001c1f0c4f347589 */ /* 0x000fe800000e0000 */
[----:B------:R-:W-:Y:S04]  /*7d10*/  SHFL.IDX PT, R45, R91, R12, 0x1c1f ;  /* 0x001c1f0c5b2d7589 */ /* 0x000fe800000e0000 */
[----:B------:R-:W2:Y:S04]  /*7d20*/  SHFL.IDX PT, R20, R20, R48, 0x1c1f ;  /* 0x001c1f3014147589 */ /* 0x000ea800000e0000 */
[----:B------:R-:W2:Y:S04]  /*7d30*/  SHFL.IDX PT, R33, R33, R48, 0x1c1f ;  /* 0x001c1f3021217589 */ /* 0x000ea800000e0000 */
[----:B------:R-:W2:Y:S04]  /*7d40*/  SHFL.IDX PT, R36, R36, R48, 0x1c1f ;  /* 0x001c1f3024247589 */ /* 0x000ea800000e0000 */
        /* <DEDUP_REMOVED lines=10> */
[----:B------:R-:W2:Y:S01]  /*7df0*/  SHFL.IDX PT, R15, R39, R48, 0x1c1f ;  /* 0x001c1f30270f7589 */ /* 0x000ea200000e0000 */
[----:B------:R-:W-:-:S03]  /*7e00*/  MOV R76, R76 ;  /* 0x0000004c004c7202 */ /* 0x000fc60000000f00 */
[----:B------:R-:W-:Y:S04]  /*7e10*/  SHFL.IDX PT, R25, R25, R48, 0x1c1f ;  /* 0x001c1f3019197589 */ /* 0x000fe800000e0000 */
[----:B------:R-:W-:Y:S04]  /*7e20*/  SHFL.IDX PT, R37, R37, R48, 0x1c1f ;  /* 0x001c1f3025257589 */ /* 0x000fe800000e0000 */
[----:B------:R-:W2:Y:S04]  /*7e30*/  SHFL.IDX PT, R12, R35, R48, 0x1c1f ;  /* 0x001c1f30230c7589 */ /* 0x000ea800000e0000 */
[----:B------:R-:W2:Y:S04]  /*7e40*/  SHFL.IDX PT, R27, R27, R48, 0x1c1f ;  /* 0x001c1f301b1b7589 */ /* 0x000ea800000e0000 */
[----:B------:R-:W2:Y:S04]  /*7e50*/  SHFL.IDX PT, R24, R44, R48, 0x1c1f ;  /* 0x001c1f302c187589 */ /* 0x000ea800000e0000 */
[----:B------:R-:W2:Y:S04]  /*7e60*/  SHFL.IDX PT, R43, R43, R48, 0x1c1f ;  /* 0x001c1f302b2b7589 */ /* 0x000ea800000e0000 */
[----:B------:R-:W2:Y:S04]  /*7e70*/  SHFL.IDX PT, R77, R26, R48, 0x1c1f ;  /* 0x001c1f301a4d7589 */ /* 0x000ea800000e0000 */
[----:B------:R-:W2:Y:S04]  /*7e80*/  SHFL.IDX PT, R30, R30, R48, 0x1c1f ;  /* 0x001c1f301e1e7589 */ /* 0x000ea800000e0000 */
[----:B------:R-:W2:Y:S04]  /*7e90*/  SHFL.IDX PT, R28, R28, R48, 0x1c1f ;  /* 0x001c1f301c1c7589 */ /* 0x000ea800000e0000 */
[----:B------:R3:W2:Y:S04]  /*7ea0*/  SHFL.IDX PT, R79, R29, R48, 0x1c1f ;  /* 0x001c1f301d4f7589 */ /* 0x0006a800000e0000 */
[----:B------:R2:W2:Y:S01]  /*7eb0*/  SHFL.IDX PT, R83, R47, R48, 0x1c1f ;  /* 0x001c1f302f537589 */ /* 0x0004a200000e0000 */
[----:B0-----:R-:W-:-:S02]  /*7ec0*/  SEL R21, R61, R56, P0 ;  /* 0x000000383d157207 */ /* 0x001fc40000000000 */
[----:B-1----:R-:W-:Y:S02]  /*7ed0*/  SEL R72, R70, R13, P0 ;  /* 0x0000000d46487207 */ /* 0x002fe40000000000 */
[----:B---3--:R-:W-:Y:S02]  /*7ee0*/  SEL R29, R56, R61, P0 ;  /* 0x0000003d381d7207 */ /* 0x008fe40000000000 */
[----:B------:R-:W-:Y:S02]  /*7ef0*/  SEL R56, R54, R57, P0 ;  /* 0x0000003936387207 */ /* 0x000fe40000000000 */
[----:B------:R-:W-:Y:S02]  /*7f00*/  SEL R54, R57, R54, P0 ;  /* 0x0000003639367207 */ /* 0x000fe40000000000 */
[----:B------:R-:W-:Y:S02]  /*7f10*/  SEL R68, R69, R40, P0 ;  /* 0x0000002845447207 */ /* 0x000fe40000000000 */
[----:B------:R-:W-:-:S02]  /*7f20*/  SEL R66, R40, R69, P0 ;  /* 0x0000004528427207 */ /* 0x000fc40000000000 */
[----:B----4-:R-:W-:Y:S02]  /*7f30*/  SEL R60, R58, R59, P0 ;  /* 0x0000003b3a3c7207 */ /* 0x010fe40000000000 */
[----:B------:R-:W-:Y:S02]  /*7f40*/  SEL R57, R42, R55, P0 ;  /* 0x000000372a397207 */ /* 0x000fe40000000000 */
[----:B------:R-:W-:Y:S02]  /*7f50*/  SEL R70, R13, R70, P0 ;  /* 0x000000460d467207 */ /* 0x000fe40000000000 */
[----:B--2---:R-:W-:Y:S02]  /*7f60*/  SEL R73, R49, R14, P0 ;  /* 0x0000000e31497207 */ /* 0x004fe40000000000 */
        /* <DEDUP_REMOVED lines=25> */
[----:B------:R-:W-:-:S02]  /*8100*/  F2FP.BF16.F32.PACK_AB R12, R73, R72 ;  /* 0x00000048490c723e */ /* 0x000fc400000010ff */
[----:B------:R-:W-:Y:S02]  /*8110*/  F2FP.BF16.F32.PACK_AB R13, R69, R68 ;  /* 0x00000044450d723e */ /* 0x000fe400000010ff */
[----:B------:R-:W-:Y:S02]  /*8120*/  F2FP.BF16.F32.PACK_AB R14, R71, R70 ;  /* 0x00000046470e723e */ /* 0x000fe400000010ff */
[----:B------:R-:W-:Y:S02]  /*8130*/  F2FP.BF16.F32.PACK_AB R15, R67, R66 ;  /* 0x00000042430f723e */ /* 0x000fe400000010ff */
[----:B------:R-:W-:Y:S02]  /*8140*/  F2FP.BF16.F32.PACK_AB R24, R65, R64 ;  /* 0x000000404118723e */ /* 0x000fe400000010ff */
[----:B------:R-:W-:Y:S02]  /*8150*/  F2FP.BF16.F32.PACK_AB R26, R63, R62 ;  /* 0x0000003e3f1a723e */ /* 0x000fe400000010ff */
[----:B------:R-:W-:-:S02]  /*8160*/  F2FP.BF16.F32.PACK_AB R27, R59, R58 ;  /* 0x0000003a3b1b723e */ /* 0x000fc400000010ff */
[----:B------:R-:W-:Y:S02]  /*8170*/  F2FP.BF16.F32.PACK_AB R25, R61, R60 ;  /* 0x0000003c3d19723e */ /* 0x000fe400000010ff */
[----:B------:R-:W-:Y:S02]  /*8180*/  SEL R45, R10, R43, P0 ;  /* 0x0000002b0a2d7207 */ /* 0x000fe40000000000 */
[----:B------:R-:W-:Y:S02]  /*8190*/  SEL R43, R43, R10, P0 ;  /* 0x0000000a2b2b7207 */ /* 0x000fe40000000000 */
[----:B------:R-:W-:Y:S02]  /*81a0*/  SEL R40, R38, R77, P0 ;  /* 0x0000004d26287207 */ /* 0x000fe40000000000 */
[----:B------:R-:W-:Y:S01]  /*81b0*/  SEL R32, R31, R30, P0 ;  /* 0x0000001e1f207207 */ /* 0x000fe20000000000 */
[----:B------:R0:W-:Y:S01]  /*81c0*/  STSM.16.M88.4 [R11], R12 ;  /* 0x0000000c0b007844 */ /* 0x0001e20000000200 */
[----:B------:R-:W-:-:S02]  /*81d0*/  SEL R38, R77, R38, P0 ;  /* 0x000000264d267207 */ /* 0x000fc40000000000 */
[----:B------:R-:W-:Y:S02]  /*81e0*/  SEL R41, R5, R28, P0 ;  /* 0x0000001c05297207 */ /* 0x000fe40000000000 */
[----:B------:R-:W-:Y:S02]  /*81f0*/  SEL R39, R28, R5, P0 ;  /* 0x000000051c277207 */ /* 0x000fe40000000000 */
[----:B------:R-:W-:Y:S01]  /*8200*/  SEL R30, R30, R31, P0 ;  /* 0x0000001f1e1e7207 */ /* 0x000fe20000000000 */
[----:B------:R1:W-:Y:S01]  /*8210*/  STSM.16.M88.4 [R9], R24 ;  /* 0x0000001809007844 */ /* 0x0003e20000000200 */
[----:B------:R-:W-:Y:S02]  /*8220*/  SEL R33, R4, R79, P0 ;  /* 0x0000004f04217207 */ /* 0x000fe40000000000 */
[----:B------:R-:W-:Y:S02]  /*8230*/  SEL R31, R79, R4, P0 ;  /* 0x000000044f1f7207 */ /* 0x000fe40000000000 */
[----:B------:R-:W-:-:S02]  /*8240*/  SEL R28, R6, R83, P0 ;  /* 0x00000053061c7207 */ /* 0x000fc40000000000 */
[----:B------:R-:W-:Y:S02]  /*8250*/  SEL R20, R83, R6, P0 ;  /* 0x0000000653147207 */ /* 0x000fe40000000000 */
[----:B------:R-:W-:Y:S02]  /*8260*/  F2FP.BF16.F32.PACK_AB R4, R57, R56 ;  /* 0x000000383904723e */ /* 0x000fe400000010ff */
[----:B------:R-:W-:Y:S02]  /*8270*/  F2FP.BF16.F32.PACK_AB R6, R55, R54 ;  /* 0x000000363706723e */ /* 0x000fe400000010ff */
[----:B------:R-:W-:Y:S02]  /*8280*/  F2FP.BF16.F32.PACK_AB R7, R51, R50 ;  /* 0x000000323307723e */ /* 0x000fe400000010ff */
[----:B------:R-:W-:Y:S02]  /*8290*/  F2FP.BF16.F32.PACK_AB R5, R53, R52 ;  /* 0x000000343505723e */ /* 0x000fe400000010ff */
[----:B------:R-:W-:-:S02]  /*82a0*/  F2FP.BF16.F32.PACK_AB R8, R49, R48 ;  /* 0x000000303108723e */ /* 0x000fc400000010ff */
[----:B------:R-:W-:Y:S02]  /*82b0*/  F2FP.BF16.F32.PACK_AB R10, R47, R46 ;  /* 0x0000002e2f0a723e */ /* 0x000fe400000010ff */
[----:B0-----:R-:W-:Y:S02]  /*82c0*/  F2FP.BF16.F32.PACK_AB R11, R43, R42 ;  /* 0x0000002a2b0b723e */ /* 0x001fe400000010ff */
[----:B-1----:R-:W-:Y:S02]  /*82d0*/  F2FP.BF16.F32.PACK_AB R9, R45, R44 ;  /* 0x0000002c2d09723e */ /* 0x002fe400000010ff */
[----:B------:R-:W-:Y:S02]  /*82e0*/  F2FP.BF16.F32.PACK_AB R12, R41, R40 ;  /* 0x00000028290c723e */ /* 0x000fe400000010ff */
[----:B------:R-:W-:Y:S02]  /*82f0*/  F2FP.BF16.F32.PACK_AB R14, R39, R38 ;  /* 0x00000026270e723e */ /* 0x000fe400000010ff */
[----:B------:R-:W-:-:S02]  /*8300*/  F2FP.BF16.F32.PACK_AB R15, R35, R34 ;  /* 0x00000022230f723e */ /* 0x000fc400000010ff */
[----:B------:R-:W-:Y:S02]  /*8310*/  F2FP.BF16.F32.PACK_AB R13, R37, R36 ;  /* 0x00000024250d723e */ /* 0x000fe400000010ff */
[----:B------:R-:W-:Y:S02]  /*8320*/  F2FP.BF16.F32.PACK_AB R25, R29, R28 ;  /* 0x0000001c1d19723e */ /* 0x000fe400000010ff */
[----:B------:R-:W-:Y:S02]  /*8330*/  F2FP.BF16.F32.PACK_AB R26, R31, R30 ;  /* 0x0000001e1f1a723e */ /* 0x000fe400000010ff */
[----:B------:R-:W-:Y:S02]  /*8340*/  F2FP.BF16.F32.PACK_AB R27, R21, R20 ;  /* 0x00000014151b723e */ /* 0x000fe400000010ff */
[----:B------:R-:W-:Y:S01]  /*8350*/  F2FP.BF16.F32.PACK_AB R24, R33, R32 ;  /* 0x000000202118723e */ /* 0x000fe200000010ff */
[----:B------:R-:W-:Y:S04]  /*8360*/  STSM.16.M88.4 [R76], R4 ;  /* 0x000000044c007844 */ /* 0x000fe80000000200 */
[----:B------:R-:W-:Y:S04]  /*8370*/  STSM.16.M88.4 [R75], R8 ;  /* 0x000000084b007844 */ /* 0x000fe80000000200 */
[----:B------:R0:W-:Y:S04]  /*8380*/  STSM.16.M88.4 [R74], R12 ;  /* 0x0000000c4a007844 */ /* 0x0001e80000000200 */
[----:B------:R1:W-:Y:S01]  /*8390*/  STSM.16.M88.4 [R3], R24 ;  /* 0x0000001803007844 */ /* 0x0003e20000000200 */
[----:B------:R-:W-:Y:S01]  /*83a0*/  BAR.SYNC.DEFER_BLOCKING 0x1, 0x180 ;  /* 0x0046000000007b1d */ /* 0x000fe20000010000 */
[----:B------:R-:W-:-:S04]  /*83b0*/  ISETP.NE.U32.AND P0, PT, RZ, UR14, PT ;  /* 0x0000000eff007c0c */ /* 0x000fc8000bf05070 */
[----:B------:R-:W-:Y:S01]  /*83c0*/  ISETP.NE.AND.EX P0, PT, RZ, UR15, PT, P0 ;  /* 0x0000000fff007c0c */ /* 0x000fe2000bf05300 */
[----:B------:R-:W-:Y:S02]  /*83d0*/  IMAD.U32 R78, RZ, RZ, UR9 ;  /* 0x00000009ff4e7e24 */ /* 0x000fe4000f8e00ff */
[----:B------:R-:W-:Y:S01]  /*83e0*/  IMAD.U32 R79, RZ, RZ, UR12 ;  /* 0x0000000cff4f7e24 */ /* 0x000fe2000f8e00ff */
[----:B0-----:R-:W0:Y:S01]  /*83f0*/  LDC R74, c[0x0][0xbe8] ;  /* 0x0002fa00ff4a7b82 */ /* 0x001e220000000800 */
[----:B------:R-:W-:-:S08]  /*8400*/  ULDC.64 UR12, c[0x0][0xc08] ;  /* 0x00030200000c7ab9 */ /* 0x000fd00000000a00 */
[----:B------:R-:W2:Y:S01]  /*8410*/  @P0 LDG.E R77, desc[UR52][R78.64] ;  /* 0x000000344e4d0981 */ /* 0x000ea2000c1e1900 */
[----:B------:R-:W-:-:S04]  /*8420*/  UISETP.NE.U32.AND UP0, UPT, UR12, URZ, UPT ;  /* 0x0000003f0c00728c */ /* 0x000fc8000bf05070 */
[----:B------:R-:W-:Y:S01]  /*8430*/  UISETP.NE.AND.EX UP0, UPT, UR13, URZ, UPT, UP0 ;  /* 0x0000003f0d00728c */ /* 0x000fe2000bf05300 */
[----:B0-----:R-:W-:-:S10]  /*8440*/  ISETP.NE.AND P1, PT, R74, 0x1, PT ;  /* 0x000000014a00780c */ /* 0x001fd40003f25270 */
[----:B------:R-:W-:-:S03]  /*8450*/  @UP0 UIADD3 UR12, UP1, UR4, UR12, URZ ;  /* 0x0000000c040c0290 */ /* 0x000fc6000ff3e03f */
[----:B-1----:R-:W0:Y:S01]  /*8460*/  @P1 LDC R3, c[0x0][0xbec] ;  /* 0x0002fb00ff031b82 */ /* 0x002e220000000800 */
[----:B------:R-:W-:Y:S02]  /*8470*/  @UP0 UIADD3.X UR13, UR16, UR13, URZ, UP1, !UPT ;  /* 0x0000000d100d0290 */ /* 0x000fe40008ffe43f */
[----:B------:R-:W-:Y:S01]  /*8480*/  UISETP.GT.AND UP1, UPT, UR44, 0x1, UPT ;  /* 0x000000012c00788c */ /* 0x000fe2000bf24270 */
[----:B------:R-:W-:-:S04]  /*8490*/  UMOV UR20, 0x9b8 ;  /* 0x000009b800147882 */ /* 0x000fc80000000000 */
[----:B------:R-:W1:Y:S01]  /*84a0*/  @P1 LDC R7, c[0x0][0xbf0] ;  /* 0x0002fc00ff071b82 */ /* 0x000e620000000800 */
[----:B------:R-:W-:Y:S01]  /*84b0*/  USEL UR20, UR20, 0x978, UP1 ;  /* 0x0000097814147887 */ /* 0x000fe20008800000 */
[----:B------:R-:W-:Y:S01]  /*84c0*/  PLOP3.LUT P4, PT, PT, PT, UP0, 0x80, 0x0 ;  /* 0x000000000000781c */ /* 0x000fe20003f8f008 */
[----:B------:R-:W-:Y:S01]  /*84d0*/  UISETP.NE.U32.AND UP0, UPT, UR14, URZ, UPT ;  /* 0x0000003f0e00728c */ /* 0x000fe2000bf05070 */
[----:B------:R-:W-:Y:S01]  /*84e0*/  IMAD.U32 R8, RZ, RZ, UR41 ;  /* 0x00000029ff087e24 */ /* 0x000fe2000f8e00ff */
[----:B------:R-:W-:Y:S01]  /*84f0*/  ULDC UR4, c[0x0][0xa88] ;  /* 0x0002a20000047ab9 */ /* 0x000fe20000000800 */
[----:B------:R-:W-:Y:S01]  /*8500*/  IMAD.U32 R4, RZ, RZ, UR12 ;  /* 0x0000000cff047e24 */ /* 0x000fe2000f8e00ff */
[----:B------:R-:W-:Y:S01]  /*8510*/  UISETP.NE.AND.EX UP0, UPT, UR15, URZ, UPT, UP0 ;  /* 0x0000003f0f00728c */ /* 0x000fe2000bf05300 */
[----:B------:R-:W-:Y:S01]  /*8520*/  IMAD.U32 R9, RZ, RZ, UR4 ;  /* 0x00000004ff097e24 */ /* 0x000fe2000f8e00ff */
[----:B------:R-:W-:Y:S01]  /*8530*/  UMOV UR4, URZ ;  /* 0x0000003f00047c82 */ /* 0x000fe20008000000 */
[----:B------:R-:W-:Y:S01]  /*8540*/  IMAD.U32 R5, RZ, RZ, UR13 ;  /* 0x0000000dff057e24 */ /* 0x000fe2000f8e00ff */
[----:B------:R-:W-:Y:S01]  /*8550*/  USEL UR9, UR43, URZ, UP1 ;  /* 0x0000003f2b097287 */ /* 0x000fe20008800000 */
[----:B------:R-:W-:Y:S01]  /*8560*/  IMAD R8, R8, 0xc0, R80 ;  /* 0x000000c008087824 */ /* 0x000fe200078e0250 */
[----:B------:R-:W-:Y:S01]  /*8570*/  ULDC.64 UR16, c[0x0][UR20+0x218] ;  /* 0x0000860014107abb */ /* 0x000fe20008000a00 */
[----:B------:R-:W-:Y:S01]  /*8580*/  ULDC.64 UR18, c[0x0][UR20+0x228] ;  /* 0x00008a0014127abb */ /* 0x000fe20008000a00 */
[----:B------:R-:W-:Y:S01]  /*8590*/  USEL UR38, UR38, URZ, !UP0 ;  /* 0x0000003f26267287 */ /* 0x000fe2000c000000 */
[----:B------:R0:W5:Y:S01]  /*85a0*/  @P4 LDG.E R9, desc[UR52][R4.64] ;  /* 0x0000003404094981 */ /* 0x000162000c1e1900 */
[----:B------:R-:W-:Y:S01]  /*85b0*/  ULDC.64 UR14, c[0x0][UR20+0x220] ;  /* 0x00008800140e7abb */ /* 0x000fe20008000a00 */
[----:B------:R-:W-:-:S02]  /*85c0*/  UIMAD.WIDE.U32 UR12, UR16, UR42, URZ ;  /* 0x0000002a100c72a5 */ /* 0x000fc4000f8e003f */
[----:B------:R-:W-:Y:S02]  /*85d0*/  UIMAD.WIDE.U32 UR22, UR18, UR9, URZ ;  /* 0x00000009121672a5 */ /* 0x000fe4000f8e003f */
[----:B------:R-:W-:Y:S02]  /*85e0*/  UIMAD UR16, UR17, UR42, URZ ;  /* 0x0000002a111072a4 */ /* 0x000fe4000f8e023f */
[----:B------:R-:W-:Y:S01]  /*85f0*/  UIMAD UR18, UR19, UR9, URZ ;  /* 0x00000009131272a4 */ /* 0x000fe2000f8e023f */
[----:B0-----:R-:W-:Y:S01]  /*8600*/  @P1 IMAD.HI.U32 R4, R8, R3, RZ ;  /* 0x0000000308041227 */ /* 0x001fe200078e00ff */
[----:B------:R-:W-:Y:S02]  /*8610*/  USEL UR39, UR39, URZ, !UP0 ;  /* 0x0000003f27277287 */ /* 0x000fe4000c000000 */
[----:B------:R-:W-:Y:S01]  /*8620*/  UIMAD UR9, UR15, UR38, URZ ;  /* 0x000000260f0972a4 */ /* 0x000fe2000f8e023f */
[----:B------:R-:W-:Y:S01]  /*8630*/  IMAD.MOV.U32 R3, RZ, RZ, R8 ;  /* 0x000000ffff037224 */ /* 0x000fe200078e0008 */
[----:B------:R-:W-:Y:S01]  /*8640*/  UIADD3 UR13, UR13, UR16, URZ ;  /* 0x000000100d0d7290 */ /* 0x000fe2000fffe03f */
[----:B-1----:R-:W-:Y:S01]  /*8650*/  @P1 SHF.R.U32.HI R3, RZ, R7, R4 ;  /* 0x00000007ff031219 */ /* 0x002fe20000011604 */
[----:B------:R-:W-:-:S02]  /*8660*/  UIMAD.WIDE.U32 UR16, UR14, UR38, URZ ;  /* 0x000000260e1072a5 */ /* 0x000fc4000f8e003f */
[----:B------:R-:W-:Y:S02]  /*8670*/  UIMAD UR9, UR14, UR39, UR9 ;  /* 0x000000270e0972a4 */ /* 0x000fe4000f8e0209 */
[----:B------:R-:W-:Y:S01]  /*8680*/  UIADD3 UR18, UR23, UR18, URZ ;  /* 0x0000001217127290 */ /* 0x000fe2000fffe03f */
[----:B------:R-:W-:Y:S01]  /*8690*/  IMAD.U32 R4, RZ, RZ, UR22 ;  /* 0x00000016ff047e24 */ /* 0x000fe2000f8e00ff */
[----:B------:R-:W-:Y:S01]  /*86a0*/  UIADD3 UR9, UR17, UR9, URZ ;  /* 0x0000000911097290 */ /* 0x000fe2000fffe03f */
[--C-:B------:R-:W-:Y:S02]  /*86b0*/  IMAD.MOV R7, RZ, RZ, -R3.reuse ;  /* 0x000000ffff077224 */ /* 0x100fe400078e0a03 */
[----:B------:R-:W-:Y:S01]  /*86c0*/  IMAD.U32 R5, RZ, RZ, UR23 ;  /* 0x00000017ff057e24 */ /* 0x000fe2000f8e00ff */
[----:B------:R-:W-:Y:S01]  /*86d0*/  SHF.R.S32.HI R5, RZ, 0x1f, R3 ;  /* 0x0000001fff057819 */ /* 0x000fe20000011403 */
[----:B------:R-:W-:Y:S02]  /*86e0*/  IMAD R7, R74, R7, R8 ;  /* 0x000000074a077224 */ /* 0x000fe400078e0208 */
[----:B------:R-:W-:-:S02]  /*86f0*/  IMAD.U32 R10, RZ, RZ, UR18 ;  /* 0x00000012ff0a7e24 */ /* 0x000fc4000f8e00ff */
[----:B------:R-:W-:Y:S01]  /*8700*/  IMAD.U32 R12, RZ, RZ, UR41 ;  /* 0x00000029ff0c7e24 */ /* 0x000fe2000f8e00ff */
[----:B--2---:R-:W-:-:S13]  /*8710*/  @P0 R2UR UR4, R77 ;  /* 0x000000004d0402ca */ /* 0x004fda00000e0000 */
[----:B------:R-:W-:Y:S02]  /*8720*/  UIADD3 UR12, UP0, UP2, UR16, UR12, UR4 ;  /* 0x0000000c100c7290 */ /* 0x000fe4000fa1e004 */
[----:B------:R-:W-:Y:S01]  /*8730*/  USHF.R.S32.HI UR14, URZ, 0x1f, UR4 ;  /* 0x0000001f3f0e7899 */ /* 0x000fe20008011404 */
[----:B------:R-:W-:Y:S01]  /*8740*/  ULDC.64 UR16, c[0x0][0xba8] ;  /* 0x0002ea0000107ab9 */ /* 0x000fe20000000a00 */
[----:B------:R-:W-:Y:S02]  /*8750*/  @!UP1 ULDC UR16, c[0x0][0xb50] ;  /* 0x0002d40000109ab9 */ /* 0x000fe40000000800 */
[----:B------:R-:W-:Y:S01]  /*8760*/  UIADD3.X UR9, UR9, UR13, UR14, UP0, UP2 ;  /* 0x0000000d09097290 */ /* 0x000fe200087e440e */
[----:B------:R-:W-:Y:S01]  /*8770*/  IADD3 R4, P2, P3, R3, UR12, R4 ;  /* 0x0000000c03047c10 */ /* 0x000fe2000fb5e004 */
[----:B------:R-:W-:Y:S01]  /*8780*/  @!UP1 ULDC UR17, c[0x0][0xb54] ;  /* 0x0002d50000119ab9 */ /* 0x000fe20000000800 */
[----:B------:R-:W-:Y:S01]  /*8790*/  ULDC.64 UR12, c[0x0][UR20+0x210] ;  /* 0x00008400140c7abb */ /* 0x000fe20008000a00 */
[----:B------:R-:W-:Y:S01]  /*87a0*/  SHF.R.S32.HI R3, RZ, 0x1f, R7 ;  /* 0x0000001fff037819 */ /* 0x000fe20000011407 */
[----:B------:R-:W-:Y:S01]  /*87b0*/  IMAD R6, R7, UR13, RZ ;  /* 0x0000000d07067c24 */ /* 0x000fe2000f8e02ff */
[----:B------:R-:W-:-:S03]  /*87c0*/  IADD3.X R5, R5, UR9, R10, P2, P3 ;  /* 0x0000000905057c10 */ /* 0x000fc600097e640a */
[----:B------:R-:W-:Y:S02]  /*87d0*/  IMAD R3, R3, UR12, R6 ;  /* 0x0000000c03037c24 */ /* 0x000fe4000f8e0206 */
[----:B------:R-:W-:-:S04]  /*87e0*/  IMAD.WIDE.U32 R4, R7, UR12, R4 ;  /* 0x0000000c07047c25 */ /* 0x000fc8000f8e0004 */
[----:B------:R-:W-:Y:S01]  /*87f0*/  IMAD.IADD R3, R5, 0x1, R3 ;  /* 0x0000000105037824 */ /* 0x000fe200078e0203 */
[----:B------:R-:W-:-:S04]  /*8800*/  LEA R10, P2, R4, UR16, 0x2 ;  /* 0x00000010040a7c11 */ /* 0x000fc8000f8410ff */
[----:B------:R-:W-:Y:S01]  /*8810*/  LEA.HI.X R11, R4, UR17, R3, 0x2, P2 ;  /* 0x00000011040b7c11 */ /* 0x000fe200090f1403 */
[----:B------:R-:W-:Y:S08]  /*8820*/  @P4 BRA `(.L_x_163) ;  /* 0x0000000000104947 */ /* 0x000ff00003800000 */
[----:B------:R-:W-:Y:S05]  /*8830*/  @!P0 BRA `(.L_x_163) ;  /* 0x00000000000c8947 */ /* 0x000fea0003800000 */
[----:B------:R-:W2:Y:S04]  /*8840*/  LDG.E R4, desc[UR52][R78.64] ;  /* 0x000000344e047981 */ /* 0x000ea8000c1e1900 */
[----:B-----5:R-:W2:Y:S02]  /*8850*/  LDG.E R9, desc[UR52][R78.64+0x4] ;  /* 0x000004344e097981 */ /* 0x020ea4000c1e1900 */
[----:B--2---:R-:W-:-:S07]  /*8860*/  IMAD.IADD R9, R9, 0x1, -R4 ;  /* 0x0000000109097824 */ /* 0x004fce00078e0a04 */
.L_x_163:
[----:B------:R-:W2:Y:S01]  /*8870*/  LDL R3, [R1+0x1c] ;  /* 0x00001c0001037983 */ /* 0x000ea20000100800 */
[----:B------:R-:W0:Y:S03]  /*8880*/  S2R R4, SR_TID.X ;  /* 0x0000000000047919 */ /* 0x000e260000002100 */
[----:B------:R-:W-:Y:S04]  /*8890*/  SHFL.IDX PT, R5, R11, RZ, 0x1c1f ;  /* 0x001c1fff0b057589 */ /* 0x000fe800000e0000 */
[----:B------:R-:W-:Y:S04]  /*88a0*/  SHFL.IDX PT, R6, R10, 0x1, 0x1c1f ;  /* 0x003c1f000a067f89 */ /* 0x000fe800000e0000 */
[----:B------:R-:W-:Y:S01]  /*88b0*/  SHFL.IDX PT, R7, R11, 0x1, 0x1c1f ;  /* 0x003c1f000b077f89 */ /* 0x000fe200000e0000 */
[----:B0-----:R-:W-:-:S05]  /*88c0*/  VIADD R14, R4, 0xffffff80 ;  /* 0xffffff80040e7836 */ /* 0x001fca0000000000 */
[----:B------:R-:W-:-:S04]  /*88d0*/  SHF.R.S32.HI R13, RZ, 0x1f, R14 ;  /* 0x0000001fff0d7819 */ /* 0x000fc8000001140e */
[----:B------:R-:W-:Y:S01]  /*88e0*/  LEA.HI R13, R13, R14, RZ, 0x7 ;  /* 0x0000000e0d0d7211 */ /* 0x000fe200078f38ff */
[----:B------:R-:W0:Y:S03]  /*88f0*/  SHFL.IDX PT, R4, R10, RZ, 0x1c1f ;  /* 0x001c1fff0a047589 */ /* 0x000e2600000e0000 */
[----:B------:R-:W-:-:S05]  /*8900*/  LOP3.LUT R13, R13, 0xffffff80, RZ, 0xc0, !PT ;  /* 0xffffff800d0d7812 */ /* 0x000fca00078ec0ff */
[----:B------:R-:W-:-:S05]  /*8910*/  IMAD.IADD R13, R14, 0x1, -R13 ;  /* 0x000000010e0d7824 */ /* 0x000fca00078e0a0d */
[----:B------:R-:W-:Y:S01]  /*8920*/  LOP3.LUT P0, RZ, R13, 0x3, RZ, 0xc0, !PT ;  /* 0x000000030dff7812 */ /* 0x000fe2000780c0ff */
[----:B--2---:R-:W-:Y:S02]  /*8930*/  IMAD R12, R12, 0xc0, R3 ;  /* 0x000000c00c0c7824 */ /* 0x004fe400078e0203 */
[----:B-----5:R-:W-:Y:S02]  /*8940*/  IMAD R3, R9, R74, RZ ;  /* 0x0000004a09037224 */ /* 0x020fe400078e02ff */
[----:B------:R-:W-:-:S03]  /*8950*/  VIADD R26, R12, 0x8 ;  /* 0x000000080c1a7836 */ /* 0x000fc60000000000 */
[-C--:B------:R-:W-:Y:S02]  /*8960*/  ISETP.GE.OR P2, PT, R12, R3.reuse, P0 ;  /* 0x000000030c00720c */ /* 0x080fe40000746670 */
[----:B------:R-:W-:-:S11]  /*8970*/  ISETP.GE.OR P0, PT, R26, R3, P0 ;  /* 0x000000031a00720c */ /* 0x000fd60000706670 */
[----:B0-----:R0:W-:Y:S04]  /*8980*/  @!P2 ST.E desc[UR52][R4.64], R0 ;  /* 0x000000000400a985 */ /* 0x0011e8000c101934 */
[----:B------:R0:W-:Y:S01]  /*8990*/  @!P0 ST.E desc[UR52][R6.64], R2 ;  /* 0x0000000206008985 */ /* 0x0001e2000c101934 */
[----:B------:R-:W-:-:S13]  /*89a0*/  PLOP3.LUT P0, PT, PT, PT, UP1, 0x80, 0x0 ;  /* 0x000000000000781c */ /* 0x000fda0003f0f018 */
[----:B0-----:R-:W-:Y:S05]  /*89b0*/  @P0 BRA `(.L_x_164) ;  /* 0x0000000800280947 */ /* 0x001fea0003800000 */
[----:B------:R-:W0:Y:S01]  /*89c0*/  S2R R13, SR_TID.X ;  /* 0x00000000000d7919 */ /* 0x000e220000002100 */
[----:B------:R-:W-:Y:S01]  /*89d0*/  IMAD.MOV.U32 R5, RZ, RZ, 0x2 ;  /* 0x00000002ff057424 */ /* 0x000fe200078e00ff */
[----:B------:R-:W1:Y:S01]  /*89e0*/  @P1 LDC R21, c[0x0][0xbec] ;  /* 0x0002fb00ff151b82 */ /* 0x000e620000000800 */
[----:B------:R-:W-:-:S07]  /*89f0*/  ULDC.64 UR12, c[0x0][0xaa0] ;  /* 0x0002a800000c7ab9 */ /* 0x000fce0000000a00 */
[----:B------:R-:W2:Y:S01]  /*8a00*/  @P1 LDC R39, c[0x0][0xbf0] ;  /* 0x0002fc00ff271b82 */ /* 0x000ea20000000800 */
[----:B0-----:R-:W-:-:S05]  /*8a10*/  VIADD R76, R13, 0xffffff80 ;  /* 0xffffff800d4c7836 */ /* 0x001fca0000000000 */
[----:B------:R-:W-:-:S04]  /*8a20*/  SHF.R.S32.HI R75, RZ, 0x1f, R76 ;  /* 0x0000001fff4b7819 */ /* 0x000fc8000001144c */
[----:B------:R-:W-:-:S04]  /*8a30*/  LEA.HI R75, R75, R76, RZ, 0x2 ;  /* 0x0000004c4b4b7211 */ /* 0x000fc800078f10ff */
[----:B------:R-:W-:-:S05]  /*8a40*/  SHF.R.S32.HI R75, RZ, 0x2, R75 ;  /* 0x00000002ff4b7819 */ /* 0x000fca000001144b */
[----:B------:R-:W-:Y:S01]  /*8a50*/  IMAD R4, R75, 0x20, R16 ;  /* 0x000000204b047824 */ /* 0x000fe200078e0210 */
[----:B------:R-:W-:-:S03]  /*8a60*/  SHF.R.S32.HI R2, RZ, 0x1f, R76 ;  /* 0x0000001fff027819 */ /* 0x000fc6000001144c */
[----:B------:R-:W-:Y:S01]  /*8a70*/  IMAD.WIDE R4, R4, R5, UR10 ;  /* 0x0000000a04047e25 */ /* 0x000fe2000f8e0205 */
[----:B------:R-:W-:Y:S02]  /*8a80*/  LEA.HI R2, R2, R76, RZ, 0x2 ;  /* 0x0000004c02027211 */ /* 0x000fe400078f10ff */
[----:B------:R-:W-:Y:S02]  /*8a90*/  IADD3 R7, P5, R4, 0x7800, RZ ;  /* 0x0000780004077810 */ /* 0x000fe40007fbe0ff */
[----:B------:R-:W-:Y:S02]  /*8aa0*/  LOP3.LUT R2, R2, 0xfffffffc, RZ, 0xc0, !PT ;  /* 0xfffffffc02027812 */ /* 0x000fe400078ec0ff */
[----:B------:R-:W-:Y:S01]  /*8ab0*/  LOP3.LUT R0, R7, 0x180, RZ, 0xc0, !PT ;  /* 0x0000018007007812 */ /* 0x000fe200078ec0ff */
[----:B------:R-:W-:Y:S01]  /*8ac0*/  UIMAD UR9, UR14, UR12, URZ ;  /* 0x0000000c0e0972a4 */ /* 0x000fe2000f8e023f */
[----:B------:R-:W-:Y:S01]  /*8ad0*/  IMAD.U32 R37, RZ, RZ, UR41 ;  /* 0x00000029ff257e24 */ /* 0x000fe2000f8e00ff */
[----:B------:R-:W-:Y:S01]  /*8ae0*/  UIMAD.WIDE.U32 UR10, UR4, UR12, URZ ;  /* 0x0000000c040a72a5 */ /* 0x000fe2000f8e003f */
[----:B------:R-:W-:Y:S01]  /*8af0*/  SHF.R.U64 R0, R0, 0x3, RZ ;  /* 0x0000000300007819 */ /* 0x000fe200000012ff */
[----:B------:R-:W-:Y:S01]  /*8b00*/  IMAD.IADD R2, R76, 0x1, -R2 ;  /* 0x000000014c027824 */ /* 0x000fe200078e0a02 */
[----:B------:R-:W-:Y:S01]  /*8b10*/  UIMAD UR9, UR4, UR13, UR9 ;  /* 0x0000000d040972a4 */ /* 0x000fe2000f8e0209 */
[----:B------:R-:W-:Y:S01]  /*8b20*/  IADD3 R9, P0, R4, 0x1800, RZ ;  /* 0x0000180004097810 */ /* 0x000fe20007f1e0ff */
[----:B------:R-:W-:Y:S01]  /*8b30*/  ULDC.64 UR14, c[0x0][0xaf0] ;  /* 0x0002bc00000e7ab9 */ /* 0x000fe20000000a00 */
[----:B------:R-:W-:Y:S01]  /*8b40*/  LOP3.LUT R32, R0, R7, RZ, 0x3c, !PT ;  /* 0x0000000700207212 */ /* 0x000fe200078e3cff */
[----:B------:R-:W-:Y:S01]  /*8b50*/  IMAD R0, R2, 0x60, R75 ;  /* 0x0000006002007824 */ /* 0x000fe200078e024b */
[----:B------:R-:W-:Y:S01]  /*8b60*/  UIADD3 UR11, UR11, UR9, URZ ;  /* 0x000000090b0b7290 */ /* 0x000fe2000fffe03f */
[C---:B------:R-:W-:Y:S01]  /*8b70*/  IADD3 R13, P2, R4.reuse, 0x3000, RZ ;  /* 0x00003000040d7810 */ /* 0x040fe20007f5e0ff */
[----:B------:R-:W-:Y:S01]  /*8b80*/  ULDC.64 UR12, c[0x0][0xae8] ;  /* 0x0002ba00000c7ab9 */ /* 0x000fe20000000a00 */
[----:B------:R-:W-:Y:S01]  /*8b90*/  IMAD R2, R37, 0xc0, R0 ;  /* 0x000000c025027824 */ /* 0x000fe200078e0200 */
[----:B------:R-:W-:Y:S01]  /*8ba0*/  USHF.R.S32.HI UR4, URZ, 0x1f, UR38 ;  /* 0x0000001f3f047899 */ /* 0x000fe20008011426 */
[----:B------:R-:W-:Y:S01]  /*8bb0*/  IADD3 R25, P3, R4, 0x4800, RZ ;  /* 0x0000480004197810 */ /* 0x000fe20007f7e0ff */
[----:B------:R-:W-:Y:S01]  /*8bc0*/  UIMAD.WIDE.U32 UR10, UR42, UR12, UR10 ;  /* 0x0000000c2a0a72a5 */ /* 0x000fe2000f8e000a */
[----:B-1----:R-:W-:Y:S01]  /*8bd0*/  @P1 IMAD.HI.U32 R0, R2, R21, RZ ;  /* 0x0000001502001227 */ /* 0x002fe200078e00ff */
[----:B------:R-:W-:Y:S01]  /*8be0*/  IADD3 R29, P4, R4, 0x6000, RZ ;  /* 0x00006000041d7810 */ /* 0x000fe20007f9e0ff */
[----:B------:R-:W-:Y:S01]  /*8bf0*/  UIMAD UR4, UR4, UR14, URZ ;  /* 0x0000000e040472a4 */ /* 0x000fe2000f8e023f */
[----:B------:R-:W-:Y:S01]  /*8c00*/  LOP3.LUT R8, R9, 0x180, RZ, 0xc0, !PT ;  /* 0x0000018009087812 */ /* 0x000fe200078ec0ff */
[----:B------:R-:W-:Y:S01]  /*8c10*/  UIMAD UR11, UR42, UR13, UR11 ;  /* 0x0000000d2a0b72a4 */ /* 0x000fe2000f8e020b */
[----:B------:R-:W-:Y:S01]  /*8c20*/  IMAD.MOV.U32 R37, RZ, RZ, R2 ;  /* 0x000000ffff257224 */ /* 0x000fe200078e0002 */
[----:B--2---:R-:W-:Y:S01]  /*8c30*/  @P1 SHF.R.U32.HI R37, RZ, R39, R0 ;  /* 0x00000027ff251219 */ /* 0x004fe20000011600 */
[----:B------:R-:W-:Y:S01]  /*8c40*/  UIMAD UR4, UR38, UR15, UR4 ;  /* 0x0000000f260472a4 */ /* 0x000fe2000f8e0204 */
[----:B------:R-:W-:Y:S01]  /*8c50*/  LOP3.LUT R12, R13, 0x180, RZ, 0xc0, !PT ;  /* 0x000001800d0c7812 */ /* 0x000fe200078ec0ff */
[----:B------:R-:W-:Y:S01]  /*8c60*/  UIMAD.WIDE.U32 UR38, UR38, UR14, UR10 ;  /* 0x0000000e262672a5 */ /* 0x000fe2000f8e000a */
[----:B------:R-:W-:Y:S01]  /*8c70*/  LOP3.LUT R24, R25, 0x180, RZ, 0xc0, !PT ;  /* 0x0000018019187812 */ /* 0x000fe200078ec0ff */
[----:B------:R-:W-:Y:S01]  /*8c80*/  IMAD.X R33, RZ, RZ, R5, P5 ;  /* 0x000000ffff217224 */ /* 0x000fe200028e0605 */
[----:B------:R-:W-:-:S02]  /*8c90*/  LOP3.LUT R28, R29, 0x180, RZ, 0xc0, !PT ;  /* 0x000001801d1c7812 */ /* 0x000fc400078ec0ff */
[----:B------:R-:W-:Y:S01]  /*8ca0*/  LOP3.LUT R11, R4, 0x180, RZ, 0xc0, !PT ;  /* 0x00000180040b7812 */ /* 0x000fe200078ec0ff */
[--C-:B------:R-:W-:Y:S01]  /*8cb0*/  IMAD.MOV R39, RZ, RZ, -R37.reuse ;  /* 0x000000ffff277224 */ /* 0x100fe200078e0a25 */
[----:B------:R-:W-:Y:S01]  /*8cc0*/  SHF.R.S32.HI R0, RZ, 0x1f, R37 ;  /* 0x0000001fff007819 */ /* 0x000fe20000011425 */
[----:B------:R-:W-:Y:S01]  /*8cd0*/  UIADD3 UR4, UR39, UR4, URZ ;  /* 0x0000000427047290 */ /* 0x000fe2000fffe03f */
[----:B------:R-:W-:Y:S01]  /*8ce0*/  SHF.R.U64 R8, R8, 0x3, RZ ;  /* 0x0000000308087819 */ /* 0x000fe200000012ff */
[----:B------:R-:W-:Y:S01]  /*8cf0*/  ULDC.64 UR10, c[0x0][0xae0] ;  /* 0x0002b800000a7ab9 */ /* 0x000fe20000000a00 */
[----:B------:R-:W-:Y:S01]  /*8d00*/  SHF.R.U64 R12, R12, 0x3, RZ ;  /* 0x000000030c0c7819 */ /* 0x000fe200000012ff */
[----:B------:R-:W-:Y:S01]  /*8d10*/  IMAD.U32 R21, RZ, RZ, UR39 ;  /* 0x00000027ff157e24 */ /* 0x000fe2000f8e00ff */
[----:B------:R-:W-:Y:S01]  /*8d20*/  SHF.R.U64 R24, R24, 0x3, RZ ;  /* 0x0000000318187819 */ /* 0x000fe200000012ff */
[----:B------:R-:W-:Y:S01]  /*8d30*/  IMAD.U32 R20, RZ, RZ, UR38 ;  /* 0x00000026ff147e24 */ /* 0x000fe2000f8e00ff */
[----:B------:R-:W-:Y:S01]  /*8d40*/  SHF.R.U64 R28, R28, 0x3, RZ ;  /* 0x000000031c1c7819 */ /* 0x000fe200000012ff */
[----:B------:R-:W5:Y:S01]  /*8d50*/  LD.E.128 R32, desc[UR52][R32.64] ;  /* 0x0000003420207980 */ /* 0x000f62000c101d00 */
[----:B------:R-:W-:Y:S01]  /*8d60*/  SHF.R.U64 R11, R11, 0x3, RZ ;  /* 0x000000030b0b7819 */ /* 0x000fe200000012ff */
[----:B------:R-:W-:Y:S01]  /*8d70*/  IMAD R0, R0, UR10, RZ ;  /* 0x0000000a00007c24 */ /* 0x000fe2000f8e02ff */
[----:B------:R-:W-:Y:S01]  /*8d80*/  LOP3.LUT R8, R8, R9, RZ, 0x3c, !PT ;  /* 0x0000000908087212 */ /* 0x000fe200078e3cff */
[----:B------:R-:W-:Y:S01]  /*8d90*/  IMAD R39, R74, R39, R2 ;  /* 0x000000274a277224 */ /* 0x000fe200078e0202 */
[----:B------:R-:W-:Y:S01]  /*8da0*/  LOP3.LUT R12, R12, R13, RZ, 0x3c, !PT ;  /* 0x0000000d0c0c7212 */ /* 0x000fe200078e3cff */
[--C-:B------:R-:W-:Y:S01]  /*8db0*/  IMAD.X R9, RZ, RZ, R5.reuse, P0 ;  /* 0x000000ffff097224 */ /* 0x100fe200000e0605 */
[----:B------:R-:W-:Y:S01]  /*8dc0*/  LOP3.LUT R24, R24, R25, RZ, 0x3c, !PT ;  /* 0x0000001918187212 */ /* 0x000fe200078e3cff */
[--C-:B------:R-:W-:Y:S01]  /*8dd0*/  IMAD.X R13, RZ, RZ, R5.reuse, P2 ;  /* 0x000000ffff0d7224 */ /* 0x100fe200010e0605 */
[----:B------:R-:W-:Y:S01]  /*8de0*/  LOP3.LUT R28, R28, R29, RZ, 0x3c, !PT ;  /* 0x0000001d1c1c7212 */ /* 0x000fe200078e3cff */
[--C-:B------:R-:W-:Y:S01]  /*8df0*/  IMAD.X R25, RZ, RZ, R5.reuse, P3 ;  /* 0x000000ffff197224 */ /* 0x100fe200018e0605 */
[----:B------:R-:W-:Y:S01]  /*8e00*/  LOP3.LUT R4, R11, R4, RZ, 0x3c, !PT ;  /* 0x000000040b047212 */ /* 0x000fe200078e3cff */
[----:B------:R-:W-:Y:S01]  /*8e10*/  IMAD.X R29, RZ, RZ, R5, P4 ;  /* 0x000000ffff1d7224 */ /* 0x000fe200020e0605 */
[----:B------:R-:W5:Y:S01]  /*8e20*/  LD.E.128 R8, desc[UR52][R8.64] ;  /* 0x0000003408087980 */ /* 0x000f62000c101d00 */
[----:B------:R-:W-:-:S02]  /*8e30*/  IMAD.U32 R21, RZ, RZ, UR4 ;  /* 0x00000004ff157e24 */ /* 0x000fc4000f8e00ff */
[C---:B------:R-:W-:Y:S01]  /*8e40*/  IMAD R41, R37.reuse, UR11, R0 ;  /* 0x0000000b25297c24 */ /* 0x040fe2000f8e0200 */
[----:B------:R-:W-:Y:S01]  /*8e50*/  SHF.R.S32.HI R0, RZ, 0x1f, R39 ;  /* 0x0000001fff007819 */ /* 0x000fe20000011427 */
[----:B------:R-:W5:Y:S01]  /*8e60*/  LD.E.128 R4, desc[UR52][R4.64] ;  /* 0x0000003404047980 */ /* 0x000f62000c101d00 */
[----:B------:R-:W-:Y:S01]  /*8e70*/  IMAD.WIDE.U32 R20, R37, UR10, R20 ;  /* 0x0000000a25147c25 */ /* 0x000fe2000f8e0014 */
[----:B------:R-:W-:Y:S02]  /*8e80*/  ULDC.64 UR10, c[0x0][0xad8] ;  /* 0x0002b600000a7ab9 */ /* 0x000fe40000000a00 */
[----:B------:R-:W5:Y:S01]  /*8e90*/  LD.E.128 R12, desc[UR52][R12.64] ;  /* 0x000000340c0c7980 */ /* 0x000f62000c101d00 */
[----:B------:R-:W-:-:S03]  /*8ea0*/  IMAD R0, R0, UR10, RZ ;  /* 0x0000000a00007c24 */ /* 0x000fc6000f8e02ff */
[----:B------:R-:W5:Y:S04]  /*8eb0*/  LD.E.128 R24, desc[UR52][R24.64] ;  /* 0x0000003418187980 */ /* 0x000f68000c101d00 */
[----:B------:R-:W5:Y:S01]  /*8ec0*/  LD.E.128 R28, desc[UR52][R28.64] ;  /* 0x000000341c1c7980 */ /* 0x000f62000c101d00 */
[----:B------:R-:W-:Y:S01]  /*8ed0*/  IMAD.U32 R2, RZ, RZ, UR41 ;  /* 0x00000029ff027e24 */ /* 0x000fe2000f8e00ff */
[----:B------:R-:W-:Y:S01]  /*8ee0*/  @!PT LDS RZ, [RZ] ;  /* 0x00000000fffff984 */ /* 0x000fe20000000800 */
[----:B------:R-:W-:Y:S01]  /*8ef0*/  @!PT LDS RZ, [RZ] ;  /* 0x00000000fffff984 */ /* 0x000fe20000000800 */
[----:B------:R-:W-:Y:S01]  /*8f00*/  @!PT LDS RZ, [RZ] ;  /* 0x00000000fffff984 */ /* 0x000fe20000000800 */
[----:B------:R-:W-:Y:S01]  /*8f10*/  @!PT LDS RZ, [RZ] ;  /* 0x00000000fffff984 */ /* 0x000fe20000000800 */
[----:B------:R0:W-:Y:S06]  /*8f20*/  MEMBAR.ALL.CTA ;  /* 0x0000000000007992 */ /* 0x0001ec0000008000 */
[----:B0-----:R-:W0:Y:S01]  /*8f30*/  FENCE.VIEW.ASYNC.S ;  /* 0x00000000000073c6 */ /* 0x001e220000000000 */
[----:B------:R-:W-:-:S02]  /*8f40*/  IMAD.IADD R21, R21, 0x1, R41 ;  /* 0x0000000115157824 */ /* 0x000fc400078e0229 */
[C---:B------:R-:W-:Y:S02]  /*8f50*/  IMAD R37, R39.reuse, UR11, R0 ;  /* 0x0000000b27257c24 */ /* 0x040fe4000f8e0200 */
[----:B------:R-:W-:Y:S01]  /*8f60*/  IMAD R0, R2, 0xc0, R75 ;  /* 0x000000c002007824 */ /* 0x000fe200078e024b */
[----:B------:R-:W-:Y:S01]  /*8f70*/  UIADD3 UR8, UR8, 0x19c20, URZ ;  /* 0x00019c2008087890 */ /* 0x000fe2000fffe03f */
[----:B------:R-:W-:Y:S01]  /*8f80*/  IMAD.WIDE.U32 R20, R39, UR10, R20 ;  /* 0x0000000a27147c25 */ /* 0x000fe2000f8e0014 */
[----:B------:R-:W-:Y:S02]  /*8f90*/  ULDC.64 UR10, c[0x0][0xa80] ;  /* 0x0002a000000a7ab9 */ /* 0x000fe40000000a00 */
[----:B------:R-:W-:Y:S01]  /*8fa0*/  ISETP.GE.AND P0, PT, R0, R3, PT ;  /* 0x000000030000720c */ /* 0x000fe20003f06270 */
[----:B------:R-:W-:Y:S01]  /*8fb0*/  IMAD.IADD R21, R21, 0x1, R37 ;  /* 0x0000000115157824 */ /* 0x000fe200078e0225 */
[----:B------:R-:W-:Y:S01]  /*8fc0*/  UPRMT UR8, URZ, 0x654, UR8 ;  /* 0x000006543f087896 */ /* 0x000fe20008000008 */
[----:B------:R-:W-:-:S04]  /*8fd0*/  LEA R2, P1, R20, UR10, 0x1 ;  /* 0x0000000a14027c11 */ /* 0x000fc8000f8208ff */
[----:B------:R-:W-:Y:S01]  /*8fe0*/  LEA.HI.X R42, R20, UR11, R21, 0x1, P1 ;  /* 0x0000000b142a7c11 */ /* 0x000fe200088f0c15 */
[----:B0-----:R0:W1:Y:S01]  /*8ff0*/  SHFL.IDX PT, R36, R2, RZ, 0x1c1f ;  /* 0x001c1fff02247589 */ /* 0x00106200000e0000 */
[----:B------:R-:W-:Y:S03]  /*9000*/  BSSY B1, `(.L_x_165) ;  /* 0x0000012000017945 */ /* 0x000fe60003800000 */
[----:B------:R0:W2:Y:S01]  /*9010*/  SHFL.IDX PT, R37, R42, RZ, 0x1c1f ;  /* 0x001c1fff2a257589 */ /* 0x0000a200000e0000 */
[----:B------:R-:W-:Y:S01]  /*9020*/  SYNCS.ARRIVE.TRANS64.RED.A1T0 RZ, [UR8], RZ ;  /* 0x000000ffffff79a7 */ /* 0x000fe20008100408 */
[----:B------:R-:W-:Y:S02]  /*9030*/  SHF.R.S32.HI R43, RZ, 0x1f, R18 ;  /* 0x0000001fff2b7819 */ /* 0x000fe40000011412 */
[----:B------:R-:W-:Y:S01]  /*9040*/  SHF.R.S32.HI R44, RZ, 0x1f, R17 ;  /* 0x0000001fff2c7819 */ /* 0x000fe20000011411 */
[----:B------:R-:W-:Y:S06]  /*9050*/  @P0 BRA `(.L_x_166) ;  /* 0x0000000000300947 */ /* 0x000fec0003800000 */
[----:B------:R-:W-:Y:S02]  /*9060*/  ULDC UR4, c[0x0][0xac8] ;  /* 0x0002b20000047ab9 */ /* 0x000fe40000000800 */
[----:B------:R-:W-:Y:S02]  /*9070*/  ISETP.GE.AND P1, PT, R17, UR4, PT ;  /* 0x0000000411007c0c */ /* 0x000fe4000bf26270 */
[----:B------:R-:W-:Y:S02]  /*9080*/  ISETP.GE.AND P2, PT, R18, UR4, PT ;  /* 0x0000000412007c0c */ /* 0x000fe4000bf46270 */
[----:B------:R-:W-:-:S09]  /*9090*/  ISETP.GE.AND P0, PT, R16, UR4, PT ;  /* 0x0000000410007c0c */ /* 0x000fd2000bf06270 */
[CC--:B-1----:R-:W-:Y:S02]  /*90a0*/  @!P1 LEA R38, P3, R17.reuse, R36.reuse, 0x1 ;  /* 0x0000002411269211 */ /* 0x0c2fe400078608ff */
[----:B------:R-:W-:Y:S02]  /*90b0*/  @!P2 LEA R40, P4, R18, R36, 0x1 ;  /* 0x000000241228a211 */ /* 0x000fe400078808ff */
[----:B--2---:R-:W-:Y:S01]  /*90c0*/  @!P0 IMAD.WIDE R20, R16, 0x2, R36 ;  /* 0x0000000210148825 */ /* 0x004fe200078e0224 */
[-C--:B------:R-:W-:Y:S02]  /*90d0*/  @!P1 LEA.HI.X R39, R17, R37.reuse, R44, 0x1, P3 ;  /* 0x0000002511279211 */ /* 0x080fe400018f0c2c */
[----:B------:R-:W-:Y:S02]  /*90e0*/  @!P2 LEA.HI.X R41, R18, R37, R43, 0x1, P4 ;  /* 0x000000251229a211 */ /* 0x000fe400020f0c2b */
[----:B-----5:R3:W-:Y:S04]  /*90f0*/  @!P0 ST.E.128 desc[UR52][R20.64], R4 ;  /* 0x0000000414008985 */ /* 0x0207e8000c101d34 */
[----:B------:R3:W-:Y:S04]  /*9100*/  @!P1 ST.E.128 desc[UR52][R38.64], R12 ;  /* 0x0000000c26009985 */ /* 0x0007e8000c101d34 */
[----:B------:R3:W-:Y:S02]  /*9110*/  @!P2 ST.E.128 desc[UR52][R40.64], R28 ;  /* 0x0000001c2800a985 */ /* 0x0007e4000c101d34 */
.L_x_166:
[----:B------:R-:W-:Y:S05]  /*9120*/  BSYNC B1 ;  /* 0x0000000000017941 */ /* 0x000fea0003800000 */
.L_x_165:
[----:B------:R-:W-:Y:S01]  /*9130*/  VIADD R0, R0, 0x60 ;  /* 0x0000006000007836 */ /* 0x000fe20000000000 */
[----:B---3-5:R3:W4:Y:S04]  /*9140*/  SHFL.IDX PT, R5, R42, 0x1, 0x1c1f ;  /* 0x003c1f002a057f89 */ /* 0x02872800000e0000 */
[----:B------:R-:W-:Y:S01]  /*9150*/  ISETP.GE.AND P0, PT, R0, R3, PT ;  /* 0x000000030000720c */ /* 0x000fe20003f06270 */
[----:B------:R3:W0:-:S12]  /*9160*/  SHFL.IDX PT, R4, R2, 0x1, 0x1c1f ;  /* 0x003c1f0002047f89 */ /* 0x00061800000e0000 */
[----:B---3--:R-:W-:Y:S05]  /*9170*/  @P0 BRA `(.L_x_167) ;  /* 0x0000001400b00947 */ /* 0x008fea0003800000 */
[----:B------:R-:W-:Y:S02]  /*9180*/  ULDC UR4, c[0x0][0xac8] ;  /* 0x0002b20000047ab9 */ /* 0x000fe40000000800 */
[----:B------:R-:W-:Y:S02]  /*9190*/  ISETP.GE.AND P2, PT, R17, UR4, PT ;  /* 0x0000000411007c0c */ /* 0x000fe4000bf46270 */
[----:B------:R-:W-:-:S11]  /*91a0*/  ISETP.GE.AND P1, PT, R16, UR4, PT ;  /* 0x0000000410007c0c */ /* 0x000fd6000bf26270 */
[C---:B0-----:R-:W-:Y:S02]  /*91b0*/  @!P2 LEA R6, P0, R17.reuse, R4, 0x1 ;  /* 0x000000041106a211 */ /* 0x041fe400078008ff */
[----:B----4-:R-:W-:Y:S02]  /*91c0*/  @!P1 IMAD.WIDE R2, R16, 0x2, R4 ;  /* 0x0000000210029825 */ /* 0x010fe400078e0204 */
[----:B------:R-:W-:Y:S02]  /*91d0*/  @!P2 LEA.HI.X R7, R17, R5, R44, 0x1, P0 ;  /* 0x000000051107a211 */ /* 0x000fe400000f0c2c */
[----:B------:R-:W-:Y:S01]  /*91e0*/  ISETP.GE.AND P0, PT, R18, UR4, PT ;  /* 0x0000000412007c0c */ /* 0x000fe2000bf06270 */
[----:B------:R0:W-:Y:S04]  /*91f0*/  @!P1 ST.E.128 desc[UR52][R2.64], R8 ;  /* 0x0000000802009985 */ /* 0x0001e8000c101d34 */
[----:B------:R0:W-:Y:S08]  /*9200*/  @!P2 ST.E.128 desc[UR52][R6.64], R24 ;  /* 0x000000180600a985 */ /* 0x0001f0000c101d34 */
[----:B------:R-:W-:Y:S05]  /*9210*/  @P0 BRA `(.L_x_167) ;  /* 0x0000001400880947 */ /* 0x000fea0003800000 */
[----:B0-----:R-:W-:-:S04]  /*9220*/  LEA R2, P0, R18, R4, 0x1 ;  /* 0x0000000412027211 */ /* 0x001fc800078008ff */
[----:B------:R-:W-:-:S05]  /*9230*/  LEA.HI.X R3, R18, R5, R43, 0x1, P0 ;  /* 0x0000000512037211 */ /* 0x000fca00000f0c2b */
[----:B------:R0:W-:Y:S01]  /*9240*/  ST.E.128 desc[UR52][R2.64], R32 ;  /* 0x0000002002007985 */ /* 0x0001e2000c101d34 */
[----:B------:R-:W-:Y:S05]  /*9250*/  BRA `(.L_x_167) ;  /* 0x0000001400787947 */ /* 0x000fea0003800000 */
.L_x_164:
[----:B------:R0:W5:Y:S01]  /*9260*/  LDL R87, [R1+0x8] ;  /* 0x0000080001577983 */ /* 0x0001620000100800 */
[----:B------:R-:W-:Y:S01]  /*9270*/  ULDC.64 UR12, c[0x0][0xb08] ;  /* 0x0002c200000c7ab9 */ /* 0x000fe20000000a00 */
[----:B------:R-:W1:Y:S02]  /*9280*/  @P1 LDC R5, c[0x0][0xbec] ;  /* 0x0002fb00ff051b82 */ /* 0x000e640000000800 */
[----:B------:R0:W5:Y:S04]  /*9290*/  LDL R86, [R1+0x18] ;  /* 0x0000180001567983 */ /* 0x0001680000100800 */
[----:B------:R0:W5:Y:S04]  /*92a0*/  LDL R85, [R1+0x4] ;  /* 0x0000040001557983 */ /* 0x0001680000100800 */
[----:B------:R0:W5:Y:S04]  /*92b0*/  LDL R84, [R1+0x14] ;  /* 0x0000140001547983 */ /* 0x0001680000100800 */
[----:B------:R0:W5:Y:S01]  /*92c0*/  LDL R83, [R1] ;  /* 0x0000000001537983 */ /* 0x0001620000100800 */
[----:B------:R-:W-:Y:S01]  /*92d0*/  UIMAD UR9, UR14, UR12, URZ ;  /* 0x0000000c0e0972a4 */ /* 0x000fe2000f8e023f */
[----:B------:R-:W2:Y:S01]  /*92e0*/  @P1 LDC R0, c[0x0][0xbf0] ;  /* 0x0002fc00ff001b82 */ /* 0x000ea20000000800 */
[----:B------:R-:W-:Y:S01]  /*92f0*/  UIMAD.WIDE.U32 UR10, UR4, UR12, URZ ;  /* 0x0000000c040a72a5 */ /* 0x000fe2000f8e003f */
[----:B------:R-:W-:Y:S01]  /*9300*/  IMAD.MOV.U32 R7, RZ, RZ, R8 ;  /* 0x000000ffff077224 */ /* 0x000fe200078e0008 */
[----:B------:R-:W-:Y:S01]  /*9310*/  UIMAD UR9, UR4, UR13, UR9 ;  /* 0x0000000d040972a4 */ /* 0x000fe2000f8e0209 */
[----:B------:R-:W-:Y:S01]  /*9320*/  ISETP.GE.AND P0, PT, R12, R3, PT ;  /* 0x000000030c00720c */ /* 0x000fe20003f06270 */
[----:B------:R-:W-:Y:S01]  /*9330*/  USHF.R.S32.HI UR4, URZ, 0x1f, UR38 ;  /* 0x0000001f3f047899 */ /* 0x000fe20008011426 */
[----:B------:R-:W-:Y:S01]  /*9340*/  BSSY B1, `(.L_x_168) ;  /* 0x0000063000017945 */ /* 0x000fe20003800000 */
[----:B------:R-:W-:Y:S01]  /*9350*/  UIADD3 UR11, UR11, UR9, URZ ;  /* 0x000000090b0b7290 */ /* 0x000fe2000fffe03f */
[----:B-1----:R-:W-:Y:S01]  /*9360*/  @P1 IMAD.HI.U32 R5, R8, R5, RZ ;  /* 0x0000000508051227 */ /* 0x002fe200078e00ff */
[----:B------:R-:W-:Y:S01]  /*9370*/  ULDC.64 UR12, c[0x0][0xb38] ;  /* 0x0002ce00000c7ab9 */ /* 0x000fe20000000a00 */
[----:B------:R-:W-:Y:S01]  /*9380*/  UIADD3 UR8, UR8, 0x19c20, URZ ;  /* 0x00019c2008087890 */ /* 0x000fe2000fffe03f */
[----:B------:R-:W-:Y:S01]  /*9390*/  SHF.R.S32.HI R27, RZ, 0x1f, R19 ;  /* 0x0000001fff1b7819 */ /* 0x000fe20000011413 */
[----:B------:R-:W-:Y:S01]  /*93a0*/  UIMAD.WIDE.U32 UR10, UR42, UR12, UR10 ;  /* 0x0000000c2a0a72a5 */ /* 0x000fe2000f8e000a */
[----:B------:R-:W-:Y:S01]  /*93b0*/  SHF.R.S32.HI R75, RZ, 0x1f, R22 ;  /* 0x0000001fff4b7819 */ /* 0x000fe20000011416 */
[----:B------:R-:W-:Y:S01]  /*93c0*/  UPRMT UR8, URZ, 0x654, UR8 ;  /* 0x000006543f087896 */ /* 0x000fe20008000008 */
[----:B------:R-:W-:Y:S01]  /*93d0*/  SHF.R.S32.HI R76, RZ, 0x1f, R23 ;  /* 0x0000001fff4c7819 */ /* 0x000fe20000011417 */
[----:B------:R-:W-:Y:S01]  /*93e0*/  UIMAD UR11, UR42, UR13, UR11 ;  /* 0x0000000d2a0b72a4 */ /* 0x000fe2000f8e020b */
[----:B------:R-:W-:-:S02]  /*93f0*/  SHF.R.S32.HI R77, RZ, 0x1f, R152 ;  /* 0x0000001fff4d7819 */ /* 0x000fc40000011498 */
[----:B------:R-:W-:Y:S01]  /*9400*/  ULDC.64 UR12, c[0x0][0xb40] ;  /* 0x0002d000000c7ab9 */ /* 0x000fe20000000a00 */
[----:B------:R-:W-:Y:S01]  /*9410*/  SHF.R.S32.HI R78, RZ, 0x1f, R153 ;  /* 0x0000001fff4e7819 */ /* 0x000fe20000011499 */
[----:B------:R-:W-:Y:S01]  /*9420*/  UIMAD UR4, UR4, UR12, URZ ;  /* 0x0000000c040472a4 */ /* 0x000fe2000f8e023f */
[----:B------:R-:W-:Y:S01]  /*9430*/  SHF.R.S32.HI R79, RZ, 0x1f, R154 ;  /* 0x0000001fff4f7819 */ /* 0x000fe2000001149a */
[----:B------:R-:W-:Y:S01]  /*9440*/  SYNCS.ARRIVE.TRANS64.RED.A1T0 RZ, [UR8], RZ ;  /* 0x000000ffffff79a7 */ /* 0x000fe20008100408 */
[----:B--2---:R-:W-:Y:S01]  /*9450*/  @P1 SHF.R.U32.HI R7, RZ, R0, R5 ;  /* 0x00000000ff071219 */ /* 0x004fe20000011605 */
[----:B------:R-:W-:Y:S01]  /*9460*/  UIMAD UR4, UR38, UR13, UR4 ;  /* 0x0000000d260472a4 */ /* 0x000fe2000f8e0204 */
[----:B------:R-:W-:Y:S01]  /*9470*/  SHF.R.S32.HI R80, RZ, 0x1f, R155 ;  /* 0x0000001fff507819 */ /* 0x000fe2000001149b */
[----:B------:R-:W-:Y:S01]  /*9480*/  UIMAD.WIDE.U32 UR38, UR38, UR12, UR10 ;  /* 0x0000000c262672a5 */ /* 0x000fe2000f8e000a */
[--C-:B------:R-:W-:Y:S01]  /*9490*/  SHF.R.S32.HI R0, RZ, 0x1f, R7.reuse ;  /* 0x0000001fff007819 */ /* 0x100fe20000011407 */
[----:B------:R-:W-:Y:S01]  /*94a0*/  IMAD.MOV R9, RZ, RZ, -R7 ;  /* 0x000000ffff097224 */ /* 0x000fe200078e0a07 */
[----:B------:R-:W-:Y:S01]  /*94b0*/  ULDC.64 UR12, c[0x0][0xb48] ;  /* 0x0002d200000c7ab9 */ /* 0x000fe20000000a00 */
[----:B------:R-:W-:Y:S01]  /*94c0*/  UIADD3 UR11, UR39, UR4, URZ ;  /* 0x00000004270b7290 */ /* 0x000fe2000fffe03f */
[----:B------:R-:W-:Y:S01]  /*94d0*/  SHF.R.S32.HI R81, RZ, 0x1f, R156 ;  /* 0x0000001fff517819 */ /* 0x000fe2000001149c */
[----:B------:R-:W-:Y:S01]  /*94e0*/  IMAD R9, R74, R9, R8 ;  /* 0x000000094a097224 */ /* 0x000fe200078e0208 */
[----:B------:R-:W-:Y:S01]  /*94f0*/  UMOV UR10, UR38 ;  /* 0x00000026000a7c82 */ /* 0x000fe20008000000 */
[----:B------:R-:W-:Y:S01]  /*9500*/  SHF.R.S32.HI R82, RZ, 0x1f, R157 ;  /* 0x0000001fff527819 */ /* 0x000fe2000001149d */
[----:B------:R-:W-:-:S04]  /*9510*/  UIMAD.WIDE.U32 UR10, UR43, UR12, UR10 ;  /* 0x0000000c2b0a72a5 */ /* 0x000fc8000f8e000a */
[----:B------:R-:W-:Y:S02]  /*9520*/  UIMAD UR43, UR43, UR13, UR11 ;  /* 0x0000000d2b2b72a4 */ /* 0x000fe4000f8e020b */
[----:B------:R-:W-:Y:S01]  /*9530*/  IMAD.U32 R5, RZ, RZ, UR11 ;  /* 0x0000000bff057e24 */ /* 0x000fe2000f8e00ff */
[----:B------:R-:W-:Y:S01]  /*9540*/  ULDC.64 UR12, c[0x0][0xb30] ;  /* 0x0002cc00000c7ab9 */ /* 0x000fe20000000a00 */
[----:B------:R-:W-:Y:S01]  /*9550*/  IMAD.U32 R4, RZ, RZ, UR10 ;  /* 0x0000000aff047e24 */ /* 0x000fe2000f8e00ff */
[----:B------:R-:W-:Y:S01]  /*9560*/  ULDC.64 UR10, c[0x0][0xb28] ;  /* 0x0002ca00000a7ab9 */ /* 0x000fe20000000a00 */
[----:B------:R-:W-:Y:S02]  /*9570*/  IMAD R0, R0, UR12, RZ ;  /* 0x0000000c00007c24 */ /* 0x000fe4000f8e02ff */
[----:B------:R-:W-:Y:S02]  /*9580*/  IMAD.U32 R5, RZ, RZ, UR43 ;  /* 0x0000002bff057e24 */ /* 0x000fe4000f8e00ff */
[C---:B------:R-:W-:Y:S01]  /*9590*/  IMAD R11, R7.reuse, UR13, R0 ;  /* 0x0000000d070b7c24 */ /* 0x040fe2000f8e0200 */
[----:B------:R-:W-:Y:S01]  /*95a0*/  SHF.R.S32.HI R0, RZ, 0x1f, R9 ;  /* 0x0000001fff007819 */ /* 0x000fe20000011409 */
[----:B------:R-:W-:-:S04]  /*95b0*/  IMAD.WIDE.U32 R4, R7, UR12, R4 ;  /* 0x0000000c07047c25 */ /* 0x000fc8000f8e0004 */
[----:B------:R-:W-:Y:S02]  /*95c0*/  IMAD R0, R0, UR10, RZ ;  /* 0x0000000a00007c24 */ /* 0x000fe4000f8e02ff */
[----:B------:R-:W-:Y:S02]  /*95d0*/  IMAD.IADD R5, R5, 0x1, R11 ;  /* 0x0000000105057824 */ /* 0x000fe400078e020b */
[C---:B------:R-:W-:Y:S02]  /*95e0*/  IMAD R7, R9.reuse, UR11, R0 ;  /* 0x0000000b09077c24 */ /* 0x040fe4000f8e0200 */
[----:B------:R-:W-:Y:S01]  /*95f0*/  IMAD.WIDE.U32 R4, R9, UR10, R4 ;  /* 0x0000000a09047c25 */ /* 0x000fe2000f8e0004 */
[----:B------:R-:W-:-:S03]  /*9600*/  ULDC.64 UR10, c[0x0][0xb00] ;  /* 0x0002c000000a7ab9 */ /* 0x000fc60000000a00 */
[----:B------:R-:W-:Y:S01]  /*9610*/  IMAD.IADD R5, R5, 0x1, R7 ;  /* 0x0000000105057824 */ /* 0x000fe200078e0207 */
[----:B------:R-:W-:-:S04]  /*9620*/  LEA R0, P1, R4, UR10, 0x2 ;  /* 0x0000000a04007c11 */ /* 0x000fc8000f8210ff */
[----:B------:R-:W-:Y:S01]  /*9630*/  LEA.HI.X R2, R4, UR11, R5, 0x2, P1 ;  /* 0x0000000b04027c11 */ /* 0x000fe200088f1405 */
[----:B------:R0:W1:Y:S04]  /*9640*/  SHFL.IDX PT, R6, R0, RZ, 0x1c1f ;  /* 0x001c1fff00067589 */ /* 0x00006800000e0000 */
[----:B------:R0:W2:Y:S01]  /*9650*/  SHFL.IDX PT, R7, R2, RZ, 0x1c1f ;  /* 0x001c1fff02077589 */ /* 0x0000a200000e0000 */
[----:B------:R-:W-:Y:S05]  /*9660*/  @P0 BRA `(.L_x_169) ;  /* 0x0000000000c00947 */ /* 0x000fea0003800000 */
[----:B------:R-:W-:Y:S02]  /*9670*/  ULDC UR4, c[0x0][0xac8] ;  /* 0x0002b20000047ab9 */ /* 0x000fe40000000800 */
[----:B-----5:R-:W-:Y:S02]  /*9680*/  ISETP.GE.AND P1, PT, R85, UR4, PT ;  /* 0x0000000455007c0c */ /* 0x020fe4000bf26270 */
[----:B------:R-:W-:Y:S02]  /*9690*/  ISETP.GE.AND P2, PT, R87, UR4, PT ;  /* 0x0000000457007c0c */ /* 0x000fe4000bf46270 */
[----:B------:R-:W-:Y:S02]  /*96a0*/  ISETP.GE.AND P0, PT, R83, UR4, PT ;  /* 0x0000000453007c0c */ /* 0x000fe4000bf06270 */
[----:B------:R-:W-:Y:S02]  /*96b0*/  ISETP.GE.AND P3, PT, R157, UR4, PT ;  /* 0x000000049d007c0c */ /* 0x000fe4000bf66270 */
[----:B------:R-:W-:-:S05]  /*96c0*/  ISETP.GE.AND P4, PT, R156, UR4, PT ;  /* 0x000000049c007c0c */ /* 0x000fca000bf86270 */
[-C--:B-1----:R-:W-:Y:S02]  /*96d0*/  @!P1 LEA R8, P6, R85, R6.reuse, 0x2 ;  /* 0x0000000655089211 */ /* 0x082fe400078c10ff */
[----:B--2---:R-:W-:Y:S02]  /*96e0*/  @!P2 IMAD.WIDE R4, R87, 0x4, R6 ;  /* 0x000000045704a825 */ /* 0x004fe400078e0206 */
[-C--:B------:R-:W-:Y:S02]  /*96f0*/  @!P1 LEA.HI.X R9, R85, R7.reuse, R86, 0x2, P6 ;  /* 0x0000000755099211 */ /* 0x080fe400030f1456 */
[----:B------:R-:W-:Y:S01]  /*9700*/  @!P0 LEA R10, P5, R83, R6, 0x2 ;  /* 0x00000006530a8211 */ /* 0x000fe200078a10ff */
[----:B------:R1:W-:Y:S01]  /*9710*/  @!P2 ST.E.64 desc[UR52][R4.64], R72 ;  /* 0x000000480400a985 */ /* 0x0003e2000c101b34 */
[----:B------:R-:W-:Y:S02]  /*9720*/  ISETP.GE.AND P2, PT, R155, UR4, PT ;  /* 0x000000049b007c0c */ /* 0x000fe4000bf46270 */
[----:B------:R-:W-:Y:S01]  /*9730*/  @!P0 LEA.HI.X R11, R83, R7, R84, 0x2, P5 ;  /* 0x00000007530b8211 */ /* 0x000fe200028f1454 */
[----:B------:R2:W-:Y:S01]  /*9740*/  @!P1 ST.E.64 desc[UR52][R8.64], R70 ;  /* 0x0000004608009985 */ /* 0x0005e2000c101b34 */
[----:B------:R-:W-:-:S02]  /*9750*/  ISETP.GE.AND P1, PT, R154, UR4, PT ;  /* 0x000000049a007c0c */ /* 0x000fc4000bf26270 */
[CC--:B------:R-:W-:Y:S01]  /*9760*/  @!P3 LEA R12, P6, R157.reuse, R6.reuse, 0x2 ;  /* 0x000000069d0cb211 */ /* 0x0c0fe200078c10ff */
[----:B------:R3:W-:Y:S01]  /*9770*/  @!P0 ST.E.64 desc[UR52][R10.64], R64 ;  /* 0x000000400a008985 */ /* 0x0007e2000c101b34 */
[CC--:B------:R-:W-:Y:S02]  /*9780*/  @!P4 LEA R14, P5, R156.reuse, R6.reuse, 0x2 ;  /* 0x000000069c0ec211 */ /* 0x0c0fe400078a10ff */
[-C--:B------:R-:W-:Y:S02]  /*9790*/  @!P3 LEA.HI.X R13, R157, R7.reuse, R82, 0x2, P6 ;  /* 0x000000079d0db211 */ /* 0x080fe400030f1452 */
[----:B------:R-:W-:Y:S02]  /*97a0*/  ISETP.GE.AND P0, PT, R153, UR4, PT ;  /* 0x0000000499007c0c */ /* 0x000fe4000bf06270 */
[----:B------:R-:W-:Y:S01]  /*97b0*/  @!P4 LEA.HI.X R15, R156, R7, R81, 0x2, P5 ;  /* 0x000000079c0fc211 */ /* 0x000fe200028f1451 */
[----:B------:R4:W-:Y:S01]  /*97c0*/  @!P3 ST.E.64 desc[UR52][R12.64], R62 ;  /* 0x0000003e0c00b985 */ /* 0x0009e2000c101b34 */
[----:B------:R-:W-:-:S02]  /*97d0*/  @!P2 LEA R24, P6, R155, R6, 0x2 ;  /* 0x000000069b18a211 */ /* 0x000fc400078c10ff */
[----:B------:R-:W-:Y:S01]  /*97e0*/  ISETP.GE.AND P3, PT, R152, UR4, PT ;  /* 0x0000000498007c0c */ /* 0x000fe2000bf66270 */
[----:B------:R0:W-:Y:S01]  /*97f0*/  @!P4 ST.E.64 desc[UR52][R14.64], R56 ;  /* 0x000000380e00c985 */ /* 0x0001e2000c101b34 */
[-C--:B------:R-:W-:Y:S02]  /*9800*/  @!P2 LEA.HI.X R25, R155, R7.reuse, R80, 0x2, P6 ;  /* 0x000000079b19a211 */ /* 0x080fe400030f1450 */
[C---:B-1----:R-:W-:Y:S02]  /*9810*/  @!P1 LEA R4, P4, R154.reuse, R6, 0x2 ;  /* 0x000000069a049211 */ /* 0x042fe400078810ff */
[----:B------:R-:W-:Y:S01]  /*9820*/  ISETP.GE.AND P5, PT, R23, UR4, PT ;  /* 0x0000000417007c0c */ /* 0x000fe2000bfa6270 */
[----:B------:R1:W-:Y:S01]  /*9830*/  @!P2 ST.E.64 desc[UR52][R24.64], R54 ;  /* 0x000000361800a985 */ /* 0x0003e2000c101b34 */
[----:B------:R-:W-:Y:S02]  /*9840*/  @!P1 LEA.HI.X R5, R154, R7, R79, 0x2, P4 ;  /* 0x000000079a059211 */ /* 0x000fe400020f144f */
[----:B------:R-:W-:-:S02]  /*9850*/  ISETP.GE.AND P4, PT, R22, UR4, PT ;  /* 0x0000000416007c0c */ /* 0x000fc4000bf86270 */
[----:B------:R-:W-:Y:S01]  /*9860*/  ISETP.GE.AND P2, PT, R19, UR4, PT ;  /* 0x0000000413007c0c */ /* 0x000fe2000bf46270 */
[----:B------:R1:W-:Y:S01]  /*9870*/  @!P1 ST.E.64 desc[UR52][R4.64], R48 ;  /* 0x0000003004009985 */ /* 0x0003e2000c101b34 */
[CC--:B--2---:R-:W-:Y:S02]  /*9880*/  @!P0 LEA R8, P6, R153.reuse, R6.reuse, 0x2 ;  /* 0x0000000699088211 */ /* 0x0c4fe400078c10ff */
[C---:B---3--:R-:W-:Y:S02]  /*9890*/  @!P3 LEA R10, P1, R152.reuse, R6, 0x2 ;  /* 0x00000006980ab211 */ /* 0x048fe400078210ff */
[-C--:B------:R-:W-:Y:S02]  /*98a0*/  @!P0 LEA.HI.X R9, R153, R7.reuse, R78, 0x2, P6 ;  /* 0x0000000799098211 */ /* 0x080fe400030f144e */
[----:B------:R-:W-:-:S03]  /*98b0*/  @!P3 LEA.HI.X R11, R152, R7, R77, 0x2, P1 ;  /* 0x00000007980bb211 */ /* 0x000fc600008f144d */
[----:B------:R1:W-:Y:S01]  /*98c0*/  @!P0 ST.E.64 desc[UR52][R8.64], R46 ;  /* 0x0000002e08008985 */ /* 0x0003e2000c101b34 */
[-C--:B----4-:R-:W-:Y:S02]  /*98d0*/  @!P5 LEA R12, P0, R23, R6.reuse, 0x2 ;  /* 0x00000006170cd211 */ /* 0x090fe400078010ff */
[CC--:B0-----:R-:W-:Y:S01]  /*98e0*/  @!P4 LEA R14, P1, R22.reuse, R6.reuse, 0x2 ;  /* 0x00000006160ec211 */ /* 0x0c1fe200078210ff */
[----:B------:R1:W-:Y:S01]  /*98f0*/  @!P3 ST.E.64 desc[UR52][R10.64], R40 ;  /* 0x000000280a00b985 */ /* 0x0003e2000c101b34 */
[----:B------:R-:W-:Y:S02]  /*9900*/  @!P2 LEA R6, P6, R19, R6, 0x2 ;  /* 0x000000061306a211 */ /* 0x000fe400078c10ff */
[-C--:B------:R-:W-:Y:S02]  /*9910*/  @!P5 LEA.HI.X R13, R23, R7.reuse, R76, 0x2, P0 ;  /* 0x00000007170dd211 */ /* 0x080fe400000f144c */
[-C--:B------:R-:W-:Y:S02]  /*9920*/  @!P4 LEA.HI.X R15, R22, R7.reuse, R75, 0x2, P1 ;  /* 0x00000007160fc211 */ /* 0x080fe400008f144b */
[----:B------:R-:W-:Y:S01]  /*9930*/  @!P2 LEA.HI.X R7, R19, R7, R27, 0x2, P6 ;  /* 0x000000071307a211 */ /* 0x000fe200030f141b */
[----:B------:R1:W-:Y:S04]  /*9940*/  @!P5 ST.E.64 desc[UR52][R12.64], R38 ;  /* 0x000000260c00d985 */ /* 0x0003e8000c101b34 */
[----:B------:R1:W-:Y:S04]  /*9950*/  @!P4 ST.E.64 desc[UR52][R14.64], R32 ;  /* 0x000000200e00c985 */ /* 0x0003e8000c101b34 */
[----:B------:R1:W-:Y:S02]  /*9960*/  @!P2 ST.E.64 desc[UR52][R6.64], R30 ;  /* 0x0000001e0600a985 */ /* 0x0003e4000c101b34 */
.L_x_169:
[----:B------:R-:W-:Y:S05]  /*9970*/  BSYNC B1 ;  /* 0x0000000000017941 */ /* 0x000fea0003800000 */
.L_x_168:
[----:B------:R-:W-:Y:S01]  /*9980*/  ISETP.GE.AND P0, PT, R26, R3, PT ;  /* 0x000000031a00720c */ /* 0x000fe20003f06270 */
[----:B-1----:R1:W3:Y:S04]  /*9990*/  SHFL.IDX PT, R5, R2, 0x1, 0x1c1f ;  /* 0x003c1f0002057f89 */ /* 0x0022e800000e0000 */
[----:B------:R1:W4:Y:S08]  /*99a0*/  SHFL.IDX PT, R4, R0, 0x1, 0x1c1f ;  /* 0x003c1f0000047f89 */ /* 0x00033000000e0000 */
[----:B-1----:R-:W-:Y:S05]  /*99b0*/  @P0 BRA `(.L_x_167) ;  /* 0x0000000c00a00947 */ /* 0x002fea0003800000 */
[----:B------:R-:W-:Y:S02]  /*99c0*/  ULDC UR4, c[0x0][0xac8] ;  /* 0x0002b20000047ab9 */ /* 0x000fe40000000800 */
[----:B-----5:R-:W-:Y:S02]  /*99d0*/  ISETP.GE.AND P5, PT, R85, UR4, PT ;  /* 0x0000000455007c0c */ /* 0x020fe4000bfa6270 */
[----:B------:R-:W-:Y:S02]  /*99e0*/  ISETP.GE.AND P1, PT, R87, UR4, PT ;  /* 0x0000000457007c0c */ /* 0x000fe4000bf26270 */
[----:B------:R-:W-:Y:S02]  /*99f0*/  ISETP.GE.AND P2, PT, R83, UR4, PT ;  /* 0x0000000453007c0c */ /* 0x000fe4000bf46270 */
[----:B------:R-:W-:Y:S02]  /*9a00*/  ISETP.GE.AND P4, PT, R157, UR4, PT ;  /* 0x000000049d007c0c */ /* 0x000fe4000bf86270 */
[----:B------:R-:W-:-:S05]  /*9a10*/  ISETP.GE.AND P3, PT, R156, UR4, PT ;  /* 0x000000049c007c0c */ /* 0x000fca000bf66270 */
[-C--:B----4-:R-:W-:Y:S02]  /*9a20*/  @!P5 LEA R6, P0, R85, R4.reuse, 0x2 ;  /* 0x000000045506d211 */ /* 0x090fe400078010ff */
[----:B0--3--:R-:W-:Y:S02]  /*9a30*/  @!P1 IMAD.WIDE R2, R87, 0x4, R4 ;  /* 0x0000000457029825 */ /* 0x009fe400078e0204 */
[----:B--2---:R-:W-:Y:S02]  /*9a40*/  @!P5 LEA.HI.X R7, R85, R5, R86, 0x2, P0 ;  /* 0x000000055507d211 */ /* 0x004fe400000f1456 */
[----:B------:R-:W-:Y:S01]  /*9a50*/  ISETP.GE.AND P0, PT, R155, UR4, PT ;  /* 0x000000049b007c0c */ /* 0x000fe2000bf06270 */
[----:B------:R0:W-:Y:S01]  /*9a60*/  @!P1 ST.E.64 desc[UR52][R2.64], R68 ;  /* 0x0000004402009985 */ /* 0x0001e2000c101b34 */
[-C--:B------:R-:W-:Y:S02]  /*9a70*/  @!P2 LEA R8, P1, R83, R4.reuse, 0x2 ;  /* 0x000000045308a211 */ /* 0x080fe400078210ff */
[-C--:B------:R-:W-:Y:S01]  /*9a80*/  @!P3 LEA R12, P6, R156, R4.reuse, 0x2 ;  /* 0x000000049c0cb211 */ /* 0x080fe200078c10ff */
[----:B------:R1:W-:Y:S01]  /*9a90*/  @!P5 ST.E.64 desc[UR52][R6.64], R66 ;  /* 0x000000420600d985 */ /* 0x0003e2000c101b34 */
[----:B------:R-:W-:-:S02]  /*9aa0*/  @!P4 LEA R10, P5, R157, R4, 0x2 ;  /* 0x000000049d0ac211 */ /* 0x000fc400078a10ff */
[-C--:B------:R-:W-:Y:S02]  /*9ab0*/  @!P2 LEA.HI.X R9, R83, R5.reuse, R84, 0x2, P1 ;  /* 0x000000055309a211 */ /* 0x080fe400008f1454 */
[-C--:B------:R-:W-:Y:S02]  /*9ac0*/  @!P4 LEA.HI.X R11, R157, R5.reuse, R82, 0x2, P5 ;  /* 0x000000059d0bc211 */ /* 0x080fe400028f1452 */
[----:B------:R-:W-:Y:S01]  /*9ad0*/  ISETP.GE.AND P1, PT, R154, UR4, PT ;  /* 0x000000049a007c0c */ /* 0x000fe2000bf26270 */
[----:B------:R2:W-:Y:S01]  /*9ae0*/  @!P2 ST.E.64 desc[UR52][R8.64], R60 ;  /* 0x0000003c0800a985 */ /* 0x0005e2000c101b34 */
[----:B------:R-:W-:Y:S02]  /*9af0*/  @!P3 LEA.HI.X R13, R156, R5, R81, 0x2, P6 ;  /* 0x000000059c0db211 */ /* 0x000fe400030f1451 */
[----:B------:R-:W-:Y:S01]  /*9b00*/  ISETP.GE.AND P2, PT, R153, UR4, PT ;  /* 0x0000000499007c0c */ /* 0x000fe2000bf46270 */
[----:B------:R3:W-:Y:S01]  /*9b10*/  @!P4 ST.E.64 desc[UR52][R10.64], R58 ;  /* 0x0000003a0a00c985 */ /* 0x0007e2000c101b34 */
[----:B0-----:R-:W-:-:S02]  /*9b20*/  @!P0 LEA R2, P4, R155, R4, 0x2 ;  /* 0x000000049b028211 */ /* 0x001fc400078810ff */
[----:B------:R-:W-:Y:S01]  /*9b30*/  ISETP.GE.AND P5, PT, R152, UR4, PT ;  /* 0x0000000498007c0c */ /* 0x000fe2000bfa6270 */
[----:B------:R0:W-:Y:S01]  /*9b40*/  @!P3 ST.E.64 desc[UR52][R12.64], R52 ;  /* 0x000000340c00b985 */ /* 0x0001e2000c101b34 */
[----:B------:R-:W-:Y:S02]  /*9b50*/  @!P0 LEA.HI.X R3, R155, R5, R80, 0x2, P4 ;  /* 0x000000059b038211 */ /* 0x000fe400020f1450 */
[----:B------:R-:W-:Y:S02]  /*9b60*/  ISETP.GE.AND P4, PT, R23, UR4, PT ;  /* 0x0000000417007c0c */ /* 0x000fe4000bf86270 */
[----:B------:R-:W-:Y:S01]  /*9b70*/  ISETP.GE.AND P3, PT, R22, UR4, PT ;  /* 0x0000000416007c0c */ /* 0x000fe2000bf66270 */
[----:B------:R4:W-:Y:S01]  /*9b80*/  @!P0 ST.E.64 desc[UR52][R2.64], R50 ;  /* 0x0000003202008985 */ /* 0x0009e2000c101b34 */
[----:B-1----:R-:W-:-:S04]  /*9b90*/  @!P1 LEA R6, P6, R154, R4, 0x2 ;  /* 0x000000049a069211 */ /* 0x002fc800078c10ff */
[-C--:B------:R-:W-:Y:S02]  /*9ba0*/  @!P1 LEA.HI.X R7, R154, R5.reuse, R79, 0x2, P6 ;  /* 0x000000059a079211 */ /* 0x080fe400030f144f */
[CC--:B--2---:R-:W-:Y:S02]  /*9bb0*/  @!P2 LEA R8, P6, R153.reuse, R4.reuse, 0x2 ;  /* 0x000000049908a211 */ /* 0x0c4fe400078c10ff */
[-C--:B---3--:R-:W-:Y:S01]  /*9bc0*/  @!P5 LEA R10, P0, R152, R4.reuse, 0x2 ;  /* 0x00000004980ad211 */ /* 0x088fe200078010ff */
[----:B------:R4:W-:Y:S01]  /*9bd0*/  @!P1 ST.E.64 desc[UR52][R6.64], R44 ;  /* 0x0000002c06009985 */ /* 0x0009e2000c101b34 */
[-C--:B------:R-:W-:Y:S02]  /*9be0*/  @!P2 LEA.HI.X R9, R153, R5.reuse, R78, 0x2, P6 ;  /* 0x000000059909a211 */ /* 0x080fe400030f144e */
[-C--:B0-----:R-:W-:Y:S02]  /*9bf0*/  @!P4 LEA R12, P1, R23, R4.reuse, 0x2 ;  /* 0x00000004170cc211 */ /* 0x081fe400078210ff */
[----:B------:R-:W-:Y:S01]  /*9c00*/  @!P3 LEA R14, P6, R22, R4, 0x2 ;  /* 0x00000004160eb211 */ /* 0x000fe200078c10ff */
[----:B------:R4:W-:Y:S01]  /*9c10*/  @!P2 ST.E.64 desc[UR52][R8.64], R42 ;  /* 0x0000002a0800a985 */ /* 0x0009e2000c101b34 */
[----:B------:R-:W-:-:S02]  /*9c20*/  @!P5 LEA.HI.X R11, R152, R5, R77, 0x2, P0 ;  /* 0x00000005980bd211 */ /* 0x000fc400000f144d */
[-C--:B------:R-:W-:Y:S02]  /*9c30*/  @!P4 LEA.HI.X R13, R23, R5.reuse, R76, 0x2, P1 ;  /* 0x00000005170dc211 */ /* 0x080fe400008f144c */
[----:B------:R-:W-:Y:S01]  /*9c40*/  @!P3 LEA.HI.X R15, R22, R5, R75, 0x2, P6 ;  /* 0x00000005160fb211 */ /* 0x000fe200030f144b */
[----:B------:R4:W-:Y:S01]  /*9c50*/  @!P5 ST.E.64 desc[UR52][R10.64], R36 ;  /* 0x000000240a00d985 */ /* 0x0009e2000c101b34 */
[----:B------:R-:W-:-:S03]  /*9c60*/  ISETP.GE.AND P0, PT, R19, UR4, PT ;  /* 0x0000000413007c0c */ /* 0x000fc6000bf06270 */
[----:B------:R4:W-:Y:S04]  /*9c70*/  @!P4 ST.E.64 desc[UR52][R12.64], R34 ;  /* 0x000000220c00c985 */ /* 0x0009e8000c101b34 */
[----:B------:R4:W-:Y:S06]  /*9c80*/  @!P3 ST.E.64 desc[UR52][R14.64], R28 ;  /* 0x0000001c0e00b985 */ /* 0x0009ec000c101b34 */
[----:B------:R-:W-:Y:S05]  /*9c90*/  @P0 BRA `(.L_x_167) ;  /* 0x0000000800e80947 */ /* 0x000fea0003800000 */
[----:B----4-:R-:W-:-:S04]  /*9ca0*/  LEA R2, P0, R19, R4, 0x2 ;  /* 0x0000000413027211 */ /* 0x010fc800078010ff */
[----:B------:R-:W-:-:S05]  /*9cb0*/  LEA.HI.X R3, R19, R5, R27, 0x2, P0 ;  /* 0x0000000513037211 */ /* 0x000fca00000f141b */
[----:B------:R0:W-:Y:S01]  /*9cc0*/  ST.E.64 desc[UR52][R2.64], R20 ;  /* 0x0000001402007985 */ /* 0x0001e2000c101b34 */
[----:B------:R-:W-:Y:S05]  /*9cd0*/  BRA `(.L_x_167) ;  /* 0x0000000800d87947 */ /* 0x000fea0003800000 */
.L_x_162:
[----:B------:R-:W-:Y:S02]  /*9ce0*/  ULDC.64 UR8, c[0x0][0xc00] ;  /* 0x0003000000087ab9 */ /* 0x000fe40000000a00 */
[----:B------:R-:W-:-:S04]  /*9cf0*/  UISETP.NE.U32.AND UP0, UPT, UR8, URZ, UPT ;  /* 0x0000003f0800728c */ /* 0x000fc8000bf05070 */
[----:B------:R-:W-:-:S03]  /*9d00*/  UISETP.NE.AND.EX UP0, UPT, UR9, URZ, UPT, UP0 ;  /* 0x0000003f0900728c */ /* 0x000fc6000bf05300 */
[----:B------:R-:W-:Y:S02]  /*9d10*/  ULDC.64 UR8, c[0x0][0xc00] ;  /* 0x0003000000087ab9 */ /* 0x000fe40000000a00 */
[----:B------:R-:W-:Y:S01]  /*9d20*/  UIMAD.WIDE UR8, UR38, 0x4, UR8 ;  /* 0x00000004260878a5 */ /* 0x000fe2000f8e0208 */
[----:B------:R-:W-:-:S05]  /*9d30*/  PLOP3.LUT P1, PT, PT, PT, UP0, 0x80, 0x0 ;  /* 0x000000000000781c */ /* 0x000fca0003f2f008 */
[----:B------:R-:W-:Y:S02]  /*9d40*/  IMAD.U32 R2, RZ, RZ, UR8 ;  /* 0x00000008ff027e24 */ /* 0x000fe4000f8e00ff */
[----:B------:R-:W-:Y:S01]  /*9d50*/  IMAD.U32 R3, RZ, RZ, UR9 ;  /* 0x00000009ff037e24 */ /* 0x000fe2000f8e00ff */
[----:B------:R-:W-:Y:S02]  /*9d60*/  ULDC.64 UR8, c[0x0][0xc08] ;  /* 0x0003020000087ab9 */ /* 0x000fe40000000a00 */
[----:B------:R-:W-:-:S03]  /*9d70*/  UISETP.NE.U32.AND UP1, UPT, UR8, URZ, UPT ;  /* 0x0000003f0800728c */ /* 0x000fc6000bf25070 */
[----:B------:R-:W2:Y:S01]  /*9d80*/  @P1 LDG.E R6, desc[UR52][R2.64] ;  /* 0x0000003402061981 */ /* 0x000ea2000c1e1900 */
[----:B------:R-:W-:Y:S01]  /*9d90*/  UISETP.NE.AND.EX UP1, UPT, UR9, URZ, UPT, UP1 ;  /* 0x0000003f0900728c */ /* 0x000fe2000bf25310 */
[----:B------:R-:W-:Y:S01]  /*9da0*/  ULDC UR4, c[0x0][0xa88] ;  /* 0x0002a20000047ab9 */ /* 0x000fe20000000800 */
[----:B------:R-:W0:Y:S01]  /*9db0*/  S2R R7, SR_TID.X ;  /* 0x0000000000077919 */ /* 0x000e220000002100 */
[----:B------:R-:W-:-:S03]  /*9dc0*/  IMAD.U32 R0, RZ, RZ, UR4 ;  /* 0x00000004ff007e24 */ /* 0x000fc6000f8e00ff */
[----:B------:R-:W-:-:S05]  /*9dd0*/  PLOP3.LUT P2, PT, PT, PT, UP1, 0x80, 0x0 ;  /* 0x000000000000781c */ /* 0x000fca0003f4f018 */
[----:B------:R-:W-:Y:S02]  /*9de0*/  @UP1 ULDC.64 UR8, c[0x0][0xc08] ;  /* 0x0003020000081ab9 */ /* 0x000fe40000000a00 */
[----:B------:R-:W-:-:S06]  /*9df0*/  @UP1 UIMAD.WIDE UR8, UR38, 0x4, UR8 ;  /* 0x00000004260818a5 */ /* 0x000fcc000f8e0208 */
[----:B------:R-:W-:Y:S02]  /*9e00*/  IMAD.U32 R4, RZ, RZ, UR8 ;  /* 0x00000008ff047e24 */ /* 0x000fe4000f8e00ff */
[----:B------:R-:W-:-:S05]  /*9e10*/  IMAD.U32 R5, RZ, RZ, UR9 ;  /* 0x00000009ff057e24 */ /* 0x000fca000f8e00ff */
[----:B------:R1:W5:Y:S01]  /*9e20*/  @P2 LDG.E R0, desc[UR52][R4.64] ;  /* 0x0000003404002981 */ /* 0x000362000c1e1900 */
[----:B------:R-:W-:Y:S01]  /*9e30*/  UMOV UR4, URZ ;  /* 0x0000003f00047c82 */ /* 0x000fe20008000000 */
[----:B0-----:R-:W-:-:S05]  /*9e40*/  VIADD R10, R7, 0xffffff80 ;  /* 0xffffff80070a7836 */ /* 0x001fca0000000000 */
[----:B------:R-:W-:Y:S02]  /*9e50*/  ISETP.GT.AND P0, PT, R10, 0xbf, PT ;  /* 0x000000bf0a00780c */ /* 0x000fe40003f04270 */
[----:B--2---:R-:W-:-:S13]  /*9e60*/  @P1 R2UR UR4, R6 ;  /* 0x00000000060412ca */ /* 0x004fda00000e0000 */
[----:B------:R-:W-:Y:S01]  /*9e70*/  USHF.R.S32.HI UR16, URZ, 0x1f, UR4 ;  /* 0x0000001f3f107899 */ /* 0x000fe20008011404 */
[----:B-1----:R-:W-:Y:S11]  /*9e80*/  @P2 BRA `(.L_x_170) ;  /* 0x0000000000102947 */ /* 0x002ff60003800000 */
[----:B------:R-:W-:Y:S05]  /*9e90*/  @!P1 BRA `(.L_x_170) ;  /* 0x00000000000c9947 */ /* 0x000fea0003800000 */
[----:B------:R-:W2:Y:S04]  /*9ea0*/  LDG.E R5, desc[UR52][R2.64] ;  /* 0x0000003402057981 */ /* 0x000ea8000c1e1900 */
[----:B-----5:R-:W2:Y:S02]  /*9eb0*/  LDG.E R0, desc[UR52][R2.64+0x4] ;  /* 0x0000043402007981 */ /* 0x020ea4000c1e1900 */
[----:B--2---:R-:W-:-:S07]  /*9ec0*/  IMAD.IADD R0, R0, 0x1, -R5 ;  /* 0x0000000100007824 */ /* 0x004fce00078e0a05 */
.L_x_170:
[----:B------:R-:W-:Y:S01]  /*9ed0*/  USEL UR38, UR38, URZ, !UP0 ;  /* 0x0000003f26267287 */ /* 0x000fe2000c000000 */
[----:B------:R-:W-:Y:S01]  /*9ee0*/  BSSY B1, `(.L_x_171) ;  /* 0x0000038000017945 */ /* 0x000fe20003800000 */
[----:B------:R-:W-:-:S03]  /*9ef0*/  USEL UR39, UR39, URZ, !UP0 ;  /* 0x0000003f27277287 */ /* 0x000fc6000c000000 */
[----:B------:R-:W-:Y:S09]  /*9f00*/  @P0 BRA `(.L_x_172) ;  /* 0x0000000000d40947 */ /* 0x000ff20003800000 */
[----:B------:R-:W0:Y:S01]  /*9f10*/  LDC R9, c[0x0][0xbe8] ;  /* 0x0002fa00ff097b82 */ /* 0x000e220000000800 */
[----:B------:R-:W-:-:S04]  /*9f20*/  IMAD.U32 R2, RZ, RZ, UR41 ;  /* 0x00000029ff027e24 */ /* 0x000fc8000f8e00ff */
[----:B------:R-:W-:-:S04]  /*9f30*/  IMAD R2, R2, 0xc0, R7 ;  /* 0x000000c002027824 */ /* 0x000fc800078e0207 */
[----:B------:R-:W-:Y:S02]  /*9f40*/  VIADD R4, R2, 0xffffff80 ;  /* 0xffffff8002047836 */ /* 0x000fe40000000000 */
[----:B0----5:R-:W-:-:S05]  /*9f50*/  IMAD R3, R0, R9, RZ ;  /* 0x0000000900037224 */ /* 0x021fca00078e02ff */
[----:B------:R-:W-:-:S13]  /*9f60*/  ISETP.GE.AND P0, PT, R4, R3, PT ;  /* 0x000000030400720c */ /* 0x000fda0003f06270 */
[----:B------:R-:W-:Y:S05]  /*9f70*/  @P0 BRA `(.L_x_172) ;  /* 0x0000000000b80947 */ /* 0x000fea0003800000 */
[----:B------:R-:W-:Y:S01]  /*9f80*/  ISETP.NE.AND P0, PT, R9, 0x1, PT ;  /* 0x000000010900780c */ /* 0x000fe20003f05270 */
[----:B------:R-:W-:Y:S01]  /*9f90*/  UISETP.GT.AND UP2, UPT, UR44, 0x1, UPT ;  /* 0x000000012c00788c */ /* 0x000fe2000bf44270 */
[----:B------:R-:W-:Y:S01]  /*9fa0*/  IMAD.MOV.U32 R5, RZ, RZ, R4 ;  /* 0x000000ffff057224 */ /* 0x000fe200078e0004 */
[----:B------:R-:W-:Y:S02]  /*9fb0*/  UMOV UR8, 0x9b8 ;  /* 0x000009b800087882 */ /* 0x000fe40000000000 */
[----:B------:R-:W-:Y:S02]  /*9fc0*/  USEL UR17, UR8, 0x978, UP2 ;  /* 0x0000097808117887 */ /* 0x000fe40009000000 */
[----:B------:R-:W-:-:S06]  /*9fd0*/  USEL UR19, UR43, URZ, UP2 ;  /* 0x0000003f2b137287 */ /* 0x000fcc0009000000 */
[----:B------:R-:W0:Y:S04]  /*9fe0*/  @P0 LDC R3, c[0x0][0xbec] ;  /* 0x0002fb00ff030b82 */ /* 0x000e280000000800 */
[----:B------:R-:W-:Y:S01]  /*9ff0*/  ULDC.64 UR8, c[0x0][UR17+0x218] ;  /* 0x0000860011087abb */ /* 0x000fe20008000a00 */
[----:B------:R-:W-:Y:S01]  /*a000*/  ULDC.64 UR12, c[0x0][UR17+0x220] ;  /* 0x00008800110c7abb */ /* 0x000fe20008000a00 */
[----:B------:R-:W-:Y:S01]  /*a010*/  ULDC.64 UR14, c[0x0][UR17+0x228] ;  /* 0x00008a00110e7abb */ /* 0x000fe20008000a00 */
[----:B------:R-:W-:Y:S01]  /*a020*/  UIMAD.WIDE.U32 UR10, UR8, UR42, URZ ;  /* 0x0000002a080a72a5 */ /* 0x000fe2000f8e003f */
[----:B------:R-:W1:Y:S01]  /*a030*/  @P0 LDC R7, c[0x0][0xbf0] ;  /* 0x0002fc00ff070b82 */ /* 0x000e620000000800 */
[----:B------:R-:W-:Y:S02]  /*a040*/  UIMAD UR18, UR9, UR42, URZ ;  /* 0x0000002a091272a4 */ /* 0x000fe4000f8e023f */
[----:B------:R-:W-:-:S02]  /*a050*/  UIMAD UR13, UR13, UR38, URZ ;  /* 0x000000260d0d72a4 */ /* 0x000fc4000f8e023f */
[----:B------:R-:W-:Y:S02]  /*a060*/  UIMAD.WIDE.U32 UR20, UR14, UR19, URZ ;  /* 0x000000130e1472a5 */ /* 0x000fe4000f8e003f */
[----:B------:R-:W-:Y:S02]  /*a070*/  UIMAD.WIDE.U32 UR8, UR12, UR38, URZ ;  /* 0x000000260c0872a5 */ /* 0x000fe4000f8e003f */
[----:B------:R-:W-:Y:S02]  /*a080*/  UIMAD UR14, UR15, UR19, URZ ;  /* 0x000000130f0e72a4 */ /* 0x000fe4000f8e023f */
[----:B------:R-:W-:Y:S02]  /*a090*/  UIMAD UR13, UR12, UR39, UR13 ;  /* 0x000000270c0d72a4 */ /* 0x000fe4000f8e020d */
[----:B------:R-:W-:Y:S02]  /*a0a0*/  UIADD3 UR10, UP0, UP1, UR8, UR10, UR4 ;  /* 0x0000000a080a7290 */ /* 0x000fe4000f91e004 */
[----:B------:R-:W-:Y:S01]  /*a0b0*/  UIADD3 UR8, UR14, UR21, URZ ;  /* 0x000000150e087290 */ /* 0x000fe2000fffe03f */
[----:B0-----:R-:W-:Y:S01]  /*a0c0*/  @P0 IMAD.HI.U32 R2, R4, R3, RZ ;  /* 0x0000000304020227 */ /* 0x001fe200078e00ff */
[----:B------:R-:W-:-:S02]  /*a0d0*/  UIADD3 UR11, UR18, UR11, URZ ;  /* 0x0000000b120b7290 */ /* 0x000fc4000fffe03f */
[----:B------:R-:W-:Y:S01]  /*a0e0*/  UIADD3 UR13, UR9, UR13, URZ ;  /* 0x0000000d090d7290 */ /* 0x000fe2000fffe03f */
[----:B------:R-:W-:Y:S02]  /*a0f0*/  IMAD.U32 R3, RZ, RZ, UR21 ;  /* 0x00000015ff037e24 */ /* 0x000fe4000f8e00ff */
[----:B------:R-:W-:Y:S01]  /*a100*/  IMAD.U32 R6, RZ, RZ, UR8 ;  /* 0x00000008ff067e24 */ /* 0x000fe2000f8e00ff */
[----:B------:R-:W-:Y:S01]  /*a110*/  ULDC.64 UR8, c[0x0][UR17+0x210] ;  /* 0x0000840011087abb */ /* 0x000fe20008000a00 */
[----:B-1----:R-:W-:Y:S01]  /*a120*/  @P0 SHF.R.U32.HI R5, RZ, R7, R2 ;  /* 0x00000007ff050219 */ /* 0x002fe20000011602 */
[----:B------:R-:W-:-:S04]  /*a130*/  IMAD.U32 R2, RZ, RZ, UR20 ;  /* 0x00000014ff027e24 */ /* 0x000fc8000f8e00ff */
[--C-:B------:R-:W-:Y:S01]  /*a140*/  IMAD.MOV R7, RZ, RZ, -R5.reuse ;  /* 0x000000ffff077224 */ /* 0x100fe200078e0a05 */
[----:B------:R-:W-:Y:S01]  /*a150*/  IADD3 R2, P0, P1, R5, UR10, R2 ;  /* 0x0000000a05027c10 */ /* 0x000fe2000f91e002 */
[----:B------:R-:W-:Y:S01]  /*a160*/  UIADD3.X UR10, UR13, UR11, UR16, UP0, UP1 ;  /* 0x0000000b0d0a7290 */ /* 0x000fe200087e2410 */
[----:B------:R-:W-:Y:S01]  /*a170*/  SHF.R.S32.HI R5, RZ, 0x1f, R5 ;  /* 0x0000001fff057819 */ /* 0x000fe20000011405 */
[----:B------:R-:W-:-:S04]  /*a180*/  IMAD R7, R9, R7, R4 ;  /* 0x0000000709077224 */ /* 0x000fc800078e0204 */
[----:B------:R-:W-:Y:S01]  /*a190*/  IADD3.X R3, R5, UR10, R6, P0, P1 ;  /* 0x0000000a05037c10 */ /* 0x000fe200087e2406 */
[C---:B------:R-:W-:Y:S01]  /*a1a0*/  IMAD R9, R7.reuse, UR9, RZ ;  /* 0x0000000907097c24 */ /* 0x040fe2000f8e02ff */
[----:B------:R-:W-:Y:S01]  /*a1b0*/  SHF.R.S32.HI R4, RZ, 0x1f, R7 ;  /* 0x0000001fff047819 */ /* 0x000fe20000011407 */
[----:B------:R-:W-:Y:S01]  /*a1c0*/  ULDC.64 UR10, c[0x0][0xba8] ;  /* 0x0002ea00000a7ab9 */ /* 0x000fe20000000a00 */
[----:B------:R-:W-:Y:S01]  /*a1d0*/  @!UP2 ULDC UR10, c[0x0][0xb50] ;  /* 0x0002d400000aaab9 */ /* 0x000fe20000000800 */
[----:B------:R-:W-:Y:S01]  /*a1e0*/  IMAD.WIDE.U32 R2, R7, UR8, R2 ;  /* 0x0000000807027c25 */ /* 0x000fe2000f8e0002 */
[----:B------:R-:W-:-:S03]  /*a1f0*/  @!UP2 ULDC UR11, c[0x0][0xb54] ;  /* 0x0002d500000baab9 */ /* 0x000fc60000000800 */
[----:B------:R-:W-:Y:S01]  /*a200*/  IMAD R9, R4, UR8, R9 ;  /* 0x0000000804097c24 */ /* 0x000fe2000f8e0209 */
[----:B------:R-:W-:-:S03]  /*a210*/  LEA R4, P0, R2, UR10, 0x2 ;  /* 0x0000000a02047c11 */ /* 0x000fc6000f8010ff */
[----:B------:R-:W-:-:S05]  /*a220*/  IMAD.IADD R3, R3, 0x1, R9 ;  /* 0x0000000103037824 */ /* 0x000fca00078e0209 */
[----:B------:R-:W-:Y:S01]  /*a230*/  LEA.HI.X R5, R2, UR11, R3, 0x2, P0 ;  /* 0x0000000b02057c11 */ /* 0x000fe200080f1403 */
[----:B------:R-:W-:-:S05]  /*a240*/  IMAD.MOV.U32 R3, RZ, RZ, -0x800000 ;  /* 0xff800000ff037424 */ /* 0x000fca00078e00ff */
[----:B------:R0:W-:Y:S02]  /*a250*/  STG.E desc[UR52][R4.64], R3 ;  /* 0x0000000304007986 */ /* 0x0001e4000c101934 */
.L_x_172:
[----:B------:R-:W-:Y:S05]  /*a260*/  BSYNC B1 ;  /* 0x0000000000017941 */ /* 0x000fea0003800000 */
.L_x_171:
[----:B------:R-:W-:-:S06]  /*a270*/  UISETP.GT.AND UP0, UPT, UR44, 0x1, UPT ;  /* 0x000000012c00788c */ /* 0x000fcc000bf04270 */
[----:B------:R-:W-:-:S13]  /*a280*/  PLOP3.LUT P0, PT, PT, PT, UP0, 0x80, 0x0 ;  /* 0x000000000000781c */ /* 0x000fda0003f0f008 */
[----:B------:R-:W-:Y:S05]  /*a290*/  @P0 BRA `(.L_x_167) ;  /* 0x0000000400680947 */ /* 0x000fea0003800000 */
[----:B------:R-:W1:Y:S01]  /*a2a0*/  LDC R11, c[0x0][0xbe8] ;  /* 0x0002fa00ff0b7b82 */ /* 0x000e620000000800 */
[--C-:B------:R-:W-:Y:S01]  /*a2b0*/  SHF.R.S32.HI R2, RZ, 0x1f, R10.reuse ;  /* 0x0000001fff027819 */ /* 0x100fe2000001140a */
[----:B------:R-:W-:Y:S01]  /*a2c0*/  ULDC.64 UR12, c[0x0][0xaa0] ;  /* 0x0002a800000c7ab9 */ /* 0x000fe20000000a00 */
[----:B------:R-:W-:Y:S01]  /*a2d0*/  SHF.R.S32.HI R8, RZ, 0x1f, R10 ;  /* 0x0000001fff087819 */ /* 0x000fe2000001140a */
[----:B------:R-:W-:Y:S01]  /*a2e0*/  UIMAD UR10, UR16, UR12, URZ ;  /* 0x0000000c100a72a4 */ /* 0x000fe2000f8e023f */
[-C--:B------:R-:W-:Y:S01]  /*a2f0*/  LEA.HI R2, R2, R10.reuse, RZ, 0x2 ;  /* 0x0000000a02027211 */ /* 0x080fe200078f10ff */
[----:B------:R-:W-:Y:S01]  /*a300*/  UIMAD.WIDE.U32 UR8, UR4, UR12, URZ ;  /* 0x0000000c040872a5 */ /* 0x000fe2000f8e003f */
[----:B------:R-:W-:Y:S01]  /*a310*/  LEA.HI R8, R8, R10, RZ, 0x2 ;  /* 0x0000000a08087211 */ /* 0x000fe200078f10ff */
[----:B------:R-:W-:Y:S01]  /*a320*/  UIMAD UR10, UR4, UR13, UR10 ;  /* 0x0000000d040a72a4 */ /* 0x000fe2000f8e020a */
[----:B------:R-:W-:Y:S01]  /*a330*/  LOP3.LUT R2, R2, 0xfffffffc, RZ, 0xc0, !PT ;  /* 0xfffffffc02027812 */ /* 0x000fe200078ec0ff */
[----:B0-----:R-:W-:Y:S01]  /*a340*/  IMAD.U32 R5, RZ, RZ, UR41 ;  /* 0x00000029ff057e24 */ /* 0x001fe2000f8e00ff */
[----:B------:R-:W-:Y:S01]  /*a350*/  SHF.R.S32.HI R8, RZ, 0x2, R8 ;  /* 0x00000002ff087819 */ /* 0x000fe20000011408 */
[----:B------:R-:W-:Y:S01]  /*a360*/  UIADD3 UR9, UR9, UR10, URZ ;  /* 0x0000000a09097290 */ /* 0x000fe2000fffe03f */
[----:B------:R-:W-:Y:S01]  /*a370*/  IMAD.U32 R6, RZ, RZ, UR41 ;  /* 0x00000029ff067e24 */ /* 0x000fe2000f8e00ff */
[----:B------:R-:W-:Y:S01]  /*a380*/  BSSY B1, `(.L_x_173) ;  /* 0x000003a000017945 */ /* 0x000fe20003800000 */
[----:B------:R-:W-:Y:S01]  /*a390*/  IMAD.IADD R2, R10, 0x1, -R2 ;  /* 0x000000010a027824 */ /* 0x000fe200078e0a02 */
[----:B------:R-:W-:Y:S01]  /*a3a0*/  ULDC.64 UR10, c[0x0][0xae8] ;  /* 0x0002ba00000a7ab9 */ /* 0x000fe20000000a00 */
[----:B------:R-:W-:Y:S01]  /*a3b0*/  SHF.R.S32.HI R10, RZ, 0x1f, R18 ;  /* 0x0000001fff0a7819 */ /* 0x000fe20000011412 */
[----:B------:R-:W-:Y:S01]  /*a3c0*/  UIMAD.WIDE.U32 UR8, UR42, UR10, UR8 ;  /* 0x0000000a2a0872a5 */ /* 0x000fe2000f8e0008 */
[----:B------:R-:W-:Y:S01]  /*a3d0*/  IMAD R2, R2, 0x60, R8 ;  /* 0x0000006002027824 */ /* 0x000fe200078e0208 */
[----:B------:R-:W-:-:S02]  /*a3e0*/  SHF.R.S32.HI R14, RZ, 0x1f, R17 ;  /* 0x0000001fff0e7819 */ /* 0x000fc40000011411 */
[----:B------:R-:W-:Y:S01]  /*a3f0*/  UIMAD UR9, UR42, UR11, UR9 ;  /* 0x0000000b2a0972a4 */ /* 0x000fe2000f8e0209 */
[----:B------:R-:W-:Y:S01]  /*a400*/  IMAD R4, R5, 0xc0, R2 ;  /* 0x000000c005047824 */ /* 0x000fe200078e0202 */
[----:B-1----:R-:W-:Y:S01]  /*a410*/  ISETP.NE.AND P0, PT, R11, 0x1, PT ;  /* 0x000000010b00780c */ /* 0x002fe20003f05270 */
[----:B------:R-:W-:Y:S02]  /*a420*/  ULDC.64 UR10, c[0x0][0xaf0] ;  /* 0x0002bc00000a7ab9 */ /* 0x000fe40000000a00 */
[----:B------:R-:W-:Y:S01]  /*a430*/  UIMAD UR39, UR39, UR10, URZ ;  /* 0x0000000a272772a4 */ /* 0x000fe2000f8e023f */
[----:B------:R-:W-:-:S03]  /*a440*/  IMAD.MOV.U32 R5, RZ, RZ, R4 ;  /* 0x000000ffff057224 */ /* 0x000fc600078e0004 */
[----:B------:R-:W-:Y:S02]  /*a450*/  UIMAD UR4, UR38, UR11, UR39 ;  /* 0x0000000b260472a4 */ /* 0x000fe4000f8e0227 */
[----:B------:R-:W-:-:S03]  /*a460*/  UIMAD.WIDE.U32 UR38, UR38, UR10, UR8 ;  /* 0x0000000a262672a5 */ /* 0x000fc6000f8e0008 */
[----:B------:R-:W-:Y:S01]  /*a470*/  ULDC.64 UR8, c[0x0][0xae0] ;  /* 0x0002b80000087ab9 */ /* 0x000fe20000000a00 */
[----:B------:R-:W0:Y:S01]  /*a480*/  @P0 LDC R3, c[0x0][0xbec] ;  /* 0x0002fb00ff030b82 */ /* 0x000e220000000800 */
[----:B------:R-:W-:-:S07]  /*a490*/  UIADD3 UR4, UR39, UR4, URZ ;  /* 0x0000000427047290 */ /* 0x000fce000fffe03f */
[----:B------:R-:W1:Y:S01]  /*a4a0*/  @P0 LDC R7, c[0x0][0xbf0] ;  /* 0x0002fc00ff070b82 */ /* 0x000e620000000800 */
[----:B0-----:R-:W-:-:S04]  /*a4b0*/  @P0 IMAD.HI.U32 R2, R4, R3, RZ ;  /* 0x0000000304020227 */ /* 0x001fc800078e00ff */
[----:B------:R-:W-:Y:S02]  /*a4c0*/  IMAD.U32 R3, RZ, RZ, UR39 ;  /* 0x00000027ff037e24 */ /* 0x000fe4000f8e00ff */
[----:B------:R-:W-:Y:S01]  /*a4d0*/  IMAD.U32 R3, RZ, RZ, UR4 ;  /* 0x00000004ff037e24 */ /* 0x000fe2000f8e00ff */
[----:B-1----:R-:W-:-:S04]  /*a4e0*/  @P0 SHF.R.U32.HI R5, RZ, R7, R2 ;  /* 0x00000007ff050219 */ /* 0x002fc80000011602 */
[--C-:B------:R-:W-:Y:S01]  /*a4f0*/  SHF.R.S32.HI R2, RZ, 0x1f, R5.reuse ;  /* 0x0000001fff027819 */ /* 0x100fe20000011405 */
[----:B------:R-:W-:-:S04]  /*a500*/  IMAD.MOV R7, RZ, RZ, -R5 ;  /* 0x000000ffff077224 */ /* 0x000fc800078e0a05 */
[----:B------:R-:W-:Y:S02]  /*a510*/  IMAD R7, R11, R7, R4 ;  /* 0x000000070b077224 */ /* 0x000fe400078e0204 */
[----:B------:R-:W-:Y:S02]  /*a520*/  IMAD R4, R2, UR8, RZ ;  /* 0x0000000802047c24 */ /* 0x000fe4000f8e02ff */
[----:B------:R-:W-:Y:S02]  /*a530*/  IMAD.U32 R2, RZ, RZ, UR38 ;  /* 0x00000026ff027e24 */ /* 0x000fe4000f8e00ff */
[C---:B------:R-:W-:Y:S01]  /*a540*/  IMAD R9, R5.reuse, UR9, R4 ;  /* 0x0000000905097c24 */ /* 0x040fe2000f8e0204 */
[----:B------:R-:W-:Y:S01]  /*a550*/  SHF.R.S32.HI R4, RZ, 0x1f, R7 ;  /* 0x0000001fff047819 */ /* 0x000fe20000011407 */
[----:B------:R-:W-:Y:S01]  /*a560*/  IMAD.WIDE.U32 R2, R5, UR8, R2 ;  /* 0x0000000805027c25 */ /* 0x000fe2000f8e0002 */
[----:B------:R-:W-:-:S03]  /*a570*/  ULDC.64 UR8, c[0x0][0xad8] ;  /* 0x0002b60000087ab9 */ /* 0x000fc60000000a00 */
[----:B------:R-:W-:Y:S02]  /*a580*/  IMAD R4, R4, UR8, RZ ;  /* 0x0000000804047c24 */ /* 0x000fe4000f8e02ff */
[----:B------:R-:W-:Y:S02]  /*a590*/  IMAD.IADD R3, R3, 0x1, R9 ;  /* 0x0000000103037824 */ /* 0x000fe400078e0209 */
[----:B-----5:R-:W-:Y:S02]  /*a5a0*/  IMAD R11, R0, R11, RZ ;  /* 0x0000000b000b7224 */ /* 0x020fe400078e02ff */
[----:B------:R-:W-:Y:S02]  /*a5b0*/  IMAD R0, R6, 0xc0, R8 ;  /* 0x000000c006007824 */ /* 0x000fe400078e0208 */
[C---:B------:R-:W-:Y:S02]  /*a5c0*/  IMAD R5, R7.reuse, UR9, R4 ;  /* 0x0000000907057c24 */ /* 0x040fe4000f8e0204 */
[----:B------:R-:W-:Y:S01]  /*a5d0*/  IMAD.WIDE.U32 R2, R7, UR8, R2 ;  /* 0x0000000807027c25 */ /* 0x000fe2000f8e0002 */
[----:B------:R-:W-:Y:S01]  /*a5e0*/  ISETP.GE.AND P0, PT, R0, R11, PT ;  /* 0x0000000b0000720c */ /* 0x000fe20003f06270 */
[----:B------:R-:W-:-:S02]  /*a5f0*/  ULDC.64 UR8, c[0x0][0xa80] ;  /* 0x0002a00000087ab9 */ /* 0x000fc40000000a00 */
[----:B------:R-:W-:Y:S01]  /*a600*/  IMAD.IADD R3, R3, 0x1, R5 ;  /* 0x0000000103037824 */ /* 0x000fe200078e0205 */
[----:B------:R-:W-:-:S04]  /*a610*/  LEA R4, P1, R2, UR8, 0x1 ;  /* 0x0000000802047c11 */ /* 0x000fc8000f8208ff */
[----:B------:R-:W-:Y:S02]  /*a620*/  LEA.HI.X R5, R2, UR9, R3, 0x1, P1 ;  /* 0x0000000902057c11 */ /* 0x000fe400088f0c03 */
[----:B------:R0:W1:Y:S04]  /*a630*/  SHFL.IDX PT, R2, R4, RZ, 0x1c1f ;  /* 0x001c1fff04027589 */ /* 0x00006800000e0000 */
[----:B------:R0:W2:Y:S01]  /*a640*/  SHFL.IDX PT, R3, R5, RZ, 0x1c1f ;  /* 0x001c1fff05037589 */ /* 0x0000a200000e0000 */
[----:B------:R-:W-:Y:S05]  /*a650*/  @P0 BRA `(.L_x_174) ;  /* 0x0000000000300947 */ /* 0x000fea0003800000 */
        /* <DEDUP_REMOVED lines=9> */
[----:B------:R3:W-:Y:S04]  /*a6f0*/  @!P2 ST.E.128 desc[UR52][R6.64], RZ ;  /* 0x000000ff0600a985 */ /* 0x0007e8000c101d34 */
[----:B------:R3:W-:Y:S04]  /*a700*/  @!P3 ST.E.128 desc[UR52][R8.64], RZ ;  /* 0x000000ff0800b985 */ /* 0x0007e8000c101d34 */
[----:B------:R3:W-:Y:S02]  /*a710*/  @!P4 ST.E.128 desc[UR52][R12.64], RZ ;  /* 0x000000ff0c00c985 */ /* 0x0007e4000c101d34 */
.L_x_174:
[----:B------:R-:W-:Y:S05]  /*a720*/  BSYNC B1 ;  /* 0x0000000000017941 */ /* 0x000fea0003800000 */
.L_x_173:
[----:B------:R-:W-:Y:S01]  /*a730*/  VIADD R0, R0, 0x60 ;  /* 0x0000006000007836 */ /* 0x000fe20000000000 */
[----:B--2---:R2:W4:Y:S04]  /*a740*/  SHFL.IDX PT, R3, R5, 0x1, 0x1c1f ;  /* 0x003c1f0005037f89 */ /* 0x00452800000e0000 */
[----:B------:R-:W-:Y:S01]  /*a750*/  ISETP.GE.AND P0, PT, R0, R11, PT ;  /* 0x0000000b0000720c */ /* 0x000fe20003f06270 */
[----:B-1----:R2:W1:-:S12]  /*a760*/  SHFL.IDX PT, R2, R4, 0x1, 0x1c1f ;  /* 0x003c1f0004027f89 */ /* 0x00245800000e0000 */
[----:B--2---:R-:W-:Y:S05]  /*a770*/  @P0 BRA `(.L_x_167) ;  /* 0x0000000000300947 */ /* 0x004fea0003800000 */
[----:B------:R-:W-:Y:S02]  /*a780*/  ULDC UR4, c[0x0][0xac8] ;  /* 0x0002b20000047ab9 */ /* 0x000fe40000000800 */
[----:B------:R-:W-:Y:S02]  /*a790*/  ISETP.GE.AND P3, PT, R17, UR4, PT ;  /* 0x0000000411007c0c */ /* 0x000fe4000bf66270 */
[----:B------:R-:W-:Y:S02]  /*a7a0*/  ISETP.GE.AND P4, PT, R18, UR4, PT ;  /* 0x0000000412007c0c */ /* 0x000fe4000bf86270 */
[----:B------:R-:W-:-:S09]  /*a7b0*/  ISETP.GE.AND P2, PT, R16, UR4, PT ;  /* 0x0000000410007c0c */ /* 0x000fd2000bf46270 */
[CC--:B-1-3--:R-:W-:Y:S02]  /*a7c0*/  @!P3 LEA R6, P0, R17.reuse, R2.reuse, 0x1 ;  /* 0x000000021106b211 */ /* 0x0cafe400078008ff */
[----:B------:R-:W-:Y:S02]  /*a7d0*/  @!P4 LEA R8, P1, R18, R2, 0x1 ;  /* 0x000000021208c211 */ /* 0x000fe400078208ff */
[----:B0---4-:R-:W-:Y:S01]  /*a7e0*/  @!P2 IMAD.WIDE R4, R16, 0x2, R2 ;  /* 0x000000021004a825 */ /* 0x011fe200078e0202 */
[-C--:B------:R-:W-:Y:S02]  /*a7f0*/  @!P3 LEA.HI.X R7, R17, R3.reuse, R14, 0x1, P0 ;  /* 0x000000031107b211 */ /* 0x080fe400000f0c0e */
[----:B------:R-:W-:Y:S02]  /*a800*/  @!P4 LEA.HI.X R9, R18, R3, R10, 0x1, P1 ;  /* 0x000000031209c211 */ /* 0x000fe400008f0c0a */
[----:B------:R2:W-:Y:S04]  /*a810*/  @!P2 ST.E.128 desc[UR52][R4.64], RZ ;  /* 0x000000ff0400a985 */ /* 0x0005e8000c101d34 */
[----:B------:R2:W-:Y:S04]  /*a820*/  @!P3 ST.E.128 desc[UR52][R6.64], RZ ;  /* 0x000000ff0600b985 */ /* 0x0005e8000c101d34 */
[----:B------:R2:W-:Y:S02]  /*a830*/  @!P4 ST.E.128 desc[UR52][R8.64], RZ ;  /* 0x000000ff0800c985 */ /* 0x0005e4000c101d34 */
.L_x_167:
[----:B------:R-:W-:Y:S05]  /*a840*/  BSYNC B0 ;  /* 0x0000000000007941 */ /* 0x000fea0003800000 */
.L_x_161:
[----:B------:R-:W-:Y:S02]  /*a850*/  ULDC UR4, c[0x0][0xc3c] ;  /* 0x00030f0000047ab9 */ /* 0x000fe40000000800 */
[----:B------:R-:W-:-:S06]  /*a860*/  UISETP.GE.AND UP0, UPT, UR7, UR4, UPT ;  /* 0x000000040700728c */ /* 0x000fcc000bf06270 */
[----:B------:R-:W-:-:S13]  /*a870*/  PLOP3.LUT P0, PT, PT, PT, UP0, 0x80, 0x0 ;  /* 0x000000000000781c */ /* 0x000fda0003f0f008 */
[----:B------:R-:W-:Y:S05]  /*a880*/  @!P0 BRA `(.L_x_175) ;  /* 0xffffff6400c88947 */ /* 0x000fea000383ffff */
[----:B------:R-:W-:Y:S05]  /*a890*/  EXIT ;  /* 0x000000000000794d */ /* 0x000fea0003800000 */
.L_x_134:
[----:B------:R-:W-:-:S08]  /*a8a0*/  NOP ;  /* 0x0000000000007918 */ /* 0x000fd00000000000 */
[----:B------:R-:W0:-:S00]  /*a8b0*/  USETMAXREG.DEALLOC.CTAPOOL 0x20 ;  /* 0x00000020000079c8 */ /* 0x000e0000080e0500 */
[----:B0-----:R-:W-:Y:S01]  /*a8c0*/  LOP3.LUT R2, R0, 0x3, RZ, 0xc0, !PT ;  /* 0x0000000300027812 */ /* 0x001fe200078ec0ff */
[----:B------:R-:W-:Y:S01]  /*a8d0*/  IMAD.MOV.U32 R6, RZ, RZ, RZ ;  /* 0x000000ffff067224 */ /* 0x000fe200078e00ff */
[----:B------:R-:W-:-:S04]  /*a8e0*/  LOP3.LUT R23, R23, 0xfffffffd, RZ, 0xc0, !PT ;  /* 0xfffffffd17177812 */ /* 0x000fc800078ec0ff */
[----:B------:R-:W0:Y:S02]  /*a8f0*/  SHFL.IDX PT, R2, R2, RZ, 0x1f ;  /* 0x00001fff02027589 */ /* 0x000e2400000e0000 */
[----:B0-----:R-:W-:-:S13]  /*a900*/  ISETP.NE.AND P0, PT, R2, RZ, PT ;  /* 0x000000ff0200720c */ /* 0x001fda0003f05270 */
[----:B------:R-:W-:Y:S01]  /*a910*/  @P0 LOP3.LUT R23, R23, 0x2, RZ, 0xfc, !PT ;  /* 0x0000000217170812 */ /* 0x000fe200078efcff */
[----:B------:R-:W-:Y:S06]  /*a920*/  @!P0 BRA `(.L_x_176) ;  /* 0x0000000000208947 */ /* 0x000fec0003800000 */
[----:B------:R-:W0:Y:S08]  /*a930*/  S2UR UR5, SR_CgaCtaId ;  /* 0x00000000000579c3 */ /* 0x000e300000008800 */
[----:B------:R-:W-:Y:S06]  /*a940*/  BAR.SYNC.DEFER_BLOCKING 0x5, 0x200 ;  /* 0x0148000000007b1d */ /* 0x000fec0000010000 */
[----:B------:R-:W-:-:S02]  /*a950*/  UMOV UR4, 0x400 ;  /* 0x0000040000047882 */ /* 0x000fc40000000000 */
[----:B0-----:R-:W-:-:S09]  /*a960*/  ULEA UR4, UR5, UR4, 0x18 ;  /* 0x0000000405047291 */ /* 0x001fd2000f8ec03f */
[----:B------:R-:W0:Y:S02]  /*a970*/  LDS.128 R24, [UR4+0x19cd0] ;  /* 0x019cd004ff187984 */ /* 0x000e240008000c00 */
[----:B0-----:R-:W-:Y:S01]  /*a980*/  R2UR UR43, R27 ;  /* 0x000000001b2b72ca */ /* 0x001fe200000e0000 */
[----:B------:R-:W-:Y:S06]  /*a990*/  BAR.ARV 0x4, 0x200 ;  /* 0x0108000000007b1d */ /* 0x000fec0000002000 */
[----:B------:R-:W-:Y:S08]  /*a9a0*/  BRA `(.L_x_177) ;  /* 0x0000000800a87947 */ /* 0x000ff00003800000 */
.L_x_176:
[----:B------:R-:W0:Y:S01]  /*a9b0*/  S2R R2, SR_TID.X ;  /* 0x0000000000027919 */ /* 0x000e220000002100 */
[----:B------:R-:W-:Y:S01]  /*a9c0*/  ULDC UR4, c[0x0][0xc3c] ;  /* 0x00030f0000047ab9 */ /* 0x000fe20000000800 */
[----:B------:R-:W-:Y:S01]  /*a9d0*/  IMAD.MOV.U32 R9, RZ, RZ, RZ ;  /* 0x000000ffff097224 */ /* 0x000fe200078e00ff */
[----:B------:R-:W1:Y:S01]  /*a9e0*/  LDC R24, c[0x0][0xc38] ;  /* 0x00030e00ff187b82 */ /* 0x000e620000000800 */
[----:B0-----:R-:W-:-:S04]  /*a9f0*/  LOP3.LUT R7, R2, 0x1f, RZ, 0xc0, !PT ;  /* 0x0000001f02077812 */ /* 0x001fc800078ec0ff */
[----:B------:R-:W-:-:S04]  /*aa00*/  ISETP.NE.AND P0, PT, R7, 0x1f, PT ;  /* 0x0000001f0700780c */ /* 0x000fc80003f05270 */
[----:B------:R-:W-:-:S13]  /*aa10*/  ISETP.GE.OR P1, PT, R7, UR4, !P0 ;  /* 0x0000000407007c0c */ /* 0x000fda000c726670 */
[----:B------:R-:W0:Y:S08]  /*aa20*/  @!P1 LDC.64 R4, c[0x0][0xc80] ;  /* 0x00032000ff049b82 */ /* 0x000e300000000a00 */
[----:B------:R-:W2:Y:S01]  /*aa30*/  @!P1 LDC.64 R2, c[0x0][0xc78] ;  /* 0x00031e00ff029b82 */ /* 0x000ea20000000a00 */
[----:B0-----:R-:W-:-:S05]  /*aa40*/  @!P1 IMAD.WIDE.U32 R4, R7, 0x4, R4 ;  /* 0x0000000407049825 */ /* 0x001fca00078e0004 */
[----:B------:R-:W3:Y:S01]  /*aa50*/  @!P1 LDG.E R6, desc[UR52][R4.64] ;  /* 0x0000003404069981 */ /* 0x000ee2000c1e1900 */
[----:B--2---:R-:W-:-:S05]  /*aa60*/  @!P1 IMAD.WIDE.U32 R2, R7, 0x4, R2 ;  /* 0x0000000407029825 */ /* 0x004fca00078e0002 */
[----:B------:R-:W3:Y:S01]  /*aa70*/  @!P1 LDG.E R9, desc[UR52][R2.64] ;  /* 0x0000003402099981 */ /* 0x000ee2000c1e1900 */
[C---:B------:R-:W-:Y:S02]  /*aa80*/  ISETP.NE.AND P1, PT, R7.reuse, RZ, PT ;  /* 0x000000ff0700720c */ /* 0x040fe40003f25270 */
[C---:B------:R-:W-:Y:S02]  /*aa90*/  ISETP.GE.U32.AND P2, PT, R7.reuse, 0x2, PT ;  /* 0x000000020700780c */ /* 0x040fe40003f46070 */
[C---:B------:R-:W-:Y:S02]  /*aaa0*/  ISETP.GE.U32.AND P3, PT, R7.reuse, 0x4, PT ;  /* 0x000000040700780c */ /* 0x040fe40003f66070 */
[C---:B------:R-:W-:Y:S02]  /*aab0*/  ISETP.GE.U32.AND P4, PT, R7.reuse, 0x8, PT ;  /* 0x000000080700780c */ /* 0x040fe40003f86070 */
[----:B------:R-:W-:Y:S01]  /*aac0*/  ISETP.GE.U32.AND P5, PT, R7, 0x10, PT ;  /* 0x000000100700780c */ /* 0x000fe20003fa6070 */
[----:B------:R-:W-:Y:S01]  /*aad0*/  UMOV UR43, URZ ;  /* 0x0000003f002b7c82 */ /* 0x000fe20008000000 */
[----:B---3--:R-:W-:-:S05]  /*aae0*/  IMAD R8, R6, R9, RZ ;  /* 0x0000000906087224 */ /* 0x008fca00078e02ff */
[----:B------:R-:W0:Y:S02]  /*aaf0*/  SHFL.UP PT, R10, R8, 0x1, RZ ;  /* 0x04200000080a7989 */ /* 0x000e2400000e00ff */
[----:B0-----:R-:W-:-:S05]  /*ab00*/  SEL R11, R10, RZ, P1 ;  /* 0x000000ff0a0b7207 */ /* 0x001fca0000800000 */
[----:B------:R-:W-:-:S05]  /*ab10*/  IMAD.IADD R11, R8, 0x1, R11 ;  /* 0x00000001080b7824 */ /* 0x000fca00078e020b */
        /* <DEDUP_REMOVED lines=9> */
[----:B------:R-:W0:Y:S01]  /*abb0*/  SHFL.UP PT, R4, R2, 0x10, RZ ;  /* 0x0600000002047989 */ /* 0x000e2200000e00ff */
[----:B------:R-:W2:Y:S01]  /*abc0*/  S2R R11, SR_CTAID.X ;  /* 0x00000000000b7919 */ /* 0x000ea20000002500 */
[----:B0-----:R-:W-:-:S05]  /*abd0*/  SEL R5, R4, RZ, P5 ;  /* 0x000000ff04057207 */ /* 0x001fca0002800000 */
[----:B------:R-:W-:-:S05]  /*abe0*/  IMAD.IADD R5, R2, 0x1, R5 ;  /* 0x0000000102057824 */ /* 0x000fca00078e0205 */
[----:B------:R-:W1:Y:S02]  /*abf0*/  SHFL.IDX PT, R13, R5, 0x1f, 0x1f ;  /* 0x03e01f00050d7f89 */ /* 0x000e6400000e0000 */
[----:B-1----:R-:W-:-:S05]  /*ac00*/  IMAD R8, R13, R24, RZ ;  /* 0x000000180d087224 */ /* 0x002fca00078e02ff */
[----:B--2---:R-:W-:Y:S01]  /*ac10*/  ISETP.GT.AND P6, PT, R8, R11, PT ;  /* 0x0000000b0800720c */ /* 0x004fe20003fc4270 */
[----:B------:R-:W-:-:S12]  /*ac20*/  IMAD.MOV.U32 R3, RZ, RZ, R8 ;  /* 0x000000ffff037224 */ /* 0x000fd800078e0008 */
[----:B------:R-:W-:Y:S05]  /*ac30*/  @P6 BRA `(.L_x_178) ;  /* 0x0000000000a86947 */ /* 0x000fea0003800000 */
[----:B------:R-:W-:Y:S01]  /*ac40*/  IMAD.MOV.U32 R8, RZ, RZ, R3 ;  /* 0x000000ffff087224 */ /* 0x000fe200078e0003 */
[----:B------:R-:W-:Y:S01]  /*ac50*/  UMOV UR43, URZ ;  /* 0x0000003f002b7c82 */ /* 0x000fe20008000000 */
[----:B------:R-:W-:-:S05]  /*ac60*/  ULDC UR5, c[0x0][0xc3c] ;  /* 0x00030f0000057ab9 */ /* 0x000fca0000000800 */
.L_x_180:
[----:B------:R-:W-:-:S03]  /*ac70*/  UIADD3 UR4, UR43, 0x1f, URZ ;  /* 0x0000001f2b047890 */ /* 0x000fc6000fffe03f */
[----:B------:R-:W-:Y:S01]  /*ac80*/  ULDC UR43, c[0x0][0xc3c] ;  /* 0x00030f00002b7ab9 */ /* 0x000fe20000000800 */
[----:B------:R-:W-:-:S06]  /*ac90*/  UISETP.GE.AND UP0, UPT, UR4, UR5, UPT ;  /* 0x000000050400728c */ /* 0x000fcc000bf06270 */
[----:B------:R-:W-:-:S13]  /*aca0*/  PLOP3.LUT P6, PT, PT, PT, UP0, 0x40, 0x0 ;  /* 0x000000000000781c */ /* 0x000fda0003fce808 */
[----:B------:R-:W-:Y:S05]  /*acb0*/  @!P6 BRA `(.L_x_179) ;  /* 0x0000000400bce947 */ /* 0x000fea0003800000 */
[----:B------:R-:W-:Y:S01]  /*acc0*/  UMOV UR43, UR4 ;  /* 0x00000004002b7c82 */ /* 0x000fe20008000000 */
[----:B------:R-:W-:Y:S01]  /*acd0*/  IMAD.MOV.U32 R6, RZ, RZ, RZ ;  /* 0x000000ffff067224 */ /* 0x000fe200078e00ff */
[----:B------:R-:W0:Y:S01]  /*ace0*/  LDC R24, c[0x0][0xc38] ;  /* 0x00030e00ff187b82 */ /* 0x000e220000000800 */
[----:B------:R-:W-:-:S05]  /*acf0*/  VIADD R9, R7, UR43 ;  /* 0x0000002b07097c36 */ /* 0x000fca0008000000 */
[----:B------:R-:W-:-:S13]  /*ad00*/  ISETP.GE.OR P6, PT, R9, UR5, !P0 ;  /* 0x0000000509007c0c */ /* 0x000fda000c7c6670 */
[----:B------:R-:W1:Y:S08]  /*ad10*/  @!P6 LDC.64 R4, c[0x0][0xc80] ;  /* 0x00032000ff04eb82 */ /* 0x000e700000000a00 */
[----:B------:R-:W2:Y:S01]  /*ad20*/  @!P6 LDC.64 R2, c[0x0][0xc78] ;  /* 0x00031e00ff02eb82 */ /* 0x000ea20000000a00 */
[----:B-1----:R-:W-:-:S05]  /*ad30*/  @!P6 IMAD.WIDE R4, R9, 0x4, R4 ;  /* 0x000000040904e825 */ /* 0x002fca00078e0204 */
[----:B------:R-:W3:Y:S01]  /*ad40*/  @!P6 LDG.E R6, desc[UR52][R4.64] ;  /* 0x000000340406e981 */ /* 0x000ee2000c1e1900 */
[----:B--2---:R-:W-:-:S04]  /*ad50*/  @!P6 IMAD.WIDE R2, R9, 0x4, R2 ;  /* 0x000000040902e825 */ /* 0x004fc800078e0202 */
[----:B------:R-:W-:-:S06]  /*ad60*/  IMAD.MOV.U32 R9, RZ, RZ, RZ ;  /* 0x000000ffff097224 */ /* 0x000fcc00078e00ff */
[----:B------:R-:W3:Y:S02]  /*ad70*/  @!P6 LDG.E R9, desc[UR52][R2.64] ;  /* 0x000000340209e981 */ /* 0x000ee4000c1e1900 */
[----:B---3--:R-:W-:-:S05]  /*ad80*/  IMAD R15, R6, R9, RZ ;  /* 0x00000009060f7224 */ /* 0x008fca00078e02ff */
[----:B------:R-:W1:Y:S02]  /*ad90*/  SHFL.UP PT, R10, R15, 0x1, RZ ;  /* 0x042000000f0a7989 */ /* 0x000e6400000e00ff */
[----:B-1----:R-:W-:-:S05]  /*ada0*/  SEL R10, R10, RZ, P1 ;  /* 0x000000ff0a0a7207 */ /* 0x002fca0000800000 */
[----:B------:R-:W-:-:S05]  /*adb0*/  IMAD.IADD R10, R15, 0x1, R10 ;  /* 0x000000010f0a7824 */ /* 0x000fca00078e020a */
        /* <DEDUP_REMOVED lines=12> */
[----:B------:R-:W0:Y:S02]  /*ae80*/  SHFL.IDX PT, R15, R5, 0x1f, 0x1f ;  /* 0x03e01f00050f7f89 */ /* 0x000e2400000e0000 */
[----:B0-----:R-:W-:-:S04]  /*ae90*/  IMAD R15, R15, R24, RZ ;  /* 0x000000180f0f7224 */ /* 0x001fc800078e02ff */
[----:B------:R-:W-:-:S05]  /*aea0*/  IMAD.IADD R8, R15, 0x1, R8 ;  /* 0x000000010f087824 */ /* 0x000fca00078e0208 */
[----:B------:R-:W-:-:S13]  /*aeb0*/  ISETP.GT.AND P6, PT, R8, R11, PT ;  /* 0x0000000b0800720c */ /* 0x000fda0003fc4270 */
[----:B------:R-:W-:Y:S05]  /*aec0*/  @!P6 BRA `(.L_x_180) ;  /* 0xfffffffc0068e947 */ /* 0x000fea000383ffff */
[----:B------:R-:W-:-:S07]  /*aed0*/  IMAD.MOV.U32 R3, RZ, RZ, R15 ;  /* 0x000000ffff037224 */ /* 0x000fce00078e000f */
.L_x_178:
[----:B------:R-:W-:-:S04]  /*aee0*/  IMAD.IADD R10, R8, 0x1, -R3 ;  /* 0x00000001080a7824 */ /* 0x000fc800078e0a03 */
[----:B------:R-:W-:-:S05]  /*aef0*/  IMAD R2, R5, R24, R10 ;  /* 0x0000001805027224 */ /* 0x000fca00078e020a */
[----:B------:R-:W-:-:S13]  /*af00*/  ISETP.GT.AND P0, PT, R2, R11, PT ;  /* 0x0000000b0200720c */ /* 0x000fda0003f04270 */
[----:B------:R-:W-:Y:S02]  /*af10*/  VOTEU.ANY UR5, UPT, !P0 ;  /* 0x0000000000057886 */ /* 0x000fe400040e0100 */
[----:B------:R-:W-:Y:S02]  /*af20*/  UPOPC UR4, UR5 ;  /* 0x00000005000472bf */ /* 0x000fe40008000000 */
[----:B------:R-:W-:-:S04]  /*af30*/  ISETP.NE.AND P0, PT, RZ, UR5, PT ;  /* 0x00000005ff007c0c */ /* 0x000fc8000bf05270 */
[----:B------:R-:W-:Y:S02]  /*af40*/  IMAD.U32 R13, RZ, RZ, UR4 ;  /* 0x00000004ff0d7e24 */ /* 0x000fe4000f8e00ff */
[----:B------:R-:W-:-:S03]  /*af50*/  IMAD.U32 R12, RZ, RZ, UR4 ;  /* 0x00000004ff0c7e24 */ /* 0x000fc6000f8e00ff */
[----:B------:R0:W1:Y:S04]  /*af60*/  SHFL.IDX PT, R6, R6, R13, 0x1f ;  /* 0x00001f0d06067589 */ /* 0x00006800000e0000 */
[----:B------:R-:W2:Y:S01]  /*af70*/  SHFL.IDX PT, R9, R9, R12, 0x1f ;  /* 0x00001f0c09097589 */ /* 0x000ea200000e0000 */
[----:B0-----:R-:W-:Y:S01]  /*af80*/  IMAD.MOV.U32 R13, RZ, RZ, RZ ;  /* 0x000000ffff0d7224 */ /* 0x001fe200078e00ff */
[----:B-1----:R-:W-:-:S04]  /*af90*/  IABS R4, R6 ;  /* 0x0000000600047213 */ /* 0x002fc80000000000 */
[----:B------:R-:W0:Y:S01]  /*afa0*/  I2F.RP R8, R4 ;  /* 0x0000000400087306 */ /* 0x000e220000209400 */
[----:B--2---:R-:W-:-:S07]  /*afb0*/  IABS R14, R9 ;  /* 0x00000009000e7213 */ /* 0x004fce0000000000 */
[----:B0-----:R-:W0:Y:S02]  /*afc0*/  MUFU.RCP R8, R8 ;  /* 0x0000000800087308 */ /* 0x001e240000001000 */
[----:B0-----:R-:W-:-:S06]  /*afd0*/  VIADD R2, R8, 0xffffffe ;  /* 0x0ffffffe08027836 */ /* 0x001fcc0000000000 */
[----:B------:R-:W0:Y:S02]  /*afe0*/  F2I.FTZ.U32.TRUNC.NTZ R3, R2 ;  /* 0x0000000200037305 */ /* 0x000e24000021f000 */
[----:B0-----:R-:W-:Y:S01]  /*aff0*/  IMAD.MOV R15, RZ, RZ, -R3 ;  /* 0x000000ffff0f7224 */ /* 0x001fe200078e0a03 */
[----:B------:R-:W-:Y:S06]  /*b000*/  @!P0 BRA `(.L_x_181) ;  /* 0x00000000000c8947 */ /* 0x000fec0003800000 */
[----:B------:R-:W-:-:S06]  /*b010*/  UIADD3 UR5, UR4, -0x1, URZ ;  /* 0xffffffff04057890 */ /* 0x000fcc000fffe03f */
[----:B------:R-:W-:-:S05]  /*b020*/  IMAD.U32 R8, RZ, RZ, UR5 ;  /* 0x00000005ff087e24 */ /* 0x000fca000f8e00ff */
[----:B------:R0:W1:Y:S02]  /*b030*/  SHFL.IDX PT, R13, R5, R8, 0x1f ;  /* 0x00001f08050d7589 */ /* 0x00006400000e0000 */
.L_x_181:
[----:B-1----:R-:W-:Y:S01]  /*b040*/  IMAD R24, R13, R24, R10 ;  /* 0x000000180d187224 */ /* 0x002fe200078e020a */
[----:B------:R-:W-:Y:S01]  /*b050*/  IABS R10, R6 ;  /* 0x00000006000a7213 */ /* 0x000fe20000000000 */
[----:B------:R-:W-:Y:S01]  /*b060*/  IMAD R13, R15, R4, RZ ;  /* 0x000000040f0d7224 */ /* 0x000fe200078e02ff */
[----:B------:R-:W-:Y:S01]  /*b070*/  UIADD3 UR43, UR4, UR43, URZ ;  /* 0x0000002b042b7290 */ /* 0x000fe2000fffe03f */
[----:B------:R-:W-:Y:S02]  /*b080*/  IMAD.IADD R25, R11, 0x1, -R24 ;  /* 0x000000010b197824 */ /* 0x000fe400078e0a18 */
[----:B------:R-:W-:Y:S02]  /*b090*/  IMAD.MOV.U32 R2, RZ, RZ, RZ ;  /* 0x000000ffff027224 */ /* 0x000fe400078e00ff */
[----:B0-----:R-:W-:Y:S02]  /*b0a0*/  IMAD.MOV.U32 R5, RZ, RZ, R14 ;  /* 0x000000ffff057224 */ /* 0x001fe400078e000e */
[----:B------:R-:W-:Y:S01]  /*b0b0*/  IMAD.HI.U32 R2, R3, R13, R2 ;  /* 0x0000000d03027227 */ /* 0x000fe200078e0002 */
[----:B------:R-:W-:Y:S01]  /*b0c0*/  IABS R3, R25 ;  /* 0x0000001900037213 */ /* 0x000fe20000000000 */
[----:B------:R-:W0:Y:S02]  /*b0d0*/  I2F.RP R8, R5 ;  /* 0x0000000500087306 */ /* 0x000e240000209400 */
[----:B------:R-:W-:-:S02]  /*b0e0*/  IMAD.MOV R10, RZ, RZ, -R10 ;  /* 0x000000ffff0a7224 */ /* 0x000fc400078e0a0a */
[----:B------:R-:W-:-:S04]  /*b0f0*/  IMAD.HI.U32 R2, R2, R3, RZ ;  /* 0x0000000302027227 */ /* 0x000fc800078e00ff */
[----:B------:R-:W-:-:S05]  /*b100*/  IMAD R3, R2, R10, R3 ;  /* 0x0000000a02037224 */ /* 0x000fca00078e0203 */
[----:B------:R-:W-:Y:S01]  /*b110*/  ISETP.GT.U32.AND P1, PT, R4, R3, PT ;  /* 0x000000030400720c */ /* 0x000fe20003f24070 */
[----:B0-----:R-:W0:-:S12]  /*b120*/  MUFU.RCP R8, R8 ;  /* 0x0000000800087308 */ /* 0x001e180000001000 */
[----:B------:R-:W-:Y:S02]  /*b130*/  @!P1 IMAD.IADD R3, R3, 0x1, -R4 ;  /* 0x0000000103039824 */ /* 0x000fe400078e0a04 */
[----:B------:R-:W-:Y:S01]  /*b140*/  @!P1 VIADD R2, R2, 0x1 ;  /* 0x0000000102029836 */ /* 0x000fe20000000000 */
[----:B------:R-:W-:Y:S02]  /*b150*/  ISETP.NE.AND P1, PT, R6, RZ, PT ;  /* 0x000000ff0600720c */ /* 0x000fe40003f25270 */
[----:B------:R-:W-:Y:S01]  /*b160*/  ISETP.GE.U32.AND P0, PT, R3, R4, PT ;  /* 0x000000040300720c */ /* 0x000fe20003f06070 */
[----:B0-----:R-:W-:Y:S01]  /*b170*/  VIADD R10, R8, 0xffffffe ;  /* 0x0ffffffe080a7836 */ /* 0x001fe20000000000 */
[----:B------:R-:W-:-:S03]  /*b180*/  LOP3.LUT R4, R25, R6, RZ, 0x3c, !PT ;  /* 0x0000000619047212 */ /* 0x000fc600078e3cff */
[----:B------:R0:W1:Y:S01]  /*b190*/  F2I.FTZ.U32.TRUNC.NTZ R3, R10 ;  /* 0x0000000a00037305 */ /* 0x000062000021f000 */
[----:B------:R-:W-:-:S07]  /*b1a0*/  ISETP.GE.AND P2, PT, R4, RZ, PT ;  /* 0x000000ff0400720c */ /* 0x000fce0003f46270 */
[----:B------:R-:W-:Y:S01]  /*b1b0*/  @P0 VIADD R2, R2, 0x1 ;  /* 0x0000000102020836 */ /* 0x000fe20000000000 */
[----:B0-----:R-:W-:-:S03]  /*b1c0*/  IABS R10, R9 ;  /* 0x00000009000a7213 */ /* 0x001fc60000000000 */
[----:B------:R-:W-:Y:S02]  /*b1d0*/  IMAD.MOV.U32 R8, RZ, RZ, R2 ;  /* 0x000000ffff087224 */ /* 0x000fe400078e0002 */
[----:B------:R-:W-:Y:S02]  /*b1e0*/  IMAD.MOV R10, RZ, RZ, -R10 ;  /* 0x000000ffff0a7224 */ /* 0x000fe400078e0a0a */
[----:B-1----:R-:W-:Y:S02]  /*b1f0*/  IMAD.MOV R2, RZ, RZ, -R3 ;  /* 0x000000ffff027224 */ /* 0x002fe400078e0a03 */
[----:B------:R-:W-:Y:S01]  /*b200*/  @!P2 IMAD.MOV R8, RZ, RZ, -R8 ;  /* 0x000000ffff08a224 */ /* 0x000fe200078e0a08 */
[----:B------:R-:W-:Y:S01]  /*b210*/  @!P1 LOP3.LUT R8, RZ, R6, RZ, 0x33, !PT ;  /* 0x00000006ff089212 */ /* 0x000fe200078e33ff */
[----:B------:R-:W-:Y:S02]  /*b220*/  IMAD R11, R2, R5, RZ ;  /* 0x00000005020b7224 */ /* 0x000fe400078e02ff */
[----:B------:R-:W-:Y:S01]  /*b230*/  IMAD.MOV.U32 R2, RZ, RZ, RZ ;  /* 0x000000ffff027224 */ /* 0x000fe200078e00ff */
[-C--:B------:R-:W-:Y:S01]  /*b240*/  IABS R4, R8.reuse ;  /* 0x0000000800047213 */ /* 0x080fe20000000000 */
[----:B------:R-:W-:-:S02]  /*b250*/  IMAD R6, R6, R8, RZ ;  /* 0x0000000806067224 */ /* 0x000fc400078e02ff */
[----:B------:R-:W-:-:S04]  /*b260*/  IMAD.HI.U32 R2, R3, R11, R2 ;  /* 0x0000000b03027227 */ /* 0x000fc800078e0002 */
[----:B------:R-:W-:Y:S02]  /*b270*/  IMAD.MOV.U32 R3, RZ, RZ, R4 ;  /* 0x000000ffff037224 */ /* 0x000fe400078e0004 */
[----:B------:R-:W-:Y:S02]  /*b280*/  IMAD.MOV.U32 R4, RZ, RZ, R10 ;  /* 0x000000ffff047224 */ /* 0x000fe400078e000a */
[----:B------:R-:W-:-:S04]  /*b290*/  IMAD.HI.U32 R2, R2, R3, RZ ;  /* 0x0000000302027227 */ /* 0x000fc800078e00ff */
[----:B------:R-:W-:Y:S01]  /*b2a0*/  IMAD R4, R2, R4, R3 ;  /* 0x0000000402047224 */ /* 0x000fe200078e0203 */
[----:B------:R-:W-:Y:S01]  /*b2b0*/  LOP3.LUT R3, R8, R9, RZ, 0x3c, !PT ;  /* 0x0000000908037212 */ /* 0x000fe200078e3cff */
[----:B------:R-:W-:-:S03]  /*b2c0*/  IMAD.IADD R25, R25, 0x1, -R6 ;  /* 0x0000000119197824 */ /* 0x000fc600078e0a06 */
[----:B------:R-:W-:Y:S02]  /*b2d0*/  ISETP.GT.U32.AND P1, PT, R5, R4, PT ;  /* 0x000000040500720c */ /* 0x000fe40003f24070 */
[----:B------:R-:W-:-:S11]  /*b2e0*/  ISETP.GE.AND P2, PT, R3, RZ, PT ;  /* 0x000000ff0300720c */ /* 0x000fd60003f46270 */
[----:B------:R-:W-:Y:S02]  /*b2f0*/  @!P1 IMAD.IADD R4, R4, 0x1, -R5 ;  /* 0x0000000104049824 */ /* 0x000fe400078e0a05 */
[----:B------:R-:W-:Y:S01]  /*b300*/  @!P1 VIADD R2, R2, 0x1 ;  /* 0x0000000102029836 */ /* 0x000fe20000000000 */
[----:B------:R-:W-:Y:S02]  /*b310*/  ISETP.NE.AND P1, PT, R9, RZ, PT ;  /* 0x000000ff0900720c */ /* 0x000fe40003f25270 */
[----:B------:R-:W-:-:S13]  /*b320*/  ISETP.GE.U32.AND P0, PT, R4, R5, PT ;  /* 0x000000050400720c */ /* 0x000fda0003f06070 */
[----:B------:R-:W-:-:S04]  /*b330*/  @P0 VIADD R2, R2, 0x1 ;  /* 0x0000000102020836 */ /* 0x000fc80000000000 */
[----:B------:R-:W-:Y:S01]  /*b340*/  @!P2 IMAD.MOV R2, RZ, RZ, -R2 ;  /* 0x000000ffff02a224 */ /* 0x000fe200078e0a02 */
[----:B------:R-:W-:-:S05]  /*b350*/  @!P1 LOP3.LUT R2, RZ, R9, RZ, 0x33, !PT ;  /* 0x00000009ff029212 */ /* 0x000fca00078e33ff */
[----:B------:R-:W-:-:S04]  /*b360*/  IMAD.MOV R26, RZ, RZ, -R2 ;  /* 0x000000ffff1a7224 */ /* 0x000fc800078e0a02 */
[C---:B------:R-:W-:Y:S02]  /*b370*/  IMAD R26, R9.reuse, R26, R8 ;  /* 0x0000001a091a7224 */ /* 0x040fe400078e0208 */
[----:B------:R-:W-:-:S04]  /*b380*/  IMAD R9, R9, 0x1000000, R2 ;  /* 0x0100000009097824 */ /* 0x000fc800078e0202 */
[----:B------:R-:W-:Y:S01]  /*b390*/  IMAD R26, R26, 0x10000, R9 ;  /* 0x000100001a1a7824 */ /* 0x000fe200078e0209 */
[----:B------:R-:W-:Y:S06]  /*b3a0*/  BRA `(.L_x_182) ;  /* 0x00000000000c7947 */ /* 0x000fec0003800000 */
.L_x_179:
[----:B------:R-:W-:Y:S02]  /*b3b0*/  IMAD.MOV.U32 R24, RZ, RZ, R11 ;  /* 0x000000ffff187224 */ /* 0x000fe400078e000b */
[----:B------:R-:W-:Y:S02]  /*b3c0*/  IMAD.MOV.U32 R25, RZ, RZ, RZ ;  /* 0x000000ffff197224 */ /* 0x000fe400078e00ff */
[----:B------:R-:W-:-:S07]  /*b3d0*/  IMAD.MOV.U32 R26, RZ, RZ, RZ ;  /* 0x000000ffff1a7224 */ /* 0x000fce00078e00ff */
.L_x_182:
[----:B------:R-:W-:Y:S01]  /*b3e0*/  ISETP.NE.AND P0, PT, R7, RZ, PT ;  /* 0x000000ff0700720c */ /* 0x000fe20003f05270 */
[----:B------:R-:W-:-:S12]  /*b3f0*/  IMAD.U32 R27, RZ, RZ, UR43 ;  /* 0x0000002bff1b7e24 */ /* 0x000fd8000f8e00ff */
[----:B------:R-:W0:Y:S01]  /*b400*/  @!P0 S2R R3, SR_CgaCtaId ;  /* 0x0000000000038919 */ /* 0x000e220000008800 */
[----:B------:R-:W-:-:S04]  /*b410*/  @!P0 MOV R2, 0x400 ;  /* 0x0000040000028802 */ /* 0x000fc80000000f00 */
[----:B0-----:R-:W-:-:S05]  /*b420*/  @!P0 LEA R2, R3, R2, 0x18 ;  /* 0x0000000203028211 */ /* 0x001fca00078ec0ff */
[----:B------:R0:W-:Y:S01]  /*b430*/  @!P0 STS.128 [R2+0x19cd0], R24 ;  /* 0x019cd01802008388 */ /* 0x0001e20000000c00 */
[----:B------:R-:W-:Y:S06]  /*b440*/  BAR.ARV 0x5, 0x200 ;  /* 0x0148000000007b1d */ /* 0x000fec0000002000 */
.L_x_177:
[----:B------:R-:W-:Y:S01]  /*b450*/  ULDC UR4, c[0x0][0xc3c] ;  /* 0x00030f0000047ab9 */ /* 0x000fe20000000800 */
[----:B------:R1:W-:Y:S01]  /*b460*/  STL [R1+0x10], RZ ;  /* 0x000010ff01007387 */ /* 0x0003e20000100800 */
[----:B------:R-:W-:Y:S01]  /*b470*/  UISETP.GE.AND UP0, UPT, UR43, UR4, UPT ;  /* 0x000000042b00728c */ /* 0x000fe2000bf06270 */
[----:B------:R-:W-:Y:S02]  /*b480*/  IMAD.MOV.U32 R19, RZ, RZ, 0x1 ;  /* 0x00000001ff137424 */ /* 0x000fe400078e00ff */
[----:B------:R-:W-:-:S03]  /*b490*/  IMAD.MOV.U32 R18, RZ, RZ, RZ ;  /* 0x000000ffff127224 */ /* 0x000fc600078e00ff */
[----:B------:R-:W-:-:S13]  /*b4a0*/  PLOP3.LUT P0, PT, PT, PT, UP0, 0x80, 0x0 ;  /* 0x000000000000781c */ /* 0x000fda0003f0f008 */
[----:B-1----:R-:W-:Y:S05]  /*b4b0*/  @P0 BRA `(.L_x_183) ;  /* 0x0000004400b40947 */ /* 0x002fea0003800000 */
[----:B------:R-:W1:Y:S01]  /*b4c0*/  S2R R13, SR_TID.X ;  /* 0x00000000000d7919 */ /* 0x000e620000002100 */
[----:B------:R-:W2:Y:S01]  /*b4d0*/  S2UR UR5, SR_CgaCtaId ;  /* 0x00000000000579c3 */ /* 0x000ea20000008800 */
[----:B------:R-:W-:Y:S01]  /*b4e0*/  IMAD.SHL.U32 R9, R0, 0x800, RZ ;  /* 0x0000080000097824 */ /* 0x000fe200078e00ff */
[----:B------:R-:W-:Y:S01]  /*b4f0*/  UMOV UR4, 0x400 ;  /* 0x0000040000047882 */ /* 0x000fe20000000000 */
[----:B------:R-:W-:Y:S01]  /*b500*/  IMAD.MOV.U32 R29, RZ, RZ, 0x40 ;  /* 0x00000040ff1d7424 */ /* 0x000fe200078e00ff */
[----:B------:R-:W-:Y:S01]  /*b510*/  ULDC UR41, c[0x0][0xc] ;  /* 0x0000030000297ab9 */ /* 0x000fe20000000800 */
[----:B------:R-:W-:Y:S01]  /*b520*/  IMAD.MOV.U32 R19, RZ, RZ, 0x1 ;  /* 0x00000001ff137424 */ /* 0x000fe200078e00ff */
[----:B------:R-:W-:Y:S01]  /*b530*/  ULOP3.LUT UR38, UR40, 0x1, URZ, 0xfc, !UPT ;  /* 0x0000000128267892 */ /* 0x000fe2000f8efc3f */
[----:B------:R-:W-:Y:S01]  /*b540*/  IMAD.MOV.U32 R18, RZ, RZ, RZ ;  /* 0x000000ffff127224 */ /* 0x000fe200078e00ff */
[----:B------:R-:W-:Y:S01]  /*b550*/  ULOP3.LUT UR42, UR40, 0x2, URZ, 0xfc, !UPT ;  /* 0x00000002282a7892 */ /* 0x000fe2000f8efc3f */
[----:B------:R-:W-:Y:S01]  /*b560*/  ULDC.64 UR50, c[0x0][0x198] ;  /* 0x0000660000327ab9 */ /* 0x000fe20000000a00 */
[----:B--2---:R-:W-:-:S06]  /*b570*/  ULEA UR4, UR5, UR4, 0x18 ;  /* 0x0000000405047291 */ /* 0x004fcc000f8ec03f */
[----:B------:R-:W-:Y:S01]  /*b580*/  IMAD.U32 R17, RZ, RZ, UR4 ;  /* 0x00000004ff117e24 */ /* 0x000fe2000f8e00ff */
[--C-:B-1----:R-:W-:Y:S01]  /*b590*/  SHF.R.U32.HI R4, RZ, 0x1, R13.reuse ;  /* 0x00000001ff047819 */ /* 0x102fe2000001160d */
[C---:B0-----:R-:W-:Y:S01]  /*b5a0*/  IMAD.SHL.U32 R2, R13.reuse, 0x20, RZ ;  /* 0x000000200d027824 */ /* 0x041fe200078e00ff */
[C---:B------:R-:W-:Y:S01]  /*b5b0*/  LOP3.LUT R12, R13.reuse, 0x7f, RZ, 0xc0, !PT ;  /* 0x0000007f0d0c7812 */ /* 0x040fe200078ec0ff */
[C---:B------:R-:W-:Y:S01]  /*b5c0*/  IMAD.SHL.U32 R10, R13.reuse, 0x4, RZ ;  /* 0x000000040d0a7824 */ /* 0x040fe200078e00ff */
[----:B------:R-:W-:Y:S01]  /*b5d0*/  LOP3.LUT R0, R4, 0x20, RZ, 0xc0, !PT ;  /* 0x0000002004007812 */ /* 0x000fe200078ec0ff */
[----:B------:R-:W-:Y:S01]  /*b5e0*/  IMAD.SHL.U32 R11, R13, 0x2, RZ ;  /* 0x000000020d0b7824 */ /* 0x000fe200078e00ff */
[----:B------:R-:W-:Y:S01]  /*b5f0*/  LOP3.LUT R3, R2, 0x80, RZ, 0xc0, !PT ;  /* 0x0000008002037812 */ /* 0x000fe200078ec0ff */
[----:B------:R-:W-:Y:S01]  /*b600*/  IMAD.SHL.U32 R5, R12, 0x10, RZ ;  /* 0x000000100c057824 */ /* 0x000fe200078e00ff */
[----:B------:R-:W-:Y:S02]  /*b610*/  LOP3.LUT R2, R2, 0x360, RZ, 0xc0, !PT ;  /* 0x0000036002027812 */ /* 0x000fe400078ec0ff */
[----:B------:R-:W-:Y:S01]  /*b620*/  LOP3.LUT R3, R3, 0x10, R4, 0xf8, !PT ;  /* 0x0000001003037812 */ /* 0x000fe200078ef804 */
[C---:B------:R-:W-:Y:S01]  /*b630*/  IMAD.SHL.U32 R4, R13.reuse, 0x80, RZ ;  /* 0x000000800d047824 */ /* 0x040fe200078e00ff */
[----:B------:R-:W-:Y:S01]  /*b640*/  LOP3.LUT R7, R0, 0x10, R13, 0xf8, !PT ;  /* 0x0000001000077812 */ /* 0x000fe200078ef80d */
[----:B------:R-:W-:Y:S01]  /*b650*/  IMAD.SHL.U32 R0, R13, 0x10, RZ ;  /* 0x000000100d007824 */ /* 0x000fe200078e00ff */
[----:B------:R-:W-:-:S02]  /*b660*/  LOP3.LUT R2, R2, 0x400, R5, 0xf8, !PT ;  /* 0x0000040002027812 */ /* 0x000fc400078ef805 */
[----:B------:R-:W-:Y:S02]  /*b670*/  LOP3.LUT R3, R3, 0x10, R10, 0x78, !PT ;  /* 0x0000001003037812 */ /* 0x000fe400078e780a */
[C---:B------:R-:W-:Y:S02]  /*b680*/  LOP3.LUT R8, R0.reuse, 0x60, RZ, 0xc0, !PT ;  /* 0x0000006000087812 */ /* 0x040fe400078ec0ff */
[----:B------:R-:W-:Y:S02]  /*b690*/  LOP3.LUT R6, R0, 0x90, RZ, 0xc0, !PT ;  /* 0x0000009000067812 */ /* 0x000fe400078ec0ff */
[----:B------:R-:W-:Y:S02]  /*b6a0*/  LOP3.LUT R2, R2, R3, RZ, 0xfc, !PT ;  /* 0x0000000302027212 */ /* 0x000fe400078efcff */
[----:B------:R-:W-:Y:S02]  /*b6b0*/  LOP3.LUT R5, R8, 0x700, R5, 0xf8, !PT ;  /* 0x0000070008057812 */ /* 0x000fe400078ef805 */
[----:B------:R-:W-:Y:S01]  /*b6c0*/  LOP3.LUT R6, R6, 0x10, R11, 0x78, !PT ;  /* 0x0000001006067812 */ /* 0x000fe200078e780b */
[----:B------:R0:W-:Y:S01]  /*b6d0*/  STL [R1], R2 ;  /* 0x0000000201007387 */ /* 0x0001e20000100800 */
[----:B------:R-:W-:-:S02]  /*b6e0*/  SHF.R.U32.HI R3, RZ, 0x1, R12 ;  /* 0x00000001ff037819 */ /* 0x000fc4000001160c */
[----:B------:R-:W-:Y:S01]  /*b6f0*/  LOP3.LUT R6, R5, R6, RZ, 0xfc, !PT ;  /* 0x0000000605067212 */ /* 0x000fe200078efcff */
[----:B------:R1:W-:Y:S01]  /*b700*/  STL [R1+0x10], RZ ;  /* 0x000010ff01007387 */ /* 0x0003e20000100800 */
[----:B------:R-:W-:Y:S02]  /*b710*/  LOP3.LUT R7, R7, 0x380, R4, 0xf8, !PT ;  /* 0x0000038007077812 */ /* 0x000fe400078ef804 */
[----:B------:R-:W-:Y:S02]  /*b720*/  LOP3.LUT R4, R4, 0x400, RZ, 0xc0, !PT ;  /* 0x0000040004047812 */ /* 0x000fe400078ec0ff */
[----:B------:R-:W-:Y:S01]  /*b730*/  LOP3.LUT R7, R7, 0x70, R0, 0x78, !PT ;  /* 0x0000007007077812 */ /* 0x000fe200078e7800 */
[----:B0-----:R-:W-:Y:S01]  /*b740*/  IMAD.SHL.U32 R2, R13, 0x40, RZ ;  /* 0x000000400d027824 */ /* 0x001fe200078e00ff */
[----:B------:R-:W-:Y:S02]  /*b750*/  LOP3.LUT R0, R0, 0x10, RZ, 0xc0, !PT ;  /* 0x0000001000007812 */ /* 0x000fe400078ec0ff */
[----:B------:R-:W-:-:S02]  /*b760*/  LOP3.LUT R4, R4, 0x800, R9, 0xf8, !PT ;  /* 0x0000080004047812 */ /* 0x000fc400078ef809 */
[----:B------:R-:W-:Y:S01]  /*b770*/  LOP3.LUT R2, R3, 0x40, R2, 0xf8, !PT ;  /* 0x0000004003027812 */ /* 0x000fe200078ef802 */
[----:B------:R-:W-:Y:S01]  /*b780*/  IMAD.IADD R3, R17, 0x1, R6 ;  /* 0x0000000111037824 */ /* 0x000fe200078e0206 */
[----:B------:R-:W-:Y:S02]  /*b790*/  LOP3.LUT P0, RZ, R13, 0x4, RZ, 0xc0, !PT ;  /* 0x000000040dff7812 */ /* 0x000fe4000780c0ff */
[----:B------:R-:W-:Y:S02]  /*b7a0*/  LOP3.LUT R2, R0, 0x20, RZ, 0xfc, !PT ;  /* 0x0000002000027812 */ /* 0x000fe400078efcff */
[----:B------:R1:W-:Y:S01]  /*b7b0*/  STL [R1+0x4], R3 ;  /* 0x0000040301007387 */ /* 0x0003e20000100800 */
[----:B------:R-:W-:Y:S02]  /*b7c0*/  LOP3.LUT R28, R4, R7, RZ, 0xfc, !PT ;  /* 0x00000007041c7212 */ /* 0x000fe400078efcff */
[----:B------:R-:W-:Y:S02]  /*b7d0*/  SEL R29, R29, 0xffffffc0, !P0 ;  /* 0xffffffc01d1d7807 */ /* 0x000fe40004000000 */
[----:B------:R-:W-:-:S07]  /*b7e0*/  LOP3.LUT R0, R0, 0x40, RZ, 0xfc, !PT ;  /* 0x0000004000007812 */ /* 0x000fce00078efcff */
.L_x_255:
[----:B------:R-:W-:Y:S01]  /*b7f0*/  ULDC.64 UR4, c[0x0][0xc88] ;  /* 0x0003220000047ab9 */ /* 0x000fe20000000a00 */
[----:B------:R-:W-:Y:S01]  /*b800*/  ULDC.64 UR6, c[0x0][0xa18] ;  /* 0x0002860000067ab9 */ /* 0x000fe20000000a00 */
[----:B------:R-:W-:Y:S01]  /*b810*/  UIMAD.WIDE UR4, UR43, 0x4, UR4 ;  /* 0x000000042b0478a5 */ /* 0x000fe2000f8e0204 */
[----:B0-----:R-:W0:Y:S05]  /*b820*/  LDC.64 R6, c[0x0][0x418] ;  /* 0x00010600ff067b82 */ /* 0x001e2a0000000a00 */
[----:B------:R-:W-:Y:S02]  /*b830*/  IMAD.U32 R2, RZ, RZ, UR4 ;  /* 0x00000004ff027e24 */ /* 0x000fe4000f8e00ff */
[----:B-1----:R-:W-:Y:S01]  /*b840*/  IMAD.U32 R3, RZ, RZ, UR5 ;  /* 0x00000005ff037e24 */ /* 0x002fe2000f8e00ff */
[----:B------:R-:W-:Y:S01]  /*b850*/  UISETP.NE.U32.AND UP0, UPT, UR6, URZ, UPT ;  /* 0x0000003f0600728c */ /* 0x000fe2000bf05070 */
[----:B------:R-:W-:Y:S01]  /*b860*/  ULDC UR8, c[0x0][0x288] ;  /* 0x0000a20000087ab9 */ /* 0x000fe20000000800 */
[----:B------:R-:W-:-:S02]  /*b870*/  ULDC.64 UR4, c[0x0][0xa28] ;  /* 0x00028a0000047ab9 */ /* 0x000fc40000000a00 */
[----:B------:R-:W2:Y:S01]  /*b880*/  LDG.E R2, desc[UR52][R2.64] ;  /* 0x0000003402027981 */ /* 0x000ea2000c1e1900 */
[----:B------:R-:W-:Y:S01]  /*b890*/  UISETP.NE.AND.EX UP0, UPT, UR7, URZ, UPT, UP0 ;  /* 0x0000003f0700728c */ /* 0x000fe2000bf05300 */
[----:B------:R-:W-:Y:S01]  /*b8a0*/  IMAD.U32 R0, RZ, RZ, UR8 ;  /* 0x00000008ff007e24 */ /* 0x000fe2000f8e00ff */
[----:B------:R-:W-:Y:S01]  /*b8b0*/  UISETP.NE.U32.AND UP1, UPT, UR4, URZ, UPT ;  /* 0x0000003f0400728c */ /* 0x000fe2000bf25070 */
[----:B------:R-:W-:-:S03]  /*b8c0*/  ULDC.64 UR8, c[0x0][0xa08] ;  /* 0x0002820000087ab9 */ /* 0x000fc60000000a00 */
[----:B------:R-:W-:Y:S01]  /*b8d0*/  PLOP3.LUT P3, PT, PT, PT, UP0, 0x80, 0x0 ;  /* 0x000000000000781c */ /* 0x000fe20003f6f008 */
[----:B------:R-:W-:-:S06]  /*b8e0*/  UISETP.NE.AND.EX UP1, UPT, UR5, URZ, UPT, UP1 ;  /* 0x0000003f0500728c */ /* 0x000fcc000bf25310 */
[----:B------:R-:W-:Y:S02]  /*b8f0*/  PLOP3.LUT P4, PT, PT, PT, UP1, 0x80, 0x0 ;  /* 0x000000000000781c */ /* 0x000fe40003f8f018 */
[----:B--2---:R-:W-:-:S13]  /*b900*/  R2UR UR47, R2 ;  /* 0x00000000022f72ca */ /* 0x004fda00000e0000 */
[----:B------:R-:W-:Y:S02]  /*b910*/  USHF.R.S32.HI UR46, URZ, 0x1f, UR47 ;  /* 0x0000001f3f2e7899 */ /* 0x000fe4000801142f */
[----:B------:R-:W-:Y:S02]  /*b920*/  USHF.L.U32 UR44, UR47, 0x2, URZ ;  /* 0x000000022f2c7899 */ /* 0x000fe4000800063f */
[----:B------:R-:W-:Y:S02]  /*b930*/  USHF.L.U64.HI UR45, UR47, 0x2, UR46 ;  /* 0x000000022f2d7899 */ /* 0x000fe4000801022e */
[----:B------:R-:W-:Y:S02]  /*b940*/  @UP0 UIADD3 UR6, UP3, UR44, UR6, URZ ;  /* 0x000000062c060290 */ /* 0x000fe4000ff7e03f */
[----:B------:R-:W-:Y:S02]  /*b950*/  @UP1 ULEA UR4, UP2, UR47, UR4, 0x2 ;  /* 0x000000042f041291 */ /* 0x000fe4000f84103f */
[----:B------:R-:W-:-:S02]  /*b960*/  @UP0 UIADD3.X UR7, UR45, UR7, URZ, UP3, !UPT ;  /* 0x000000072d070290 */ /* 0x000fc40009ffe43f */
[----:B------:R-:W-:Y:S01]  /*b970*/  IMAD.U32 R2, RZ, RZ, UR6 ;  /* 0x00000006ff027e24 */ /* 0x000fe2000f8e00ff */
[----:B------:R-:W-:-:S03]  /*b980*/  @UP1 ULEA.HI.X UR5, UR47, UR5, UR46, 0x2, UP2 ;  /* 0x000000052f051291 */ /* 0x000fc600090f142e */
[----:B------:R-:W-:Y:S01]  /*b990*/  IMAD.U32 R3, RZ, RZ, UR7 ;  /* 0x00000007ff037e24 */ /* 0x000fe2000f8e00ff */
[----:B------:R-:W-:-:S04]  /*b9a0*/  ULDC.64 UR6, c[0x0][0xa00] ;  /* 0x0002800000067ab9 */ /* 0x000fc80000000a00 */
[----:B------:R1:W2:Y:S01]  /*b9b0*/  @P3 LDG.E R0, desc[UR52][R2.64] ;  /* 0x0000003402003981 */ /* 0x0002a2000c1e1900 */
[----:B------:R-:W-:Y:S02]  /*b9c0*/  ISETP.NE.U32.AND P2, PT, RZ, UR8, PT ;  /* 0x00000008ff007c0c */ /* 0x000fe4000bf45070 */
[----:B------:R-:W-:Y:S02]  /*b9d0*/  ISETP.NE.U32.AND P0, PT, RZ, UR6, PT ;  /* 0x00000006ff007c0c */ /* 0x000fe4000bf05070 */
[----:B0-----:R-:W-:Y:S01]  /*b9e0*/  ISETP.NE.U32.AND P1, PT, R6, RZ, PT ;  /* 0x000000ff0600720c */ /* 0x001fe20003f25070 */
[----:B-1----:R-:W-:Y:S01]  /*b9f0*/  IMAD.U32 R2, RZ, RZ, UR4 ;  /* 0x00000004ff027e24 */ /* 0x002fe2000f8e00ff */
[----:B------:R-:W-:Y:S01]  /*ba00*/  UIADD3 UR4, UP0, UR44, UR6, URZ ;  /* 0x000000062c047290 */ /* 0x000fe2000ff1e03f */
[----:B------:R-:W-:Y:S01]  /*ba10*/  IMAD.U32 R3, RZ, RZ, UR5 ;  /* 0x00000005ff037e24 */ /* 0x000fe2000f8e00ff */
[----:B------:R-:W-:Y:S01]  /*ba20*/  UIADD3 UR6, UP1, UR44, UR8, URZ ;  /* 0x000000082c067290 */ /* 0x000fe2000ff3e03f */
[----:B------:R-:W-:Y:S01]  /*ba30*/  ISETP.NE.AND.EX P2, PT, RZ, UR9, PT, P2 ;  /* 0x00000009ff007c0c */ /* 0x000fe2000bf45320 */
[----:B------:R-:W-:-:S02]  /*ba40*/  UIADD3.X UR5, UR45, UR7, URZ, UP0, !UPT ;  /* 0x000000072d057290 */ /* 0x000fc400087fe43f */
[----:B------:R-:W-:Y:S01]  /*ba50*/  ISETP.NE.AND.EX P0, PT, RZ, UR7, PT, P0 ;  /* 0x00000007ff007c0c */ /* 0x000fe2000bf05300 */
[----:B------:R0:W3:Y:S01]  /*ba60*/  @P4 LDG.E R6, desc[UR52][R2.64] ;  /* 0x0000003402064981 */ /* 0x0000e2000c1e1900 */
[----:B------:R-:W-:Y:S01]  /*ba70*/  UIADD3.X UR7, UR45, UR9, URZ, UP1, !UPT ;  /* 0x000000092d077290 */ /* 0x000fe20008ffe43f */
[----:B------:R-:W-:-:S05]  /*ba80*/  IMAD.U32 R4, RZ, RZ, UR6 ;  /* 0x00000006ff047e24 */ /* 0x000fca000f8e00ff */
[----:B------:R-:W-:Y:S02]  /*ba90*/  IMAD.U32 R5, RZ, RZ, UR7 ;  /* 0x00000007ff057e24 */ /* 0x000fe4000f8e00ff */
[----:B0-----:R-:W-:Y:S02]  /*baa0*/  IMAD.U32 R2, RZ, RZ, UR4 ;  /* 0x00000004ff027e24 */ /* 0x001fe4000f8e00ff */
[----:B------:R-:W-:Y:S01]  /*bab0*/  IMAD.U32 R3, RZ, RZ, UR5 ;  /* 0x00000005ff037e24 */ /* 0x000fe2000f8e00ff */
[----:B------:R-:W4:Y:S04]  /*bac0*/  @P2 LDG.E R8, desc[UR52][R4.64] ;  /* 0x0000003404082981 */ /* 0x000f28000c1e1900 */
[----:B--2---:R0:W-:Y:S04]  /*bad0*/  STL [R1+0xc], R0 ;  /* 0x00000c0001007387 */ /* 0x0041e80000100800 */
[----:B0-----:R-:W2:Y:S01]  /*bae0*/  @P0 LDG.E R0, desc[UR52][R2.64] ;  /* 0x0000003402000981 */ /* 0x001ea2000c1e1900 */
[----:B------:R-:W-:Y:S01]  /*baf0*/  UMOV UR4, URZ ;  /* 0x0000003f00047c82 */ /* 0x000fe20008000000 */
[----:B------:R-:W-:-:S02]  /*bb00*/  ISETP.NE.AND.EX P1, PT, R7, RZ, PT, P1 ;  /* 0x000000ff0700720c */ /* 0x000fc40003f25310 */
[----:B------:R-:W0:Y:S01]  /*bb10*/  LDC R7, c[0x0][0x2f0] ;  /* 0x0000bc00ff077b82 */ /* 0x000e220000000800 */
[----:B---3--:R-:W-:-:S07]  /*bb20*/  @P4 R2UR UR4, R6 ;  /* 0x00000000060442ca */ /* 0x008fce00000e0000 */
[----:B------:R-:W1:Y:S01]  /*bb30*/  LDC R6, c[0x0][0x424] ;  /* 0x00010900ff067b82 */ /* 0x000e620000000800 */
[----:B------:R-:W-:Y:S01]  /*bb40*/  UMOV UR39, URZ ;  /* 0x0000003f00277c82 */ /* 0x000fe20008000000 */
[----:B------:R-:W-:Y:S01]  /*bb50*/  UMOV UR48, URZ ;  /* 0x0000003f00307c82 */ /* 0x000fe20008000000 */
[----:B----4-:R-:W-:Y:S02]  /*bb60*/  @P2 R2UR UR39, R8 ;  /* 0x00000000082722ca */ /* 0x010fe400000e0000 */
[C---:B------:R-:W-:Y:S02]  /*bb70*/  LOP3.LUT R8, R26.reuse, 0xff000000, RZ, 0xc0, !PT ;  /* 0xff0000001a087812 */ /* 0x040fe400078ec0ff */
[----:B------:R-:W-:Y:S02]  /*bb80*/  R2UR UR36, R26 ;  /* 0x000000001a2472ca */ /* 0x000fe400000e0000 */
[----:B------:R-:W-:Y:S02]  /*bb90*/  SHF.R.U32.HI R9, RZ, 0x8, R8 ;  /* 0x00000008ff097819 */ /* 0x000fe40000011608 */
[----:B--2---:R-:W-:-:S02]  /*bba0*/  @P0 R2UR UR48, R0 ;  /* 0x00000000003002ca */ /* 0x004fc400000e0000 */
[----:B------:R-:W-:-:S04]  /*bbb0*/  LOP3.LUT R0, R26, 0xff0000, RZ, 0xc0, !PT ;  /* 0x00ff00001a007812 */ /* 0x000fc800078ec0ff */
[----:B------:R-:W-:Y:S01]  /*bbc0*/  LEA.HI R0, R0, R9, RZ, 0x10 ;  /* 0x0000000900007211 */ /* 0x000fe200078f80ff */
[----:B01----:R-:W-:Y:S08]  /*bbd0*/  @P3 BRA `(.L_x_184) ;  /* 0x0000000000143947 */ /* 0x003ff00003800000 */
[----:B------:R-:W-:Y:S05]  /*bbe0*/  @!P0 BRA `(.L_x_184) ;  /* 0x0000000000108947 */ /* 0x000fea0003800000 */
[----:B------:R-:W2:Y:S04]  /*bbf0*/  LDG.E R9, desc[UR52][R2.64] ;  /* 0x0000003402097981 */ /* 0x000ea8000c1e1900 */
[----:B------:R-:W2:Y:S02]  /*bc00*/  LDG.E R8, desc[UR52][R2.64+0x4] ;  /* 0x0000043402087981 */ /* 0x000ea4000c1e1900 */
[----:B--2---:R-:W-:-:S05]  /*bc10*/  IMAD.IADD R2, R8, 0x1, -R9 ;  /* 0x0000000108027824 */ /* 0x004fca00078e0a09 */
[----:B------:R0:W-:Y:S02]  /*bc20*/  STL [R1+0xc], R2 ;  /* 0x00000c0201007387 */ /* 0x0001e40000100800 */
.L_x_184:
[----:B------:R-:W-:Y:S01]  /*bc30*/  ULDC.64 UR6, c[0x0][0xa20] ;  /* 0x0002880000067ab9 */ /* 0x000fe20000000a00 */
[----:B------:R-:W-:Y:S01]  /*bc40*/  SEL R6, R6, 0x1, P1 ;  /* 0x0000000106067807 */ /* 0x000fe20000800000 */
[----:B------:R-:W-:Y:S01]  /*bc50*/  ULOP3.LUT UR36, UR36, 0xffff, URZ, 0xc0, !UPT ;  /* 0x0000ffff24247892 */ /* 0x000fe2000f8ec03f */
[----:B------:R-:W-:Y:S01]  /*bc60*/  ISETP.NE.U32.AND P0, PT, RZ, UR6, PT ;  /* 0x00000006ff007c0c */ /* 0x000fe2000bf05070 */
[----:B------:R-:W-:Y:S01]  /*bc70*/  UIADD3 UR39, UR39, UR4, URZ ;  /* 0x0000000427277290 */ /* 0x000fe2000fffe03f */
[----:B------:R-:W-:Y:S02]  /*bc80*/  IMAD.U32 R22, RZ, RZ, UR47 ;  /* 0x0000002fff167e24 */ /* 0x000fe4000f8e00ff */
[----:B------:R-:W-:Y:S01]  /*bc90*/  ISETP.NE.AND.EX P0, PT, RZ, UR7, PT, P0 ;  /* 0x00000007ff007c0c */ /* 0x000fe2000bf05300 */
[----:B0-----:R-:W-:-:S12]  /*bca0*/  IMAD R2, R6, R7, RZ ;  /* 0x0000000706027224 */ /* 0x001fd800078e02ff */
[----:B------:R-:W-:Y:S05]  /*bcb0*/  @!P0 BRA `(.L_x_185) ;  /* 0x0000000000188947 */ /* 0x000fea0003800000 */
[----:B------:R-:W-:-:S04]  /*bcc0*/  UIADD3 UR5, UP0, UR44, UR6, URZ ;  /* 0x000000062c057290 */ /* 0x000fc8000ff1e03f */
[----:B------:R-:W-:Y:S02]  /*bcd0*/  UIADD3.X UR6, UR45, UR7, URZ, UP0, !UPT ;  /* 0x000000072d067290 */ /* 0x000fe400087fe43f */
[----:B------:R-:W-:-:S04]  /*bce0*/  IMAD.U32 R2, RZ, RZ, UR5 ;  /* 0x00000005ff027e24 */ /* 0x000fc8000f8e00ff */
[----:B------:R-:W-:-:S05]  /*bcf0*/  IMAD.U32 R3, RZ, RZ, UR6 ;  /* 0x00000006ff037e24 */ /* 0x000fca000f8e00ff */
[----:B------:R0:W5:Y:S01]  /*bd00*/  LDG.E R2, desc[UR52][R2.64] ;  /* 0x0000003402027981 */ /* 0x000162000c1e1900 */
[----:B------:R-:W-:Y:S05]  /*bd10*/  BRA `(.L_x_186) ;  /* 0x0000000000107947 */ /* 0x000fea0003800000 */
.L_x_185:
[----:B------:R-:W-:Y:S05]  /*bd20*/  @!P2 BRA `(.L_x_186) ;  /* 0x00000000000ca947 */ /* 0x000fea0003800000 */
[----:B------:R-:W2:Y:S04]  /*bd30*/  LDG.E R3, desc[UR52][R4.64] ;  /* 0x0000003404037981 */ /* 0x000ea8000c1e1900 */
[----:B------:R-:W2:Y:S02]  /*bd40*/  LDG.E R2, desc[UR52][R4.64+0x4] ;  /* 0x0000043404027981 */ /* 0x000ea4000c1e1900 */
[----:B--2---:R-:W-:-:S07]  /*bd50*/  IMAD.IADD R2, R2, 0x1, -R3 ;  /* 0x0000000102027824 */ /* 0x004fce00078e0a03 */
.L_x_186:
[----:B-----5:R-:W-:Y:S01]  /*bd60*/  VIADD R2, R2, -UR4 ;  /* 0x8000000402027c36 */ /* 0x020fe20008000000 */
[----:B------:R-:W-:-:S03]  /*bd70*/  LOP3.LUT R26, R0, 0xff, RZ, 0xc0, !PT ;  /* 0x000000ff001a7812 */ /* 0x000fc600078ec0ff */
[C---:B0-----:R-:W-:Y:S01]  /*bd80*/  VIADD R3, R2.reuse, 0x7f ;  /* 0x0000007f02037836 */ /* 0x041fe20000000000 */
[----:B------:R-:W-:-:S04]  /*bd90*/  ISETP.GE.AND P0, PT, R2, 0x1, PT ;  /* 0x000000010200780c */ /* 0x000fc80003f06270 */
[----:B------:R-:W-:-:S04]  /*bda0*/  SHF.R.S32.HI R2, RZ, 0x1f, R3 ;  /* 0x0000001fff027819 */ /* 0x000fc80000011403 */
[----:B------:R-:W-:Y:S01]  /*bdb0*/  LEA.HI R2, R2, R3, RZ, 0x7 ;  /* 0x0000000302027211 */ /* 0x000fe200078f38ff */
[----:B------:R-:W-:-:S03]  /*bdc0*/  IMAD.MOV.U32 R3, RZ, RZ, RZ ;  /* 0x000000ffff037224 */ /* 0x000fc600078e00ff */
[----:B------:R-:W-:Y:S01]  /*bdd0*/  SHF.R.S32.HI R5, RZ, 0x7, R2 ;  /* 0x00000007ff057819 */ /* 0x000fe20000011402 */
[----:B------:R-:W-:Y:S06]  /*bde0*/  @!P0 BRA `(.L_x_187) ;  /* 0x0000000000748947 */ /* 0x000fec0003800000 */
[----:B------:R-:W-:-:S04]  /*bdf0*/  SHF.R.U32.HI R0, RZ, 0x10, R0 ;  /* 0x00000010ff007819 */ /* 0x000fc80000011600 */
[----:B------:R-:W-:-:S13]  /*be00*/  ISETP.NE.AND P0, PT, R0, RZ, PT ;  /* 0x000000ff0000720c */ /* 0x000fda0003f05270 */
[----:B------:R-:W0:Y:S02]  /*be10*/  @!P0 LDC R0, c[0x0][0x9f0] ;  /* 0x00027c00ff008b82 */ /* 0x000e240000000800 */
[-C--:B0-----:R-:W-:Y:S02]  /*be20*/  IABS R4, R0.reuse ;  /* 0x0000000000047213 */ /* 0x081fe40000000000 */
[----:B------:R-:W-:Y:S02]  /*be30*/  IADD3 R7, R0, -0x1, R5 ;  /* 0xffffffff00077810 */ /* 0x000fe40007ffe005 */
[----:B------:R-:W0:Y:S02]  /*be40*/  I2F.RP R6, R4 ;  /* 0x0000000400067306 */ /* 0x000e240000209400 */
[----:B------:R-:W-:-:S04]  /*be50*/  LOP3.LUT R2, R7, R0, RZ, 0x3c, !PT ;  /* 0x0000000007027212 */ /* 0x000fc800078e3cff */
[----:B------:R-:W-:Y:S01]  /*be60*/  ISETP.GE.AND P2, PT, R2, RZ, PT ;  /* 0x000000ff0200720c */ /* 0x000fe20003f46270 */
[----:B------:R-:W-:Y:S01]  /*be70*/  IMAD.MOV.U32 R2, RZ, RZ, RZ ;  /* 0x000000ffff027224 */ /* 0x000fe200078e00ff */
[----:B0-----:R-:W0:Y:S02]  /*be80*/  MUFU.RCP R6, R6 ;  /* 0x0000000600067308 */ /* 0x001e240000001000 */
[----:B0-----:R-:W-:Y:S01]  /*be90*/  VIADD R3, R6, 0xffffffe ;  /* 0x0ffffffe06037836 */ /* 0x001fe20000000000 */
[----:B------:R-:W-:-:S05]  /*bea0*/  IABS R6, R0 ;  /* 0x0000000000067213 */ /* 0x000fca0000000000 */
[----:B------:R-:W0:Y:S01]  /*beb0*/  F2I.FTZ.U32.TRUNC.NTZ R3, R3 ;  /* 0x0000000300037305 */ /* 0x000e22000021f000 */
[----:B------:R-:W-:Y:S02]  /*bec0*/  IMAD.MOV R6, RZ, RZ, -R6 ;  /* 0x000000ffff067224 */ /* 0x000fe400078e0a06 */
[----:B0-----:R-:W-:-:S04]  /*bed0*/  IMAD.MOV R9, RZ, RZ, -R3 ;  /* 0x000000ffff097224 */ /* 0x001fc800078e0a03 */
[----:B------:R-:W-:-:S04]  /*bee0*/  IMAD R9, R9, R4, RZ ;  /* 0x0000000409097224 */ /* 0x000fc800078e02ff */
[----:B------:R-:W-:Y:S01]  /*bef0*/  IMAD.HI.U32 R2, R3, R9, R2 ;  /* 0x0000000903027227 */ /* 0x000fe200078e0002 */
[----:B------:R-:W-:-:S05]  /*bf00*/  IABS R3, R7 ;  /* 0x0000000700037213 */ /* 0x000fca0000000000 */
[----:B------:R-:W-:-:S04]  /*bf10*/  IMAD.HI.U32 R2, R2, R3, RZ ;  /* 0x0000000302027227 */ /* 0x000fc800078e00ff */
[----:B------:R-:W-:-:S05]  /*bf20*/  IMAD R3, R2, R6, R3 ;  /* 0x0000000602037224 */ /* 0x000fca00078e0203 */
[----:B------:R-:W-:-:S13]  /*bf30*/  ISETP.GT.U32.AND P1, PT, R4, R3, PT ;  /* 0x000000030400720c */ /* 0x000fda0003f24070 */
[----:B------:R-:W-:Y:S02]  /*bf40*/  @!P1 IMAD.IADD R3, R3, 0x1, -R4 ;  /* 0x0000000103039824 */ /* 0x000fe400078e0a04 */
[----:B------:R-:W-:Y:S01]  /*bf50*/  @!P1 VIADD R2, R2, 0x1 ;  /* 0x0000000102029836 */ /* 0x000fe20000000000 */
[----:B------:R-:W-:Y:S02]  /*bf60*/  ISETP.NE.AND P1, PT, R0, RZ, PT ;  /* 0x000000ff0000720c */ /* 0x000fe40003f25270 */
[----:B------:R-:W-:-:S13]  /*bf70*/  ISETP.GE.U32.AND P0, PT, R3, R4, PT ;  /* 0x000000040300720c */ /* 0x000fda0003f06070 */
[----:B------:R-:W-:-:S04]  /*bf80*/  @P0 VIADD R2, R2, 0x1 ;  /* 0x0000000102020836 */ /* 0x000fc80000000000 */
[----:B------:R-:W-:Y:S01]  /*bf90*/  @!P2 IMAD.MOV R2, RZ, RZ, -R2 ;  /* 0x000000ffff02a224 */ /* 0x000fe200078e0a02 */
[----:B------:R-:W-:-:S05]  /*bfa0*/  @!P1 LOP3.LUT R2, RZ, R0, RZ, 0x33, !PT ;  /* 0x00000000ff029212 */ /* 0x000fca00078e33ff */
[----:B------:R-:W-:-:S07]  /*bfb0*/  IMAD.MOV.U32 R3, RZ, RZ, R2 ;  /* 0x000000ffff037224 */ /* 0x000fce00078e0002 */
.L_x_187:
[-C--:B------:R-:W-:Y:S01]  /*bfc0*/  IMAD R26, R26, R3.reuse, RZ ;  /* 0x000000031a1a7224 */ /* 0x080fe200078e02ff */
[----:B------:R-:W-:Y:S04]  /*bfd0*/  BSSY B7, `(.L_x_188) ;  /* 0x0000301000077945 */ /* 0x000fe80003800000 */
[----:B------:R-:W-:-:S04]  /*bfe0*/  VIADDMNMX R0, R26, R3, R5, PT ;  /* 0x000000031a007246 */ /* 0x000fc80003800105 */
[----:B------:R-:W-:Y:S01]  /*bff0*/  ISETP.GT.AND P0, PT, R0, R26, PT ;  /* 0x0000001a0000720c */ /* 0x000fe20003f04270 */
[----:B------:R0:W-:-:S12]  /*c000*/  STL [R1+0x8], R0 ;  /* 0x0000080001007387 */ /* 0x0001d80000100800 */
[----:B0-----:R-:W-:Y:S05]  /*c010*/  @P0 BRA `(.L_x_189) ;  /* 0x0000000000440947 */ /* 0x001fea0003800000 */
[----:B------:R-:W0:Y:S02]  /*c020*/  S2R R0, SR_TID.X ;  /* 0x0000000000007919 */ /* 0x000e240000002100 */
[----:B0-----:R-:W-:-:S04]  /*c030*/  LOP3.LUT R0, R0, 0x7f, RZ, 0xc0, !PT ;  /* 0x0000007f00007812 */ /* 0x001fc800078ec0ff */
[----:B------:R-:W-:-:S13]  /*c040*/  ISETP.NE.AND P0, PT, R0, RZ, PT ;  /* 0x000000ff0000720c */ /* 0x000fda0003f05270 */
[----:B------:R-:W-:Y:S05]  /*c050*/  @P0 BRA `(.L_x_190) ;  /* 0x0000002c00e00947 */ /* 0x000fea0003800000 */
[----:B------:R-:W0:Y:S01]  /*c060*/  S2R R5, SR_LANEID ;  /* 0x0000000000057919 */ /* 0x000e220000000000 */
[----:B------:R-:W-:Y:S01]  /*c070*/  VOTEU.ANY UR4, UPT, PT ;  /* 0x0000000000047886 */ /* 0x000fe200038e0100 */
[----:B------:R-:W1:Y:S01]  /*c080*/  LDC.64 R2, c[0x0][0xc60] ;  /* 0x00031800ff027b82 */ /* 0x000e620000000a00 */
[----:B------:R-:W0:Y:S02]  /*c090*/  FLO.U32 R0, UR4 ;  /* 0x0000000400007d00 */ /* 0x000e2400080e0000 */
[----:B0-----:R-:W-:-:S06]  /*c0a0*/  ISETP.EQ.U32.AND P0, PT, R0, R5, PT ;  /* 0x000000050000720c */ /* 0x001fcc0003f02070 */
[----:B------:R-:W1:Y:S07]  /*c0b0*/  POPC R5, UR4 ;  /* 0x0000000400057d09 */ /* 0x000e6e0008000000 */
[----:B-1----:R-:W2:Y:S01]  /*c0c0*/  @P0 ATOMG.E.ADD.STRONG.GPU PT, R3, desc[UR52][R2.64], R5 ;  /* 0x00000005020309a8 */ /* 0x002ea200081ee1f4 */
[----:B------:R-:W0:Y:S02]  /*c0d0*/  S2R R4, SR_LTMASK ;  /* 0x0000000000047919 */ /* 0x000e240000003900 */
[----:B0-----:R-:W-:-:S04]  /*c0e0*/  LOP3.LUT R4, R4, UR4, RZ, 0xc0, !PT ;  /* 0x0000000404047c12 */ /* 0x001fc8000f8ec0ff */
[----:B------:R-:W0:Y:S01]  /*c0f0*/  POPC R7, R4 ;  /* 0x0000000400077309 */ /* 0x000e220000000000 */
[----:B--2---:R-:W0:Y:S02]  /*c100*/  SHFL.IDX PT, R0, R3, R0, 0x1f ;  /* 0x00001f0003007589 */ /* 0x004e2400000e0000 */
[----:B0-----:R-:W-:Y:S01]  /*c110*/  IADD3 R24, R0, UR41, R7 ;  /* 0x0000002900187c10 */ /* 0x001fe2000fffe007 */
[----:B------:R-:W-:Y:S06]  /*c120*/  BRA `(.L_x_190) ;  /* 0x0000002c00ac7947 */ /* 0x000fec0003800000 */
.L_x_189:
[----:B------:R-:W-:Y:S01]  /*c130*/  VIADD R0, R17, 0x13800 ;  /* 0x0001380011007836 */ /* 0x000fe20000000000 */
[----:B------:R-:W-:Y:S04]  /*c140*/  BSSY B6, `(.L_x_191) ;  /* 0x0000013000067945 */ /* 0x000fe80003800000 */
[----:B------:R-:W-:-:S13]  /*c150*/  LOP3.LUT P0, RZ, R0, 0x9f, RZ, 0xc0, !PT ;  /* 0x0000009f00ff7812 */ /* 0x000fda000780c0ff */
[----:B------:R-:W-:Y:S05]  /*c160*/  @!P0 BRA `(.L_x_192) ;  /* 0x0000000000408947 */ /* 0x000fea0003800000 */
[----:B------:R-:W-:Y:S01]  /*c170*/  MOV R2, 0x0 ;  /* 0x0000000000027802 */ /* 0x000fe20000000f00 */
[----:B------:R-:W-:Y:S01]  /*c180*/  ULDC.64 UR6, c[0x4][0x98] ;  /* 0x0100260000067ab9 */ /* 0x000fe20000000a00 */
[----:B------:R-:W-:Y:S01]  /*c190*/  ULDC.64 UR8, c[0x4][0xa0] ;  /* 0x0100280000087ab9 */ /* 0x000fe20000000a00 */
[----:B------:R-:W-:Y:S01]  /*c1a0*/  ULDC.64 UR4, c[0x4][0x8] ;  /* 0x0100020000047ab9 */ /* 0x000fe20000000a00 */
[----:B------:R-:W-:Y:S02]  /*c1b0*/  IMAD.U32 R4, RZ, RZ, UR6 ;  /* 0x00000006ff047e24 */ /* 0x000fe4000f8e00ff */
[----:B------:R-:W0:Y:S01]  /*c1c0*/  LDC.64 R2, c[0x4][R2] ;  /* 0x0100000002027b82 */ /* 0x000e220000000a00 */
[----:B------:R-:W-:Y:S02]  /*c1d0*/  IMAD.U32 R5, RZ, RZ, UR7 ;  /* 0x00000007ff057e24 */ /* 0x000fe4000f8e00ff */
        /* <DEDUP_REMOVED lines=9> */
.L_x_192:
[----:B------:R-:W-:Y:S05]  /*c270*/  BSYNC B6 ;  /* 0x0000000000067941 */ /* 0x000fea0003800000 */
.L_x_191:
[----:B------:R-:W-:Y:S01]  /*c280*/  VIADD R0, R17, 0x9000 ;  /* 0x0000900011007836 */ /* 0x000fe20000000000 */
[----:B------:R-:W-:Y:S01]  /*c290*/  LOP3.LUT R23, R23, 0xfffffffe, RZ, 0xc0, !PT ;  /* 0xfffffffe17177812 */ /* 0x000fe200078ec0ff */
[----:B------:R-:W-:Y:S03]  /*c2a0*/  BSSY B6, `(.L_x_193) ;  /* 0x0000014000067945 */ /* 0x000fe60003800000 */
[----:B------:R-:W-:-:S13]  /*c2b0*/  LOP3.LUT P0, RZ, R0, 0x9f, RZ, 0xc0, !PT ;  /* 0x0000009f00ff7812 */ /* 0x000fda000780c0ff */
[----:B------:R-:W-:Y:S01]  /*c2c0*/  @P0 LOP3.LUT R23, R23, 0x1, RZ, 0xfc, !PT ;  /* 0x0000000117170812 */ /* 0x000fe200078efcff */
[----:B------:R-:W-:Y:S06]  /*c2d0*/  @!P0 BRA `(.L_x_194) ;  /* 0x0000000000408947 */ /* 0x000fec0003800000 */
        /* <DEDUP_REMOVED lines=16> */
.L_x_194:
[----:B------:R-:W-:Y:S05]  /*c3e0*/  BSYNC B6 ;  /* 0x0000000000067941 */ /* 0x000fea0003800000 */
.L_x_193:
        /* <DEDUP_REMOVED lines=20> */
.L_x_196:
[----:B------:R-:W-:Y:S05]  /*c530*/  BSYNC B6 ;  /* 0x0000000000067941 */ /* 0x000fea0003800000 */
.L_x_195:
[----:B------:R-:W-:Y:S01]  /*c540*/  LOP3.LUT P6, RZ, R23, 0x1, RZ, 0xc0, !PT ;  /* 0x0000000117ff7812 */ /* 0x000fe200078cc0ff */
[----:B------:R-:W-:-:S12]  /*c550*/  BSSY B6, `(.L_x_197) ;  /* 0x0000012000067945 */ /* 0x000fd80003800000 */
        /* <DEDUP_REMOVED lines=17> */
.L_x_198:
[----:B------:R-:W-:Y:S05]  /*c670*/  BSYNC B6 ;  /* 0x0000000000067941 */ /* 0x000fea0003800000 */
.L_x_197:
[----:B------:R-:W-:Y:S02]  /*c680*/  ULDC.64 UR4, c[0x0][0x9f8] ;  /* 0x00027e0000047ab9 */ /* 0x000fe40000000a00 */
[----:B------:R-:W-:-:S04]  /*c690*/  UISETP.NE.U32.AND UP0, UPT, UR4, URZ, UPT ;  /* 0x0000003f0400728c */ /* 0x000fc8000bf05070 */
[----:B------:R-:W-:-:S06]  /*c6a0*/  UISETP.NE.AND.EX UP0, UPT, UR5, URZ, UPT, UP0 ;  /* 0x0000003f0500728c */ /* 0x000fcc000bf05300 */
[----:B------:R-:W-:-:S05]  /*c6b0*/  PLOP3.LUT P0, PT, PT, PT, UP0, 0x80, 0x0 ;  /* 0x000000000000781c */ /* 0x000fca0003f0f008 */
[----:B------:R-:W-:-:S04]  /*c6c0*/  @UP0 UIADD3 UR4, UP1, UR44, UR4, URZ ;  /* 0x000000042c040290 */ /* 0x000fc8000ff3e03f */
[----:B------:R-:W-:Y:S02]  /*c6d0*/  @UP0 UIADD3.X UR5, UR45, UR5, URZ, UP1, !UPT ;  /* 0x000000052d050290 */ /* 0x000fe40008ffe43f */
[----:B------:R-:W-:-:S04]  /*c6e0*/  IMAD.U32 R2, RZ, RZ, UR4 ;  /* 0x00000004ff027e24 */ /* 0x000fc8000f8e00ff */
[----:B------:R-:W-:Y:S01]  /*c6f0*/  IMAD.U32 R3, RZ, RZ, UR5 ;  /* 0x00000005ff037e24 */ /* 0x000fe2000f8e00ff */
[----:B------:R-:W0:Y:S01]  /*c700*/  S2R R16, SR_TID.X ;  /* 0x0000000000107919 */ /* 0x000e220000002100 */
[----:B------:R-:W-:-:S03]  /*c710*/  ULDC.64 UR4, c[0x0][0xa08] ;  /* 0x0002820000047ab9 */ /* 0x000fc60000000a00 */
[----:B------:R1:W2:Y:S02]  /*c720*/  @P0 LDG.E R22, desc[UR52][R2.64] ;  /* 0x0000003402160981 */ /* 0x0002a4000c1e1900 */
[----:B-1----:R-:W1:Y:S01]  /*c730*/  LDC.64 R2, c[0x0][0x418] ;  /* 0x00010600ff027b82 */ /* 0x002e620000000a00 */
[----:B0-----:R-:W-:-:S04]  /*c740*/  SHF.R.U32.HI R20, RZ, 0x5, R16 ;  /* 0x00000005ff147819 */ /* 0x001fc80000011610 */
[----:B------:R-:W-:Y:S02]  /*c750*/  LOP3.LUT R20, R20, 0x3, RZ, 0xc0, !PT ;  /* 0x0000000314147812 */ /* 0x000fe400078ec0ff */
[----:B-1----:R-:W-:Y:S01]  /*c760*/  LOP3.LUT P0, RZ, R2, UR4, RZ, 0xfc, !PT ;  /* 0x0000000402ff7c12 */ /* 0x002fe2000f80fcff */
[----:B------:R-:W-:-:S03]  /*c770*/  UMOV UR4, 0xffffffff ;  /* 0xffffffff00047882 */ /* 0x000fc60000000000 */
[----:B------:R-:W-:Y:S02]  /*c780*/  LOP3.LUT P0, RZ, R3, UR5, RZ, 0xfc, P0 ;  /* 0x0000000503ff7c12 */ /* 0x000fe4000800fcff */
[----:B--2---:R-:W-:Y:S02]  /*c790*/  SHF.R.S32.HI R27, RZ, 0x1f, R22 ;  /* 0x0000001fff1b7819 */ /* 0x004fe40000011416 */
[----:B------:R-:W-:Y:S01]  /*c7a0*/  SEL R16, R22, RZ, !P0 ;  /* 0x000000ff16107207 */ /* 0x000fe20004000000 */
[----:B------:R-:W-:Y:S08]  /*c7b0*/  BRA.DIV UR4, `(.L_x_199) ;  /* 0x0000003a04607947 */ /* 0x000ff0000b800000 */
[----:B------:R0:W1:Y:S02]  /*c7c0*/  SHFL.IDX PT, R14, R20, RZ, 0x1f ;  /* 0x00001fff140e7589 */ /* 0x00006400000e0000 */
.L_x_274:
[----:B-1----:R-:W-:Y:S02]  /*c7d0*/  ISETP.NE.AND P0, PT, R14, RZ, PT ;  /* 0x000000ff0e00720c */ /* 0x002fe40003f05270 */
[----:B------:R-:W-:Y:S02]  /*c7e0*/  PLOP3.LUT P1, PT, PT, PT, PT, 0x8, 0x0 ;  /* 0x000000000000781c */ /* 0x000fe40003f2e170 */
[----:B------:R-:W-:-:S11]  /*c7f0*/  LOP3.LUT R23, R23, 0xfffffffe, RZ, 0xc0, !PT ;  /* 0xfffffffe17177812 */ /* 0x000fd600078ec0ff */
[----:B------:R-:W-:Y:S01]  /*c800*/  @P1 LOP3.LUT R23, R23, 0x1, RZ, 0xfc, !PT ;  /* 0x0000000117171812 */ /* 0x000fe200078efcff */
[----:B------:R-:W-:Y:S06]  /*c810*/  @P0 BRA `(.L_x_200) ;  /* 0x0000000400b80947 */ /* 0x000fec0003800000 */
[----:B------:R-:W2:Y:S01]  /*c820*/  LDL R0, [R1+0x8] ;  /* 0x0000080001007983 */ /* 0x000ea20000100800 */
[----:B------:R-:W-:Y:S01]  /*c830*/  UMOV UR4, 0xffffffff ;  /* 0xffffffff00047882 */ /* 0x000fe20000000000 */
[----:B--2---:R-:W-:Y:S02]  /*c840*/  VIADD R0, R0, 0xffffffff ;  /* 0xffffffff00007836 */ /* 0x004fe40000000000 */
[----:B------:R-:W-:Y:S05]  /*c850*/  BRA.DIV UR4, `(.L_x_201) ;  /* 0x0000003a04587947 */ /* 0x000fea000b800000 */
[----:B------:R-:W-:-:S13]  /*c860*/  ELECT P6, URZ, PT ;  /* 0x00000000003f782f */ /* 0x000fda00038c0000 */
.L_x_277:
[----:B------:R-:W-:Y:S05]  /*c870*/  @!P6 BRA `(.L_x_200) ;  /* 0x0000000400a0e947 */ /* 0x000fea0003800000 */
[----:B------:R-:W-:-:S04]  /*c880*/  ISETP.NE.U32.AND P0, PT, R2, RZ, PT ;  /* 0x000000ff0200720c */ /* 0x000fc80003f05070 */
[----:B------:R-:W-:-:S13]  /*c890*/  ISETP.NE.AND.EX P0, PT, R3, RZ, PT, P0 ;  /* 0x000000ff0300720c */ /* 0x000fda0003f05300 */
[----:B------:R-:W-:Y:S05]  /*c8a0*/  @!P0 BRA `(.L_x_202) ;  /* 0x0000000000448947 */ /* 0x000fea0003800000 */
[----:B------:R-:W1:Y:S01]  /*c8b0*/  LDC R6, c[0x0][0x43c] ;  /* 0x00010f00ff067b82 */ /* 0x000e620000000800 */
[----:B------:R-:W-:Y:S01]  /*c8c0*/  ULDC.64 UR4, c[0x0][0x428] ;  /* 0x00010a0000047ab9 */ /* 0x000fe20000000a00 */
[----:B-1----:R-:W-:-:S13]  /*c8d0*/  ISETP.NE.AND P0, PT, R6, 0x1, PT ;  /* 0x000000010600780c */ /* 0x002fda0003f05270 */
[----:B------:R-:W1:Y:S02]  /*c8e0*/  @P0 LDC.64 R4, c[0x0][0x440] ;  /* 0x00011000ff040b82 */ /* 0x000e640000000a00 */
[----:B-1----:R-:W-:-:S04]  /*c8f0*/  @P0 IMAD.HI.U32 R7, R0, R4, RZ ;  /* 0x0000000400070227 */ /* 0x002fc800078e00ff */
[----:B------:R-:W-:Y:S01]  /*c900*/  IMAD.MOV.U32 R4, RZ, RZ, R0 ;  /* 0x000000ffff047224 */ /* 0x000fe200078e0000 */
[----:B------:R-:W-:-:S05]  /*c910*/  @P0 SHF.R.U32.HI R4, RZ, R5, R7 ;  /* 0x00000005ff040219 */ /* 0x000fca0000011607 */
[----:B------:R-:W-:-:S04]  /*c920*/  IMAD.MOV R5, RZ, RZ, -R4 ;  /* 0x000000ffff057224 */ /* 0x000fc800078e0a04 */
[----:B------:R-:W-:Y:S01]  /*c930*/  IMAD R0, R6, R5, R0 ;  /* 0x0000000506007224 */ /* 0x000fe200078e0200 */
[--C-:B------:R-:W-:Y:S01]  /*c940*/  SHF.R.S32.HI R5, RZ, 0x1f, R4.reuse ;  /* 0x0000001fff057819 */ /* 0x100fe20000011404 */
[----:B------:R-:W-:Y:S02]  /*c950*/  IMAD R6, R27, UR4, RZ ;  /* 0x000000041b067c24 */ /* 0x000fe4000f8e02ff */
[----:B------:R-:W-:-:S04]  /*c960*/  IMAD.WIDE.U32 R4, R22, UR4, R4 ;  /* 0x0000000416047c25 */ /* 0x000fc8000f8e0004 */
[----:B------:R-:W-:Y:S01]  /*c970*/  IMAD R6, R22, UR5, R6 ;  /* 0x0000000516067c24 */ /* 0x000fe2000f8e0206 */
[----:B------:R-:W-:-:S03]  /*c980*/  LEA R2, P0, R4, R2, 0x2 ;  /* 0x0000000204027211 */ /* 0x000fc600078010ff */
[----:B------:R-:W-:-:S05]  /*c990*/  IMAD.IADD R6, R5, 0x1, R6 ;  /* 0x0000000105067824 */ /* 0x000fca00078e0206 */
[----:B------:R-:W-:-:S05]  /*c9a0*/  LEA.HI.X R3, R4, R3, R6, 0x2, P0 ;  /* 0x0000000304037211 */ /* 0x000fca00000f1406 */
[----:B------:R1:W5:Y:S02]  /*c9b0*/  LDG.E R16, desc[UR52][R2.64] ;  /* 0x0000003402107981 */ /* 0x000364000c1e1900 */
.L_x_202:
[----:B-1----:R-:W1:Y:S01]  /*c9c0*/  S2R R2, SR_TID.X ;  /* 0x0000000000027919 */ /* 0x002e620000002100 */
[----:B------:R-:W-:Y:S01]  /*c9d0*/  IMAD R3, R18, 0x8, R17 ;  /* 0x0000000812037824 */ /* 0x000fe200078e0211 */
[----:B-1----:R-:W-:Y:S02]  /*c9e0*/  LOP3.LUT R4, R2, 0x7f, RZ, 0xc0, !PT ;  /* 0x0000007f02047812 */ /* 0x002fe400078ec0ff */
[----:B------:R-:W-:Y:S02]  /*c9f0*/  SHF.L.U32 R2, R19, 0x1f, RZ ;  /* 0x0000001f13027819 */ /* 0x000fe400000006ff */
[----:B------:R-:W-:Y:S02]  /*ca00*/  ISETP.NE.AND P1, PT, R4, RZ, PT ;  /* 0x000000ff0400720c */ /* 0x000fe40003f25270 */
[----:B------:R-:W1:Y:S02]  /*ca10*/  SYNCS.PHASECHK.TRANS64.TRYWAIT P0, [R3+URZ+0x19c80], R2 ;  /* 0x019c8002030075a7 */ /* 0x000e64000800017f */
[----:B-1----:R-:W-:Y:S09]  /*ca20*/  @!P0 BRA `(.L_x_203) ;  /* 0x0000003800048947 */ /* 0x002ff20003800000 */
.L_x_278:
[----:B------:R-:W-:Y:S05]  /*ca30*/  @P1 BRA `(.L_x_204) ;  /* 0x00000000001c1947 */ /* 0x000fea0003800000 */
[----:B------:R-:W2:Y:S02]  /*ca40*/  S2R R4, SR_TID.X ;  /* 0x0000000000047919 */ /* 0x000ea40000002100 */
[----:B--2---:R-:W-:Y:S01]  /*ca50*/  LOP3.LUT R5, R4, 0x1f, RZ, 0xc0, !PT ;  /* 0x0000001f04057812 */ /* 0x004fe200078ec0ff */
[----:B------:R-:W-:-:S03]  /*ca60*/  IMAD.MOV.U32 R4, RZ, RZ, 0x3000 ;  /* 0x00003000ff047424 */ /* 0x000fc600078e00ff */
[----:B------:R-:W-:Y:S01]  /*ca70*/  ISETP.NE.AND P0, PT, R5, RZ, PT ;  /* 0x000000ff0500720c */ /* 0x000fe20003f05270 */
[----:B------:R2:W-:-:S12]  /*ca80*/  SYNCS.ARRIVE.TRANS64 RZ, [R3+URZ+0x19c70], R4 ;  /* 0x019c700403ff79a7 */ /* 0x0005d8000800003f */
[----:B--2---:R-:W-:Y:S05]  /*ca90*/  @!P0 BRA `(.L_x_204) ;  /* 0x0000000000048947 */ /* 0x004fea0003800000 */
[----:B------:R-:W-:Y:S01]  /*caa0*/  BPT.TRAP 0x1 ;  /* 0x000000040000795c */ /* 0x000fe20000300000 */
.L_x_204:
[----:B------:R-:W-:Y:S01]  /*cab0*/  IMAD R4, R18, 0x3000, R17 ;  /* 0x0000300012047824 */ /* 0x000fe200078e0211 */
[----:B------:R-:W-:Y:S01]  /*cac0*/  R2UR UR33, R3 ;  /* 0x00000000032172ca */ /* 0x000fe200000e0000 */
[----:B------:R-:W-:Y:S01]  /*cad0*/  UIADD3 UR4, UP0, UR50, 0x470, URZ ;  /* 0x0000047032047890 */ /* 0x000fe2000ff1e03f */
[----:B------:R-:W-:Y:S01]  /*cae0*/  LEA R0, R0, UR39, 0x7 ;  /* 0x0000002700007c11 */ /* 0x000fe2000f8e38ff */
[----:B------:R-:W-:Y:S01]  /*caf0*/  UMOV UR6, 0x0 ;  /* 0x0000000000067882 */ /* 0x000fe20000000000 */
[----:B------:R-:W-:Y:S01]  /*cb00*/  R2UR UR8, R4 ;  /* 0x00000000040872ca */ /* 0x000fe200000e0000 */
[----:B------:R-:W-:Y:S01]  /*cb10*/  UIADD3.X UR5, URZ, UR51, URZ, UP0, !UPT ;  /* 0x000000333f057290 */ /* 0x000fe200087fe43f */
[----:B-----5:R-:W-:Y:S01]  /*cb20*/  R2UR UR37, R16 ;  /* 0x00000000102572ca */ /* 0x020fe200000e0000 */
[----:B------:R-:W-:Y:S01]  /*cb30*/  UMOV UR7, 0x14f00000 ;  /* 0x14f0000000077882 */ /* 0x000fe20000000000 */
[----:B------:R-:W-:Y:S01]  /*cb40*/  R2UR UR35, R0 ;  /* 0x00000000002372ca */ /* 0x000fe200000e0000 */
[----:B------:R-:W-:Y:S01]  /*cb50*/  UMOV UR34, URZ ;  /* 0x0000003f00227c82 */ /* 0x000fe20008000000 */
[----:B------:R-:W-:Y:S01]  /*cb60*/  UMOV UR18, 0x20 ;  /* 0x0000002000127882 */ /* 0x000fe20000000000 */
[----:B------:R-:W-:Y:S01]  /*cb70*/  UMOV UR20, UR36 ;  /* 0x0000002400147c82 */ /* 0x000fe20008000000 */
[----:B------:R-:W-:Y:S01]  /*cb80*/  UMOV UR10, 0x40 ;  /* 0x00000040000a7882 */ /* 0x000fe20000000000 */
[----:B------:R-:W-:Y:S01]  /*cb90*/  UIADD3 UR33, UR33, 0x19c70, URZ ;  /* 0x00019c7021217890 */ /* 0x000fe2000fffe03f */
[----:B------:R-:W-:-:S03]  /*cba0*/  UMOV UR12, UR36 ;  /* 0x00000024000c7c82 */ /* 0x000fc60008000000 */
[----:B------:R-:W-:Y:S02]  /*cbb0*/  UIADD3 UR32, UR8, 0x9000, URZ ;  /* 0x0000900008207890 */ /* 0x000fe4000fffe03f */
[----:B------:R-:W-:Y:S02]  /*cbc0*/  UIADD3 UR16, UR8, 0xa000, URZ ;  /* 0x0000a00008107890 */ /* 0x000fe4000fffe03f */
[----:B------:R-:W-:Y:S01]  /*cbd0*/  UIADD3 UR8, UR8, 0xb000, URZ ;  /* 0x0000b00008087890 */ /* 0x000fe2000fffe03f */
[----:B------:R-:W-:Y:S01]  /*cbe0*/  UMOV UR21, UR37 ;  /* 0x0000002500157c82 */ /* 0x000fe20008000000 */
[----:B------:R-:W-:Y:S01]  /*cbf0*/  UMOV UR17, UR33 ;  /* 0x0000002100117c82 */ /* 0x000fe20008000000 */
[----:B------:R-:W-:Y:S01]  /*cc00*/  UMOV UR19, UR35 ;  /* 0x0000002300137c82 */ /* 0x000fe20008000000 */
[----:B------:R-:W-:Y:S01]  /*cc10*/  UMOV UR13, UR37 ;  /* 0x00000025000d7c82 */ /* 0x000fe20008000000 */
[----:B------:R-:W-:Y:S01]  /*cc20*/  UMOV UR9, UR33 ;  /* 0x0000002100097c82 */ /* 0x000fe20008000000 */
[----:B------:R-:W-:Y:S01]  /*cc30*/  UMOV UR11, UR35 ;  /* 0x00000023000b7c82 */ /* 0x000fe20008000000 */
[----:B------:R2:W-:Y:S01]  /*cc40*/  UTMALDG.4D [UR32], [UR4], desc[UR6] ;  /* 0x00000620040075b4 */ /* 0x0005e20008019000 */
[----:B------:R2:W-:Y:S01]  /*cc50*/  UTMALDG.4D [UR16], [UR4], desc[UR6] ;  /* 0x00000610040075b4 */ /* 0x0005e20008019000 */
[----:B------:R2:W-:Y:S01]  /*cc60*/  UTMALDG.4D [UR8], [UR4], desc[UR6] ;  /* 0x00000608040075b4 */ /* 0x0005e20008019000 */
[----:B------:R-:W3:Y:S02]  /*cc70*/  SYNCS.PHASECHK.TRANS64.TRYWAIT P0, [R3+URZ+0x19c40], R2 ;  /* 0x019c4002030075a7 */ /* 0x000ee4000800017f */
[----:B--23--:R-:W-:Y:S05]  /*cc80*/  @!P0 BRA `(.L_x_205) ;  /* 0x0000003400808947 */ /* 0x00cfea0003800000 */
.L_x_279:
[----:B------:R-:W-:Y:S05]  /*cc90*/  @P1 BRA `(.L_x_206) ;  /* 0x00000000001c1947 */ /* 0x000fea0003800000 */
[----:B------:R-:W3:Y:S01]  /*cca0*/  S2R R5, SR_TID.X ;  /* 0x0000000000057919 */ /* 0x000ee20000002100 */
[----:B-12---:R-:W-:-:S04]  /*ccb0*/  IMAD.MOV.U32 R2, RZ, RZ, 0x3000 ;  /* 0x00003000ff027424 */ /* 0x006fc800078e00ff */
[----:B------:R4:W-:Y:S01]  /*ccc0*/  SYNCS.ARRIVE.TRANS64 RZ, [R3+URZ+0x19c30], R2 ;  /* 0x019c300203ff79a7 */ /* 0x0009e2000800003f */
[----:B---3--:R-:W-:-:S04]  /*ccd0*/  LOP3.LUT R5, R5, 0x1f, RZ, 0xc0, !PT ;  /* 0x0000001f05057812 */ /* 0x008fc800078ec0ff */
[----:B------:R-:W-:-:S13]  /*cce0*/  ISETP.NE.AND P0, PT, R5, RZ, PT ;  /* 0x000000ff0500720c */ /* 0x000fda0003f05270 */
[----:B----4-:R-:W-:Y:S05]  /*ccf0*/  @!P0 BRA `(.L_x_206) ;  /* 0x0000000000048947 */ /* 0x010fea0003800000 */
[----:B------:R-:W-:Y:S01]  /*cd00*/  BPT.TRAP 0x1 ;  /* 0x000000040000795c */ /* 0x000fe20000300000 */
.L_x_206:
[----:B------:R-:W-:Y:S01]  /*cd10*/  R2UR UR8, R4 ;  /* 0x00000000040872ca */ /* 0x000fe200000e0000 */
[----:B------:R-:W-:Y:S01]  /*cd20*/  UIADD3 UR4, UP0, UR50, 0x370, URZ ;  /* 0x0000037032047890 */ /* 0x000fe2000ff1e03f */
[----:B------:R-:W-:Y:S01]  /*cd30*/  R2UR UR25, R3 ;  /* 0x00000000031972ca */ /* 0x000fe200000e0000 */
[----:B------:R-:W-:Y:S01]  /*cd40*/  UMOV UR6, 0x0 ;  /* 0x0000000000067882 */ /* 0x000fe20000000000 */
[----:B------:R-:W-:Y:S01]  /*cd50*/  R2UR UR27, R0 ;  /* 0x00000000001b72ca */ /* 0x000fe200000e0000 */
[----:B------:R-:W-:Y:S01]  /*cd60*/  UIADD3.X UR5, URZ, UR51, URZ, UP0, !UPT ;  /* 0x000000333f057290 */ /* 0x000fe200087fe43f */
[----:B------:R-:W-:Y:S01]  /*cd70*/  R2UR UR29, R16 ;  /* 0x00000000101d72ca */ /* 0x000fe200000e0000 */
[----:B------:R-:W-:Y:S01]  /*cd80*/  UMOV UR7, 0x14f00000 ;  /* 0x14f0000000077882 */ /* 0x000fe20000000000 */
[----:B------:R-:W-:Y:S01]  /*cd90*/  UMOV UR26, URZ ;  /* 0x0000003f001a7c82 */ /* 0x000fe20008000000 */
[----:B------:R-:W-:Y:S01]  /*cda0*/  UMOV UR28, UR36 ;  /* 0x00000024001c7c82 */ /* 0x000fe20008000000 */
[----:B------:R-:W-:Y:S01]  /*cdb0*/  UMOV UR18, 0x20 ;  /* 0x0000002000127882 */ /* 0x000fe20000000000 */
[----:B------:R-:W-:Y:S01]  /*cdc0*/  UMOV UR20, UR36 ;  /* 0x0000002400147c82 */ /* 0x000fe20008000000 */
[----:B------:R-:W-:Y:S01]  /*cdd0*/  UMOV UR10, 0x40 ;  /* 0x00000040000a7882 */ /* 0x000fe20000000000 */
[----:B------:R-:W-:Y:S01]  /*cde0*/  UIADD3 UR24, UR8, 0x13800, URZ ;  /* 0x0001380008187890 */ /* 0x000fe2000fffe03f */
[----:B------:R-:W-:Y:S01]  /*cdf0*/  PLOP3.LUT P0, PT, PT, PT, PT, 0x80, 0x0 ;  /* 0x000000000000781c */ /* 0x000fe20003f0f070 */
[----:B------:R-:W-:Y:S01]  /*ce00*/  UIADD3 UR25, UR25, 0x19c30, URZ ;  /* 0x00019c3019197890 */ /* 0x000fe2000fffe03f */
[----:B------:R-:W-:Y:S01]  /*ce10*/  LOP3.LUT R23, R23, 0xfffffffe, RZ, 0xc0, !PT ;  /* 0xfffffffe17177812 */ /* 0x000fe200078ec0ff */
[----:B------:R-:W-:-:S02]  /*ce20*/  UIADD3 UR16, UR8, 0x14800, URZ ;  /* 0x0001480008107890 */ /* 0x000fc4000fffe03f */
        /* <DEDUP_REMOVED lines=13> */
.L_x_200:
[----:B------:R-:W-:Y:S05]  /*cf00*/  WARPSYNC.ALL ;  /* 0x0000000000007948 */ /* 0x000fea0003800000 */
[----:B------:R-:W-:Y:S01]  /*cf10*/  VIADD R0, R17, 0xf000 ;  /* 0x0000f00011007836 */ /* 0x000fe20000000000 */
[----:B------:R-:W-:Y:S01]  /*cf20*/  USHF.R.S32.HI UR4, URZ, 0x1f, UR48 ;  /* 0x0000001f3f047899 */ /* 0x000fe20008011430 */
[----:B------:R-:W-:Y:S03]  /*cf30*/  BAR.SYNC.DEFER_BLOCKING 0x8, 0x200 ;  /* 0x0208000000007b1d */ /* 0x000fe60000010000 */
[----:B------:R-:W-:-:S03]  /*cf40*/  LOP3.LUT P0, RZ, R0, 0x9f, RZ, 0xc0, !PT ;  /* 0x0000009f00ff7812 */ /* 0x000fc6000780c0ff */
[----:B------:R-:W-:Y:S01]  /*cf50*/  ULDC.64 UR6, c[0x0][0x298] ;  /* 0x0000a60000067ab9 */ /* 0x000fe20000000a00 */
[----:B------:R-:W-:Y:S01]  /*cf60*/  ULDC.64 UR8, c[0x0][0xa00] ;  /* 0x0002800000087ab9 */ /* 0x000fe20000000a00 */
[----:B------:R-:W-:Y:S01]  /*cf70*/  UIMAD UR4, UR4, UR6, URZ ;  /* 0x00000006040472a4 */ /* 0x000fe2000f8e023f */
[----:B------:R-:W-:Y:S01]  /*cf80*/  BSSY B6, `(.L_x_207) ;  /* 0x0000019000067945 */ /* 0x000fe20003800000 */
[----:B------:R-:W-:Y:S02]  /*cf90*/  UISETP.NE.U32.AND UP0, UPT, UR8, URZ, UPT ;  /* 0x0000003f0800728c */ /* 0x000fe4000bf05070 */
[----:B------:R-:W-:Y:S02]  /*cfa0*/  UIMAD.WIDE.U32 UR44, UR48, UR6, URZ ;  /* 0x00000006302c72a5 */ /* 0x000fe4000f8e003f */
[----:B------:R-:W-:Y:S02]  /*cfb0*/  UIMAD UR4, UR48, UR7, UR4 ;  /* 0x00000007300472a4 */ /* 0x000fe4000f8e0204 */
[----:B------:R-:W-:-:S02]  /*cfc0*/  UISETP.NE.AND.EX UP0, UPT, UR9, URZ, UPT, UP0 ;  /* 0x0000003f0900728c */ /* 0x000fc4000bf05300 */
[----:B------:R-:W-:Y:S02]  /*cfd0*/  UIADD3 UR37, UR45, UR4, URZ ;  /* 0x000000042d257290 */ /* 0x000fe4000fffe03f */
[----:B------:R-:W-:Y:S02]  /*cfe0*/  USEL UR47, UR47, URZ, !UP0 ;  /* 0x0000003f2f2f7287 */ /* 0x000fe4000c000000 */
[----:B------:R-:W-:Y:S01]  /*cff0*/  USEL UR46, UR46, URZ, !UP0 ;  /* 0x0000003f2e2e7287 */ /* 0x000fe2000c000000 */
[----:B------:R-:W-:Y:S11]  /*d000*/  @!P0 BRA `(.L_x_208) ;  /* 0x0000000000408947 */ /* 0x000ff60003800000 */
[----:B-12---:R-:W-:Y:S01]  /*d010*/  MOV R2, 0x0 ;  /* 0x0000000000027802 */ /* 0x006fe20000000f00 */
[----:B------:R-:W-:Y:S01]  /*d020*/  ULDC.64 UR6, c[0x4][0x98] ;  /* 0x0100260000067ab9 */ /* 0x000fe20000000a00 */
[----:B------:R-:W-:Y:S01]  /*d030*/  ULDC.64 UR8, c[0x4][0xa0] ;  /* 0x0100280000087ab9 */ /* 0x000fe20000000a00 */
[----:B------:R-:W-:Y:S01]  /*d040*/  ULDC.64 UR4, c[0x4][0x28] ;  /* 0x01000a0000047ab9 */ /* 0x000fe20000000a00 */
[----:B------:R-:W-:Y:S02]  /*d050*/  IMAD.U32 R4, RZ, RZ, UR6 ;  /* 0x00000006ff047e24 */ /* 0x000fe4000f8e00ff */
[----:B------:R-:W1:Y:S01]  /*d060*/  LDC.64 R2, c[0x4][R2] ;  /* 0x0100000002027b82 */ /* 0x000e620000000a00 */
        /* <DEDUP_REMOVED lines=8> */
[----:B0-----:R-:W-:-:S07]  /*d0f0*/  LEPC R20, `(.L_x_208) ;  /* 0x000000001014794e */ /* 0x001fce0000000000 */
[----:B-1----:R-:W-:Y:S05]  /*d100*/  CALL.ABS.NOINC R2 ;  /* 0x0000000002007343 */ /* 0x002fea0003c00000 */
.L_x_208:
[----:B------:R-:W-:Y:S05]  /*d110*/  BSYNC B6 ;  /* 0x0000000000067941 */ /* 0x000fea0003800000 */
.L_x_207:
[----:B------:R-:W3:Y:S01]  /*d120*/  LDC R8, c[0x0][0x448] ;  /* 0x00011200ff087b82 */ /* 0x000ee20000000800 */
[----:B-12---:R-:W0:Y:S01]  /*d130*/  S2R R2, SR_TID.X ;  /* 0x0000000000027919 */ /* 0x006e220000002100 */
[----:B------:R-:W-:Y:S01]  /*d140*/  ULDC.64 UR6, c[0x0][0x2d8] ;  /* 0x0000b60000067ab9 */ /* 0x000fe20000000a00 */
[----:B------:R-:W-:Y:S01]  /*d150*/  UMOV UR4, UR44 ;  /* 0x0000002c00047c82 */ /* 0x000fe20008000000 */
[----:B------:R-:W-:Y:S01]  /*d160*/  UMOV UR5, UR37 ;  /* 0x0000002500057c82 */ /* 0x000fe20008000000 */
[----:B------:R-:W-:Y:S01]  /*d170*/  ULDC.64 UR8, c[0x0][0x2e0] ;  /* 0x0000b80000087ab9 */ /* 0x000fe20000000a00 */
[----:B------:R-:W-:Y:S01]  /*d180*/  UIMAD.WIDE.U32 UR4, UR36, UR6, UR4 ;  /* 0x00000006240472a5 */ /* 0x000fe2000f8e0004 */
[----:B------:R-:W1:Y:S01]  /*d190*/  S2R R9, SR_TID.X ;  /* 0x0000000000097919 */ /* 0x000e620000002100 */
[----:B------:R-:W-:Y:S02]  /*d1a0*/  UIMAD UR6, UR46, UR8, URZ ;  /* 0x000000082e0672a4 */ /* 0x000fe4000f8e023f */
[----:B------:R-:W-:Y:S01]  /*d1b0*/  UIMAD UR5, UR36, UR7, UR5 ;  /* 0x00000007240572a4 */ /* 0x000fe2000f8e0205 */
[----:B------:R-:W2:Y:S01]  /*d1c0*/  S2R R21, SR_TID.X ;  /* 0x0000000000157919 */ /* 0x000ea20000002100 */
[----:B------:R-:W-:-:S02]  /*d1d0*/  UIMAD UR6, UR47, UR9, UR6 ;  /* 0x000000092f0672a4 */ /* 0x000fc4000f8e0206 */
[----:B------:R-:W-:Y:S01]  /*d1e0*/  UIMAD.WIDE.U32 UR4, UR47, UR8, UR4 ;  /* 0x000000082f0472a5 */ /* 0x000fe2000f8e0004 */
[----:B------:R-:W-:Y:S02]  /*d1f0*/  ULDC.64 UR10, c[0x0][0x280] ;  /* 0x0000a000000a7ab9 */ /* 0x000fe40000000a00 */
[----:B------:R-:W-:Y:S01]  /*d200*/  ULDC.64 UR8, c[0x0][0x2c8] ;  /* 0x0000b20000087ab9 */ /* 0x000fe20000000a00 */
[----:B------:R-:W-:-:S03]  /*d210*/  UIADD3 UR5, UR5, UR6, URZ ;  /* 0x0000000605057290 */ /* 0x000fc6000fffe03f */
[----:B------:R-:W-:Y:S02]  /*d220*/  ULDC.64 UR6, c[0x0][0x2d0] ;  /* 0x0000b40000067ab9 */ /* 0x000fe40000000a00 */
[----:B------:R-:W-:Y:S01]  /*d230*/  IMAD.U32 R5, RZ, RZ, UR6 ;  /* 0x00000006ff057e24 */ /* 0x000fe2000f8e00ff */
[----:B---3--:R-:W-:Y:S02]  /*d240*/  ISETP.NE.AND P0, PT, R8, 0x1, PT ;  /* 0x000000010800780c */ /* 0x008fe40003f05270 */
[C---:B0-----:R-:W-:Y:S01]  /*d250*/  LOP3.LUT R20, R2.reuse, 0x7f, RZ, 0xc0, !PT ;  /* 0x0000007f02147812 */ /* 0x041fe200078ec0ff */
[----:B------:R-:W-:-:S10]  /*d260*/  IMAD.SHL.U32 R2, R2, 0x40, RZ ;  /* 0x0000004002027824 */ /* 0x000fd400078e00ff */
[----:B------:R-:W0:Y:S01]  /*d270*/  @P0 LDC R3, c[0x0][0x44c] ;  /* 0x00011300ff030b82 */ /* 0x000e220000000800 */
[----:B------:R-:W-:Y:S01]  /*d280*/  SHF.R.U32.HI R20, RZ, 0x1, R20 ;  /* 0x00000001ff147819 */ /* 0x000fe20000011614 */
[----:B-1----:R-:W-:-:S03]  /*d290*/  IMAD.SHL.U32 R9, R9, 0x10, RZ ;  /* 0x0000001009097824 */ /* 0x002fc600078e00ff */
[----:B------:R-:W-:Y:S01]  /*d2a0*/  LOP3.LUT R2, R20, 0x40, R2, 0xf8, !PT ;  /* 0x0000004014027812 */ /* 0x000fe200078ef802 */
[----:B--2---:R-:W-:Y:S01]  /*d2b0*/  IMAD.SHL.U32 R20, R21, 0x10, RZ ;  /* 0x0000001015147824 */ /* 0x004fe200078e00ff */
[----:B------:R-:W-:Y:S01]  /*d2c0*/  LOP3.LUT R9, R9, 0x10, RZ, 0xc0, !PT ;  /* 0x0000001009097812 */ /* 0x000fe200078ec0ff */
[----:B------:R-:W1:Y:S02]  /*d2d0*/  @P0 LDC R0, c[0x0][0x450] ;  /* 0x00011400ff000b82 */ /* 0x000e640000000800 */
[----:B------:R-:W-:Y:S01]  /*d2e0*/  IMAD R6, R25, 0xc0, R2 ;  /* 0x000000c019067824 */ /* 0x000fe200078e0202 */
[C---:B------:R-:W-:Y:S02]  /*d2f0*/  LOP3.LUT R10, R9.reuse, 0x20, RZ, 0xfc, !PT ;  /* 0x00000020090a7812 */ /* 0x040fe400078efcff */
[----:B------:R-:W-:Y:S01]  /*d300*/  LOP3.LUT R20, R20, 0x10, RZ, 0xc0, !PT ;  /* 0x0000001014147812 */ /* 0x000fe200078ec0ff */
[----:B------:R-:W-:Y:S01]  /*d310*/  IMAD.MOV.U32 R2, RZ, RZ, R6 ;  /* 0x000000ffff027224 */ /* 0x000fe200078e0006 */
[----:B------:R-:W-:Y:S01]  /*d320*/  LOP3.LUT R9, R9, 0x40, RZ, 0xfc, !PT ;  /* 0x0000004009097812 */ /* 0x000fe200078efcff */
[----:B0-----:R-:W-:-:S05]  /*d330*/  @P0 IMAD.HI.U32 R3, R6, R3, RZ ;  /* 0x0000000306030227 */ /* 0x001fca00078e00ff */
[----:B-1----:R-:W-:-:S04]  /*d340*/  @P0 SHF.R.U32.HI R2, RZ, R0, R3 ;  /* 0x00000000ff020219 */ /* 0x002fc80000011603 */
[--C-:B------:R-:W-:Y:S01]  /*d350*/  SHF.R.S32.HI R4, RZ, 0x1f, R2.reuse ;  /* 0x0000001fff047819 */ /* 0x100fe20000011402 */
[----:B------:R-:W-:-:S04]  /*d360*/  IMAD.MOV R0, RZ, RZ, -R2 ;  /* 0x000000ffff007224 */ /* 0x000fc800078e0a02 */
[----:B------:R-:W-:Y:S02]  /*d370*/  IMAD R4, R4, UR6, RZ ;  /* 0x0000000604047c24 */ /* 0x000fe4000f8e02ff */
[----:B------:R-:W-:Y:S02]  /*d380*/  IMAD R0, R8, R0, R6 ;  /* 0x0000000008007224 */ /* 0x000fe400078e0206 */
[C---:B------:R-:W-:Y:S02]  /*d390*/  IMAD R4, R2.reuse, UR7, R4 ;  /* 0x0000000702047c24 */ /* 0x040fe4000f8e0204 */
[----:B------:R-:W-:-:S04]  /*d3a0*/  IMAD.WIDE.U32 R2, R2, R5, UR4 ;  /* 0x0000000402027e25 */ /* 0x000fc8000f8e0005 */
[----:B------:R-:W-:Y:S01]  /*d3b0*/  IMAD.IADD R3, R3, 0x1, R4 ;  /* 0x0000000103037824 */ /* 0x000fe200078e0204 */
[----:B------:R-:W-:Y:S01]  /*d3c0*/  SHF.R.S32.HI R4, RZ, 0x1f, R0 ;  /* 0x0000001fff047819 */ /* 0x000fe20000011400 */
[----:B------:R-:W-:Y:S02]  /*d3d0*/  VIADD R6, R6, 0x80 ;  /* 0x0000008006067836 */ /* 0x000fe40000000000 */
[----:B------:R-:W-:-:S04]  /*d3e0*/  IMAD.WIDE.U32 R2, R0, UR8, R2 ;  /* 0x0000000800027c25 */ /* 0x000fc8000f8e0002 */
[----:B------:R-:W-:-:S04]  /*d3f0*/  IMAD R4, R4, UR8, RZ ;  /* 0x0000000804047c24 */ /* 0x000fc8000f8e02ff */
[----:B------:R-:W-:Y:S01]  /*d400*/  IMAD R0, R0, UR9, R4 ;  /* 0x0000000900007c24 */ /* 0x000fe2000f8e0204 */
[----:B------:R-:W-:Y:S02]  /*d410*/  IADD3 R4, P1, R2, UR10, RZ ;  /* 0x0000000a02047c10 */ /* 0x000fe4000ff3e0ff */
[----:B------:R-:W0:Y:S02]  /*d420*/  @P0 LDC R2, c[0x0][0x44c] ;  /* 0x00011300ff020b82 */ /* 0x000e240000000800 */
[----:B------:R-:W-:-:S06]  /*d430*/  IADD3.X R0, R3, UR11, R0, P1, !PT ;  /* 0x0000000b03007c10 */ /* 0x000fcc0008ffe400 */
[----:B------:R-:W1:Y:S01]  /*d440*/  @P0 LDC R3, c[0x0][0x450] ;  /* 0x00011400ff030b82 */ /* 0x000e620000000800 */
[----:B0-----:R-:W-:-:S04]  /*d450*/  @P0 IMAD.HI.U32 R7, R6, R2, RZ ;  /* 0x0000000206070227 */ /* 0x001fc800078e00ff */
[----:B------:R-:W-:Y:S01]  /*d460*/  IMAD.MOV.U32 R2, RZ, RZ, R6 ;  /* 0x000000ffff027224 */ /* 0x000fe200078e0006 */
[----:B-1----:R-:W-:-:S05]  /*d470*/  @P0 SHF.R.U32.HI R2, RZ, R3, R7 ;  /* 0x00000003ff020219 */ /* 0x002fca0000011607 */
[----:B------:R-:W-:-:S04]  /*d480*/  IMAD.MOV R3, RZ, RZ, -R2 ;  /* 0x000000ffff037224 */ /* 0x000fc800078e0a02 */
[----:B------:R-:W-:Y:S01]  /*d490*/  IMAD R6, R8, R3, R6 ;  /* 0x0000000308067224 */ /* 0x000fe200078e0206 */
[----:B------:R-:W-:-:S05]  /*d4a0*/  SHF.R.S32.HI R3, RZ, 0x1f, R2 ;  /* 0x0000001fff037819 */ /* 0x000fca0000011402 */
[----:B------:R-:W-:-:S04]  /*d4b0*/  IMAD R3, R3, UR6, RZ ;  /* 0x0000000603037c24 */ /* 0x000fc8000f8e02ff */
[C---:B------:R-:W-:Y:S02]  /*d4c0*/  IMAD R7, R2.reuse, UR7, R3 ;  /* 0x0000000702077c24 */ /* 0x040fe4000f8e0203 */
[----:B------:R-:W-:Y:S01]  /*d4d0*/  IMAD.WIDE.U32 R2, R2, R5, UR4 ;  /* 0x0000000402027e25 */ /* 0x000fe2000f8e0005 */
[----:B------:R-:W-:Y:S01]  /*d4e0*/  ULDC UR4, c[0x0][0x2b8] ;  /* 0x0000ae0000047ab9 */ /* 0x000fe20000000800 */
[----:B------:R-:W-:Y:S02]  /*d4f0*/  SHF.R.S32.HI R5, RZ, 0x1f, R6 ;  /* 0x0000001fff057819 */ /* 0x000fe40000011406 */
[----:B------:R-:W-:Y:S01]  /*d500*/  ISETP.GE.AND P1, PT, R10, UR4, PT ;  /* 0x000000040a007c0c */ /* 0x000fe2000bf26270 */
[----:B------:R-:W-:Y:S01]  /*d510*/  IMAD.IADD R3, R3, 0x1, R7 ;  /* 0x0000000103037824 */ /* 0x000fe200078e0207 */
[----:B------:R0:W5:Y:S01]  /*d520*/  LDL R10, [R1+0x4] ;  /* 0x00000400010a7983 */ /* 0x0001620000100800 */
[----:B------:R-:W-:Y:S01]  /*d530*/  IMAD R5, R5, UR8, RZ ;  /* 0x0000000805057c24 */ /* 0x000fe2000f8e02ff */
[----:B------:R-:W-:Y:S01]  /*d540*/  ISETP.GE.AND P2, PT, R20, UR4, PT ;  /* 0x0000000414007c0c */ /* 0x000fe2000bf46270 */
[----:B------:R-:W-:-:S04]  /*d550*/  IMAD.WIDE.U32 R2, R6, UR8, R2 ;  /* 0x0000000806027c25 */ /* 0x000fc8000f8e0002 */
[----:B------:R-:W-:Y:S01]  /*d560*/  IMAD R6, R6, UR9, R5 ;  /* 0x0000000906067c24 */ /* 0x000fe2000f8e0205 */
[----:B------:R-:W-:-:S04]  /*d570*/  IADD3 R5, P0, R2, UR10, RZ ;  /* 0x0000000a02057c10 */ /* 0x000fc8000ff1e0ff */
[----:B------:R-:W-:Y:S02]  /*d580*/  IADD3.X R6, R3, UR11, R6, P0, !PT ;  /* 0x0000000b03067c10 */ /* 0x000fe400087fe406 */
[----:B------:R-:W-:Y:S01]  /*d590*/  ISETP.GE.AND P0, PT, R9, UR4, PT ;  /* 0x0000000409007c0c */ /* 0x000fe2000bf06270 */
[----:B------:R-:W-:Y:S01]  /*d5a0*/  UMOV UR4, 0xffffffff ;  /* 0xffffffff00047882 */ /* 0x000fe20000000000 */
[----:B------:R-:W-:-:S04]  /*d5b0*/  LOP3.LUT R21, R21, 0x7f, RZ, 0xc0, !PT ;  /* 0x0000007f15157812 */ /* 0x000fc800078ec0ff */
[----:B------:R-:W-:Y:S01]  /*d5c0*/  SHF.R.U32.HI R21, RZ, 0x1, R21 ;  /* 0x00000001ff157819 */ /* 0x000fe20000011615 */
[----:B0-----:R-:W-:Y:S06]  /*d5d0*/  BRA.DIV UR4, `(.L_x_209) ;  /* 0x0000002e04407947 */ /* 0x001fec000b800000 */
[----:B------:R-:W2:Y:S01]  /*d5e0*/  LDL.LU R2, [R1+0xc] ;  /* 0x00000c0001027983 */ /* 0x000ea20000300800 */
[----:B------:R-:W-:-:S03]  /*d5f0*/  IMAD R25, R25, 0xc0, R21 ;  /* 0x000000c019197824 */ /* 0x000fc600078e0215 */
[----:B------:R-:W0:Y:S04]  /*d600*/  SHFL.IDX PT, R3, R4, RZ, 0x1e1f ;  /* 0x001e1fff04037589 */ /* 0x000e2800000e0000 */
[----:B------:R-:W-:Y:S04]  /*d610*/  SHFL.IDX PT, R4, R4, 0x1, 0x1e1f ;  /* 0x003e1f0004047f89 */ /* 0x000fe800000e0000 */
[----:B------:R-:W-:Y:S04]  /*d620*/  SHFL.IDX PT, R6, R6, RZ, 0x1e1f ;  /* 0x001e1fff06067589 */ /* 0x000fe800000e0000 */
[----:B------:R-:W-:Y:S01]  /*d630*/  SHFL.IDX PT, R14, R5, RZ, 0x1e1f ;  /* 0x001e1fff050e7589 */ /* 0x000fe200000e0000 */
[----:B--2---:R-:W-:-:S03]  /*d640*/  IMAD R7, R2, R8, RZ ;  /* 0x0000000802077224 */ /* 0x004fc600078e02ff */
[----:B------:R-:W1:Y:S02]  /*d650*/  SHFL.IDX PT, R2, R0, RZ, 0x1e1f ;  /* 0x001e1fff00027589 */ /* 0x000e6400000e0000 */
[----:B------:R-:W-:Y:S02]  /*d660*/  ISETP.GE.AND P4, PT, R25, R7, PT ;  /* 0x000000071900720c */ /* 0x000fe40003f86270 */
[----:B------:R-:W2:Y:S11]  /*d670*/  SHFL.IDX PT, R0, R0, 0x1, 0x1e1f ;  /* 0x003e1f0000007f89 */ /* 0x000eb600000e0000 */
[----:B0-----:R-:W-:-:S05]  /*d680*/  @!P4 IADD3 R3, P3, R20, R3, RZ ;  /* 0x000000031403c210 */ /* 0x001fca0007f7e0ff */
[----:B-1----:R-:W-:-:S05]  /*d690*/  @!P4 IMAD.X R2, RZ, RZ, R2, P3 ;  /* 0x000000ffff02c224 */ /* 0x002fca00018e0602 */
[----:B------:R-:W-:-:S04]  /*d6a0*/  @!P4 LOP3.LUT R3, R3, R2, RZ, 0x3c, !PT ;  /* 0x000000020303c212 */ /* 0x000fc800078e3cff */
[----:B------:R-:W-:-:S04]  /*d6b0*/  @!P4 LOP3.LUT R2, R3, R2, RZ, 0x3c, !PT ;  /* 0x000000020302c212 */ /* 0x000fc800078e3cff */
[----:B------:R-:W-:-:S05]  /*d6c0*/  @!P4 LOP3.LUT R3, R3, R2, RZ, 0x3c, !PT ;  /* 0x000000020303c212 */ /* 0x000fca00078e3cff */
[----:B-----5:R-:W-:Y:S04]  /*d6d0*/  @!P4 LDGSTS.E.BYPASS.LTC128B.128 [R10+0xf000], desc[UR52][R2.64], !P2 ;  /* 0x0f000000020acfae */ /* 0x020fe8000d101d74 */
[----:B------:R-:W-:Y:S04]  /*d6e0*/  @!P4 LDGSTS.E.BYPASS.LTC128B.128 [R10+0x10800], desc[UR52][R2.64+0x20], !P1 ;  /* 0x10800020020acfae */ /* 0x000fe8000c901d74 */
[----:B------:R0:W-:Y:S02]  /*d6f0*/  @!P4 LDGSTS.E.BYPASS.LTC128B.128 [R10+0x12000], desc[UR52][R2.64+0x40], !P0 ;  /* 0x12000040020acfae */ /* 0x0001e4000c101d74 */
[----:B0-----:R-:W-:-:S05]  /*d700*/  VIADD R2, R25, 0x40 ;  /* 0x0000004019027836 */ /* 0x001fca0000000000 */
[----:B------:R-:W-:-:S13]  /*d710*/  ISETP.GE.AND P4, PT, R2, R7, PT ;  /* 0x000000070200720c */ /* 0x000fda0003f86270 */
[----:B------:R-:W-:-:S05]  /*d720*/  @!P4 IADD3 R8, P3, R20, R4, RZ ;  /* 0x000000041408c210 */ /* 0x000fca0007f7e0ff */
[----:B--2---:R-:W-:Y:S02]  /*d730*/  @!P4 IMAD.X R9, RZ, RZ, R0, P3 ;  /* 0x000000ffff09c224 */ /* 0x004fe400018e0600 */
[----:B------:R-:W-:Y:S02]  /*d740*/  @!P4 IMAD.MOV.U32 R2, RZ, RZ, R8 ;  /* 0x000000ffff02c224 */ /* 0x000fe400078e0008 */
[----:B------:R-:W-:-:S05]  /*d750*/  @!P4 IMAD.MOV.U32 R3, RZ, RZ, R9 ;  /* 0x000000ffff03c224 */ /* 0x000fca00078e0009 */
[----:B------:R1:W-:Y:S04]  /*d760*/  @!P4 LDGSTS.E.BYPASS.LTC128B.128 [R10+0xf800], desc[UR52][R2.64], !P2 ;  /* 0x0f800000020acfae */ /* 0x0003e8000d101d74 */
[----:B------:R1:W-:Y:S04]  /*d770*/  @!P4 LDGSTS.E.BYPASS.LTC128B.128 [R10+0x11000], desc[UR52][R2.64+0x20], !P1 ;  /* 0x11000020020acfae */ /* 0x0003e8000c901d74 */
[----:B------:R1:W-:Y:S02]  /*d780*/  @!P4 LDGSTS.E.BYPASS.LTC128B.128 [R10+0x12800], desc[UR52][R2.64+0x40], !P0 ;  /* 0x12800040020acfae */ /* 0x0003e4000c101d74 */
.L_x_286:
[----:B------:R-:W-:Y:S01]  /*d790*/  VIADD R0, R25, 0x80 ;  /* 0x0000008019007836 */ /* 0x000fe20000000000 */
[----:B------:R-:W-:Y:S04]  /*d7a0*/  BSSY B0, `(.L_x_210) ;  /* 0x000000b000007945 */ /* 0x000fe80003800000 */
[----:B------:R-:W-:-:S13]  /*d7b0*/  ISETP.GE.AND P3, PT, R0, R7, PT ;  /* 0x000000070000720c */ /* 0x000fda0003f66270 */
[----:B------:R-:W-:Y:S05]  /*d7c0*/  @P3 BRA `(.L_x_211) ;  /* 0x0000000000203947 */ /* 0x000fea0003800000 */
[----:B01----:R-:W-:-:S05]  /*d7d0*/  IADD3 R2, P3, R20, R14, RZ ;  /* 0x0000000e14027210 */ /* 0x003fca0007f7e0ff */
[----:B------:R-:W-:-:S05]  /*d7e0*/  IMAD.X R3, RZ, RZ, R6, P3 ;  /* 0x000000ffff037224 */ /* 0x000fca00018e0606 */
[----:B------:R-:W-:Y:S01]  /*d7f0*/  @!PT LDS RZ, [RZ] ;  /* 0x00000000fffff984 */ /* 0x000fe20000000800 */
[----:B------:R-:W-:Y:S01]  /*d800*/  @!PT LDS RZ, [RZ] ;  /* 0x00000000fffff984 */ /* 0x000fe20000000800 */
[----:B------:R-:W-:Y:S01]  /*d810*/  @!PT LDS RZ, [RZ] ;  /* 0x00000000fffff984 */ /* 0x000fe20000000800 */
[----:B------:R2:W-:Y:S04]  /*d820*/  LDGSTS.E.BYPASS.LTC128B.128 [R10+0x10000], desc[UR52][R2.64], !P2 ;  /* 0x10000000020a7fae */ /* 0x0005e8000d101d74 */
[----:B------:R2:W-:Y:S04]  /*d830*/  LDGSTS.E.BYPASS.LTC128B.128 [R10+0x11800], desc[UR52][R2.64+0x20], !P1 ;  /* 0x11800020020a7fae */ /* 0x0005e8000c901d74 */
[----:B------:R2:W-:Y:S02]  /*d840*/  LDGSTS.E.BYPASS.LTC128B.128 [R10+0x13000], desc[UR52][R2.64+0x40], !P0 ;  /* 0x13000040020a7fae */ /* 0x0005e4000c101d74 */
.L_x_211:
[----:B------:R-:W-:Y:S05]  /*d850*/  BSYNC B0 ;  /* 0x0000000000007941 */ /* 0x000fea0003800000 */
.L_x_210:
[----:B------:R-:W-:Y:S01]  /*d860*/  NOP ;  /* 0x0000000000007918 */ /* 0x000fe20000000000 */
[----:B------:R-:W-:-:S13]  /*d870*/  PLOP3.LUT P0, PT, PT, PT, PT, 0x80, 0x0 ;  /* 0x000000000000781c */ /* 0x000fda0003f0f070 */
.L_x_212:
[----:B------:R-:W-:Y:S02]  /*d880*/  PLOP3.LUT P1, PT, P1, P0, PT, 0xa2, 0x0 ;  /* 0x000000000000781c */ /* 0x000fe40000f21472 */
[----:B------:R-:W-:-:S08]  /*d890*/  @P0 R2UR P1, UR4, R17 ;  /* 0x00000000110402ca */ /* 0x000fd00000020000 */
[----:B------:R-:W-:-:S05]  /*d8a0*/  @P0 PLOP3.LUT P0, PT, P1, PT, PT, 0x80, 0x0 ;  /* 0x000000000000081c */ /* 0x000fca0000f0f070 */
[----:B------:R-:W-:Y:S01]  /*d8b0*/  @!P1 SYNCS.ARRIVE.TRANS64.RED.A0T1 RZ, [UR4+0x19c00], RZ ;  /* 0x019c00ffffff99a7 */ /* 0x000fe20008200404 */
[----:B------:R-:W-:Y:S07]  /*d8c0*/  @!P1 ARRIVES.LDGSTSBAR.64.TRANSCNT [UR4+0x19c00] ;  /* 0x019c0000ff0099b0 */ /* 0x000fee0008000a84 */
[----:B------:R-:W-:Y:S05]  /*d8d0*/  @P0 BRA.U.ANY `(.L_x_212) ;  /* 0xfffffffd00e80947 */ /* 0x000fea000393ffff */
[----:B012---:R-:W2:Y:S02]  /*d8e0*/  LDL.LU R2, [R1+0x10] ;  /* 0x0000100001027983 */ /* 0x007ea40000300800 */
[----:B--2---:R-:W-:-:S05]  /*d8f0*/  VIADD R2, R2, 0x1 ;  /* 0x0000000102027836 */ /* 0x004fca0000000000 */
[----:B------:R-:W-:Y:S01]  /*d900*/  LEA.HI R0, R2, R2, RZ, 0x1 ;  /* 0x0000000202007211 */ /* 0x000fe200078f08ff */
[----:B------:R0:W-:Y:S03]  /*d910*/  STL [R1+0x10], R2 ;  /* 0x0000100201007387 */ /* 0x0001e60000100800 */
[----:B------:R-:W-:-:S05]  /*d920*/  LOP3.LUT R0, R0, 0xfffffffe, RZ, 0xc0, !PT ;  /* 0xfffffffe00007812 */ /* 0x000fca00078ec0ff */
[----:B------:R-:W-:-:S05]  /*d930*/  IMAD.IADD R0, R2, 0x1, -R0 ;  /* 0x0000000102007824 */ /* 0x000fca00078e0a00 */
[----:B0-----:R-:W-:Y:S01]  /*d940*/  SHF.L.U32 R2, R0, 0x1f, RZ ;  /* 0x0000001f00027819 */ /* 0x001fe200000006ff */
[----:B------:R-:W-:Y:S01]  /*d950*/  NOP ;  /* 0x0000000000007918 */ /* 0x000fe20000000000 */
[----:B------:R-:W2:Y:S01]  /*d960*/  LDL.LU R3, [R1+0x8] ;  /* 0x0000080001037983 */ /* 0x000ea20000300800 */
[----:B------:R0:W-:Y:S01]  /*d970*/  SYNCS.ARRIVE.TRANS64.A1T0 RZ, [R17+URZ+0x19c00], RZ ;  /* 0x019c00ff11ff79a7 */ /* 0x0001e2000810003f */
[----:B------:R-:W-:Y:S01]  /*d980*/  BSSY B0, `(.L_x_213) ;  /* 0x0000005000007945 */ /* 0x000fe20003800000 */
[----:B------:R-:W1:Y:S01]  /*d990*/  SYNCS.PHASECHK.TRANS64.TRYWAIT P0, [R17+URZ+0x19c20], R2 ;  /* 0x019c2002110075a7 */ /* 0x000e62000800017f */
[----:B--2---:R-:W-:-:S05]  /*d9a0*/  VIADD R0, R3, 0xfffffffe ;  /* 0xfffffffe03007836 */ /* 0x004fca0000000000 */
[----:B------:R-:W-:Y:S01]  /*d9b0*/  ISETP.GE.AND P1, PT, R0, R26, PT ;  /* 0x0000001a0000720c */ /* 0x000fe20003f26270 */
[----:B01----:R-:W-:-:S12]  /*d9c0*/  @!P0 BRA `(.L_x_214) ;  /* 0x0000002c00308947 */ /* 0x003fd80003800000 */
.L_x_287:
[----:B------:R-:W-:Y:S05]  /*d9d0*/  BSYNC B0 ;  /* 0x0000000000007941 */ /* 0x000fea0003800000 */
.L_x_213:
[----:B------:R-:W-:Y:S05]  /*d9e0*/  @!P1 BRA `(.L_x_215) ;  /* 0x0000000c00f49947 */ /* 0x000fea0003800000 */
[----:B------:R-:W-:Y:S02]  /*d9f0*/  IMAD.MOV.U32 R6, RZ, RZ, R19 ;  /* 0x000000ffff067224 */ /* 0x000fe400078e0013 */
[----:B------:R-:W-:-:S07]  /*da00*/  IMAD.MOV.U32 R7, RZ, RZ, R18 ;  /* 0x000000ffff077224 */ /* 0x000fce00078e0012 */
.L_x_239:
[----:B------:R-:W-:Y:S01]  /*da10*/  LOP3.LUT P1, RZ, R23, 0x1, RZ, 0xc0, !PT ;  /* 0x0000000117ff7812 */ /* 0x000fe2000782c0ff */
[----:B------:R-:W-:Y:S01]  /*da20*/  VIADD R18, R7, 0x1 ;  /* 0x0000000107127836 */ /* 0x000fe20000000000 */
[----:B------:R-:W-:Y:S05]  /*da30*/  YIELD ;  /* 0x0000000000007946 */ /* 0x000fea0003800000 */
[----:B------:R-:W-:Y:S01]  /*da40*/  ISETP.NE.AND P0, PT, R18, 0x2, PT ;  /* 0x000000021200780c */ /* 0x000fe20003f05270 */
[----:B------:R-:W-:Y:S03]  /*da50*/  BSSY B0, `(.L_x_216) ;  /* 0x00000a3000007945 */ /* 0x000fe60003800000 */
[----:B------:R-:W-:-:S02]  /*da60*/  SEL R19, RZ, 0x1, P0 ;  /* 0x00000001ff137807 */ /* 0x000fc40000000000 */
[----:B------:R-:W-:Y:S02]  /*da70*/  SEL R18, R18, RZ, P0 ;  /* 0x000000ff12127207 */ /* 0x000fe40000000000 */
[----:B------:R-:W-:Y:S01]  /*da80*/  LOP3.LUT R19, R6, R19, RZ, 0x3c, !PT ;  /* 0x0000001306137212 */ /* 0x000fe200078e3cff */
[----:B0-----:R-:W-:Y:S06]  /*da90*/  @!P1 BRA `(.L_x_217) ;  /* 0x0000000800789947 */ /* 0x001fec0003800000 */
[----:B------:R-:W-:Y:S01]  /*daa0*/  ULDC.64 UR4, c[0x0][0x418] ;  /* 0x0001060000047ab9 */ /* 0x000fe20000000a00 */
[----:B------:R-:W-:Y:S01]  /*dab0*/  IMAD.MOV.U32 R8, RZ, RZ, R0 ;  /* 0x000000ffff087224 */ /* 0x000fe200078e0000 */
[----:B------:R-:W-:-:S04]  /*dac0*/  ISETP.NE.U32.AND P0, PT, RZ, UR4, PT ;  /* 0x00000004ff007c0c */ /* 0x000fc8000bf05070 */
[----:B------:R-:W-:-:S13]  /*dad0*/  ISETP.NE.AND.EX P0, PT, RZ, UR5, PT, P0 ;  /* 0x00000005ff007c0c */ /* 0x000fda000bf05300 */
[----:B------:R-:W-:Y:S05]  /*dae0*/  @!P0 BRA `(.L_x_218) ;  /* 0x0000000000448947 */ /* 0x000fea0003800000 */
[----:B------:R-:W1:Y:S01]  /*daf0*/  LDC R5, c[0x0][0x43c] ;  /* 0x00010f00ff057b82 */ /* 0x000e620000000800 */
[----:B------:R-:W-:Y:S01]  /*db00*/  ULDC.64 UR6, c[0x0][0x428] ;  /* 0x00010a0000067ab9 */ /* 0x000fe20000000a00 */
[----:B-1----:R-:W-:-:S13]  /*db10*/  ISETP.NE.AND P0, PT, R5, 0x1, PT ;  /* 0x000000010500780c */ /* 0x002fda0003f05270 */
[----:B0-----:R-:W0:Y:S02]  /*db20*/  @P0 LDC.64 R2, c[0x0][0x440] ;  /* 0x00011000ff020b82 */ /* 0x001e240000000a00 */
[----:B0-----:R-:W-:-:S04]  /*db30*/  @P0 IMAD.HI.U32 R4, R0, R2, RZ ;  /* 0x0000000200040227 */ /* 0x001fc800078e00ff */
[----:B------:R-:W-:Y:S01]  /*db40*/  IMAD.MOV.U32 R2, RZ, RZ, R0 ;  /* 0x000000ffff027224 */ /* 0x000fe200078e0000 */
[----:B------:R-:W-:-:S04]  /*db50*/  @P0 SHF.R.U32.HI R2, RZ, R3, R4 ;  /* 0x00000003ff020219 */ /* 0x000fc80000011604 */
[--C-:B------:R-:W-:Y:S01]  /*db60*/  SHF.R.S32.HI R3, RZ, 0x1f, R2.reuse ;  /* 0x0000001fff037819 */ /* 0x100fe20000011402 */
[----:B------:R-:W-:-:S04]  /*db70*/  IMAD.MOV R8, RZ, RZ, -R2 ;  /* 0x000000ffff087224 */ /* 0x000fc800078e0a02 */
[----:B------:R-:W-:Y:S02]  /*db80*/  IMAD R8, R5, R8, R0 ;  /* 0x0000000805087224 */ /* 0x000fe400078e0200 */
[----:B------:R-:W-:Y:S02]  /*db90*/  IMAD R5, R27, UR6, RZ ;  /* 0x000000061b057c24 */ /* 0x000fe4000f8e02ff */
[----:B------:R-:W-:-:S04]  /*dba0*/  IMAD.WIDE.U32 R2, R22, UR6, R2 ;  /* 0x0000000616027c25 */ /* 0x000fc8000f8e0002 */
[----:B------:R-:W-:-:S04]  /*dbb0*/  IMAD R4, R22, UR7, R5 ;  /* 0x0000000716047c24 */ /* 0x000fc8000f8e0205 */
[----:B------:R-:W-:Y:S01]  /*dbc0*/  IMAD.IADD R3, R4, 0x1, R3 ;  /* 0x0000000104037824 */ /* 0x000fe200078e0203 */
[----:B------:R-:W-:-:S04]  /*dbd0*/  LEA R4, P0, R2, UR4, 0x2 ;  /* 0x0000000402047c11 */ /* 0x000fc8000f8010ff */
[----:B------:R-:W-:-:S05]  /*dbe0*/  LEA.HI.X R5, R2, UR5, R3, 0x2, P0 ;  /* 0x0000000502057c11 */ /* 0x000fca00080f1403 */
[----:B------:R1:W5:Y:S04]  /*dbf0*/  LDG.E R16, desc[UR52][R4.64] ;  /* 0x0000003404107981 */ /* 0x000368000c1e1900 */
.L_x_218:
[----:B0-----:R-:W0:Y:S01]  /*dc00*/  S2R R2, SR_TID.X ;  /* 0x0000000000027919 */ /* 0x001e220000002100 */
[----:B-1----:R-:W-:Y:S01]  /*dc10*/  IMAD R4, R18, 0x8, R17 ;  /* 0x0000000812047824 */ /* 0x002fe200078e0211 */
[----:B------:R-:W-:Y:S01]  /*dc20*/  BSSY B1, `(.L_x_219) ;  /* 0x0000006000017945 */ /* 0x000fe20003800000 */
[----:B0-----:R-:W-:Y:S02]  /*dc30*/  LOP3.LUT R3, R2, 0x7f, RZ, 0xc0, !PT ;  /* 0x0000007f02037812 */ /* 0x001fe400078ec0ff */
[----:B------:R-:W-:Y:S02]  /*dc40*/  SHF.L.U32 R2, R19, 0x1f, RZ ;  /* 0x0000001f13027819 */ /* 0x000fe400000006ff */
[----:B------:R-:W-:Y:S02]  /*dc50*/  ISETP.NE.AND P1, PT, R3, RZ, PT ;  /* 0x000000ff0300720c */ /* 0x000fe40003f25270 */
[----:B------:R-:W0:Y:S02]  /*dc60*/  SYNCS.PHASECHK.TRANS64.TRYWAIT P0, [R4+URZ+0x19c80], R2 ;  /* 0x019c8002040075a7 */ /* 0x000e24000800017f */
[----:B0-----:R-:W-:Y:S09]  /*dc70*/  @!P0 BRA `(.L_x_220) ;  /* 0x0000002800988947 */ /* 0x001ff20003800000 */
.L_x_288:
[----:B------:R-:W-:Y:S05]  /*dc80*/  BSYNC B1 ;  /* 0x0000000000017941 */ /* 0x000fea0003800000 */
.L_x_219:
[----:B------:R-:W-:Y:S04]  /*dc90*/  BSSY B1, `(.L_x_221) ;  /* 0x0000009000017945 */ /* 0x000fe80003800000 */
[----:B------:R-:W-:Y:S05]  /*dca0*/  @P1 BRA `(.L_x_222) ;  /* 0x00000000001c1947 */ /* 0x000fea0003800000 */
[----:B------:R-:W1:Y:S02]  /*dcb0*/  S2R R3, SR_TID.X ;  /* 0x0000000000037919 */ /* 0x000e640000002100 */
[----:B-1----:R-:W-:Y:S01]  /*dcc0*/  LOP3.LUT R5, R3, 0x1f, RZ, 0xc0, !PT ;  /* 0x0000001f03057812 */ /* 0x002fe200078ec0ff */
[----:B------:R-:W-:-:S03]  /*dcd0*/  IMAD.MOV.U32 R3, RZ, RZ, 0x3000 ;  /* 0x00003000ff037424 */ /* 0x000fc600078e00ff */
[----:B------:R-:W-:Y:S01]  /*dce0*/  ISETP.NE.AND P0, PT, R5, RZ, PT ;  /* 0x000000ff0500720c */ /* 0x000fe20003f05270 */
[----:B------:R1:W-:-:S12]  /*dcf0*/  SYNCS.ARRIVE.TRANS64 RZ, [R4+URZ+0x19c70], R3 ;  /* 0x019c700304ff79a7 */ /* 0x0003d8000800003f */
[----:B-1----:R-:W-:Y:S05]  /*dd00*/  @!P0 BRA `(.L_x_222) ;  /* 0x0000000000048947 */ /* 0x002fea0003800000 */
[----:B------:R-:W-:Y:S01]  /*dd10*/  BPT.TRAP 0x1 ;  /* 0x000000040000795c */ /* 0x000fe20000300000 */
.L_x_222:
[----:B------:R-:W-:Y:S05]  /*dd20*/  BSYNC B1 ;  /* 0x0000000000017941 */ /* 0x000fea0003800000 */
.L_x_221:
[----:B------:R-:W-:Y:S01]  /*dd30*/  IMAD.MOV.U32 R5, RZ, RZ, RZ ;  /* 0x000000ffff057224 */ /* 0x000fe200078e00ff */
[----:B------:R-:W-:Y:S01]  /*dd40*/  UIADD3 UR4, UP0, UR50, 0x470, URZ ;  /* 0x0000047032047890 */ /* 0x000fe2000ff1e03f */
[----:B------:R-:W-:Y:S01]  /*dd50*/  IMAD R9, R18, 0x3000, R17 ;  /* 0x0000300012097824 */ /* 0x000fe200078e0211 */
[----:B------:R-:W-:Y:S01]  /*dd60*/  PLOP3.LUT P0, PT, PT, PT, PT, 0x80, 0x0 ;  /* 0x000000000000781c */ /* 0x000fe20003f0f070 */
[----:B------:R-:W-:Y:S01]  /*dd70*/  VIADD R3, R4, 0x19c70 ;  /* 0x00019c7004037836 */ /* 0x000fe20000000000 */
[----:B------:R-:W-:Y:S01]  /*dd80*/  R2UR UR10, R5 ;  /* 0x00000000050a72ca */ /* 0x000fe200000e0000 */
[----:B------:R-:W-:Y:S01]  /*dd90*/  VIADD R10, R9, 0x9000 ;  /* 0x00009000090a7836 */ /* 0x000fe20000000000 */
[----:B------:R-:W-:Y:S01]  /*dda0*/  LEA R8, R8, UR39, 0x7 ;  /* 0x0000002708087c11 */ /* 0x000fe2000f8e38ff */
[----:B------:R-:W-:Y:S01]  /*ddb0*/  UIADD3.X UR5, URZ, UR51, URZ, UP0, !UPT ;  /* 0x000000333f057290 */ /* 0x000fe200087fe43f */
[----:B------:R-:W-:Y:S01]  /*ddc0*/  UMOV UR6, 0x0 ;  /* 0x0000000000067882 */ /* 0x000fe20000000000 */
[----:B------:R-:W-:-:S10]  /*ddd0*/  UMOV UR7, 0x14f00000 ;  /* 0x14f0000000077882 */ /* 0x000fd40000000000 */
.L_x_223:
[----:B------:R-:W-:-:S13]  /*dde0*/  @P0 ELECT P2, URZ, PT ;  /* 0x00000000003f082f */ /* 0x000fda0003840000 */
[----:B-----5:R-:W-:Y:S01]  /*ddf0*/  @P2 R2UR UR13, R16 ;  /* 0x00000000100d22ca */ /* 0x020fe200000e0000 */
[----:B------:R-:W-:Y:S01]  /*de00*/  UMOV UR12, UR36 ;  /* 0x00000024000c7c82 */ /* 0x000fe20008000000 */
[----:B------:R-:W-:Y:S02]  /*de10*/  @P2 R2UR UR11, R8 ;  /* 0x00000000080b22ca */ /* 0x000fe400000e0000 */
[----:B------:R-:W-:Y:S02]  /*de20*/  @P2 R2UR UR9, R3 ;  /* 0x00000000030922ca */ /* 0x000fe400000e0000 */
[----:B------:R-:W-:Y:S02]  /*de30*/  @P2 R2UR UR8, R10 ;  /* 0x000000000a0822ca */ /* 0x000fe400000e0000 */
[----:B------:R-:W-:Y:S02]  /*de40*/  @P2 PLOP3.LUT P0, PT, P2, PT, PT, 0x8, 0x0 ;  /* 0x000000000000281c */ /* 0x000fe4000170e170 */
[----:B------:R-:W-:-:S09]  /*de50*/  PLOP3.LUT P2, PT, PT, PT, PT, 0x8, 0x0 ;  /* 0x000000000000781c */ /* 0x000fd20003f4e170 */
[----:B------:R1:W-:Y:S02]  /*de60*/  UTMALDG.4D [UR8], [UR4], desc[UR6] ;  /* 0x00000608040075b4 */ /* 0x0003e40008019000 */
[----:B-1----:R-:W-:Y:S05]  /*de70*/  @P0 BRA.U.ANY `(.L_x_223) ;  /* 0xfffffffd00d80947 */ /* 0x002fea000393ffff */
[----:B------:R-:W-:Y:S01]  /*de80*/  IMAD.MOV.U32 R10, RZ, RZ, 0x20 ;  /* 0x00000020ff0a7424 */ /* 0x000fe200078e00ff */
[----:B------:R-:W-:Y:S01]  /*de90*/  PLOP3.LUT P0, PT, PT, PT, PT, 0x80, 0x0 ;  /* 0x000000000000781c */ /* 0x000fe20003f0f070 */
[----:B------:R-:W-:Y:S01]  /*dea0*/  VIADD R11, R9, 0xa000 ;  /* 0x0000a000090b7836 */ /* 0x000fe20000000000 */
[----:B------:R-:W-:Y:S01]  /*deb0*/  UMOV UR6, 0x0 ;  /* 0x0000000000067882 */ /* 0x000fe20000000000 */
[----:B------:R-:W-:Y:S01]  /*dec0*/  UMOV UR7, 0x14f00000 ;  /* 0x14f0000000077882 */ /* 0x000fe20000000000 */
[----:B------:R-:W-:-:S15]  /*ded0*/  R2UR UR10, R10 ;  /* 0x000000000a0a72ca */ /* 0x000fde00000e0000 */
.L_x_224:
[----:B------:R-:W-:-:S13]  /*dee0*/  @P0 ELECT P2, URZ, PT ;  /* 0x00000000003f082f */ /* 0x000fda0003840000 */
[----:B------:R-:W-:Y:S01]  /*def0*/  @P2 R2UR UR13, R16 ;  /* 0x00000000100d22ca */ /* 0x000fe200000e0000 */
        /* <DEDUP_REMOVED lines=14> */
.L_x_225:
        /* <DEDUP_REMOVED lines=10> */
[----:B------:R-:W1:Y:S01]  /*e080*/  SYNCS.PHASECHK.TRANS64.TRYWAIT P0, [R4+URZ+0x19c40], R2 ;  /* 0x019c4002040075a7 */ /* 0x000e62000800017f */
[----:B------:R-:W-:Y:S04]  /*e090*/  BSSY B1, `(.L_x_226) ;  /* 0x0000002000017945 */ /* 0x000fe80003800000 */
[----:B-1----:R-:W-:Y:S05]  /*e0a0*/  @!P0 BRA `(.L_x_227) ;  /* 0x0000002400a08947 */ /* 0x002fea0003800000 */
.L_x_289:
[----:B------:R-:W-:Y:S05]  /*e0b0*/  BSYNC B1 ;  /* 0x0000000000017941 */ /* 0x000fea0003800000 */
.L_x_226:
[----:B------:R-:W-:Y:S01]  /*e0c0*/  BSSY B1, `(.L_x_228) ;  /* 0x000000b000017945 */ /* 0x000fe20003800000 */
[----:B01----:R-:W-:Y:S02]  /*e0d0*/  IMAD.MOV.U32 R2, RZ, RZ, 0x0 ;  /* 0x00000000ff027424 */ /* 0x003fe400078e00ff */
[----:B------:R-:W-:Y:S01]  /*e0e0*/  IMAD.MOV.U32 R3, RZ, RZ, 0x14f00000 ;  /* 0x14f00000ff037424 */ /* 0x000fe200078e00ff */
[----:B------:R-:W-:Y:S06]  /*e0f0*/  @P1 BRA `(.L_x_229) ;  /* 0x00000000001c1947 */ /* 0x000fec0003800000 */
[----:B------:R-:W0:Y:S02]  /*e100*/  S2R R12, SR_TID.X ;  /* 0x00000000000c7919 */ /* 0x000e240000002100 */
[----:B0-----:R-:W-:Y:S01]  /*e110*/  LOP3.LUT R13, R12, 0x1f, RZ, 0xc0, !PT ;  /* 0x0000001f0c0d7812 */ /* 0x001fe200078ec0ff */
[----:B------:R-:W-:-:S03]  /*e120*/  IMAD.MOV.U32 R12, RZ, RZ, 0x3000 ;  /* 0x00003000ff0c7424 */ /* 0x000fc600078e00ff */
[----:B------:R-:W-:Y:S01]  /*e130*/  ISETP.NE.AND P0, PT, R13, RZ, PT ;  /* 0x000000ff0d00720c */ /* 0x000fe20003f05270 */
[----:B------:R0:W-:-:S12]  /*e140*/  SYNCS.ARRIVE.TRANS64 RZ, [R4+URZ+0x19c30], R12 ;  /* 0x019c300c04ff79a7 */ /* 0x0001d8000800003f */
[----:B0-----:R-:W-:Y:S05]  /*e150*/  @!P0 BRA `(.L_x_229) ;  /* 0x0000000000048947 */ /* 0x001fea0003800000 */
[----:B------:R-:W-:Y:S01]  /*e160*/  BPT.TRAP 0x1 ;  /* 0x000000040000795c */ /* 0x000fe20000300000 */
.L_x_229:
[----:B------:R-:W-:Y:S05]  /*e170*/  BSYNC B1 ;  /* 0x0000000000017941 */ /* 0x000fea0003800000 */
.L_x_228:
[----:B------:R-:W-:Y:S01]  /*e180*/  R2UR UR6, R2 ;  /* 0x00000000020672ca */ /* 0x000fe200000e0000 */
[----:B------:R-:W-:Y:S01]  /*e190*/  UIADD3 UR4, UP0, UR50, 0x370, URZ ;  /* 0x0000037032047890 */ /* 0x000fe2000ff1e03f */
[----:B------:R-:W-:Y:S01]  /*e1a0*/  R2UR UR7, R3 ;  /* 0x00000000030772ca */ /* 0x000fe200000e0000 */
[----:B------:R-:W-:Y:S01]  /*e1b0*/  VIADD R4, R4, 0x19c30 ;  /* 0x00019c3004047836 */ /* 0x000fe20000000000 */
[----:B------:R-:W-:Y:S01]  /*e1c0*/  R2UR UR10, R5 ;  /* 0x00000000050a72ca */ /* 0x000fe200000e0000 */
[----:B------:R-:W-:Y:S01]  /*e1d0*/  VIADD R5, R9, 0x13800 ;  /* 0x0001380009057836 */ /* 0x000fe20000000000 */
[----:B------:R-:W-:Y:S01]  /*e1e0*/  PLOP3.LUT P0, PT, PT, PT, PT, 0x80, 0x0 ;  /* 0x000000000000781c */ /* 0x000fe20003f0f070 */
[----:B------:R-:W-:-:S12]  /*e1f0*/  UIADD3.X UR5, URZ, UR51, URZ, UP0, !UPT ;  /* 0x000000333f057290 */ /* 0x000fd800087fe43f */
.L_x_230:
        /* <DEDUP_REMOVED lines=9> */
[----:B0-----:R-:W-:Y:S05]  /*e290*/  @P0 BRA.U.ANY `(.L_x_230) ;  /* 0xfffffffd00d80947 */ /* 0x001fea000393ffff */
[----:B------:R-:W-:Y:S01]  /*e2a0*/  R2UR UR10, R10 ;  /* 0x000000000a0a72ca */ /* 0x000fe200000e0000 */
[----:B------:R-:W-:Y:S01]  /*e2b0*/  VIADD R5, R9, 0x14800 ;  /* 0x0001480009057836 */ /* 0x000fe20000000000 */
[----:B------:R-:W-:Y:S02]  /*e2c0*/  R2UR UR6, R2 ;  /* 0x00000000020672ca */ /* 0x000fe400000e0000 */
[----:B------:R-:W-:Y:S02]  /*e2d0*/  R2UR UR7, R3 ;  /* 0x00000000030772ca */ /* 0x000fe400000e0000 */
[----:B------:R-:W-:-:S13]  /*e2e0*/  PLOP3.LUT P0, PT, PT, PT, PT, 0x80, 0x0 ;  /* 0x000000000000781c */ /* 0x000fda0003f0f070 */
.L_x_231:
        /* <DEDUP_REMOVED lines=15> */
.L_x_232:
        /* <DEDUP_REMOVED lines=10> */
.L_x_217:
[----:B------:R-:W-:Y:S05]  /*e480*/  BSYNC B0 ;  /* 0x0000000000007941 */ /* 0x000fea0003800000 */
.L_x_216:
[----:B------:R-:W-:-:S06]  /*e490*/  UISETP.NE.AND UP0, UPT, UR38, 0x3, UPT ;  /* 0x000000032600788c */ /* 0x000fcc000bf05270 */
[----:B------:R-:W-:-:S13]  /*e4a0*/  PLOP3.LUT P0, PT, PT, PT, UP0, 0x80, 0x0 ;  /* 0x000000000000781c */ /* 0x000fda0003f0f008 */
[----:B------:R-:W-:Y:S05]  /*e4b0*/  @!P0 BRA `(.L_x_233) ;  /* 0x0000000000048947 */ /* 0x000fea0003800000 */
[----:B------:R-:W-:Y:S01]  /*e4c0*/  BPT.TRAP 0x1 ;  /* 0x000000040000795c */ /* 0x000fe20000300000 */
.L_x_233:
[----:B0-----:R-:W-:Y:S01]  /*e4d0*/  IMAD.U32 R2, RZ, RZ, UR42 ;  /* 0x0000002aff027e24 */ /* 0x001fe2000f8e00ff */
[----:B------:R-:W-:Y:S01]  /*e4e0*/  BSSY B0, `(.L_x_234) ;  /* 0x0000007000007945 */ /* 0x000fe20003800000 */
[----:B------:R-:W-:-:S03]  /*e4f0*/  IMAD R3, R7, 0x8, R17 ;  /* 0x0000000807037824 */ /* 0x000fc600078e0211 */
[----:B------:R-:W-:Y:S02]  /*e500*/  ISETP.NE.AND P1, PT, R2, 0x3, PT ;  /* 0x000000030200780c */ /* 0x000fe40003f25270 */
[----:B------:R-:W-:-:S04]  /*e510*/  LOP3.LUT R2, R6, 0x1, RZ, 0x3c, !PT ;  /* 0x0000000106027812 */ /* 0x000fc800078e3cff */
[----:B------:R-:W-:-:S04]  /*e520*/  SHF.L.U32 R2, R2, 0x1f, RZ ;  /* 0x0000001f02027819 */ /* 0x000fc800000006ff */
[----:B------:R-:W0:Y:S02]  /*e530*/  SYNCS.PHASECHK.TRANS64.TRYWAIT P0, [R3+URZ+0x19c70], R2 ;  /* 0x019c7002030075a7 */ /* 0x000e24000800017f */
[----:B0-----:R-:W-:Y:S05]  /*e540*/  @!P0 BRA `(.L_x_235) ;  /* 0x00000020008c8947 */ /* 0x001fea0003800000 */
.L_x_290:
[----:B------:R-:W-:Y:S05]  /*e550*/  BSYNC B0 ;  /* 0x0000000000007941 */ /* 0x000fea0003800000 */
.L_x_234:
[----:B------:R-:W-:Y:S05]  /*e560*/  @!P1 BRA `(.L_x_236) ;  /* 0x0000000000049947 */ /* 0x000fea0003800000 */
[----:B------:R-:W-:Y:S01]  /*e570*/  BPT.TRAP 0x1 ;  /* 0x000000040000795c */ /* 0x000fe20000300000 */
.L_x_236:
[----:B0-----:R-:W-:Y:S01]  /*e580*/  SHF.L.U32 R2, R6, 0x1f, RZ ;  /* 0x0000001f06027819 */ /* 0x001fe200000006ff */
[----:B------:R-:W-:-:S03]  /*e590*/  IMAD R10, R7, 0x3000, RZ ;  /* 0x00003000070a7824 */ /* 0x000fc600078e02ff */
[----:B------:R-:W0:Y:S02]  /*e5a0*/  SYNCS.PHASECHK.TRANS64.TRYWAIT P0, [R3+URZ+0x19c60], R2 ;  /* 0x019c6002030075a7 */ /* 0x000e24000800017f */
[----:B0-----:R-:W-:Y:S05]  /*e5b0*/  @!P0 BRA `(.L_x_237) ;  /* 0x0000002000848947 */ /* 0x001fea0003800000 */
.L_x_291:
[----:B------:R-:W0:Y:S01]  /*e5c0*/  LDL R4, [R1] ;  /* 0x0000000001047983 */ /* 0x000e220000100800 */
[----:B------:R-:W-:Y:S05]  /*e5d0*/  WARPSYNC.ALL ;  /* 0x0000000000007948 */ /* 0x000fea0003800000 */
[----:B------:R-:W-:-:S05]  /*e5e0*/  LOP3.LUT R12, R10, R28, RZ, 0xfc, !PT ;  /* 0x0000001c0a0c7212 */ /* 0x000fca00078efcff */
[----:B------:R-:W-:Y:S01]  /*e5f0*/  IMAD.IADD R12, R17, 0x1, R12 ;  /* 0x00000001110c7824 */ /* 0x000fe200078e020c */
[----:B0-----:R-:W-:-:S05]  /*e600*/  LOP3.LUT R2, R10, R4, RZ, 0xfc, !PT ;  /* 0x000000040a027212 */ /* 0x001fca00078efcff */
[----:B------:R-:W-:-:S05]  /*e610*/  IMAD.IADD R2, R17, 0x1, R2 ;  /* 0x0000000111027824 */ /* 0x000fca00078e0202 */
[----:B------:R-:W0:Y:S02]  /*e620*/  LDSM.16.MT88.4 R4, [R2+0x9000] ;  /* 0x009000000204783b */ /* 0x000e240000004200 */
[C-C-:B0-----:R-:W-:Y:S02]  /*e630*/  PRMT R8, R4.reuse, 0x6420, R5.reuse ;  /* 0x0000642004087816 */ /* 0x141fe40000000005 */
[----:B------:R-:W-:Y:S02]  /*e640*/  PRMT R9, R4, 0x7531, R5 ;  /* 0x0000753104097816 */ /* 0x000fe40000000005 */
[C-C-:B------:R-:W-:Y:S02]  /*e650*/  PRMT R10, R6.reuse, 0x6420, R7.reuse ;  /* 0x00006420060a7816 */ /* 0x140fe40000000007 */
[----:B------:R-:W-:-:S05]  /*e660*/  PRMT R11, R6, 0x7531, R7 ;  /* 0x00007531060b7816 */ /* 0x000fca0000000007 */
[----:B------:R-:W-:Y:S04]  /*e670*/  STSM.16.M88.4 [R12+0x3000], R8 ;  /* 0x003000080c007844 */ /* 0x000fe80000000200 */
[----:B------:R-:W0:Y:S02]  /*e680*/  LDSM.16.MT88.4 R4, [R2+0xa000] ;  /* 0x00a000000204783b */ /* 0x000e240000004200 */
[C-C-:B0-----:R-:W-:Y:S02]  /*e690*/  PRMT R8, R4.reuse, 0x6420, R5.reuse ;  /* 0x0000642004087816 */ /* 0x141fe40000000005 */
[----:B------:R-:W-:Y:S02]  /*e6a0*/  PRMT R9, R4, 0x7531, R5 ;  /* 0x0000753104097816 */ /* 0x000fe40000000005 */
[----:B------:R-:W-:-:S02]  /*e6b0*/  PRMT R10, R6, 0x6420, R7 ;  /* 0x00006420060a7816 */ /* 0x000fc40000000007 */
[----:B------:R-:W-:-:S05]  /*e6c0*/  PRMT R11, R6, 0x7531, R7 ;  /* 0x00007531060b7816 */ /* 0x000fca0000000007 */
[----:B------:R-:W-:Y:S04]  /*e6d0*/  STSM.16.M88.4 [R12+0x4000], R8 ;  /* 0x004000080c007844 */ /* 0x000fe80000000200 */
[----:B------:R-:W0:Y:S02]  /*e6e0*/  LDSM.16.MT88.4 R4, [R2+0xb000] ;  /* 0x00b000000204783b */ /* 0x000e240000004200 */
[C-C-:B0-----:R-:W-:Y:S02]  /*e6f0*/  PRMT R8, R4.reuse, 0x6420, R5.reuse ;  /* 0x0000642004087816 */ /* 0x141fe40000000005 */
[----:B------:R-:W-:Y:S02]  /*e700*/  PRMT R9, R4, 0x7531, R5 ;  /* 0x0000753104097816 */ /* 0x000fe40000000005 */
[----:B------:R-:W-:-:S02]  /*e710*/  PRMT R10, R6, 0x6420, R7 ;  /* 0x00006420060a7816 */ /* 0x000fc40000000007 */
[----:B------:R-:W-:-:S05]  /*e720*/  PRMT R11, R6, 0x7531, R7 ;  /* 0x00007531060b7816 */ /* 0x000fca0000000007 */
[----:B------:R0:W-:Y:S04]  /*e730*/  STSM.16.M88.4 [R12+0x5000], R8 ;  /* 0x005000080c007844 */ /* 0x0001e80000000200 */
[----:B------:R-:W1:Y:S01]  /*e740*/  LDSM.16.MT88.4 R4, [R2+0x9800] ;  /* 0x009800000204783b */ /* 0x000e620000004200 */
[----:B0-----:R-:W-:Y:S02]  /*e750*/  IADD3 R12, R29, 0x3000, R12 ;  /* 0x000030001d0c7810 */ /* 0x001fe40007ffe00c */
[C-C-:B-1----:R-:W-:Y:S02]  /*e760*/  PRMT R8, R4.reuse, 0x6420, R5.reuse ;  /* 0x0000642004087816 */ /* 0x142fe40000000005 */
[----:B------:R-:W-:Y:S02]  /*e770*/  PRMT R9, R4, 0x7531, R5 ;  /* 0x0000753104097816 */ /* 0x000fe40000000005 */
[----:B------:R-:W-:-:S02]  /*e780*/  PRMT R10, R6, 0x6420, R7 ;  /* 0x00006420060a7816 */ /* 0x000fc40000000007 */
[----:B------:R-:W-:-:S05]  /*e790*/  PRMT R11, R6, 0x7531, R7 ;  /* 0x00007531060b7816 */ /* 0x000fca0000000007 */
[----:B------:R-:W-:Y:S04]  /*e7a0*/  STSM.16.M88.4 [R12], R8 ;  /* 0x000000080c007844 */ /* 0x000fe80000000200 */
        /* <DEDUP_REMOVED lines=17> */
[----:B-1----:R-:W1:Y:S01]  /*e8c0*/  FENCE.VIEW.ASYNC.S ;  /* 0x00000000000073c6 */ /* 0x002e620000000000 */
[----:B------:R-:W-:Y:S05]  /*e8d0*/  @!P1 BRA `(.L_x_238) ;  /* 0x0000000000049947 */ /* 0x000fea0003800000 */
[----:B------:R-:W-:Y:S01]  /*e8e0*/  BPT.TRAP 0x1 ;  /* 0x000000040000795c */ /* 0x000fe20000300000 */
.L_x_238:
[----:B------:R-:W2:Y:S01]  /*e8f0*/  S2R R2, SR_TID.X ;  /* 0x0000000000027919 */ /* 0x000ea20000002100 */
[----:B-1----:R1:W-:Y:S01]  /*e900*/  SYNCS.ARRIVE.TRANS64.A1T0 RZ, [R3+URZ+0x19c50], RZ ;  /* 0x019c50ff03ff79a7 */ /* 0x0023e2000810003f */
[----:B------:R-:W-:Y:S02]  /*e910*/  IMAD.MOV.U32 R6, RZ, RZ, R19 ;  /* 0x000000ffff067224 */ /* 0x000fe400078e0013 */
[----:B------:R-:W-:Y:S01]  /*e920*/  IMAD.MOV.U32 R7, RZ, RZ, R18 ;  /* 0x000000ffff077224 */ /* 0x000fe200078e0012 */
[----:B--2---:R-:W-:Y:S01]  /*e930*/  LOP3.LUT R2, R2, 0x7f, RZ, 0xc0, !PT ;  /* 0x0000007f02027812 */ /* 0x004fe200078ec0ff */
[----:B------:R-:W-:Y:S03]  /*e940*/  BAR.SYNC.DEFER_BLOCKING 0x2, 0x80 ;  /* 0x0082000000007b1d */ /* 0x000fe60000010000 */
[----:B------:R-:W-:-:S13]  /*e950*/  ISETP.NE.AND P0, PT, R2, RZ, PT ;  /* 0x000000ff0200720c */ /* 0x000fda0003f05270 */
[----:B------:R-:W-:-:S05]  /*e960*/  @!P0 VIADD R2, R3, 0x19c80 ;  /* 0x00019c8003028836 */ /* 0x000fca0000000000 */
[----:B------:R-:W-:-:S04]  /*e970*/  @!P0 PRMT R2, RZ, 0x654, R2 ;  /* 0x00000654ff028816 */ /* 0x000fc80000000002 */
[----:B------:R1:W-:Y:S01]  /*e980*/  @!P0 SYNCS.ARRIVE.TRANS64.RED.A1T0 RZ, [R2+URZ], RZ ;  /* 0x000000ff02ff89a7 */ /* 0x0003e2000810043f */
[C---:B------:R-:W-:Y:S01]  /*e990*/  ISETP.GT.AND P0, PT, R0.reuse, R26, PT ;  /* 0x0000001a0000720c */ /* 0x040fe20003f04270 */
[----:B------:R-:W-:-:S12]  /*e9a0*/  VIADD R0, R0, 0xffffffff ;  /* 0xffffffff00007836 */ /* 0x000fd80000000000 */
[----:B-1----:R-:W-:Y:S05]  /*e9b0*/  @P0 BRA `(.L_x_239) ;  /* 0xfffffff000140947 */ /* 0x002fea000383ffff */
.L_x_215:
[----:B0-----:R-:W0:Y:S01]  /*e9c0*/  S2R R2, SR_TID.X ;  /* 0x0000000000027919 */ /* 0x001e220000002100 */
[----:B------:R-:W-:Y:S01]  /*e9d0*/  BSSY B0, `(.L_x_240) ;  /* 0x0000010000007945 */ /* 0x000fe20003800000 */
        /* <DEDUP_REMOVED lines=14> */
[----:B0-----:R-:W-:-:S07]  /*eac0*/  IADD3 R24, R0, UR41, R7 ;  /* 0x0000002900187c10 */ /* 0x001fce000fffe007 */
.L_x_241:
[----:B------:R-:W-:Y:S05]  /*ead0*/  BSYNC B0 ;  /* 0x0000000000007941 */ /* 0x000fea0003800000 */
.L_x_240:
[----:B------:R-:W-:-:S06]  /*eae0*/  UISETP.NE.AND UP0, UPT, UR38, 0x3, UPT ;  /* 0x000000032600788c */ /* 0x000fcc000bf05270 */
[----:B------:R-:W-:-:S13]  /*eaf0*/  PLOP3.LUT P1, PT, PT, PT, UP0, 0x80, 0x0 ;  /* 0x000000000000781c */ /* 0x000fda0003f2f008 */
[----:B------:R-:W-:Y:S05]  /*eb00*/  @!P1 BRA `(.L_x_242) ;  /* 0x0000000000049947 */ /* 0x000fea0003800000 */
[----:B------:R-:W-:Y:S01]  /*eb10*/  BPT.TRAP 0x1 ;  /* 0x000000040000795c */ /* 0x000fe20000300000 */
.L_x_242:
[----:B------:R-:W-:Y:S01]  /*eb20*/  LOP3.LUT R0, R19, 0x1, RZ, 0x3c, !PT ;  /* 0x0000000113007812 */ /* 0x000fe200078e3cff */
[----:B------:R-:W-:Y:S01]  /*eb30*/  IMAD R3, R18, 0x8, R17 ;  /* 0x0000000812037824 */ /* 0x000fe200078e0211 */
[----:B------:R-:W-:Y:S01]  /*eb40*/  BSSY B0, `(.L_x_243) ;  /* 0x0000006000007945 */ /* 0x000fe20003800000 */
[----:B------:R-:W-:Y:S01]  /*eb50*/  IMAD.U32 R2, RZ, RZ, UR42 ;  /* 0x0000002aff027e24 */ /* 0x000fe2000f8e00ff */
[----:B------:R-:W-:-:S04]  /*eb60*/  SHF.L.U32 R0, R0, 0x1f, RZ ;  /* 0x0000001f00007819 */ /* 0x000fc800000006ff */
[----:B------:R-:W0:Y:S01]  /*eb70*/  SYNCS.PHASECHK.TRANS64.TRYWAIT P1, [R3+URZ+0x19c70], R0 ;  /* 0x019c7000030075a7 */ /* 0x000e22000802017f */
[----:B------:R-:W-:Y:S01]  /*eb80*/  ISETP.NE.AND P2, PT, R2, 0x3, PT ;  /* 0x000000030200780c */ /* 0x000fe20003f45270 */
[----:B0-----:R-:W-:-:S12]  /*eb90*/  @!P1 BRA `(.L_x_244) ;  /* 0x0000001c00209947 */ /* 0x001fd80003800000 */
.L_x_292:
[----:B------:R-:W-:Y:S05]  /*eba0*/  BSYNC B0 ;  /* 0x0000000000007941 */ /* 0x000fea0003800000 */
.L_x_243:
[----:B------:R-:W-:Y:S05]  /*ebb0*/  @!P2 BRA `(.L_x_245) ;  /* 0x000000000004a947 */ /* 0x000fea0003800000 */
[----:B------:R-:W-:Y:S01]  /*ebc0*/  BPT.TRAP 0x1 ;  /* 0x000000040000795c */ /* 0x000fe20000300000 */
.L_x_245:
[----:B0-----:R-:W-:-:S04]  /*ebd0*/  SHF.L.U32 R0, R19, 0x1f, RZ ;  /* 0x0000001f13007819 */ /* 0x001fc800000006ff */
[----:B------:R-:W0:Y:S02]  /*ebe0*/  SYNCS.PHASECHK.TRANS64.TRYWAIT P1, [R3+URZ+0x19c60], R0 ;  /* 0x019c6000030075a7 */ /* 0x000e24000802017f */
[----:B0-----:R-:W-:Y:S05]  /*ebf0*/  @!P1 BRA `(.L_x_246) ;  /* 0x0000001c001c9947 */ /* 0x001fea0003800000 */
.L_x_293:
[----:B------:R-:W0:Y:S01]  /*ec00*/  LDL R2, [R1] ;  /* 0x0000000001027983 */ /* 0x000e220000100800 */
[----:B------:R-:W-:Y:S01]  /*ec10*/  IMAD R11, R18, 0x3000, RZ ;  /* 0x00003000120b7824 */ /* 0x000fe200078e02ff */
[----:B------:R-:W-:Y:S05]  /*ec20*/  WARPSYNC.ALL ;  /* 0x0000000000007948 */ /* 0x000fea0003800000 */
[C---:B0-----:R-:W-:Y:S02]  /*ec30*/  LOP3.LUT R0, R11.reuse, R2, RZ, 0xfc, !PT ;  /* 0x000000020b007212 */ /* 0x041fe400078efcff */
[----:B------:R-:W-:-:S03]  /*ec40*/  LOP3.LUT R2, R11, R28, RZ, 0xfc, !PT ;  /* 0x0000001c0b027212 */ /* 0x000fc600078efcff */
[C---:B------:R-:W-:Y:S02]  /*ec50*/  IMAD.IADD R0, R17.reuse, 0x1, R0 ;  /* 0x0000000111007824 */ /* 0x040fe400078e0200 */
[----:B------:R-:W-:-:S03]  /*ec60*/  IMAD.IADD R2, R17, 0x1, R2 ;  /* 0x0000000111027824 */ /* 0x000fc600078e0202 */
        /* <DEDUP_REMOVED lines=45> */
.L_x_247:
[----:B-1----:R-:W-:Y:S01]  /*ef40*/  SYNCS.ARRIVE.TRANS64.A1T0 RZ, [R3+URZ+0x19c50], RZ ;  /* 0x019c50ff03ff79a7 */ /* 0x002fe2000810003f */
[----:B------:R-:W-:Y:S02]  /*ef50*/  @!P0 VIADD R0, R3, 0x19c80 ;  /* 0x00019c8003008836 */ /* 0x000fe40000000000 */
[----:B------:R-:W-:-:S03]  /*ef60*/  VIADD R18, R18, 0x1 ;  /* 0x0000000112127836 */ /* 0x000fc60000000000 */
[----:B------:R-:W-:Y:S01]  /*ef70*/  @!P0 PRMT R0, RZ, 0x654, R0 ;  /* 0x00000654ff008816 */ /* 0x000fe20000000000 */
[----:B------:R-:W-:Y:S06]  /*ef80*/  BAR.SYNC.DEFER_BLOCKING 0x2, 0x80 ;  /* 0x0082000000007b1d */ /* 0x000fec0000010000 */
[----:B------:R1:W-:Y:S01]  /*ef90*/  @!P0 SYNCS.ARRIVE.TRANS64.RED.A1T0 RZ, [R0+URZ], RZ ;  /* 0x000000ff00ff89a7 */ /* 0x0003e2000810043f */
[----:B------:R-:W-:-:S04]  /*efa0*/  ISETP.NE.AND P0, PT, R18, 0x2, PT ;  /* 0x000000021200780c */ /* 0x000fc80003f05270 */
[----:B------:R-:W-:Y:S02]  /*efb0*/  SEL R18, R18, RZ, P0 ;  /* 0x000000ff12127207 */ /* 0x000fe40000000000 */
[----:B-1----:R-:W-:-:S04]  /*efc0*/  SEL R0, RZ, 0x1, P0 ;  /* 0x00000001ff007807 */ /* 0x002fc80000000000 */
[----:B------:R-:W-:-:S07]  /*efd0*/  LOP3.LUT R19, R19, R0, RZ, 0x3c, !PT ;  /* 0x0000000013137212 */ /* 0x000fce00078e3cff */
.L_x_190:
[----:B------:R-:W-:Y:S05]  /*efe0*/  BSYNC B7 ;  /* 0x0000000000077941 */ /* 0x000fea0003800000 */
.L_x_188:
[----:B------:R-:W-:-:S13]  /*eff0*/  LOP3.LUT P0, RZ, R23, 0x2, RZ, 0xc0, !PT ;  /* 0x0000000217ff7812 */ /* 0x000fda000780c0ff */
[----:B------:R-:W-:Y:S05]  /*f000*/  @!P0 BRA `(.L_x_248) ;  /* 0x0000000000248947 */ /* 0x000fea0003800000 */
[----:B------:R-:W1:Y:S08]  /*f010*/  S2UR UR5, SR_CgaCtaId ;  /* 0x00000000000579c3 */ /* 0x000e700000008800 */
[----:B------:R-:W-:Y:S06]  /*f020*/  BAR.SYNC.DEFER_BLOCKING 0x5, 0x200 ;  /* 0x0148000000007b1d */ /* 0x000fec0000010000 */
[----:B------:R-:W-:-:S02]  /*f030*/  UMOV UR4, 0x400 ;  /* 0x0000040000047882 */ /* 0x000fc40000000000 */
[----:B-1----:R-:W-:-:S06]  /*f040*/  ULEA UR4, UR5, UR4, 0x18 ;  /* 0x0000000405047291 */ /* 0x002fcc000f8ec03f */
[----:B------:R-:W-:-:S05]  /*f050*/  IMAD.U32 R17, RZ, RZ, UR4 ;  /* 0x00000004ff117e24 */ /* 0x000fca000f8e00ff */
[----:B------:R-:W1:Y:S02]  /*f060*/  LDS.128 R24, [R17+0x19cd0] ;  /* 0x019cd00011187984 */ /* 0x000e640000000c00 */
[----:B-1----:R-:W-:Y:S01]  /*f070*/  R2UR UR43, R27 ;  /* 0x000000001b2b72ca */ /* 0x002fe200000e0000 */
[----:B------:R-:W-:Y:S06]  /*f080*/  BAR.ARV 0x4, 0x200 ;  /* 0x0108000000007b1d */ /* 0x000fec0000002000 */
[----:B------:R-:W-:Y:S08]  /*f090*/  BRA `(.L_x_249) ;  /* 0x0000000800ac7947 */ /* 0x000ff00003800000 */
.L_x_248:
[----:B------:R-:W0:Y:S01]  /*f0a0*/  S2R R0, SR_TID.X ;  /* 0x0000000000007919 */ /* 0x000e220000002100 */
[----:B------:R-:W-:Y:S01]  /*f0b0*/  ULDC UR4, c[0x0][0xc3c] ;  /* 0x00030f0000047ab9 */ /* 0x000fe20000000800 */
[----:B0-----:R-:W-:Y:S01]  /*f0c0*/  LOP3.LUT R9, R0, 0x1f, RZ, 0xc0, !PT ;  /* 0x0000001f00097812 */ /* 0x001fe200078ec0ff */
[----:B------:R-:W-:-:S03]  /*f0d0*/  IMAD.MOV.U32 R0, RZ, RZ, RZ ;  /* 0x000000ffff007224 */ /* 0x000fc600078e00ff */
[C---:B------:R-:W-:Y:S01]  /*f0e0*/  ISETP.NE.AND P0, PT, R9.reuse, 0x1f, PT ;  /* 0x0000001f0900780c */ /* 0x040fe20003f05270 */
[----:B------:R-:W-:-:S05]  /*f0f0*/  VIADD R7, R9, UR43 ;  /* 0x0000002b09077c36 */ /* 0x000fca0008000000 */
[----:B------:R-:W-:Y:S01]  /*f100*/  ISETP.GE.OR P1, PT, R7, UR4, !P0 ;  /* 0x0000000407007c0c */ /* 0x000fe2000c726670 */
[----:B------:R-:W-:-:S12]  /*f110*/  ULDC UR4, c[0x0][0xc3c] ;  /* 0x00030f0000047ab9 */ /* 0x000fd80000000800 */
[----:B------:R-:W0:Y:S08]  /*f120*/  @!P1 LDC.64 R2, c[0x0][0xc80] ;  /* 0x00032000ff029b82 */ /* 0x000e300000000a00 */
[----:B------:R-:W1:Y:S01]  /*f130*/  @!P1 LDC.64 R4, c[0x0][0xc78] ;  /* 0x00031e00ff049b82 */ /* 0x000e620000000a00 */
[----:B0-----:R-:W-:-:S05]  /*f140*/  @!P1 IMAD.WIDE R2, R7, 0x4, R2 ;  /* 0x0000000407029825 */ /* 0x001fca00078e0202 */
[----:B------:R1:W2:Y:S02]  /*f150*/  @!P1 LDG.E R0, desc[UR52][R2.64] ;  /* 0x0000003402009981 */ /* 0x0002a4000c1e1900 */
[----:B-1----:R-:W-:-:S04]  /*f160*/  @!P1 IMAD.WIDE R2, R7, 0x4, R4 ;  /* 0x0000000407029825 */ /* 0x002fc800078e0204 */
[----:B------:R-:W-:-:S06]  /*f170*/  IMAD.MOV.U32 R5, RZ, RZ, RZ ;  /* 0x000000ffff057224 */ /* 0x000fcc00078e00ff */
[----:B------:R-:W2:Y:S01]  /*f180*/  @!P1 LDG.E R5, desc[UR52][R2.64] ;  /* 0x0000003402059981 */ /* 0x000ea2000c1e1900 */
[C---:B------:R-:W-:Y:S02]  /*f190*/  ISETP.NE.AND P1, PT, R9.reuse, RZ, PT ;  /* 0x000000ff0900720c */ /* 0x040fe40003f25270 */
[C---:B------:R-:W-:Y:S02]  /*f1a0*/  ISETP.GE.U32.AND P2, PT, R9.reuse, 0x2, PT ;  /* 0x000000020900780c */ /* 0x040fe40003f46070 */
[C---:B------:R-:W-:Y:S02]  /*f1b0*/  ISETP.GE.U32.AND P3, PT, R9.reuse, 0x4, PT ;  /* 0x000000040900780c */ /* 0x040fe40003f66070 */
[C---:B------:R-:W-:Y:S02]  /*f1c0*/  ISETP.GE.U32.AND P4, PT, R9.reuse, 0x8, PT ;  /* 0x000000080900780c */ /* 0x040fe40003f86070 */
[----:B------:R-:W-:Y:S01]  /*f1d0*/  ISETP.GE.U32.AND P5, PT, R9, 0x10, PT ;  /* 0x000000100900780c */ /* 0x000fe20003fa6070 */
[----:B--2---:R-:W-:-:S05]  /*f1e0*/  IMAD R4, R5, R0, RZ ;  /* 0x0000000005047224 */ /* 0x004fca00078e02ff */
[----:B------:R-:W0:Y:S02]  /*f1f0*/  SHFL.UP PT, R6, R4, 0x1, RZ ;  /* 0x0420000004067989 */ /* 0x000e2400000e00ff */
[----:B0-----:R-:W-:-:S05]  /*f200*/  SEL R7, R6, RZ, P1 ;  /* 0x000000ff06077207 */ /* 0x001fca0000800000 */
[----:B------:R-:W-:-:S05]  /*f210*/  IMAD.IADD R7, R4, 0x1, R7 ;  /* 0x0000000104077824 */ /* 0x000fca00078e0207 */
[----:B------:R-:W0:Y:S02]  /*f220*/  SHFL.UP PT, R6, R7, 0x2, RZ ;  /* 0x0440000007067989 */ /* 0x000e2400000e00ff */
[----:B0-----:R-:W-:-:S05]  /*f230*/  SEL R6, R6, RZ, P2 ;  /* 0x000000ff06067207 */ /* 0x001fca0001000000 */
[----:B------:R-:W-:Y:S02]  /*f240*/  IMAD.IADD R6, R7, 0x1, R6 ;  /* 0x0000000107067824 */ /* 0x000fe400078e0206 */
[----:B------:R-:W-:Y:S04]  /*f250*/  SHFL.IDX PT, R7, R24, 0x1, 0x1f ;  /* 0x00201f0018077f89 */ /* 0x000fe800000e0000 */
[----:B------:R-:W0:Y:S02]  /*f260*/  SHFL.UP PT, R8, R6, 0x4, RZ ;  /* 0x0480000006087989 */ /* 0x000e2400000e00ff */
[----:B0-----:R-:W-:-:S05]  /*f270*/  SEL R3, R8, RZ, P3 ;  /* 0x000000ff08037207 */ /* 0x001fca0001800000 */
[----:B------:R-:W-:Y:S02]  /*f280*/  IMAD.IADD R4, R6, 0x1, R3 ;  /* 0x0000000106047824 */ /* 0x000fe400078e0203 */
[----:B------:R-:W-:Y:S04]  /*f290*/  SHFL.IDX PT, R6, R24, RZ, 0x1f ;  /* 0x00001fff18067589 */ /* 0x000fe800000e0000 */
[----:B------:R-:W0:Y:S02]  /*f2a0*/  SHFL.UP PT, R2, R4, 0x8, RZ ;  /* 0x0500000004027989 */ /* 0x000e2400000e00ff */
[----:B0-----:R-:W-:-:S05]  /*f2b0*/  SEL R3, R2, RZ, P4 ;  /* 0x000000ff02037207 */ /* 0x001fca0002000000 */
[----:B------:R-:W-:-:S05]  /*f2c0*/  IMAD.IADD R8, R4, 0x1, R3 ;  /* 0x0000000104087824 */ /* 0x000fca00078e0203 */
[----:B------:R-:W0:Y:S02]  /*f2d0*/  SHFL.UP PT, R2, R8, 0x10, RZ ;  /* 0x0600000008027989 */ /* 0x000e2400000e00ff */
[----:B0-----:R-:W-:-:S05]  /*f2e0*/  SEL R3, R2, RZ, P5 ;  /* 0x000000ff02037207 */ /* 0x001fca0002800000 */
[----:B------:R-:W-:Y:S02]  /*f2f0*/  IMAD.IADD R2, R8, 0x1, R3 ;  /* 0x0000000108027824 */ /* 0x000fe400078e0203 */
[----:B------:R-:W0:Y:S01]  /*f300*/  LDC R3, c[0x0][0xc38] ;  /* 0x00030e00ff037b82 */ /* 0x000e220000000800 */
[----:B------:R-:W-:Y:S02]  /*f310*/  IMAD.MOV.U32 R8, RZ, RZ, RZ ;  /* 0x000000ffff087224 */ /* 0x000fe400078e00ff */
[----:B------:R-:W0:Y:S02]  /*f320*/  SHFL.IDX PT, R10, R2, 0x1f, 0x1f ;  /* 0x03e01f00020a7f89 */ /* 0x000e2400000e0000 */
[----:B0-----:R-:W-:-:S04]  /*f330*/  IMAD R10, R10, R3, RZ ;  /* 0x000000030a0a7224 */ /* 0x001fc800078e02ff */
[----:B------:R-:W-:-:S05]  /*f340*/  IMAD.IADD R7, R7, 0x1, R10 ;  /* 0x0000000107077824 */ /* 0x000fca00078e020a */
[----:B------:R-:W-:-:S13]  /*f350*/  ISETP.GT.AND P6, PT, R7, R6, PT ;  /* 0x000000060700720c */ /* 0x000fda0003fc4270 */
[----:B------:R-:W-:Y:S05]  /*f360*/  @P6 BRA `(.L_x_250) ;  /* 0x00000000009c6947 */ /* 0x000fea0003800000 */
.L_x_252:
[----:B------:R-:W-:-:S04]  /*f370*/  UIADD3 UR43, UR43, 0x1f, URZ ;  /* 0x0000001f2b2b7890 */ /* 0x000fc8000fffe03f */
[----:B------:R-:W-:-:S06]  /*f380*/  UISETP.GE.AND UP0, UPT, UR43, UR4, UPT ;  /* 0x000000042b00728c */ /* 0x000fcc000bf06270 */
[----:B------:R-:W-:-:S13]  /*f390*/  PLOP3.LUT P6, PT, PT, PT, UP0, 0x40, 0x0 ;  /* 0x000000000000781c */ /* 0x000fda0003fce808 */
[----:B------:R-:W-:Y:S05]  /*f3a0*/  @!P6 BRA `(.L_x_251) ;  /* 0x0000000400b0e947 */ /* 0x000fea0003800000 */
[----:B------:R-:W0:Y:S02]  /*f3b0*/  S2R R0, SR_TID.X ;  /* 0x0000000000007919 */ /* 0x000e240000002100 */
[----:B0-----:R-:W-:-:S05]  /*f3c0*/  LOP3.LUT R0, R0, 0x1f, RZ, 0xc0, !PT ;  /* 0x0000001f00007812 */ /* 0x001fca00078ec0ff */
[----:B------:R-:W-:Y:S02]  /*f3d0*/  VIADD R9, R0, UR43 ;  /* 0x0000002b00097c36 */ /* 0x000fe40008000000 */
[----:B------:R-:W-:-:S03]  /*f3e0*/  IMAD.MOV.U32 R0, RZ, RZ, RZ ;  /* 0x000000ffff007224 */ /* 0x000fc600078e00ff */
[----:B------:R-:W-:-:S13]  /*f3f0*/  ISETP.GE.OR P6, PT, R9, UR4, !P0 ;  /* 0x0000000409007c0c */ /* 0x000fda000c7c6670 */
[----:B------:R-:W0:Y:S08]  /*f400*/  @!P6 LDC.64 R2, c[0x0][0xc80] ;  /* 0x00032000ff02eb82 */ /* 0x000e300000000a00 */
[----:B------:R-:W1:Y:S01]  /*f410*/  @!P6 LDC.64 R4, c[0x0][0xc78] ;  /* 0x00031e00ff04eb82 */ /* 0x000e620000000a00 */
[----:B0-----:R-:W-:-:S05]  /*f420*/  @!P6 IMAD.WIDE R2, R9, 0x4, R2 ;  /* 0x000000040902e825 */ /* 0x001fca00078e0202 */
[----:B------:R1:W2:Y:S02]  /*f430*/  @!P6 LDG.E R0, desc[UR52][R2.64] ;  /* 0x000000340200e981 */ /* 0x0002a4000c1e1900 */
[----:B-1----:R-:W-:-:S04]  /*f440*/  @!P6 IMAD.WIDE R2, R9, 0x4, R4 ;  /* 0x000000040902e825 */ /* 0x002fc800078e0204 */
[----:B------:R-:W-:-:S06]  /*f450*/  IMAD.MOV.U32 R5, RZ, RZ, RZ ;  /* 0x000000ffff057224 */ /* 0x000fcc00078e00ff */
[----:B------:R-:W2:Y:S02]  /*f460*/  @!P6 LDG.E R5, desc[UR52][R2.64] ;  /* 0x000000340205e981 */ /* 0x000ea4000c1e1900 */
[----:B--2---:R-:W-:-:S05]  /*f470*/  IMAD R11, R5, R0, RZ ;  /* 0x00000000050b7224 */ /* 0x004fca00078e02ff */
        /* <DEDUP_REMOVED lines=14> */
[----:B------:R-:W-:Y:S02]  /*f560*/  IMAD.IADD R2, R2, 0x1, R3 ;  /* 0x0000000102027824 */ /* 0x000fe400078e0203 */
[----:B------:R-:W0:Y:S03]  /*f570*/  LDC R3, c[0x0][0xc38] ;  /* 0x00030e00ff037b82 */ /* 0x000e260000000800 */
[----:B------:R-:W0:Y:S02]  /*f580*/  SHFL.IDX PT, R4, R2, 0x1f, 0x1f ;  /* 0x03e01f0002047f89 */ /* 0x000e2400000e0000 */
[----:B0-----:R-:W-:-:S04]  /*f590*/  IMAD R4, R4, R3, RZ ;  /* 0x0000000304047224 */ /* 0x001fc800078e02ff */
[----:B------:R-:W-:-:S05]  /*f5a0*/  IMAD.IADD R7, R4, 0x1, R7 ;  /* 0x0000000104077824 */ /* 0x000fca00078e0207 */
[----:B------:R-:W-:-:S13]  /*f5b0*/  ISETP.GT.AND P6, PT, R7, R6, PT ;  /* 0x000000060700720c */ /* 0x000fda0003fc4270 */
[----:B------:R-:W-:Y:S05]  /*f5c0*/  @!P6 BRA `(.L_x_252) ;  /* 0xfffffffc0068e947 */ /* 0x000fea000383ffff */
[----:B------:R-:W-:-:S07]  /*f5d0*/  IMAD.MOV.U32 R10, RZ, RZ, R4 ;  /* 0x000000ffff0a7224 */ /* 0x000fce00078e0004 */
.L_x_250:
        /* <DEDUP_REMOVED lines=8> */
[----:B------:R-:W0:Y:S04]  /*f660*/  SHFL.IDX PT, R0, R0, R11, 0x1f ;  /* 0x00001f0b00007589 */ /* 0x000e2800000e0000 */
[----:B------:R1:W2:Y:S01]  /*f670*/  SHFL.IDX PT, R5, R5, R10, 0x1f ;  /* 0x00001f0a05057589 */ /* 0x0002a200000e0000 */
[----:B0-----:R-:W-:-:S04]  /*f680*/  IABS R4, R0 ;  /* 0x0000000000047213 */ /* 0x001fc80000000000 */
[----:B------:R-:W0:Y:S08]  /*f690*/  I2F.RP R9, R4 ;  /* 0x0000000400097306 */ /* 0x000e300000209400 */
[----:B0-----:R-:W0:Y:S02]  /*f6a0*/  MUFU.RCP R9, R9 ;  /* 0x0000000900097308 */ /* 0x001e240000001000 */
[----:B0-----:R-:W-:-:S06]  /*f6b0*/  VIADD R7, R9, 0xffffffe ;  /* 0x0ffffffe09077836 */ /* 0x001fcc0000000000 */
[----:B------:R-:W0:Y:S01]  /*f6c0*/  F2I.FTZ.U32.TRUNC.NTZ R7, R7 ;  /* 0x0000000700077305 */ /* 0x000e22000021f000 */
[----:B-12---:R-:W-:Y:S05]  /*f6d0*/  @!P0 BRA `(.L_x_253) ;  /* 0x00000000000c8947 */ /* 0x006fea0003800000 */
[----:B------:R-:W-:-:S06]  /*f6e0*/  UIADD3 UR5, UR4, -0x1, URZ ;  /* 0xffffffff04057890 */ /* 0x000fcc000fffe03f */
[----:B------:R-:W-:-:S05]  /*f6f0*/  IMAD.U32 R9, RZ, RZ, UR5 ;  /* 0x00000005ff097e24 */ /* 0x000fca000f8e00ff */
[----:B------:R1:W2:Y:S02]  /*f700*/  SHFL.IDX PT, R8, R2, R9, 0x1f ;  /* 0x00001f0902087589 */ /* 0x0002a400000e0000 */
.L_x_253:
[----:B--2---:R-:W-:Y:S01]  /*f710*/  IMAD R24, R8, R3, R24 ;  /* 0x0000000308187224 */ /* 0x004fe200078e0218 */
[----:B------:R-:W-:Y:S01]  /*f720*/  UIADD3 UR43, UR4, UR43, URZ ;  /* 0x0000002b042b7290 */ /* 0x000fe2000fffe03f */
[--C-:B0-----:R-:W-:Y:S02]  /*f730*/  IMAD.MOV R3, RZ, RZ, -R7.reuse ;  /* 0x000000ffff037224 */ /* 0x101fe400078e0a07 */
[----:B-1----:R-:W-:Y:S02]  /*f740*/  IMAD.MOV.U32 R2, RZ, RZ, RZ ;  /* 0x000000ffff027224 */ /* 0x002fe400078e00ff */
[----:B------:R-:W-:Y:S02]  /*f750*/  IMAD R8, R3, R4, RZ ;  /* 0x0000000403087224 */ /* 0x000fe400078e02ff */
[----:B------:R-:W-:Y:S02]  /*f760*/  IMAD.MOV.U32 R3, RZ, RZ, R7 ;  /* 0x000000ffff037224 */ /* 0x000fe400078e0007 */
[----:B------:R-:W-:Y:S01]  /*f770*/  IMAD.IADD R25, R6, 0x1, -R24 ;  /* 0x0000000106197824 */ /* 0x000fe200078e0a18 */
[----:B------:R-:W-:Y:S01]  /*f780*/  IABS R6, R0 ;  /* 0x0000000000067213 */ /* 0x000fe20000000000 */
[----:B------:R-:W-:Y:S01]  /*f790*/  IMAD.HI.U32 R3, R7, R8, R2 ;  /* 0x0000000807037227 */ /* 0x000fe200078e0002 */
[----:B------:R-:W-:-:S02]  /*f7a0*/  IABS R7, R5 ;  /* 0x0000000500077213 */ /* 0x000fc40000000000 */
[----:B------:R-:W-:Y:S01]  /*f7b0*/  IABS R9, R25 ;  /* 0x0000001900097213 */ /* 0x000fe20000000000 */
[----:B------:R-:W-:Y:S01]  /*f7c0*/  IMAD.MOV R10, RZ, RZ, -R6 ;  /* 0x000000ffff0a7224 */ /* 0x000fe200078e0a06 */
[----:B------:R-:W0:Y:S03]  /*f7d0*/  I2F.RP R8, R7 ;  /* 0x0000000700087306 */ /* 0x000e260000209400 */
        /* <DEDUP_REMOVED lines=9> */
[----:B------:R-:W-:-:S03]  /*f870*/  IABS R4, R5 ;  /* 0x0000000500047213 */ /* 0x000fc60000000000 */
[----:B------:R-:W0:Y:S02]  /*f880*/  F2I.FTZ.U32.TRUNC.NTZ R3, R10 ;  /* 0x0000000a00037305 */ /* 0x000e24000021f000 */
[----:B------:R-:W-:-:S06]  /*f890*/  IMAD.MOV R4, RZ, RZ, -R4 ;  /* 0x000000ffff047224 */ /* 0x000fcc00078e0a04 */
[----:B------:R-:W-:Y:S02]  /*f8a0*/  @P0 VIADD R6, R6, 0x1 ;  /* 0x0000000106060836 */ /* 0x000fe40000000000 */
[----:B0-----:R-:W-:-:S04]  /*f8b0*/  IMAD.MOV R2, RZ, RZ, -R3 ;  /* 0x000000ffff027224 */ /* 0x001fc800078e0a03 */
[----:B------:R-:W-:Y:S02]  /*f8c0*/  IMAD R9, R2, R7, RZ ;  /* 0x0000000702097224 */ /* 0x000fe400078e02ff */
[----:B------:R-:W-:-:S04]  /*f8d0*/  IMAD.MOV.U32 R2, RZ, RZ, RZ ;  /* 0x000000ffff027224 */ /* 0x000fc800078e00ff */
[----:B------:R-:W-:Y:S01]  /*f8e0*/  IMAD.HI.U32 R2, R3, R9, R2 ;  /* 0x0000000903027227 */ /* 0x000fe200078e0002 */
[----:B------:R-:W-:-:S04]  /*f8f0*/  LOP3.LUT R3, R25, R0, RZ, 0x3c, !PT ;  /* 0x0000000019037212 */ /* 0x000fc800078e3cff */
[----:B------:R-:W-:-:S13]  /*f900*/  ISETP.GE.AND P2, PT, R3, RZ, PT ;  /* 0x000000ff0300720c */ /* 0x000fda0003f46270 */
[----:B------:R-:W-:Y:S01]  /*f910*/  @!P2 IMAD.MOV R6, RZ, RZ, -R6 ;  /* 0x000000ffff06a224 */ /* 0x000fe200078e0a06 */
[----:B------:R-:W-:-:S04]  /*f920*/  @!P1 LOP3.LUT R6, RZ, R0, RZ, 0x33, !PT ;  /* 0x00000000ff069212 */ /* 0x000fc800078e33ff */
[-C--:B------:R-:W-:Y:S01]  /*f930*/  IABS R3, R6.reuse ;  /* 0x0000000600037213 */ /* 0x080fe20000000000 */
[----:B------:R-:W-:-:S04]  /*f940*/  IMAD R0, R0, R6, RZ ;  /* 0x0000000600007224 */ /* 0x000fc800078e02ff */
        /* <DEDUP_REMOVED lines=18> */
.L_x_251:
[----:B------:R-:W-:Y:S01]  /*fa70*/  IMAD.MOV.U32 R24, RZ, RZ, R6 ;  /* 0x000000ffff187224 */ /* 0x000fe200078e0006 */
[----:B------:R-:W-:Y:S01]  /*fa80*/  ULDC UR43, c[0x0][0xc3c] ;  /* 0x00030f00002b7ab9 */ /* 0x000fe20000000800 */
[----:B------:R-:W-:Y:S02]  /*fa90*/  IMAD.MOV.U32 R25, RZ, RZ, RZ ;  /* 0x000000ffff197224 */ /* 0x000fe400078e00ff */
[----:B------:R-:W-:-:S07]  /*faa0*/  IMAD.MOV.U32 R26, RZ, RZ, RZ ;  /* 0x000000ffff1a7224 */ /* 0x000fce00078e00ff */
.L_x_254:
[----:B------:R-:W0:Y:S01]  /*fab0*/  S2R R0, SR_TID.X ;  /* 0x0000000000007919 */ /* 0x000e220000002100 */
[----:B------:R-:W-:Y:S01]  /*fac0*/  IMAD.U32 R27, RZ, RZ, UR43 ;  /* 0x0000002bff1b7e24 */ /* 0x000fe2000f8e00ff */
[----:B------:R-:W-:Y:S01]  /*fad0*/  BAR.SYNC.DEFER_BLOCKING 0x4, 0x200 ;  /* 0x0108000000007b1d */ /* 0x000fe20000010000 */
[----:B0-----:R-:W-:-:S04]  /*fae0*/  LOP3.LUT R0, R0, 0x1f, RZ, 0xc0, !PT ;  /* 0x0000001f00007812 */ /* 0x001fc800078ec0ff */
[----:B------:R-:W-:-:S13]  /*faf0*/  ISETP.NE.AND P0, PT, R0, RZ, PT ;  /* 0x000000ff0000720c */ /* 0x000fda0003f05270 */
[----:B------:R-:W0:Y:S01]  /*fb00*/  @!P0 S2R R3, SR_CgaCtaId ;  /* 0x0000000000038919 */ /* 0x000e220000008800 */
[----:B------:R-:W-:-:S04]  /*fb10*/  @!P0 MOV R0, 0x400 ;  /* 0x0000040000008802 */ /* 0x000fc80000000f00 */
[----:B0-----:R-:W-:-:S05]  /*fb20*/  @!P0 LEA R17, R3, R0, 0x18 ;  /* 0x0000000003118211 */ /* 0x001fca00078ec0ff */
[----:B------:R0:W-:Y:S01]  /*fb30*/  @!P0 STS.128 [R17+0x19cd0], R24 ;  /* 0x019cd01811008388 */ /* 0x0001e20000000c00 */
[----:B------:R-:W-:Y:S06]  /*fb40*/  BAR.ARV 0x5, 0x200 ;  /* 0x0148000000007b1d */ /* 0x000fec0000002000 */
.L_x_249:
[----:B------:R-:W-:Y:S02]  /*fb50*/  ULDC UR4, c[0x0][0xc3c] ;  /* 0x00030f0000047ab9 */ /* 0x000fe40000000800 */
[----:B------:R-:W-:-:S06]  /*fb60*/  UISETP.GE.AND UP0, UPT, UR43, UR4, UPT ;  /* 0x000000042b00728c */ /* 0x000fcc000bf06270 */
[----:B------:R-:W-:-:S13]  /*fb70*/  PLOP3.LUT P0, PT, PT, PT, UP0, 0x80, 0x0 ;  /* 0x000000000000781c */ /* 0x000fda0003f0f008 */
[----:B------:R-:W-:Y:S05]  /*fb80*/  @!P0 BRA `(.L_x_255) ;  /* 0xffffffbc00188947 */ /* 0x000fea000383ffff */
.L_x_183:
[----:B------:R-:W2:Y:S01]  /*fb90*/  LDL.LU R0, [R1+0x10] ;  /* 0x0000100001007983 */ /* 0x000ea20000300800 */
[----:B------:R-:W-:Y:S01]  /*fba0*/  BSSY B0, `(.L_x_256) ;  /* 0x000000b000007945 */ /* 0x000fe20003800000 */
[----:B------:R-:W1:Y:S01]  /*fbb0*/  S2R R5, SR_CgaCtaId ;  /* 0x0000000000057919 */ /* 0x000e620000008800 */
[----:B--2---:R-:W-:-:S05]  /*fbc0*/  VIADD R0, R0, 0x1 ;  /* 0x0000000100007836 */ /* 0x004fca0000000000 */
[----:B0-----:R-:W-:-:S04]  /*fbd0*/  LEA.HI R2, R0, R0, RZ, 0x1 ;  /* 0x0000000000027211 */ /* 0x001fc800078f08ff */
[----:B------:R-:W-:Y:S02]  /*fbe0*/  LOP3.LUT R3, R2, 0xfffffffe, RZ, 0xc0, !PT ;  /* 0xfffffffe02037812 */ /* 0x000fe400078ec0ff */
[----:B------:R-:W-:-:S03]  /*fbf0*/  MOV R2, 0x400 ;  /* 0x0000040000027802 */ /* 0x000fc60000000f00 */
[----:B------:R-:W-:Y:S01]  /*fc00*/  IMAD.IADD R0, R0, 0x1, -R3 ;  /* 0x0000000100007824 */ /* 0x000fe200078e0a03 */
[----:B-1----:R-:W-:-:S04]  /*fc10*/  LEA R7, R5, R2, 0x18 ;  /* 0x0000000205077211 */ /* 0x002fc800078ec0ff */
[----:B------:R-:W-:-:S04]  /*fc20*/  SHF.L.U32 R0, R0, 0x1f, RZ ;  /* 0x0000001f00007819 */ /* 0x000fc800000006ff */
[----:B------:R-:W0:Y:S02]  /*fc30*/  SYNCS.PHASECHK.TRANS64.TRYWAIT P0, [R7+URZ+0x19c20], R0 ;  /* 0x019c2000070075a7 */ /* 0x000e24000800017f */
[----:B0-----:R-:W-:Y:S05]  /*fc40*/  @!P0 BRA `(.L_x_257) ;  /* 0x0000000c001c8947 */ /* 0x001fea0003800000 */
.L_x_294:
[----:B------:R-:W-:Y:S05]  /*fc50*/  BSYNC B0 ;  /* 0x0000000000007941 */ /* 0x000fea0003800000 */
.L_x_256:
[----:B------:R-:W-:-:S03]  /*fc60*/  UMOV UR4, 0xffffffff ;  /* 0xffffffff00047882 */ /* 0x000fc60000000000 */
[----:B------:R-:W-:Y:S05]  /*fc70*/  BRA.DIV UR4, `(.L_x_258) ;  /* 0x0000000e04247947 */ /* 0x000fea000b800000 */
[----:B0-----:R-:W0:Y:S02]  /*fc80*/  S2R R0, SR_TID.X ;  /* 0x0000000000007919 */ /* 0x001e240000002100 */
[----:B0-----:R-:W-:-:S04]  /*fc90*/  SHF.R.U32.HI R0, RZ, 0x5, R0 ;  /* 0x00000005ff007819 */ /* 0x001fc80000011600 */
[----:B------:R-:W-:-:S05]  /*fca0*/  LOP3.LUT R0, R0, 0x3, RZ, 0xc0, !PT ;  /* 0x0000000300007812 */ /* 0x000fca00078ec0ff */
[----:B------:R0:W1:Y:S02]  /*fcb0*/  SHFL.IDX PT, R14, R0, RZ, 0x1f ;  /* 0x00001fff000e7589 */ /* 0x00006400000e0000 */
.L_x_297:
[----:B-1----:R-:W-:Y:S01]  /*fcc0*/  ISETP.NE.AND P0, PT, R14, RZ, PT ;  /* 0x000000ff0e00720c */ /* 0x002fe20003f05270 */
[----:B------:R-:W-:-:S12]  /*fcd0*/  BSSY B0, `(.L_x_259) ;  /* 0x000002b000007945 */ /* 0x000fd80003800000 */
[----:B------:R-:W-:Y:S05]  /*fce0*/  @P0 BRA `(.L_x_260) ;  /* 0x0000000000a40947 */ /* 0x000fea0003800000 */
[----:B------:R-:W-:-:S03]  /*fcf0*/  UMOV UR4, 0xffffffff ;  /* 0xffffffff00047882 */ /* 0x000fc60000000000 */
[----:B------:R-:W-:Y:S05]  /*fd00*/  BRA.DIV UR4, `(.L_x_261) ;  /* 0x0000000e04347947 */ /* 0x000fea000b800000 */
[----:B------:R-:W-:-:S13]  /*fd10*/  ELECT P6, URZ, PT ;  /* 0x00000000003f782f */ /* 0x000fda00038c0000 */
.L_x_300:
[----:B------:R-:W-:Y:S05]  /*fd20*/  @!P6 BRA `(.L_x_260) ;  /* 0x000000000094e947 */ /* 0x000fea0003800000 */
[----:B------:R-:W-:-:S06]  /*fd30*/  ULOP3.LUT UR4, UR40, 0x2, URZ, 0xfc, !UPT ;  /* 0x0000000228047892 */ /* 0x000fcc000f8efc3f */
[----:B0-----:R-:W-:-:S05]  /*fd40*/  IMAD.U32 R0, RZ, RZ, UR4 ;  /* 0x00000004ff007e24 */ /* 0x001fca000f8e00ff */
[----:B------:R-:W-:-:S13]  /*fd50*/  ISETP.NE.AND P0, PT, R0, 0x3, PT ;  /* 0x000000030000780c */ /* 0x000fda0003f05270 */
[----:B------:R-:W-:Y:S05]  /*fd60*/  @!P0 BRA `(.L_x_262) ;  /* 0x0000000000048947 */ /* 0x000fea0003800000 */
[----:B------:R-:W-:Y:S01]  /*fd70*/  BPT.TRAP 0x1 ;  /* 0x000000040000795c */ /* 0x000fe20000300000 */
.L_x_262:
        /* <DEDUP_REMOVED lines=8> */
[----:B------:R-:W-:-:S03]  /*fe00*/  LOP3.LUT R0, R19, R2, RZ, 0x3c, !PT ;  /* 0x0000000213007212 */ /* 0x000fc600078e3cff */
[----:B------:R-:W-:Y:S01]  /*fe10*/  IMAD R3, R6, 0x8, R3 ;  /* 0x0000000806037824 */ /* 0x000fe200078e0203 */
[----:B------:R-:W-:Y:S01]  /*fe20*/  SHF.L.U32 R0, R0, 0x1f, RZ ;  /* 0x0000001f00007819 */ /* 0x000fe200000006ff */
[----:B0-----:R-:W-:Y:S06]  /*fe30*/  @!P1 BRA `(.L_x_263) ;  /* 0x0000000c00089947 */ /* 0x001fec0003800000 */
.L_x_301:
[----:B------:R-:W1:Y:S02]  /*fe40*/  SYNCS.PHASECHK.TRANS64.TRYWAIT P1, [R3+URZ], R0 ;  /* 0x00000000030075a7 */ /* 0x000e64000802017f */
[----:B-1----:R-:W-:Y:S05]  /*fe50*/  @!P1 BRA `(.L_x_264) ;  /* 0x0000000c00149947 */ /* 0x002fea0003800000 */
.L_x_302:
[----:B------:R-:W-:Y:S05]  /*fe60*/  @!P0 BRA `(.L_x_265) ;  /* 0x0000000000048947 */ /* 0x000fea0003800000 */
[----:B------:R-:W-:Y:S01]  /*fe70*/  BPT.TRAP 0x1 ;  /* 0x000000040000795c */ /* 0x000fe20000300000 */
.L_x_265:
[----:B-1----:R-:W-:-:S04]  /*fe80*/  IMAD R3, R18, 0x8, R7 ;  /* 0x0000000812037824 */ /* 0x002fc800078e0207 */
[----:B------:R-:W1:Y:S02]  /*fe90*/  SYNCS.PHASECHK.TRANS64.TRYWAIT P1, [R3+URZ+0x19c60], R4 ;  /* 0x019c6004030075a7 */ /* 0x000e64000802017f */
[----:B-1----:R-:W-:Y:S05]  /*fea0*/  @!P1 BRA `(.L_x_266) ;  /* 0x0000000c00149947 */ /* 0x002fea0003800000 */
.L_x_303:
[----:B------:R-:W-:Y:S05]  /*feb0*/  @!P0 BRA `(.L_x_267) ;  /* 0x0000000000048947 */ /* 0x000fea0003800000 */
[----:B------:R-:W-:Y:S01]  /*fec0*/  BPT.TRAP 0x1 ;  /* 0x000000040000795c */ /* 0x000fe20000300000 */
.L_x_267:
[----:B0-----:R-:W-:-:S04]  /*fed0*/  IMAD R5, R6, 0x8, R7 ;  /* 0x0000000806057824 */ /* 0x001fc800078e0207 */
[----:B------:R-:W0:Y:S02]  /*fee0*/  SYNCS.PHASECHK.TRANS64.TRYWAIT P1, [R5+URZ+0x19c60], R0 ;  /* 0x019c6000050075a7 */ /* 0x000e24000802017f */
[----:B0-----:R-:W-:Y:S05]  /*fef0*/  @!P1 BRA `(.L_x_268) ;  /* 0x0000000c00149947 */ /* 0x001fea0003800000 */
.L_x_304:
[----:B------:R-:W-:Y:S05]  /*ff00*/  @!P0 BRA `(.L_x_269) ;  /* 0x0000000000048947 */ /* 0x000fea0003800000 */
[----:B------:R-:W-:Y:S01]  /*ff10*/  BPT.TRAP 0x1 ;  /* 0x000000040000795c */ /* 0x000fe20000300000 */
.L_x_269:
[----:B------:R-:W2:Y:S02]  /*ff20*/  SYNCS.PHASECHK.TRANS64.TRYWAIT P0, [R3+URZ+0x19c80], R4 ;  /* 0x019c8004030075a7 */ /* 0x000ea4000800017f */
[----:B--2---:R-:W-:Y:S05]  /*ff30*/  @!P0 BRA `(.L_x_270) ;  /* 0x0000000c00188947 */ /* 0x004fea0003800000 */
.L_x_271:
[----:B---3--:R3:W4:Y:S02]  /*ff40*/  SYNCS.PHASECHK.TRANS64.TRYWAIT P0, [R5+URZ+0x19c80], R0 ;  /* 0x019c8000050075a7 */ /* 0x008724000800017f */
[----:B----4-:R-:W-:Y:S05]  /*ff50*/  @!P0 NANOSLEEP.SYNCS 0x989680 ;  /* 0x009896800000895d */ /* 0x010fea0003900000 */
[----:B------:R-:W4:Y:S02]  /*ff60*/  @!P0 SYNCS.PHASECHK.TRANS64 P0, [R5+URZ+0x19c80], R0 ;  /* 0x019c8000050085a7 */ /* 0x000f24000800007f */
[----:B----4-:R-:W-:Y:S05]  /*ff70*/  @!P0 BRA `(.L_x_271) ;  /* 0xfffffffc00f08947 */ /* 0x010fea000383ffff */
.L_x_260:
[----:B------:R-:W-:Y:S05]  /*ff80*/  BSYNC B0 ;  /* 0x0000000000007941 */ /* 0x000fea0003800000 */
.L_x_259:
[----:B------:R-:W-:Y:S05]  /*ff90*/  EXIT ;  /* 0x000000000000794d */ /* 0x000fea0003800000 */
.L_x_140:
[----:B0-----:R0:W1:Y:S02]  /*ffa0*/  SYNCS.PHASECHK.TRANS64.TRYWAIT P1, [R2+URZ+0x19c00], R11 ;  /* 0x019c000b020075a7 */ /* 0x001064000802017f */
[----:B-1----:R-:W-:Y:S05]  /*ffb0*/  @!P1 NANOSLEEP.SYNCS 0x989680 ;  /* 0x009896800000995d */ /* 0x002fea0003900000 */
[----:B------:R-:W1:Y:S02]  /*ffc0*/  @!P1 SYNCS.PHASECHK.TRANS64 P1, [R2+URZ+0x19c00], R11 ;  /* 0x019c000b020095a7 */ /* 0x000e64000802007f */
[----:B-1----:R-:W-:Y:S05]  /*ffd0*/  @!P1 BRA `(.L_x_140) ;  /* 0xfffffffc00f09947 */ /* 0x002fea000383ffff */
[----:B------:R-:W-:Y:S05]  /*ffe0*/  BRA `(.L_x_272) ;  /* 0xffffff1c00707947 */ /* 0x000fea000383ffff */
.L_x_144:
[----:B--2---:R2:W3:Y:S02]  /*fff0*/  SYNCS.PHASECHK.TRANS64.TRYWAIT P1, [R4+URZ+0x19c30], R5 ;  /* 0x019c3005040075a7 */ /* 0x0044e4000802017f */
[----:B---3--:R-:W-:Y:S05]  /*10000*/  @!P1 NANOSLEEP.SYNCS 0x989680 ;  /* 0x009896800000995d */ /* 0x008fea0003900000 */
[----:B------:R-:W3:Y:S02]  /*10010*/  @!P1 SYNCS.PHASECHK.TRANS64 P1, [R4+URZ+0x19c30], R5 ;  /* 0x019c3005040095a7 */ /* 0x000ee4000802007f */
[----:B---3--:R-:W-:Y:S05]  /*10020*/  @!P1 BRA `(.L_x_144) ;  /* 0xfffffffc00f09947 */ /* 0x008fea000383ffff */
[----:B------:R-:W-:Y:S05]  /*10030*/  BRA `(.L_x_143) ;  /* 0xffffff1c00987947 */ /* 0x000fea000383ffff */
.L_x_149:
[----:B-1----:R1:W2:Y:S02]  /*10040*/  SYNCS.PHASECHK.TRANS64.TRYWAIT P1, [R8+URZ+0x19c30], R9 ;  /* 0x019c3009080075a7 */ /* 0x0022a4000802017f */
[----:B--2---:R-:W-:Y:S05]  /*10050*/  @!P1 NANOSLEEP.SYNCS 0x989680 ;  /* 0x009896800000995d */ /* 0x004fea0003900000 */
[----:B------:R-:W2:Y:S02]  /*10060*/  @!P1 SYNCS.PHASECHK.TRANS64 P1, [R8+URZ+0x19c30], R9 ;  /* 0x019c3009080095a7 */ /* 0x000ea4000802007f */
[----:B--2---:R-:W-:Y:S05]  /*10070*/  @!P1 BRA `(.L_x_149) ;  /* 0xfffffffc00f09947 */ /* 0x004fea000383ffff */
[----:B------:R-:W-:Y:S05]  /*10080*/  BRA `(.L_x_148) ;  /* 0xffffff4400e47947 */ /* 0x000fea000383ffff */
.L_x_153:
[----:B-1----:R-:W-:-:S04]  /*10090*/  IMAD.U32 R10, RZ, RZ, UR11 ;  /* 0x0000000bff0a7e24 */ /* 0x002fc8000f8e00ff */
[----:B------:R1:W2:Y:S03]  /*100a0*/  SYNCS.PHASECHK.TRANS64.TRYWAIT P1, [R10+URZ+0x19c50], R9 ;  /* 0x019c50090a0075a7 */ /* 0x0002a6000802017f */
[----:B--2---:R-:W-:Y:S05]  /*100b0*/  @!P1 NANOSLEEP.SYNCS 0x989680 ;  /* 0x009896800000995d */ /* 0x004fea0003900000 */
[----:B------:R-:W2:Y:S02]  /*100c0*/  @!P1 SYNCS.PHASECHK.TRANS64 P1, [R10+URZ+0x19c50], R9 ;  /* 0x019c50090a0095a7 */ /* 0x000ea4000802007f */
[----:B--2---:R-:W-:Y:S05]  /*100d0*/  @!P1 BRA `(.L_x_153) ;  /* 0xfffffffc00ec9947 */ /* 0x004fea000383ffff */
[----:B------:R-:W-:Y:S05]  /*100e0*/  BRA `(.L_x_152) ;  /* 0xffffff4800387947 */ /* 0x000fea000383ffff */
.L_x_159:
[----:B-1----:R1:W2:Y:S02]  /*100f0*/  SYNCS.PHASECHK.TRANS64.TRYWAIT P1, [R12+URZ+0x19c50], R7 ;  /* 0x019c50070c0075a7 */ /* 0x0022a4000802017f */
[----:B--2---:R-:W-:Y:S05]  /*10100*/  @!P1 NANOSLEEP.SYNCS 0x989680 ;  /* 0x009896800000995d */ /* 0x004fea0003900000 */
[----:B------:R-:W2:Y:S02]  /*10110*/  @!P1 SYNCS.PHASECHK.TRANS64 P1, [R12+URZ+0x19c50], R7 ;  /* 0x019c50070c0095a7 */ /* 0x000ea4000802007f */
[----:B--2---:R-:W-:Y:S05]  /*10120*/  @!P1 BRA `(.L_x_159) ;  /* 0xfffffffc00f09947 */ /* 0x004fea000383ffff */
[----:B------:R-:W-:Y:S05]  /*10130*/  BRA `(.L_x_158) ;  /* 0xffffff6800947947 */ /* 0x000fea000383ffff */
.L_x_199:
[----:B------:R-:W-:Y:S02]  /*10140*/  IMAD.MOV.U32 R13, RZ, RZ, R20 ;  /* 0x000000ffff0d7224 */ /* 0x000fe400078e0014 */
[----:B------:R-:W-:Y:S02]  /*10150*/  IMAD.MOV.U32 R12, RZ, RZ, RZ ;  /* 0x000000ffff0c7224 */ /* 0x000fe400078e00ff */
[----:B------:R-:W-:Y:S02]  /*10160*/  IMAD.MOV.U32 R11, RZ, RZ, 0x1f ;  /* 0x0000001fff0b7424 */ /* 0x000fe400078e00ff */
[----:B------:R-:W-:-:S07]  /*10170*/  IMAD.MOV.U32 R15, RZ, RZ, -0x1 ;  /* 0xffffffffff0f7424 */ /* 0x000fce00078e00ff */
[----:B------:R-:W-:Y:S05]  /*10180*/  WARPSYNC.COLLECTIVE R15, `(.L_x_273) ;  /* 0x000000000f087348 */ /* 0x000fea0003c00000 */
[----:B------:R0:W1:Y:S02]  /*10190*/  SHFL.IDX P6, R14, R13, R12, R11 ;  /* 0x0000000c0d0e7389 */ /* 0x00006400000c000b */
[----:B01----:R-:W-:Y:S01]  /*101a0*/  ENDCOLLECTIVE ;  /* 0x000000000000791b */ /* 0x003fe20003800000 */
.L_x_273:
[----:B------:R-:W-:Y:S05]  /*101b0*/  BRA `(.L_x_274) ;  /* 0xffffffc400847947 */ /* 0x000fea000383ffff */
.L_x_201:
[----:B------:R-:W-:Y:S01]  /*101c0*/  BSSY B0, `(.L_x_275) ;  /* 0x0000006000007945 */ /* 0x000fe20003800000 */
[----:B------:R-:W-:-:S07]  /*101d0*/  IMAD.MOV.U32 R15, RZ, RZ, -0x1 ;  /* 0xffffffffff0f7424 */ /* 0x000fce00078e00ff */
[----:B0-----:R-:W-:Y:S05]  /*101e0*/  WARPSYNC.COLLECTIVE R15, `(.L_x_276) ;  /* 0x000000000f0c7348 */ /* 0x001fea0003c00000 */
[----:B------:R-:W-:Y:S02]  /*101f0*/  ELECT P6, UR62, PT ;  /* 0x00000000003e782f */ /* 0x000fe400038c0000 */
[----:B------:R-:W-:Y:S01]  /*10200*/  MOV R14, UR62 ;  /* 0x0000003e000e7c02 */ /* 0x000fe20008000f00 */
[----:B0-----:R-:W-:Y:S10]  /*10210*/  ENDCOLLECTIVE ;  /* 0x000000000000791b */ /* 0x001ff40003800000 */
.L_x_276:
[----:B------:R-:W-:Y:S05]  /*10220*/  BSYNC B0 ;  /* 0x0000000000007941 */ /* 0x000fea0003800000 */
.L_x_275:
[----:B------:R-:W-:Y:S05]  /*10230*/  BRA `(.L_x_277) ;  /* 0xffffffc4008c7947 */ /* 0x000fea000383ffff */
.L_x_203:
[----:B-1----:R1:W2:Y:S02]  /*10240*/  SYNCS.PHASECHK.TRANS64.TRYWAIT P0, [R3+URZ+0x19c80], R2 ;  /* 0x019c8002030075a7 */ /* 0x0022a4000800017f */
[----:B--2---:R-:W-:Y:S05]  /*10250*/  @!P0 NANOSLEEP.SYNCS 0x989680 ;  /* 0x009896800000895d */ /* 0x004fea0003900000 */
[----:B------:R-:W2:Y:S02]  /*10260*/  @!P0 SYNCS.PHASECHK.TRANS64 P0, [R3+URZ+0x19c80], R2 ;  /* 0x019c8002030085a7 */ /* 0x000ea4000800007f */
[----:B--2---:R-:W-:Y:S05]  /*10270*/  @!P0 BRA `(.L_x_203) ;  /* 0xfffffffc00f08947 */ /* 0x004fea000383ffff */
[----:B------:R-:W-:Y:S05]  /*10280*/  BRA `(.L_x_278) ;  /* 0xffffffc400e87947 */ /* 0x000fea000383ffff */
.L_x_205:
[----:B--2---:R2:W3:Y:S02]  /*10290*/  SYNCS.PHASECHK.TRANS64.TRYWAIT P0, [R3+URZ+0x19c40], R2 ;  /* 0x019c4002030075a7 */ /* 0x0044e4000800017f */
[----:B---3--:R-:W-:Y:S05]  /*102a0*/  @!P0 NANOSLEEP.SYNCS 0x989680 ;  /* 0x009896800000895d */ /* 0x008fea0003900000 */
[----:B------:R-:W3:Y:S02]  /*102b0*/  @!P0 SYNCS.PHASECHK.TRANS64 P0, [R3+URZ+0x19c40], R2 ;  /* 0x019c4002030085a7 */ /* 0x000ee4000800007f */
[----:B---3--:R-:W-:Y:S05]  /*102c0*/  @!P0 BRA `(.L_x_205) ;  /* 0xfffffffc00f08947 */ /* 0x008fea000383ffff */
[----:B------:R-:W-:Y:S05]  /*102d0*/  BRA `(.L_x_279) ;  /* 0xffffffc8006c7947 */ /* 0x000fea000383ffff */
.L_x_209:
[----:B------:R0:W5:Y:S01]  /*102e0*/  LDL.LU R9, [R1+0xc] ;  /* 0x00000c0001097983 */ /* 0x0001620000300800 */
[----:B------:R-:W-:Y:S02]  /*102f0*/  IMAD.MOV.U32 R13, RZ, RZ, R0 ;  /* 0x000000ffff0d7224 */ /* 0x000fe400078e0000 */
[----:B------:R-:W-:Y:S02]  /*10300*/  IMAD.MOV.U32 R12, RZ, RZ, RZ ;  /* 0x000000ffff0c7224 */ /* 0x000fe400078e00ff */
[----:B------:R-:W-:Y:S02]  /*10310*/  IMAD.MOV.U32 R11, RZ, RZ, 0x1e1f ;  /* 0x00001e1fff0b7424 */ /* 0x000fe400078e00ff */
[----:B------:R-:W-:Y:S02]  /*10320*/  IMAD.MOV.U32 R15, RZ, RZ, -0x1 ;  /* 0xffffffffff0f7424 */ /* 0x000fe400078e00ff */
[----:B0-----:R-:W-:-:S07]  /*10330*/  IMAD R25, R25, 0xc0, R21 ;  /* 0x000000c019197824 */ /* 0x001fce00078e0215 */
[----:B-----5:R-:W-:Y:S05]  /*10340*/  WARPSYNC.COLLECTIVE R15, `(.L_x_280) ;  /* 0x000000000f087348 */ /* 0x020fea0003c00000 */
[----:B------:R0:W1:Y:S02]  /*10350*/  SHFL.IDX P6, R14, R13, R12, R11 ;  /* 0x0000000c0d0e7389 */ /* 0x00006400000c000b */
[----:B01---5:R-:W-:Y:S01]  /*10360*/  ENDCOLLECTIVE ;  /* 0x000000000000791b */ /* 0x023fe20003800000 */
.L_x_280:
[----:B------:R-:W-:Y:S02]  /*10370*/  IMAD.MOV.U32 R13, RZ, RZ, R4 ;  /* 0x000000ffff0d7224 */ /* 0x000fe400078e0004 */
[----:B------:R-:W-:-:S07]  /*10380*/  IMAD.MOV.U32 R2, RZ, RZ, R14 ;  /* 0x000000ffff027224 */ /* 0x000fce00078e000e */
[----:B------:R-:W-:Y:S05]  /*10390*/  WARPSYNC.COLLECTIVE R15, `(.L_x_281) ;  /* 0x000000000f087348 */ /* 0x000fea0003c00000 */
[----:B------:R0:W1:Y:S02]  /*103a0*/  SHFL.IDX P6, R14, R13, R12, R11 ;  /* 0x0000000c0d0e7389 */ /* 0x00006400000c000b */
[----:B01----:R-:W-:Y:S01]  /*103b0*/  ENDCOLLECTIVE ;  /* 0x000000000000791b */ /* 0x003fe20003800000 */
.L_x_281:
[----:B------:R-:W-:Y:S02]  /*103c0*/  IMAD.MOV.U32 R13, RZ, RZ, R0 ;  /* 0x000000ffff0d7224 */ /* 0x000fe400078e0000 */
[----:B------:R-:W-:Y:S02]  /*103d0*/  IMAD.MOV.U32 R12, RZ, RZ, 0x1 ;  /* 0x00000001ff0c7424 */ /* 0x000fe400078e00ff */
[----:B------:R-:W-:-:S07]  /*103e0*/  IMAD.MOV.U32 R3, RZ, RZ, R14 ;  /* 0x000000ffff037224 */ /* 0x000fce00078e000e */
[----:B------:R-:W-:Y:S05]  /*103f0*/  WARPSYNC.COLLECTIVE R15, `(.L_x_282) ;  /* 0x000000000f087348 */ /* 0x000fea0003c00000 */
[----:B------:R0:W1:Y:S02]  /*10400*/  SHFL.IDX P6, R14, R13, R12, R11 ;  /* 0x0000000c0d0e7389 */ /* 0x00006400000c000b */
[----:B01----:R-:W-:Y:S01]  /*10410*/  ENDCOLLECTIVE ;  /* 0x000000000000791b */ /* 0x003fe20003800000 */
.L_x_282:
[----:B------:R-:W-:Y:S02]  /*10420*/  IMAD.MOV.U32 R13, RZ, RZ, R4 ;  /* 0x000000ffff0d7224 */ /* 0x000fe400078e0004 */
[----:B------:R-:W-:-:S07]  /*10430*/  IMAD.MOV.U32 R0, RZ, RZ, R14 ;  /* 0x000000ffff007224 */ /* 0x000fce00078e000e */
[----:B------:R-:W-:Y:S05]  /*10440*/  WARPSYNC.COLLECTIVE R15, `(.L_x_283) ;  /* 0x000000000f087348 */ /* 0x000fea0003c00000 */
[----:B------:R0:W1:Y:S02]  /*10450*/  SHFL.IDX P6, R14, R13, R12, R11 ;  /* 0x0000000c0d0e7389 */ /* 0x00006400000c000b */
[----:B01----:R-:W-:Y:S01]  /*10460*/  ENDCOLLECTIVE ;  /* 0x000000000000791b */ /* 0x003fe20003800000 */
.L_x_283:
[----:B------:R-:W-:Y:S02]  /*10470*/  IMAD.MOV.U32 R13, RZ, RZ, R6 ;  /* 0x000000ffff0d7224 */ /* 0x000fe400078e0006 */
[----:B------:R-:W-:Y:S02]  /*10480*/  IMAD.MOV.U32 R12, RZ, RZ, RZ ;  /* 0x000000ffff0c7224 */ /* 0x000fe400078e00ff */
[----:B------:R-:W-:-:S07]  /*10490*/  IMAD.MOV.U32 R4, RZ, RZ, R14 ;  /* 0x000000ffff047224 */ /* 0x000fce00078e000e */
[----:B------:R-:W-:Y:S05]  /*104a0*/  WARPSYNC.COLLECTIVE R15, `(.L_x_284) ;  /* 0x000000000f087348 */ /* 0x000fea0003c00000 */
[----:B------:R0:W1:Y:S02]  /*104b0*/  SHFL.IDX P6, R14, R13, R12, R11 ;  /* 0x0000000c0d0e7389 */ /* 0x00006400000c000b */
[----:B01----:R-:W-:Y:S01]  /*104c0*/  ENDCOLLECTIVE ;  /* 0x000000000000791b */ /* 0x003fe20003800000 */
.L_x_284:
[----:B------:R-:W-:Y:S02]  /*104d0*/  IMAD.MOV.U32 R13, RZ, RZ, R5 ;  /* 0x000000ffff0d7224 */ /* 0x000fe400078e0005 */
[----:B------:R-:W-:-:S07]  /*104e0*/  IMAD.MOV.U32 R6, RZ, RZ, R14 ;  /* 0x000000ffff067224 */ /* 0x000fce00078e000e */
[----:B------:R-:W-:Y:S05]  /*104f0*/  WARPSYNC.COLLECTIVE R15, `(.L_x_285) ;  /* 0x000000000f087348 */ /* 0x000fea0003c00000 */
[----:B------:R0:W1:Y:S02]  /*10500*/  SHFL.IDX P6, R14, R13, R12, R11 ;  /* 0x0000000c0d0e7389 */ /* 0x00006400000c000b */
[----:B01----:R-:W-:Y:S01]  /*10510*/  ENDCOLLECTIVE ;  /* 0x000000000000791b */ /* 0x003fe20003800000 */
.L_x_285:
[----:B------:R-:W-:-:S05]  /*10520*/  IMAD R7, R9, R8, RZ ;  /* 0x0000000809077224 */ /* 0x000fca00078e02ff */
[----:B------:R-:W-:-:S13]  /*10530*/  ISETP.GE.AND P4, PT, R25, R7, PT ;  /* 0x000000071900720c */ /* 0x000fda0003f86270 */
[----:B------:R-:W-:-:S05]  /*10540*/  @!P4 IADD3 R3, P3, R20, R3, RZ ;  /* 0x000000031403c210 */ /* 0x000fca0007f7e0ff */
[----:B------:R-:W-:-:S05]  /*10550*/  @!P4 IMAD.X R2, RZ, RZ, R2, P3 ;  /* 0x000000ffff02c224 */ /* 0x000fca00018e0602 */
[----:B------:R-:W-:-:S04]  /*10560*/  @!P4 LOP3.LUT R3, R3, R2, RZ, 0x3c, !PT ;  /* 0x000000020303c212 */ /* 0x000fc800078e3cff */
[----:B------:R-:W-:-:S04]  /*10570*/  @!P4 LOP3.LUT R2, R3, R2, RZ, 0x3c, !PT ;  /* 0x000000020302c212 */ /* 0x000fc800078e3cff */
[----:B------:R-:W-:-:S05]  /*10580*/  @!P4 LOP3.LUT R3, R3, R2, RZ, 0x3c, !PT ;  /* 0x000000020303c212 */ /* 0x000fca00078e3cff */
[----:B------:R-:W-:Y:S01]  /*10590*/  @!PT LDS RZ, [RZ] ;  /* 0x00000000fffff984 */ /* 0x000fe20000000800 */
[----:B------:R-:W-:Y:S01]  /*105a0*/  @!PT LDS RZ, [RZ] ;  /* 0x00000000fffff984 */ /* 0x000fe20000000800 */
[----:B------:R-:W-:Y:S01]  /*105b0*/  @!PT LDS RZ, [RZ] ;  /* 0x00000000fffff984 */ /* 0x000fe20000000800 */
[----:B------:R-:W-:Y:S04]  /*105c0*/  @!P4 LDGSTS.E.BYPASS.LTC128B.128 [R10+0xf000], desc[UR52][R2.64], !P2 ;  /* 0x0f000000020acfae */ /* 0x000fe8000d101d74 */
[----:B------:R-:W-:Y:S04]  /*105d0*/  @!P4 LDGSTS.E.BYPASS.LTC128B.128 [R10+0x10800], desc[UR52][R2.64+0x20], !P1 ;  /* 0x10800020020acfae */ /* 0x000fe8000c901d74 */
[----:B------:R0:W-:Y:S02]  /*105e0*/  @!P4 LDGSTS.E.BYPASS.LTC128B.128 [R10+0x12000], desc[UR52][R2.64+0x40], !P0 ;  /* 0x12000040020acfae */ /* 0x0001e4000c101d74 */
[----:B0-----:R-:W-:-:S05]  /*105f0*/  VIADD R2, R25, 0x40 ;  /* 0x0000004019027836 */ /* 0x001fca0000000000 */
[----:B------:R-:W-:-:S13]  /*10600*/  ISETP.GE.AND P4, PT, R2, R7, PT ;  /* 0x000000070200720c */ /* 0x000fda0003f86270 */
[----:B------:R-:W-:-:S05]  /*10610*/  @!P4 IADD3 R8, P3, R20, R4, RZ ;  /* 0x000000041408c210 */ /* 0x000fca0007f7e0ff */
[----:B------:R-:W-:Y:S02]  /*10620*/  @!P4 IMAD.X R9, RZ, RZ, R0, P3 ;  /* 0x000000ffff09c224 */ /* 0x000fe400018e0600 */
[----:B------:R-:W-:Y:S02]  /*10630*/  @!P4 IMAD.MOV.U32 R2, RZ, RZ, R8 ;  /* 0x000000ffff02c224 */ /* 0x000fe400078e0008 */
[----:B------:R-:W-:-:S05]  /*10640*/  @!P4 IMAD.MOV.U32 R3, RZ, RZ, R9 ;  /* 0x000000ffff03c224 */ /* 0x000fca00078e0009 */
[----:B------:R0:W-:Y:S04]  /*10650*/  @!P4 LDGSTS.E.BYPASS.LTC128B.128 [R10+0xf800], desc[UR52][R2.64], !P2 ;  /* 0x0f800000020acfae */ /* 0x0001e8000d101d74 */
[----:B------:R0:W-:Y:S04]  /*10660*/  @!P4 LDGSTS.E.BYPASS.LTC128B.128 [R10+0x11000], desc[UR52][R2.64+0x20], !P1 ;  /* 0x11000020020acfae */ /* 0x0001e8000c901d74 */
[----:B------:R0:W-:Y:S01]  /*10670*/  @!P4 LDGSTS.E.BYPASS.LTC128B.128 [R10+0x12800], desc[UR52][R2.64+0x40], !P0 ;  /* 0x12800040020acfae */ /* 0x0001e2000c101d74 */
[----:B------:R-:W-:Y:S05]  /*10680*/  BRA `(.L_x_286) ;  /* 0xffffffd000407947 */ /* 0x000fea000383ffff */
.L_x_214:
[----:B0-----:R0:W1:Y:S02]  /*10690*/  SYNCS.PHASECHK.TRANS64.TRYWAIT P0, [R17+URZ+0x19c20], R2 ;  /* 0x019c2002110075a7 */ /* 0x001064000800017f */
[----:B-1----:R-:W-:Y:S05]  /*106a0*/  @!P0 NANOSLEEP.SYNCS 0x989680 ;  /* 0x009896800000895d */ /* 0x002fea0003900000 */
[----:B------:R-:W1:Y:S02]  /*106b0*/  @!P0 SYNCS.PHASECHK.TRANS64 P0, [R17+URZ+0x19c20], R2 ;  /* 0x019c2002110085a7 */ /* 0x000e64000800007f */
[----:B-1----:R-:W-:Y:S05]  /*106c0*/  @!P0 BRA `(.L_x_214) ;  /* 0xfffffffc00f08947 */ /* 0x002fea000383ffff */
[----:B------:R-:W-:Y:S05]  /*106d0*/  BRA `(.L_x_287) ;  /* 0xffffffd000bc7947 */ /* 0x000fea000383ffff */
.L_x_220:
[----:B0-----:R0:W1:Y:S02]  /*106e0*/  SYNCS.PHASECHK.TRANS64.TRYWAIT P0, [R4+URZ+0x19c80], R2 ;  /* 0x019c8002040075a7 */ /* 0x001064000800017f */
[----:B-1----:R-:W-:Y:S05]  /*106f0*/  @!P0 NANOSLEEP.SYNCS 0x989680 ;  /* 0x009896800000895d */ /* 0x002fea0003900000 */
[----:B------:R-:W1:Y:S02]  /*10700*/  @!P0 SYNCS.PHASECHK.TRANS64 P0, [R4+URZ+0x19c80], R2 ;  /* 0x019c8002040085a7 */ /* 0x000e64000800007f */
[----:B-1----:R-:W-:Y:S05]  /*10710*/  @!P0 BRA `(.L_x_220) ;  /* 0xfffffffc00f08947 */ /* 0x002fea000383ffff */
[----:B------:R-:W-:Y:S05]  /*10720*/  BRA `(.L_x_288) ;  /* 0xffffffd400547947 */ /* 0x000fea000383ffff */
.L_x_227:
[----:B-1----:R1:W2:Y:S02]  /*10730*/  SYNCS.PHASECHK.TRANS64.TRYWAIT P0, [R4+URZ+0x19c40], R2 ;  /* 0x019c4002040075a7 */ /* 0x0022a4000800017f */
[----:B--2---:R-:W-:Y:S05]  /*10740*/  @!P0 NANOSLEEP.SYNCS 0x989680 ;  /* 0x009896800000895d */ /* 0x004fea0003900000 */
[----:B------:R-:W2:Y:S02]  /*10750*/  @!P0 SYNCS.PHASECHK.TRANS64 P0, [R4+URZ+0x19c40], R2 ;  /* 0x019c4002040085a7 */ /* 0x000ea4000800007f */
[----:B--2---:R-:W-:Y:S05]  /*10760*/  @!P0 BRA `(.L_x_227) ;  /* 0xfffffffc00f08947 */ /* 0x004fea000383ffff */
[----:B------:R-:W-:Y:S05]  /*10770*/  BRA `(.L_x_289) ;  /* 0xffffffd8004c7947 */ /* 0x000fea000383ffff */
.L_x_235:
[----:B0-----:R0:W1:Y:S02]  /*10780*/  SYNCS.PHASECHK.TRANS64.TRYWAIT P0, [R3+URZ+0x19c70], R2 ;  /* 0x019c7002030075a7 */ /* 0x001064000800017f */
[----:B-1----:R-:W-:Y:S05]  /*10790*/  @!P0 NANOSLEEP.SYNCS 0x989680 ;  /* 0x009896800000895d */ /* 0x002fea0003900000 */
[----:B------:R-:W1:Y:S02]  /*107a0*/  @!P0 SYNCS.PHASECHK.TRANS64 P0, [R3+URZ+0x19c70], R2 ;  /* 0x019c7002030085a7 */ /* 0x000e64000800007f */
[----:B-1----:R-:W-:Y:S05]  /*107b0*/  @!P0 BRA `(.L_x_235) ;  /* 0xfffffffc00f08947 */ /* 0x002fea000383ffff */
[----:B------:R-:W-:Y:S05]  /*107c0*/  BRA `(.L_x_290) ;  /* 0xffffffdc00607947 */ /* 0x000fea000383ffff */
.L_x_237:
[----:B0-----:R0:W1:Y:S02]  /*107d0*/  SYNCS.PHASECHK.TRANS64.TRYWAIT P0, [R3+URZ+0x19c60], R2 ;  /* 0x019c6002030075a7 */ /* 0x001064000800017f */
[----:B-1----:R-:W-:Y:S05]  /*107e0*/  @!P0 NANOSLEEP.SYNCS 0x989680 ;  /* 0x009896800000895d */ /* 0x002fea0003900000 */
[----:B------:R-:W1:Y:S02]  /*107f0*/  @!P0 SYNCS.PHASECHK.TRANS64 P0, [R3+URZ+0x19c60], R2 ;  /* 0x019c6002030085a7 */ /* 0x000e64000800007f */
[----:B-1----:R-:W-:Y:S05]  /*10800*/  @!P0 BRA `(.L_x_237) ;  /* 0xfffffffc00f08947 */ /* 0x002fea000383ffff */
[----:B------:R-:W-:Y:S05]  /*10810*/  BRA `(.L_x_291) ;  /* 0xffffffdc00687947 */ /* 0x000fea000383ffff */
.L_x_244:
[----:B0-----:R0:W1:Y:S02]  /*10820*/  SYNCS.PHASECHK.TRANS64.TRYWAIT P1, [R3+URZ+0x19c70], R0 ;  /* 0x019c7000030075a7 */ /* 0x001064000802017f */
[----:B-1----:R-:W-:Y:S05]  /*10830*/  @!P1 NANOSLEEP.SYNCS 0x989680 ;  /* 0x009896800000995d */ /* 0x002fea0003900000 */
[----:B------:R-:W1:Y:S02]  /*10840*/  @!P1 SYNCS.PHASECHK.TRANS64 P1, [R3+URZ+0x19c70], R0 ;  /* 0x019c7000030095a7 */ /* 0x000e64000802007f */
[----:B-1----:R-:W-:Y:S05]  /*10850*/  @!P1 BRA `(.L_x_244) ;  /* 0xfffffffc00f09947 */ /* 0x002fea000383ffff */
[----:B------:R-:W-:Y:S05]  /*10860*/  BRA `(.L_x_292) ;  /* 0xffffffe000cc7947 */ /* 0x000fea000383ffff */
.L_x_246:
[----:B0-----:R0:W1:Y:S02]  /*10870*/  SYNCS.PHASECHK.TRANS64.TRYWAIT P1, [R3+URZ+0x19c60], R0 ;  /* 0x019c6000030075a7 */ /* 0x001064000802017f */
[----:B-1----:R-:W-:Y:S05]  /*10880*/  @!P1 NANOSLEEP.SYNCS 0x989680 ;  /* 0x009896800000995d */ /* 0x002fea0003900000 */
[----:B------:R-:W1:Y:S02]  /*10890*/  @!P1 SYNCS.PHASECHK.TRANS64 P1, [R3+URZ+0x19c60], R0 ;  /* 0x019c6000030095a7 */ /* 0x000e64000802007f */
[----:B-1----:R-:W-:Y:S05]  /*108a0*/  @!P1 BRA `(.L_x_246) ;  /* 0xfffffffc00f09947 */ /* 0x002fea000383ffff */
[----:B------:R-:W-:Y:S05]  /*108b0*/  BRA `(.L_x_293) ;  /* 0xffffffe000d07947 */ /* 0x000fea000383ffff */
.L_x_257:
[----:B0-----:R0:W1:Y:S02]  /*108c0*/  SYNCS.PHASECHK.TRANS64.TRYWAIT P0, [R7+URZ+0x19c20], R0 ;  /* 0x019c2000070075a7 */ /* 0x001064000800017f */
[----:B-1----:R-:W-:Y:S05]  /*108d0*/  @!P0 NANOSLEEP.SYNCS 0x989680 ;  /* 0x009896800000895d */ /* 0x002fea0003900000 */
[----:B------:R-:W1:Y:S02]  /*108e0*/  @!P0 SYNCS.PHASECHK.TRANS64 P0, [R7+URZ+0x19c20], R0 ;  /* 0x019c2000070085a7 */ /* 0x000e64000800007f */
[----:B-1----:R-:W-:Y:S05]  /*108f0*/  @!P0 BRA `(.L_x_257) ;  /* 0xfffffffc00f08947 */ /* 0x002fea000383ffff */
[----:B------:R-:W-:Y:S05]  /*10900*/  BRA `(.L_x_294) ;  /* 0xfffffff000d07947 */ /* 0x000fea000383ffff */
.L_x_258:
[----:B------:R-:W1:Y:S01]  /*10910*/  S2R R2, SR_TID.X ;  /* 0x0000000000027919 */ /* 0x000e620000002100 */
[----:B------:R-:W-:Y:S01]  /*10920*/  BSSY B0, `(.L_x_295) ;  /* 0x000000a000007945 */ /* 0x000fe20003800000 */
[----:B------:R-:W-:Y:S02]  /*10930*/  IMAD.MOV.U32 R12, RZ, RZ, RZ ;  /* 0x000000ffff0c7224 */ /* 0x000fe400078e00ff */
[----:B------:R-:W-:Y:S02]  /*10940*/  IMAD.MOV.U32 R11, RZ, RZ, 0x1f ;  /* 0x0000001fff0b7424 */ /* 0x000fe400078e00ff */
[----:B------:R-:W-:Y:S01]  /*10950*/  IMAD.MOV.U32 R15, RZ, RZ, -0x1 ;  /* 0xffffffffff0f7424 */ /* 0x000fe200078e00ff */
[----:B-1----:R-:W-:-:S04]  /*10960*/  SHF.R.U32.HI R2, RZ, 0x5, R2 ;  /* 0x00000005ff027819 */ /* 0x002fc80000011602 */
[----:B------:R-:W-:-:S05]  /*10970*/  LOP3.LUT R2, R2, 0x3, RZ, 0xc0, !PT ;  /* 0x0000000302027812 */ /* 0x000fca00078ec0ff */
[----:B------:R-:W-:-:S07]  /*10980*/  IMAD.MOV.U32 R13, RZ, RZ, R2 ;  /* 0x000000ffff0d7224 */ /* 0x000fce00078e0002 */
[----:B0-----:R-:W-:Y:S05]  /*10990*/  WARPSYNC.COLLECTIVE R15, `(.L_x_296) ;  /* 0x000000000f087348 */ /* 0x001fea0003c00000 */
[----:B------:R1:W2:Y:S02]  /*109a0*/  SHFL.IDX P6, R14, R13, R12, R11 ;  /* 0x0000000c0d0e7389 */ /* 0x0002a400000c000b */
[----:B012---:R-:W-:Y:S01]  /*109b0*/  ENDCOLLECTIVE ;  /* 0x000000000000791b */ /* 0x007fe20003800000 */
.L_x_296:
[----:B------:R-:W-:Y:S05]  /*109c0*/  BSYNC B0 ;  /* 0x0000000000007941 */ /* 0x000fea0003800000 */
.L_x_295:
[----:B------:R-:W-:Y:S05]  /*109d0*/  BRA `(.L_x_297) ;  /* 0xfffffff000b87947 */ /* 0x000fea000383ffff */
.L_x_261:
[----:B------:R-:W-:Y:S01]  /*109e0*/  BSSY B1, `(.L_x_298) ;  /* 0x0000006000017945 */ /* 0x000fe20003800000 */
[----:B------:R-:W-:-:S07]  /*109f0*/  IMAD.MOV.U32 R15, RZ, RZ, -0x1 ;  /* 0xffffffffff0f7424 */ /* 0x000fce00078e00ff */
[----:B0-----:R-:W-:Y:S05]  /*10a00*/  WARPSYNC.COLLECTIVE R15, `(.L_x_299) ;  /* 0x000000000f0c7348 */ /* 0x001fea0003c00000 */
[----:B------:R-:W-:Y:S02]  /*10a10*/  ELECT P6, UR62, PT ;  /* 0x00000000003e782f */ /* 0x000fe400038c0000 */
[----:B------:R-:W-:Y:S01]  /*10a20*/  MOV R14, UR62 ;  /* 0x0000003e000e7c02 */ /* 0x000fe20008000f00 */
[----:B0-----:R-:W-:Y:S10]  /*10a30*/  ENDCOLLECTIVE ;  /* 0x000000000000791b */ /* 0x001ff40003800000 */
.L_x_299:
[----:B------:R-:W-:Y:S05]  /*10a40*/  BSYNC B1 ;  /* 0x0000000000017941 */ /* 0x000fea0003800000 */
.L_x_298:
[----:B------:R-:W-:Y:S05]  /*10a50*/  BRA `(.L_x_300) ;  /* 0xfffffff000b07947 */ /* 0x000fea000383ffff */
.L_x_263:
[----:B0-----:R0:W1:Y:S02]  /*10a60*/  SYNCS.PHASECHK.TRANS64.TRYWAIT P1, [R5+URZ], R4 ;  /* 0x00000004050075a7 */ /* 0x001064000802017f */
[----:B-1----:R-:W-:Y:S05]  /*10a70*/  @!P1 NANOSLEEP.SYNCS 0x989680 ;  /* 0x009896800000995d */ /* 0x002fea0003900000 */
[----:B------:R-:W1:Y:S02]  /*10a80*/  @!P1 SYNCS.PHASECHK.TRANS64 P1, [R5+URZ], R4 ;  /* 0x00000004050095a7 */ /* 0x000e64000802007f */
[----:B-1----:R-:W-:Y:S05]  /*10a90*/  @!P1 BRA `(.L_x_263) ;  /* 0xfffffffc00f09947 */ /* 0x002fea000383ffff */
[----:B------:R-:W-:Y:S05]  /*10aa0*/  BRA `(.L_x_301) ;  /* 0xfffffff000e47947 */ /* 0x000fea000383ffff */
.L_x_264:
[----:B-1----:R1:W2:Y:S02]  /*10ab0*/  SYNCS.PHASECHK.TRANS64.TRYWAIT P1, [R3+URZ], R0 ;  /* 0x00000000030075a7 */ /* 0x0022a4000802017f */
[----:B--2---:R-:W-:Y:S05]  /*10ac0*/  @!P1 NANOSLEEP.SYNCS 0x989680 ;  /* 0x009896800000995d */ /* 0x004fea0003900000 */
[----:B------:R-:W2:Y:S02]  /*10ad0*/  @!P1 SYNCS.PHASECHK.TRANS64 P1, [R3+URZ], R0 ;  /* 0x00000000030095a7 */ /* 0x000ea4000802007f */
[----:B--2---:R-:W-:Y:S05]  /*10ae0*/  @!P1 BRA `(.L_x_264) ;  /* 0xfffffffc00f09947 */ /* 0x004fea000383ffff */
[----:B------:R-:W-:Y:S05]  /*10af0*/  BRA `(.L_x_302) ;  /* 0xfffffff000d87947 */ /* 0x000fea000383ffff */
.L_x_266:
[----:B-1----:R1:W2:Y:S02]  /*10b00*/  SYNCS.PHASECHK.TRANS64.TRYWAIT P1, [R3+URZ+0x19c60], R4 ;  /* 0x019c6004030075a7 */ /* 0x0022a4000802017f */
[----:B--2---:R-:W-:Y:S05]  /*10b10*/  @!P1 NANOSLEEP.SYNCS 0x989680 ;  /* 0x009896800000995d */ /* 0x004fea0003900000 */
[----:B------:R-:W2:Y:S02]  /*10b20*/  @!P1 SYNCS.PHASECHK.TRANS64 P1, [R3+URZ+0x19c60], R4 ;  /* 0x019c6004030095a7 */ /* 0x000ea4000802007f */
[----:B--2---:R-:W-:Y:S05]  /*10b30*/  @!P1 BRA `(.L_x_266) ;  /* 0xfffffffc00f09947 */ /* 0x004fea000383ffff */
[----:B------:R-:W-:Y:S05]  /*10b40*/  BRA `(.L_x_303) ;  /* 0xfffffff000d87947 */ /* 0x000fea000383ffff */
.L_x_268:
[----:B0-----:R0:W2:Y:S02]  /*10b50*/  SYNCS.PHASECHK.TRANS64.TRYWAIT P1, [R5+URZ+0x19c60], R0 ;  /* 0x019c6000050075a7 */ /* 0x0010a4000802017f */
[----:B--2---:R-:W-:Y:S05]  /*10b60*/  @!P1 NANOSLEEP.SYNCS 0x989680 ;  /* 0x009896800000995d */ /* 0x004fea0003900000 */
[----:B------:R-:W2:Y:S02]  /*10b70*/  @!P1 SYNCS.PHASECHK.TRANS64 P1, [R5+URZ+0x19c60], R0 ;  /* 0x019c6000050095a7 */ /* 0x000ea4000802007f */
[----:B--2---:R-:W-:Y:S05]  /*10b80*/  @!P1 BRA `(.L_x_268) ;  /* 0xfffffffc00f09947 */ /* 0x004fea000383ffff */
[----:B------:R-:W-:Y:S05]  /*10b90*/  BRA `(.L_x_304) ;  /* 0xfffffff000d87947 */ /* 0x000fea000383ffff */
.L_x_270:
[----:B--2---:R2:W3:Y:S02]  /*10ba0*/  SYNCS.PHASECHK.TRANS64.TRYWAIT P0, [R3+URZ+0x19c80], R4 ;  /* 0x019c8004030075a7 */ /* 0x0044e4000800017f */
[----:B---3--:R-:W-:Y:S05]  /*10bb0*/  @!P0 NANOSLEEP.SYNCS 0x989680 ;  /* 0x009896800000895d */ /* 0x008fea0003900000 */
[----:B------:R-:W3:Y:S02]  /*10bc0*/  @!P0 SYNCS.PHASECHK.TRANS64 P0, [R3+URZ+0x19c80], R4 ;  /* 0x019c8004030085a7 */ /* 0x000ee4000800007f */
[----:B---3--:R-:W-:Y:S05]  /*10bd0*/  @!P0 BRA `(.L_x_270) ;  /* 0xfffffffc00f08947 */ /* 0x008fea000383ffff */
[----:B------:R-:W-:Y:S05]  /*10be0*/  BRA `(.L_x_271) ;  /* 0xfffffff000d47947 */ /* 0x000fea000383ffff */
.L_x_305:
        /* <DEDUP_REMOVED lines=9> */
.L_x_2277:


//--------------------- .text._ZN7cutlass13device_kernelIN5flash11enable_sm90INS1_16FlashAttnFwdSm90INS1_25CollectiveMainloopFwdSm90ILi2EN4cute5tupleIJNS5_1CILi1EEES8_S8_EEENS6_IJNS7_ILi192EEENS7_ILi128EEENS7_ILi96EEEEEELi96ENS_12float_e4m3_tEfNS_4arch4Sm90ELb0ELb0ELb1ELb1ELb0ELb1ELb0ELb1ELb1ELb1ELb1ELb0EEENS1_21CollectiveEpilogueFwdINS6_IJSA_SC_SB_EEES9_NS_10bfloat16_tESG_Li384ELb1ELb1ELb1ELb1EEENS1_36VarlenDynamicPersistentTileSchedulerILi192ELi128ELi384ELi128ELb1ELb1ELb1ELb0ELb1ELb1EEEEEEEEEvNT_6ParamsE --------------------------
	.section	.text._ZN7cutlass13device_kernelIN5flash11enable_sm90INS1_16FlashAttnFwdSm90INS1_25CollectiveMainloopFwdSm90ILi2EN4cute5tupleIJNS5_1CILi1EEES8_S8_EEENS6_IJNS7_ILi192EEENS7_ILi128EEENS7_ILi96EEEEEELi96ENS_12float_e4m3_tEfNS_4arch4Sm90ELb0ELb0ELb1ELb1ELb0ELb1ELb0ELb1ELb1ELb1ELb1ELb0EEENS1_21CollectiveEpilogueFwdINS6_IJSA_SC_SB_EEES9_NS_10bfloat16_tESG_Li384ELb1ELb1ELb1ELb1EEENS1_36VarlenDynamicPersistentTileSchedulerILi192ELi128ELi384ELi128ELb1ELb1ELb1ELb0ELb1ELb1EEEEEEEEEvNT_6ParamsE,"ax",@progbits
	.align	128
.text._ZN7cutlass13device_kernelIN5flash11enable_sm90INS1_16FlashAttnFwdSm90INS1_25CollectiveMainloopFwdSm90ILi2EN4cute5tupleIJNS5_1CILi1EEES8_S8_EEENS6_IJNS7_ILi192EEENS7_ILi128EEENS7_ILi96EEEEEELi96ENS_12float_e4m3_tEfNS_4arch4Sm90ELb0ELb0ELb1ELb1ELb0ELb1ELb0ELb1ELb1ELb1ELb1ELb0EEENS1_21CollectiveEpilogueFwdINS6_IJSA_SC_SB_EEES9_NS_10bfloat16_tESG_Li384ELb1ELb1ELb1ELb1EEENS1_36VarlenDynamicPersistentTileSchedulerILi192ELi128ELi384ELi128ELb1ELb1ELb1ELb0ELb1ELb1EEEEEEEEEvNT_6ParamsE:
        .type           _ZN7cutlass13device_kernelIN5flash11enable_sm90INS1_16FlashAttnFwdSm90INS1_25CollectiveMainloopFwdSm90ILi2EN4cute5tupleIJNS5_1CILi1EEES8_S8_EEENS6_IJNS7_ILi192EEENS7_ILi128EEENS7_ILi96EEEEEELi96ENS_12float_e4m3_tEfNS_4arch4Sm90ELb0ELb0ELb1ELb1ELb0ELb1ELb0ELb1ELb1ELb1ELb1ELb0EEENS1_21CollectiveEpilogueFwdINS6_IJSA_SC_SB_EEES9_NS_10bfloat16_tESG_Li384ELb1ELb1ELb1ELb1EEENS1_36VarlenDynamicPersistentTileSchedulerILi192ELi128ELi384ELi128ELb1ELb1ELb1ELb0ELb1ELb1EEEEEEEEEvNT_6ParamsE,@function
        .size           _ZN7cutlass13device_kernelIN5flash11enable_sm90INS1_16FlashAttnFwdSm90INS1_25CollectiveMainloopFwdSm90ILi2EN4cute5tupleIJNS5_1CILi1EEES8_S8_EEENS6_IJNS7_ILi192EEENS7_ILi128EEENS7_ILi96EEEEEELi96ENS_12float_e4m3_tEfNS_4arch4Sm90ELb0ELb0ELb1ELb1ELb0ELb1ELb0ELb1ELb1ELb1ELb1ELb0EEENS1_21CollectiveEpilogueFwdINS6_IJSA_SC_SB_EEES9_NS_10bfloat16_tESG_Li384ELb1ELb1ELb1ELb1EEENS1_36VarlenDynamicPersistentTileSchedulerILi192ELi128ELi384ELi128ELb1ELb1ELb1ELb0ELb1ELb1EEEEEEEEEvNT_6ParamsE,(.L_x_2278 - _ZN7cutlass13device_kernelIN5flash11enable_sm90INS1_16FlashAttnFwdSm90INS1_25CollectiveMainloopFwdSm90ILi2EN4cute5tupleIJNS5_1CILi1EEES8_S8_EEENS6_IJNS7_ILi192EEENS7_ILi128EEENS7_ILi96EEEEEELi96ENS_12float_e4m3_tEfNS_4arch4Sm90ELb0ELb0ELb1ELb1ELb0ELb1ELb0ELb1ELb1ELb1ELb1ELb0EEENS1_21CollectiveEpilogueFwdINS6_IJSA_SC_SB_EEES9_NS_10bfloat16_tESG_Li384ELb1ELb1ELb1ELb1EEENS1_36VarlenDynamicPersistentTileSchedulerILi192ELi128ELi384ELi128ELb1ELb1ELb1ELb0ELb1ELb1EEEEEEEEEvNT_6ParamsE)
        .other          _ZN7cutlass13device_kernelIN5flash11enable_sm90INS1_16FlashAttnFwdSm90INS1_25CollectiveMainloopFwdSm90ILi2EN4cute5tupleIJNS5_1CILi1EEES8_S8_EEENS6_IJNS7_ILi192EEENS7_ILi128EEENS7_ILi96EEEEEELi96ENS_12float_e4m3_tEfNS_4arch4Sm90ELb0ELb0ELb1ELb1ELb0ELb1ELb0ELb1ELb1ELb1ELb1ELb0EEENS1_21CollectiveEpilogueFwdINS6_IJSA_SC_SB_EEES9_NS_10bfloat16_tESG_Li384ELb1ELb1ELb1ELb1EEENS1_36VarlenDynamicPersistentTileSchedulerILi192ELi128ELi384ELi128ELb1ELb1ELb1ELb0ELb1ELb1EEEEEEEEEvNT_6ParamsE,@"STO_CUDA_ENTRY STV_DEFAULT"
_ZN7cutlass13device_kernelIN5flash11enable_sm90INS1_16FlashAttnFwdSm90INS1_25CollectiveMainloopFwdSm90ILi2EN4cute5tupleIJNS5_1CILi1EEES8_S8_EEENS6_IJNS7_ILi192EEENS7_ILi128EEENS7_ILi96EEEEEELi96ENS_12float_e4m3_tEfNS_4arch4Sm90ELb0ELb0ELb1ELb1ELb0ELb1ELb0ELb1ELb1ELb1ELb1ELb0EEENS1_21CollectiveEpilogueFwdINS6_IJSA_SC_SB_EEES9_NS_10bfloat16_tESG_Li384ELb1ELb1ELb1ELb1EEENS1_36VarlenDynamicPersistentTileSchedulerILi192ELi128ELi384ELi128ELb1ELb1ELb1ELb0ELb1ELb1EEEEEEEEEvNT_6ParamsE:
[----:B------:R-:W0:Y:S02]  /*0000*/  LDC R1, c[0x0][0x28] ;  /* 0x00000a00ff017b82 */ /* 0x000e240000000800 */
[----:B0-----:R-:W-:Y:S01]  /*0010*/  VIADD R1, R1, 0xffffff70 ;  /* 0xffffff7001017836 */ /* 0x001fe20000000000 */
[----:B------:R-:W0:Y:S01]  /*0020*/  S2R R2, SR_TID.X ;  /* 0x0000000000027919 */ /* 0x000e220000002100 */
[----:B------:R-:W-:Y:S01]  /*0030*/  ELECT P0, URZ, PT ;  /* 0x00000000003f782f */ /* 0x000fe20003800000 */
[----:B------:R-:W-:Y:S01]  /*0040*/  BSSY B0, `(.L_x_306) ;  /* 0x0000013000007945 */ /* 0x000fe20003800000 */
[----:B0-----:R-:W-:-:S05]  /*0050*/  SHF.R.U32.HI R6, RZ, 0x5, R2 ;  /* 0x00000005ff067819 */ /* 0x001fca0000011602 */
[----:B------:R-:W0:Y:S02]  /*0060*/  SHFL.IDX PT, R0, R6, RZ, 0x1f ;  /* 0x00001fff06007589 */ /* 0x000e2400000e0000 */
[----:B0-----:R-:W-:-:S13]  /*0070*/  ISETP.EQ.AND P0, PT, R0, RZ, P0 ;  /* 0x000000ff0000720c */ /* 0x001fda0000702270 */
[----:B------:R-:W-:Y:S05]  /*0080*/  @!P0 BRA `(.L_x_307) ;  /* 0x0000000000388947 */ /* 0x000fea0003800000 */
[----:B------:R-:W-:Y:S02]  /*0090*/  ULDC.64 UR4, c[0x0][0x198] ;  /* 0x0000660000047ab9 */ /* 0x000fe40000000a00 */
[----:B------:R-:W-:Y:S02]  /*00a0*/  UIADD3 UR6, UP0, UR4, 0x370, URZ ;  /* 0x0000037004067890 */ /* 0x000fe4000ff1e03f */
[----:B------:R-:W-:Y:S02]  /*00b0*/  UIADD3 UR8, UP1, UR4, 0x470, URZ ;  /* 0x0000047004087890 */ /* 0x000fe4000ff3e03f */
[----:B------:R-:W-:Y:S02]  /*00c0*/  UIADD3 UR10, UP2, UR4, 0x570, URZ ;  /* 0x00000570040a7890 */ /* 0x000fe4000ff5e03f */
[----:B------:R-:W-:Y:S02]  /*00d0*/  UIADD3 UR4, UP3, UR4, 0x670, URZ ;  /* 0x0000067004047890 */ /* 0x000fe4000ff7e03f */
[----:B------:R-:W-:-:S02]  /*00e0*/  UIADD3.X UR7, URZ, UR5, URZ, UP0, !UPT ;  /* 0x000000053f077290 */ /* 0x000fc400087fe43f */
[----:B------:R-:W-:Y:S02]  /*00f0*/  UIADD3.X UR9, URZ, UR5, URZ, UP1, !UPT ;  /* 0x000000053f097290 */ /* 0x000fe40008ffe43f */
[----:B------:R-:W-:Y:S02]  /*0100*/  UIADD3.X UR11, URZ, UR5, URZ, UP2, !UPT ;  /* 0x000000053f0b7290 */ /* 0x000fe400097fe43f */
[----:B------:R-:W-:-:S03]  /*0110*/  UIADD3.X UR5, URZ, UR5, URZ, UP3, !UPT ;  /* 0x000000053f057290 */ /* 0x000fc60009ffe43f */
[----:B------:R0:W-:Y:S02]  /*0120*/  UTMACCTL.PF [UR6] ;  /* 0x00000000060079b9 */ /* 0x0001e40008040000 */
[----:B------:R0:W-:Y:S02]  /*0130*/  UTMACCTL.PF [UR8] ;  /* 0x00000000080079b9 */ /* 0x0001e40008040000 */
[----:B------:R0:W-:Y:S02]  /*0140*/  UTMACCTL.PF [UR10] ;  /* 0x000000000a0079b9 */ /* 0x0001e40008040000 */
[----:B------:R0:W-:Y:S02]  /*0150*/  UTMACCTL.PF [UR4] ;  /* 0x00000000040079b9 */ /* 0x0001e40008040000 */
[----:B0-----:R-:W-:Y:S01]  /*0160*/  NOP ;  /* 0x0000000000007918 */ /* 0x001fe20000000000 */
.L_x_307:
[----:B------:R-:W-:Y:S05]  /*0170*/  BSYNC B0 ;  /* 0x0000000000007941 */ /* 0x000fea0003800000 */
.L_x_306:
[----:B------:R-:W-:Y:S01]  /*0180*/  VOTEU.ANY UP0, P0 ;  /* 0x00000000003f7886 */ /* 0x000fe20000000100 */
[----:B------:R-:W0:Y:S01]  /*0190*/  SHFL.IDX PT, R0, R6, RZ, 0x1f ;  /* 0x00001fff06007589 */ /* 0x000e2200000e0000 */
[----:B------:R-:W-:Y:S01]  /*01a0*/  UMOV UR4, 0x80 ;  /* 0x0000008000047882 */ /* 0x000fe20000000000 */
[----:B------:R-:W-:Y:S01]  /*01b0*/  UMOV UR7, 0x180 ;  /* 0x0000018000077882 */ /* 0x000fe20000000000 */
[----:B------:R-:W-:Y:S01]  /*01c0*/  SHF.R.U32.HI R2, RZ, 0x7, R2 ;  /* 0x00000007ff027819 */ /* 0x000fe20000011602 */
[----:B------:R-:W1:Y:S01]  /*01d0*/  @UP0 S2UR UR8, SR_CgaCtaId ;  /* 0x00000000000809c3 */ /* 0x000e620000008800 */
[----:B------:R-:W-:Y:S01]  /*01e0*/  @UP0 UMOV UR6, 0x400 ;  /* 0x0000040000060882 */ /* 0x000fe20000000000 */
[----:B------:R-:W-:-:S04]  /*01f0*/  @UP0 UIADD3 UR4, -UR4, 0x100000, URZ ;  /* 0x0010000004040890 */ /* 0x000fc8000fffe13f */
[----:B------:R-:W-:Y:S02]  /*0200*/  @UP0 USHF.L.U32 UR5, UR4, 0xb, URZ ;  /* 0x0000000b04050899 */ /* 0x000fe4000800063f */
[----:B------:R-:W-:Y:S01]  /*0210*/  @UP0 USHF.L.U32 UR4, UR4, 0x1, URZ ;  /* 0x0000000104040899 */ /* 0x000fe2000800063f */
[----:B------:R-:W-:Y:S01]  /*0220*/  VOTEU.ANY UP1, P0 ;  /* 0x00000000003f7886 */ /* 0x000fe20000020100 */
[----:B0-----:R-:W-:Y:S02]  /*0230*/  ISETP.NE.AND P1, PT, R0, RZ, PT ;  /* 0x000000ff0000720c */ /* 0x001fe40003f25270 */
[----:B------:R0:W2:Y:S01]  /*0240*/  SHFL.IDX PT, R0, R2, RZ, 0x1f ;  /* 0x00001fff02007589 */ /* 0x0000a200000e0000 */
[----:B-1----:R-:W-:Y:S02]  /*0250*/  @UP0 ULEA UR8, UR8, UR6, 0x18 ;  /* 0x0000000608080291 */ /* 0x002fe4000f8ec03f */
[----:B------:R-:W-:-:S04]  /*0260*/  @UP0 UIADD3 UR6, -UR7, 0x100000, URZ ;  /* 0x0010000007060890 */ /* 0x000fc8000fffe13f */
[----:B------:R-:W-:Y:S02]  /*0270*/  @UP0 USHF.L.U32 UR7, UR6, 0xb, URZ ;  /* 0x0000000b06070899 */ /* 0x000fe4000800063f */
[----:B------:R-:W-:Y:S01]  /*0280*/  @UP0 USHF.L.U32 UR6, UR6, 0x1, URZ ;  /* 0x0000000106060899 */ /* 0x000fe2000800063f */
[----:B------:R-:W-:Y:S01]  /*0290*/  VOTEU.ANY UP0, P0 ;  /* 0x00000000003f7886 */ /* 0x000fe20000000100 */
[----:B------:R-:W1:Y:S04]  /*02a0*/  FENCE.VIEW.ASYNC.S ;  /* 0x00000000000073c6 */ /* 0x000e680000000000 */
[----:B-1----:R0:W1:Y:S06]  /*02b0*/  @UP0 SYNCS.EXCH.64 URZ, [UR8+0x19c00], UR4 ;  /* 0x019c0004083f05b2 */ /* 0x00206c0008000100 */
[----:B------:R0:W3:Y:S02]  /*02c0*/  @UP1 SYNCS.EXCH.64 URZ, [UR8+0x19c20], UR6 ;  /* 0x019c2006083f15b2 */ /* 0x0000e40008000100 */
[----:B0-----:R-:W-:Y:S05]  /*02d0*/  @P1 BRA `(.L_x_308) ;  /* 0x0000000000481947 */ /* 0x001fea0003800000 */
[----:B------:R-:W0:Y:S01]  /*02e0*/  S2UR UR5, SR_CgaCtaId ;  /* 0x00000000000579c3 */ /* 0x000e220000008800 */
        /* <DEDUP_REMOVED lines=15> */
[----:B------:R0:W0:Y:S01]  /*03e0*/  SYNCS.EXCH.64 URZ, [UR8+0x19c48], UR6 ;  /* 0x019c4806083f75b2 */ /* 0x0000220008000100 */
[----:B------:R-:W-:Y:S01]  /*03f0*/  NOP ;  /* 0x0000000000007918 */ /* 0x000fe20000000000 */
.L_x_308:
[----:B------:R-:W5:Y:S01]  /*0400*/  SHFL.IDX PT, R2, R6, RZ, 0x1f ;  /* 0x00001fff06027589 */ /* 0x000f6200000e0000 */
[----:B------:R-:W-:Y:S01]  /*0410*/  NOP ;  /* 0x0000000000007918 */ /* 0x000fe20000000000 */
[----:B-----5:R-:W-:-:S13]  /*0420*/  ISETP.NE.AND P0, PT, R2, RZ, PT ;  /* 0x000000ff0200720c */ /* 0x020fda0003f05270 */
        /* <DEDUP_REMOVED lines=17> */
[----:B------:R0:W0:Y:S01]  /*0540*/  SYNCS.EXCH.64 URZ, [UR8+0x19c68], UR6 ;  /* 0x019c6806083f75b2 */ /* 0x0000220008000100 */
[----:B------:R-:W-:Y:S01]  /*0550*/  NOP ;  /* 0x0000000000007918 */ /* 0x000fe20000000000 */
.L_x_309:
[----:B------:R-:W5:Y:S01]  /*0560*/  SHFL.IDX PT, R2, R6, RZ, 0x1f ;  /* 0x00001fff06027589 */ /* 0x000f6200000e0000 */
[----:B------:R-:W-:Y:S01]  /*0570*/  NOP ;  /* 0x0000000000007918 */ /* 0x000fe20000000000 */
[----:B-----5:R-:W-:-:S13]  /*0580*/  ISETP.NE.AND P0, PT, R2, RZ, PT ;  /* 0x000000ff0200720c */ /* 0x020fda0003f05270 */
        /* <DEDUP_REMOVED lines=13> */
[----:B------:R0:W0:Y:S01]  /*0660*/  SYNCS.EXCH.64 URZ, [UR6+0x19c88], UR4 ;  /* 0x019c8804063f75b2 */ /* 0x0000220008000100 */
[----:B------:R-:W-:Y:S01]  /*0670*/  NOP ;  /* 0x0000000000007918 */ /* 0x000fe20000000000 */
.L_x_310:
        /* <DEDUP_REMOVED lines=22> */
.L_x_311:
        /* <DEDUP_REMOVED lines=22> */
.L_x_312:
[----:B--2---:R-:W-:Y:S01]  /*0940*/  ISETP.NE.AND P0, PT, R0, RZ, PT ;  /* 0x000000ff0000720c */ /* 0x004fe20003f05270 */
[----:B------:R-:W-:Y:S01]  /*0950*/  IMAD.MOV.U32 R0, RZ, RZ, 0x1 ;  /* 0x00000001ff007424 */ /* 0x000fe200078e00ff */
[----:B------:R-:W-:Y:S01]  /*0960*/  NOP ;  /* 0x0000000000007918 */ /* 0x000fe20000000000 */
[----:B------:R-:W-:Y:S01]  /*0970*/  ULDC.64 UR40, c[0x0][0x208] ;  /* 0x0000820000287ab9 */ /* 0x000fe20000000a00 */
[----:B------:R-:W-:Y:S02]  /*0980*/  BSSY B8, `(.L_x_313) ;  /* 0x0001a88000087945 */ /* 0x000fe40003800000 */
[----:B------:R-:W-:-:S05]  /*0990*/  SEL R0, R0, 0x2, !P0 ;  /* 0x0000000200007807 */ /* 0x000fca0004000000 */
[----:B------:R2:W-:Y:S01]  /*09a0*/  STL [R1+0x40], R0 ;  /* 0x0000400001007387 */ /* 0x0005e20000100800 */
[----:B01-34-:R-:W-:Y:S06]  /*09b0*/  BAR.SYNC.DEFER_BLOCKING 0x0 ;  /* 0x0000000000007b1d */ /* 0x01bfec0000010000 */
[----:B------:R-:W-:Y:S05]  /*09c0*/  @!P0 BRA `(.L_x_314) ;  /* 0x0000013800248947 */ /* 0x000fea0003800000 */
.L_x_315:
[----:B------:R-:W-:-:S08]  /*09d0*/  NOP ;  /* 0x0000000000007918 */ /* 0x000fd00000000000 */
[----:B------:R-:W0:Y:S02]  /*09e0*/  USETMAXREG.TRY_ALLOC.CTAPOOL UP0, 0xa0 ;  /* 0x000000a0000079c8 */ /* 0x000e240008000600 */
[----:B0-----:R-:W-:-:S13]  /*09f0*/  PLOP3.LUT P0, PT, PT, PT, UP0, 0x80, 0x0 ;  /* 0x000000000000781c */ /* 0x001fda0003f0f008 */
[----:B------:R-:W-:Y:S05]  /*0a00*/  @!P0 BRA `(.L_x_315) ;  /* 0xfffffffc00f08947 */ /* 0x000fea000383ffff */
[----:B------:R-:W2:Y:S08]  /*0a10*/  S2UR UR4, SR_CgaCtaId ;  /* 0x00000000000479c3 */ /* 0x000eb00000008800 */
[----:B------:R-:W-:Y:S06]  /*0a20*/  BAR.ARV 0x8, 0x200 ;  /* 0x0208000000007b1d */ /* 0x000fec0000002000 */
[----:B------:R-:W-:-:S02]  /*0a30*/  MOV R16, 0x400 ;  /* 0x0000040000107802 */ /* 0x000fc40000000f00 */
[----:B------:R-:W-:Y:S01]  /*0a40*/  BAR.SYNC.DEFER_BLOCKING 0x5, 0x200 ;  /* 0x0148000000007b1d */ /* 0x000fe20000010000 */
[----:B--2---:R-:W-:-:S05]  /*0a50*/  IMAD.U32 R0, RZ, RZ, UR4 ;  /* 0x00000004ff007e24 */ /* 0x004fca000f8e00ff */
[----:B------:R-:W-:Y:S01]  /*0a60*/  ULDC UR4, c[0x0][0xc3c] ;  /* 0x00030f0000047ab9 */ /* 0x000fe20000000800 */
[----:B------:R-:W-:Y:S01]  /*0a70*/  LEA R16, R0, R16, 0x18 ;  /* 0x0000001000107211 */ /* 0x000fe200078ec0ff */
[----:B------:R-:W-:Y:S04]  /*0a80*/  STL [R1+0x20], R0 ;  /* 0x0000200001007387 */ /* 0x000fe80000100800 */
[----:B------:R-:W0:Y:S01]  /*0a90*/  LDS.128 R28, [R16+0x19cd0] ;  /* 0x019cd000101c7984 */ /* 0x000e220000000c00 */
[----:B------:R-:W-:Y:S06]  /*0aa0*/  BAR.ARV 0x4, 0x200 ;  /* 0x0108000000007b1d */ /* 0x000fec0000002000 */
[----:B0-----:R-:W-:-:S13]  /*0ab0*/  ISETP.GE.AND P0, PT, R31, UR4, PT ;  /* 0x000000041f007c0c */ /* 0x001fda000bf06270 */
[----:B------:R-:W-:Y:S05]  /*0ac0*/  @P0 BRA `(.L_x_316) ;  /* 0x000001a400cc0947 */ /* 0x000fea0003800000 */
[----:B------:R-:W0:Y:S02]  /*0ad0*/  S2R R0, SR_TID.X ;  /* 0x0000000000007919 */ /* 0x000e240000002100 */
[----:B0-----:R-:W-:-:S05]  /*0ae0*/  VIADD R21, R0, 0xffffff80 ;  /* 0xffffff8000157836 */ /* 0x001fca0000000000 */
[CC--:B------:R-:W-:Y:S02]  /*0af0*/  LEA.HI R6, R21.reuse, R21.reuse, RZ, 0x1 ;  /* 0x0000001515067211 */ /* 0x0c0fe400078f08ff */
[----:B------:R-:W-:Y:S02]  /*0b00*/  SHF.R.S32.HI R0, RZ, 0x1f, R21 ;  /* 0x0000001fff007819 */ /* 0x000fe40000011415 */
[----:B------:R-:W-:Y:S02]  /*0b10*/  LOP3.LUT R7, R6, 0xfffffffe, RZ, 0xc0, !PT ;  /* 0xfffffffe06077812 */ /* 0x000fe400078ec0ff */
[CC--:B------:R-:W-:Y:S02]  /*0b20*/  LEA.HI R2, R0.reuse, R21.reuse, RZ, 0x5 ;  /* 0x0000001500027211 */ /* 0x0c0fe400078f28ff */
[----:B------:R-:W-:Y:S01]  /*0b30*/  LEA.HI R3, R0, R21, RZ, 0x4 ;  /* 0x0000001500037211 */ /* 0x000fe200078f20ff */
[----:B------:R-:W-:Y:S01]  /*0b40*/  IMAD.IADD R18, R21, 0x1, -R7 ;  /* 0x0000000115127824 */ /* 0x000fe200078e0a07 */
[--C-:B------:R-:W-:Y:S01]  /*0b50*/  SHF.R.S32.HI R22, RZ, 0x1, R6.reuse ;  /* 0x00000001ff167819 */ /* 0x100fe20000011406 */
[----:B------:R-:W-:Y:S01]  /*0b60*/  IMAD.SHL.U32 R4, R2, 0x10, RZ ;  /* 0x0000001002047824 */ /* 0x000fe200078e00ff */
[----:B------:R-:W-:Y:S01]  /*0b70*/  LOP3.LUT R2, R3, 0x7fffff0, RZ, 0xc0, !PT ;  /* 0x07fffff003027812 */ /* 0x000fe200078ec0ff */
[----:B------:R-:W-:Y:S01]  /*0b80*/  IMAD.SHL.U32 R152, R18, 0x8, RZ ;  /* 0x0000000812987824 */ /* 0x000fe200078e00ff */
[----:B------:R-:W-:-:S02]  /*0b90*/  SHF.R.S32.HI R9, RZ, 0x1f, R6 ;  /* 0x0000001fff097819 */ /* 0x000fc40000011406 */
[----:B------:R-:W-:Y:S01]  /*0ba0*/  LOP3.LUT R5, R4, 0xfffffe00, RZ, 0xc0, !PT ;  /* 0xfffffe0004057812 */ /* 0x000fe200078ec0ff */
[----:B------:R-:W-:Y:S01]  /*0bb0*/  VIADD R10, R152, 0x20 ;  /* 0x00000020980a7836 */ /* 0x000fe20000000000 */
[----:B------:R-:W-:Y:S01]  /*0bc0*/  LEA.HI R9, R9, R22, RZ, 0x2 ;  /* 0x0000001609097211 */ /* 0x000fe200078f10ff */
[----:B------:R-:W-:Y:S01]  /*0bd0*/  IMAD.IADD R4, R21, 0x1, -R2 ;  /* 0x0000000115047824 */ /* 0x000fe200078e0a02 */
[-C--:B------:R-:W-:Y:S02]  /*0be0*/  LEA.HI R2, R0, R21.reuse, RZ, 0x7 ;  /* 0x0000001500027211 */ /* 0x080fe400078f38ff */
[----:B------:R0:W-:Y:S01]  /*0bf0*/  STL [R1+0xc], R10 ;  /* 0x00000c0a01007387 */ /* 0x0001e20000100800 */
[----:B------:R-:W-:Y:S01]  /*0c00*/  LOP3.LUT R9, R9, 0x7fffffc, RZ, 0xc0, !PT ;  /* 0x07fffffc09097812 */ /* 0x000fe200078ec0ff */
[----:B------:R-:W-:Y:S01]  /*0c10*/  IMAD R4, R4, 0x20, R5 ;  /* 0x0000002004047824 */ /* 0x000fe200078e0205 */
[----:B------:R-:W-:Y:S01]  /*0c20*/  LOP3.LUT R8, R2, 0xffffff80, RZ, 0xc0, !PT ;  /* 0xffffff8002087812 */ /* 0x000fe200078ec0ff */
[----:B------:R-:W2:Y:S01]  /*0c30*/  LDL.LU R17, [R1+0x40] ;  /* 0x0000400001117983 */ /* 0x000ea20000300800 */
[----:B------:R-:W-:Y:S01]  /*0c40*/  SHF.R.S32.HI R23, RZ, 0x7, R2 ;  /* 0x00000007ff177819 */ /* 0x000fe20000011402 */
[----:B------:R-:W-:Y:S01]  /*0c50*/  IMAD.IADD R9, R22, 0x1, -R9 ;  /* 0x0000000116097824 */ /* 0x000fe200078e0a09 */
[----:B------:R-:W-:Y:S01]  /*0c60*/  SHF.R.S32.HI R2, RZ, 0x4, R3 ;  /* 0x00000004ff027819 */ /* 0x000fe20000011403 */
[----:B------:R-:W-:Y:S01]  /*0c70*/  IMAD.IADD R20, R21, 0x1, -R8 ;  /* 0x0000000115147824 */ /* 0x000fe200078e0a08 */
[----:B------:R-:W-:Y:S01]  /*0c80*/  LEA.HI R5, R0, R21, RZ, 0x3 ;  /* 0x0000001500057211 */ /* 0x000fe200078f18ff */
[----:B0-----:R-:W-:Y:S01]  /*0c90*/  IMAD.IADD R10, R152, 0x1, R10 ;  /* 0x00000001980a7824 */ /* 0x001fe200078e020a */
[----:B------:R-:W-:-:S02]  /*0ca0*/  LEA.HI R3, R3, R2, RZ, 0x1 ;  /* 0x0000000203037211 */ /* 0x000fc400078f08ff */
[----:B------:R-:W-:Y:S02]  /*0cb0*/  SHF.R.S32.HI R6, RZ, 0x1f, R20 ;  /* 0x0000001fff067819 */ /* 0x000fe40000011414 */
[----:B------:R-:W-:Y:S02]  /*0cc0*/  LOP3.LUT R3, R3, 0x1ffffffe, RZ, 0xc0, !PT ;  /* 0x1ffffffe03037812 */ /* 0x000fe400078ec0ff */
[----:B------:R-:W-:Y:S01]  /*0cd0*/  LEA.HI R7, R6, R20, RZ, 0x2 ;  /* 0x0000001406077211 */ /* 0x000fe200078f10ff */
[C---:B------:R-:W-:Y:S01]  /*0ce0*/  IMAD R13, R2.reuse, 0x8, R9 ;  /* 0x00000008020d7824 */ /* 0x040fe200078e0209 */
[----:B------:R-:W-:Y:S01]  /*0cf0*/  SHF.R.S32.HI R5, RZ, 0x3, R5 ;  /* 0x00000003ff057819 */ /* 0x000fe20000011405 */
[----:B------:R-:W-:Y:S01]  /*0d00*/  IMAD.IADD R3, R2, 0x1, -R3 ;  /* 0x0000000102037824 */ /* 0x000fe200078e0a03 */
[--C-:B------:R-:W-:Y:S02]  /*0d10*/  SHF.R.S32.HI R8, RZ, 0x2, R7.reuse ;  /* 0x00000002ff087819 */ /* 0x100fe40000011407 */
[----:B------:R-:W-:Y:S01]  /*0d20*/  SHF.R.S32.HI R11, RZ, 0x1f, R7 ;  /* 0x0000001fff0b7819 */ /* 0x000fe20000011407 */
[----:B------:R-:W-:-:S03]  /*0d30*/  IMAD.HI R2, R23, 0x55555556, RZ ;  /* 0x5555555617027827 */ /* 0x000fc600078e02ff */
[----:B------:R-:W-:Y:S02]  /*0d40*/  LEA.HI R11, R11, R8, RZ, 0x3 ;  /* 0x000000080b0b7211 */ /* 0x000fe400078f18ff */
[----:B------:R-:W-:Y:S02]  /*0d50*/  SHF.R.S32.HI R9, RZ, 0x1f, R10 ;  /* 0x0000001fff097819 */ /* 0x000fe4000001140a */
[----:B------:R-:W-:Y:S02]  /*0d60*/  LOP3.LUT R11, R11, 0xfffffff8, RZ, 0xc0, !PT ;  /* 0xfffffff80b0b7812 */ /* 0x000fe400078ec0ff */
[----:B------:R-:W-:Y:S01]  /*0d70*/  LEA.HI R6, R6, R20, RZ, 0x5 ;  /* 0x0000001406067211 */ /* 0x000fe200078f28ff */
[----:B------:R-:W-:Y:S01]  /*0d80*/  IMAD.SHL.U32 R5, R5, 0x80, RZ ;  /* 0x0000008005057824 */ /* 0x000fe200078e00ff */
[----:B------:R-:W-:Y:S01]  /*0d90*/  LEA.HI R12, R9, R10, RZ, 0x4 ;  /* 0x0000000a090c7211 */ /* 0x000fe200078f20ff */
[----:B------:R-:W-:Y:S01]  /*0da0*/  IMAD.IADD R11, R8, 0x1, -R11 ;  /* 0x00000001080b7824 */ /* 0x000fe200078e0a0b */
[----:B------:R-:W-:-:S02]  /*0db0*/  LEA.HI R2, R2, R2, RZ, 0x1 ;  /* 0x0000000202027211 */ /* 0x000fc400078f08ff */
[----:B------:R-:W-:Y:S02]  /*0dc0*/  SHF.R.S32.HI R6, RZ, 0x5, R6 ;  /* 0x00000005ff067819 */ /* 0x000fe40000011406 */
[----:B------:R-:W-:Y:S02]  /*0dd0*/  LEA.HI R9, R9, R10, RZ, 0x5 ;  /* 0x0000000a09097211 */ /* 0x000fe400078f28ff */
[----:B------:R-:W-:Y:S01]  /*0de0*/  LOP3.LUT R157, R5, 0x80, RZ, 0xc0, !PT ;  /* 0x00000080059d7812 */ /* 0x000fe200078ec0ff */
[----:B------:R-:W-:Y:S01]  /*0df0*/  IMAD R2, R2, -0x3, R23 ;  /* 0xfffffffd02027824 */ /* 0x000fe200078e0217 */
[----:B------:R-:W-:Y:S01]  /*0e00*/  SHF.R.S32.HI R9, RZ, 0x5, R9 ;  /* 0x00000005ff097819 */ /* 0x000fe20000011409 */
[----:B------:R-:W-:Y:S01]  /*0e10*/  IMAD R11, R6, 0x10, R11 ;  /* 0x00000010060b7824 */ /* 0x000fe200078e020b */
[----:B------:R-:W-:Y:S01]  /*0e20*/  SHF.R.U32.HI R15, RZ, 0x3, R157 ;  /* 0x00000003ff0f7819 */ /* 0x000fe2000001169d */
[----:B------:R-:W-:Y:S01]  /*0e30*/  IMAD.SHL.U32 R14, R13, 0x20, RZ ;  /* 0x000000200d0e7824 */ /* 0x000fe200078e00ff */
[----:B------:R-:W-:-:S02]  /*0e40*/  LOP3.LUT R5, R157, 0x10, R12, 0xf8, !PT ;  /* 0x000000109d057812 */ /* 0x000fc400078ef80c */
[----:B------:R-:W-:Y:S01]  /*0e50*/  LEA.HI R0, R0, R21, RZ, 0x2 ;  /* 0x0000001500007211 */ /* 0x000fe200078f10ff */
[----:B------:R-:W-:Y:S01]  /*0e60*/  IMAD R6, R3, 0x8, R4 ;  /* 0x0000000803067824 */ /* 0x000fe200078e0204 */
[----:B------:R-:W-:Y:S01]  /*0e70*/  LEA R3, R2, R11, 0x6 ;  /* 0x0000000b02037211 */ /* 0x000fe200078e30ff */
[----:B------:R-:W-:Y:S01]  /*0e80*/  IMAD R9, R9, 0x1800, R14 ;  /* 0x0000180009097824 */ /* 0x000fe200078e020e */
[----:B------:R-:W-:Y:S02]  /*0e90*/  LOP3.LUT R5, R5, R15, RZ, 0x3c, !PT ;  /* 0x0000000f05057212 */ /* 0x000fe400078e3cff */
[----:B------:R-:W-:Y:S01]  /*0ea0*/  LOP3.LUT R2, R0, 0xfffffffc, RZ, 0xc0, !PT ;  /* 0xfffffffc00027812 */ /* 0x000fe200078ec0ff */
[----:B------:R-:W-:Y:S01]  /*0eb0*/  STL [R1+0x10], R14 ;  /* 0x0000100e01007387 */ /* 0x000fe20000100800 */
[----:B------:R-:W-:-:S03]  /*0ec0*/  IADD3 R4, R16, R9, R5 ;  /* 0x0000000910047210 */ /* 0x000fc60007ffe005 */
[----:B------:R0:W-:Y:S01]  /*0ed0*/  STL [R1+0x84], R6 ;  /* 0x0000840601007387 */ /* 0x0001e20000100800 */
[----:B------:R-:W-:Y:S01]  /*0ee0*/  SHF.R.S32.HI R0, RZ, 0x2, R0 ;  /* 0x00000002ff007819 */ /* 0x000fe20000011400 */
[----:B------:R-:W-:Y:S02]  /*0ef0*/  VIADD R5, R152, 0x10 ;  /* 0x0000001098057836 */ /* 0x000fe40000000000 */
[----:B------:R1:W-:Y:S01]  /*0f00*/  STL [R1+0x78], R4 ;  /* 0x0000780401007387 */ /* 0x0003e20000100800 */
[----:B------:R-:W-:Y:S02]  /*0f10*/  IMAD.SHL.U32 R18, R18, 0x10, RZ ;  /* 0x0000001012127824 */ /* 0x000fe400078e00ff */
[----:B0-----:R-:W-:Y:S01]  /*0f20*/  IMAD.IADD R6, R21, 0x1, -R2 ;  /* 0x0000000115067824 */ /* 0x001fe200078e0a02 */
[----:B------:R-:W-:Y:S03]  /*0f30*/  STL [R1+0x7c], R3 ;  /* 0x00007c0301007387 */ /* 0x000fe60000100800 */
[C---:B-1----:R-:W-:Y:S01]  /*0f40*/  IMAD.SHL.U32 R4, R6.reuse, 0x8, RZ ;  /* 0x0000000806047824 */ /* 0x042fe200078e00ff */
[----:B------:R-:W-:Y:S01]  /*0f50*/  LEA.HI R0, R6, R6, RZ, 0x1 ;  /* 0x0000000606007211 */ /* 0x000fe200078f08ff */
[----:B------:R-:W-:Y:S01]  /*0f60*/  STL [R1+0x40], RZ ;  /* 0x000040ff01007387 */ /* 0x000fe20000100800 */
[----:B------:R-:W-:-:S02]  /*0f70*/  SHF.R.S32.HI R2, RZ, 0x1f, R22 ;  /* 0x0000001fff027819 */ /* 0x000fc40000011416 */
[----:B------:R-:W-:Y:S01]  /*0f80*/  LOP3.LUT R2, R0, 0x1ffffffe, RZ, 0xc0, !PT ;  /* 0x1ffffffe00027812 */ /* 0x000fe200078ec0ff */
[----:B------:R0:W-:Y:S01]  /*0f90*/  STL [R1+0x8], R5 ;  /* 0x0000080501007387 */ /* 0x0001e20000100800 */
[----:B------:R-:W-:Y:S02]  /*0fa0*/  LOP3.LUT R7, R7, 0x7ffffffc, RZ, 0xc0, !PT ;  /* 0x7ffffffc07077812 */ /* 0x000fe400078ec0ff */
[----:B------:R-:W-:Y:S01]  /*0fb0*/  LOP3.LUT R0, R157, 0x10, R18, 0xf8, !PT ;  /* 0x000000109d007812 */ /* 0x000fe200078ef812 */
[----:B------:R1:W-:Y:S02]  /*0fc0*/  STL [R1+0x2c], R4 ;  /* 0x00002c0401007387 */ /* 0x0003e40000100800 */
[----:B------:R-:W-:Y:S02]  /*0fd0*/  IMAD.IADD R7, R20, 0x1, -R7 ;  /* 0x0000000114077824 */ /* 0x000fe400078e0a07 */
[----:B0-----:R-:W-:Y:S01]  /*0fe0*/  VIADD R5, R4, 0x20 ;  /* 0x0000002004057836 */ /* 0x001fe20000000000 */
[----:B------:R-:W-:Y:S01]  /*0ff0*/  LOP3.LUT R0, R0, R15, RZ, 0x3c, !PT ;  /* 0x0000000f00007212 */ /* 0x000fe200078e3cff */
[----:B-1----:R-:W-:-:S03]  /*1000*/  VIADD R4, R4, 0x40 ;  /* 0x0000004004047836 */ /* 0x002fc60000000000 */
[----:B------:R0:W-:Y:S01]  /*1010*/  STL [R1+0x4c], R5 ;  /* 0x00004c0501007387 */ /* 0x0001e20000100800 */
[----:B------:R-:W-:Y:S01]  /*1020*/  SHF.R.S32.HI R8, RZ, 0x1f, R5 ;  /* 0x0000001fff087819 */ /* 0x000fe20000011405 */
[----:B------:R-:W-:Y:S02]  /*1030*/  IMAD.IADD R2, R6, 0x1, -R2 ;  /* 0x0000000106027824 */ /* 0x000fe400078e0a02 */
[----:B------:R1:W-:Y:S01]  /*1040*/  STL [R1+0x58], R4 ;  /* 0x0000580401007387 */ /* 0x0003e20000100800 */
[----:B------:R-:W-:Y:S01]  /*1050*/  IMAD.SHL.U32 R6, R7, 0x2, RZ ;  /* 0x0000000207067824 */ /* 0x000fe200078e00ff */
[----:B0-----:R-:W-:Y:S02]  /*1060*/  SHF.R.S32.HI R5, RZ, 0x1f, R4 ;  /* 0x0000001fff057819 */ /* 0x001fe40000011404 */
[----:B------:R-:W-:Y:S01]  /*1070*/  STL [R1+0x8c], R8 ;  /* 0x00008c0801007387 */ /* 0x000fe20000100800 */
[----:B-1----:R-:W-:Y:S01]  /*1080*/  IMAD.IADD R4, R14, 0x1, R0 ;  /* 0x000000010e047824 */ /* 0x002fe200078e0200 */
[----:B------:R-:W-:-:S02]  /*1090*/  SHF.R.S32.HI R0, RZ, 0x4, R12 ;  /* 0x00000004ff007819 */ /* 0x000fc4000001140c */
[----:B------:R0:W-:Y:S01]  /*10a0*/  STL [R1+0x88], R5 ;  /* 0x0000880501007387 */ /* 0x0001e20000100800 */
[----:B------:R-:W-:-:S03]  /*10b0*/  VIADD R7, R6, 0x40 ;  /* 0x0000004006077836 */ /* 0x000fc60000000000 */
[----:B------:R-:W-:Y:S04]  /*10c0*/  STL [R1+0x30], R6 ;  /* 0x0000300601007387 */ /* 0x000fe80000100800 */
[----:B------:R1:W-:Y:S01]  /*10d0*/  STL [R1+0x24], R4 ;  /* 0x0000240401007387 */ /* 0x0003e20000100800 */
[----:B0-----:R-:W-:-:S03]  /*10e0*/  VIADD R5, R6, 0x48 ;  /* 0x0000004806057836 */ /* 0x001fc60000000000 */
[----:B------:R0:W-:Y:S01]  /*10f0*/  STL [R1+0x68], R0 ;  /* 0x0000680001007387 */ /* 0x0001e20000100800 */
[----:B-1----:R-:W-:-:S03]  /*1100*/  VIADD R4, R6, 0x50 ;  /* 0x0000005006047836 */ /* 0x002fc60000000000 */
[----:B------:R1:W-:Y:S01]  /*1110*/  STL [R1+0x64], R5 ;  /* 0x0000640501007387 */ /* 0x0003e20000100800 */
[----:B0-----:R-:W-:Y:S01]  /*1120*/  VIADD R0, R6, 0x58 ;  /* 0x0000005806007836 */ /* 0x001fe20000000000 */
[----:B------:R-:W-:Y:S02]  /*1130*/  SHF.R.S32.HI R6, RZ, 0x1f, R5 ;  /* 0x0000001fff067819 */ /* 0x000fe40000011405 */
[----:B------:R-:W-:Y:S04]  /*1140*/  STL [R1+0x54], R7 ;  /* 0x0000540701007387 */ /* 0x000fe80000100800 */
[----:B------:R0:W-:Y:S01]  /*1150*/  STL [R1+0x60], R4 ;  /* 0x0000600401007387 */ /* 0x0001e20000100800 */
[----:B-1----:R-:W-:-:S03]  /*1160*/  SHF.R.S32.HI R5, RZ, 0x1f, R4 ;  /* 0x0000001fff057819 */ /* 0x002fc60000011404 */
[----:B------:R-:W-:Y:S04]  /*1170*/  STL [R1+0x74], R6 ;  /* 0x0000740601007387 */ /* 0x000fe80000100800 */
[----:B------:R1:W-:Y:S01]  /*1180*/  STL [R1+0x5c], R0 ;  /* 0x00005c0001007387 */ /* 0x0003e20000100800 */
[----:B0-----:R-:W-:-:S03]  /*1190*/  SHF.R.S32.HI R4, RZ, 0x1f, R0 ;  /* 0x0000001fff047819 */ /* 0x001fc60000011400 */
[----:B------:R0:W-:Y:S01]  /*11a0*/  STL [R1+0x70], R5 ;  /* 0x0000700501007387 */ /* 0x0001e20000100800 */
[----:B-1----:R-:W-:-:S05]  /*11b0*/  IMAD R0, R2, 0x8, R3 ;  /* 0x0000000802007824 */ /* 0x002fca00078e0203 */
[----:B------:R0:W-:Y:S04]  /*11c0*/  STL [R1+0x80], R0 ;  /* 0x0000800001007387 */ /* 0x0001e80000100800 */
[----:B------:R0:W-:Y:S01]  /*11d0*/  STL [R1+0x6c], R4 ;  /* 0x00006c0401007387 */ /* 0x0001e20000100800 */
[----:B------:R-:W-:Y:S02]  /*11e0*/  IMAD.MOV.U32 R23, RZ, RZ, RZ ;  /* 0x000000ffff177224 */ /* 0x000fe400078e00ff */
[----:B------:R-:W-:Y:S02]  /*11f0*/  IMAD.MOV.U32 R156, RZ, RZ, RZ ;  /* 0x000000ffff9c7224 */ /* 0x000fe400078e00ff */
[----:B------:R-:W-:Y:S01]  /*1200*/  IMAD.MOV.U32 R154, RZ, RZ, RZ ;  /* 0x000000ffff9a7224 */ /* 0x000fe200078e00ff */
[----:B--2---:R-:W-:Y:S01]  /*1210*/  LOP3.LUT R155, R17, 0x1, RZ, 0xfc, !PT ;  /* 0x00000001119b7812 */ /* 0x004fe200078efcff */
[----:B0-----:R-:W-:-:S07]  /*1220*/  IMAD.MOV.U32 R17, RZ, RZ, RZ ;  /* 0x000000ffff117224 */ /* 0x001fce00078e00ff */
.L_x_438:
[----:B012-4-:R-:W0:Y:S01]  /*1230*/  LDC.64 R2, c[0x0][0xc88] ;  /* 0x00032200ff027b82 */ /* 0x017e220000000a00 */
[----:B------:R-:W-:Y:S01]  /*1240*/  ULDC.64 UR4, c[0x0][0xa28] ;  /* 0x00028a0000047ab9 */ /* 0x000fe20000000a00 */
[----:B------:R-:W-:Y:S01]  /*1250*/  ULDC.64 UR8, c[0x0][0xa18] ;  /* 0x0002860000087ab9 */ /* 0x000fe20000000a00 */
[----:B------:R-:W-:Y:S01]  /*1260*/  ULDC.64 UR6, c[0x0][0xa08] ;  /* 0x0002820000067ab9 */ /* 0x000fe20000000a00 */
[----:B0-----:R-:W-:-:S05]  /*1270*/  IMAD.WIDE R2, R31, 0x4, R2 ;  /* 0x000000041f027825 */ /* 0x001fca00078e0202 */
[----:B------:R-:W2:Y:S01]  /*1280*/  LDG.E R33, desc[UR40][R2.64] ;  /* 0x0000002802217981 */ /* 0x000ea2000c1e1900 */
[----:B------:R-:W-:Y:S01]  /*1290*/  ISETP.NE.U32.AND P2, PT, RZ, UR4, PT ;  /* 0x00000004ff007c0c */ /* 0x000fe2000bf45070 */
[----:B------:R-:W-:Y:S01]  /*12a0*/  IMAD.MOV.U32 R9, RZ, RZ, RZ ;  /* 0x000000ffff097224 */ /* 0x000fe200078e00ff */
[----:B------:R-:W-:Y:S01]  /*12b0*/  ISETP.NE.U32.AND P1, PT, RZ, UR8, PT ;  /* 0x00000008ff007c0c */ /* 0x000fe2000bf25070 */
[----:B------:R-:W-:Y:S01]  /*12c0*/  IMAD.MOV.U32 R49, RZ, RZ, RZ ;  /* 0x000000ffff317224 */ /* 0x000fe200078e00ff */
[----:B------:R-:W-:Y:S02]  /*12d0*/  ISETP.NE.AND.EX P2, PT, RZ, UR5, PT, P2 ;  /* 0x00000005ff007c0c */ /* 0x000fe4000bf45320 */
[----:B------:R-:W-:Y:S02]  /*12e0*/  ISETP.NE.AND.EX P1, PT, RZ, UR9, PT, P1 ;  /* 0x00000009ff007c0c */ /* 0x000fe4000bf25310 */
[----:B------:R-:W-:-:S04]  /*12f0*/  ISETP.NE.U32.AND P0, PT, RZ, UR6, PT ;  /* 0x00000006ff007c0c */ /* 0x000fc8000bf05070 */
[----:B------:R-:W-:Y:S02]  /*1300*/  ISETP.NE.AND.EX P0, PT, RZ, UR7, PT, P0 ;  /* 0x00000007ff007c0c */ /* 0x000fe4000bf05300 */
[----:B--2---:R-:W-:Y:S01]  /*1310*/  SHF.R.S32.HI R0, RZ, 0x1f, R33 ;  /* 0x0000001fff007819 */ /* 0x004fe20000011421 */
[----:B------:R-:W-:Y:S02]  /*1320*/  STL [R1+0x28], R33 ;  /* 0x0000282101007387 */ /* 0x000fe40000100800 */
[C---:B------:R-:W-:Y:S02]  /*1330*/  @P2 LEA R2, P3, R33.reuse, UR4, 0x2 ;  /* 0x0000000421022c11 */ /* 0x040fe4000f8610ff */
[C---:B------:R-:W-:Y:S01]  /*1340*/  SHF.L.U32 R35, R33.reuse, 0x2, RZ ;  /* 0x0000000221237819 */ /* 0x040fe200000006ff */
[----:B------:R0:W-:Y:S01]  /*1350*/  STL [R1+0x44], R0 ;  /* 0x0000440001007387 */ /* 0x0001e20000100800 */
[C-C-:B------:R-:W-:Y:S01]  /*1360*/  @P2 LEA.HI.X R3, R33.reuse, UR5, R0.reuse, 0x2, P3 ;  /* 0x0000000521032c11 */ /* 0x140fe200098f1400 */
[----:B------:R-:W-:Y:S01]  /*1370*/  ULDC UR4, c[0x0][0x288] ;  /* 0x0000a20000047ab9 */ /* 0x000fe20000000800 */
[----:B------:R-:W-:Y:S01]  /*1380*/  SHF.L.U64.HI R34, R33, 0x2, R0 ;  /* 0x0000000221227819 */ /* 0x000fe20000010200 */
[----:B------:R1:W-:Y:S01]  /*1390*/  STL [R1+0x38], R35 ;  /* 0x0000382301007387 */ /* 0x0003e20000100800 */
[----:B------:R-:W-:-:S03]  /*13a0*/  IADD3 R6, P4, R35, UR6, RZ ;  /* 0x0000000623067c10 */ /* 0x000fc6000ff9e0ff */
[----:B-----5:R2:W5:Y:S01]  /*13b0*/  @P2 LDG.E R9, desc[UR40][R2.64] ;  /* 0x0000002802092981 */ /* 0x020562000c1e1900 */
[----:B---3--:R-:W-:Y:S01]  /*13c0*/  @P1 IADD3 R4, P2, R35, UR8, RZ ;  /* 0x0000000823041c10 */ /* 0x008fe2000ff5e0ff */
[----:B------:R-:W-:Y:S01]  /*13d0*/  IMAD.U32 R24, RZ, RZ, UR4 ;  /* 0x00000004ff187e24 */ /* 0x000fe2000f8e00ff */
[C---:B------:R-:W-:Y:S01]  /*13e0*/  IADD3.X R7, R34.reuse, UR7, RZ, P4, !PT ;  /* 0x0000000722077c10 */ /* 0x040fe2000a7fe4ff */
[----:B------:R1:W-:Y:S01]  /*13f0*/  STL [R1+0x3c], R34 ;  /* 0x00003c2201007387 */ /* 0x0003e20000100800 */
[----:B------:R-:W-:Y:S01]  /*1400*/  @P1 IADD3.X R5, R34, UR9, RZ, P2, !PT ;  /* 0x0000000922051c10 */ /* 0x000fe200097fe4ff */
[----:B------:R-:W-:Y:S01]  /*1410*/  ULDC.64 UR4, c[0x0][0x418] ;  /* 0x0001060000047ab9 */ /* 0x000fe20000000a00 */
[----:B------:R-:W-:Y:S01]  /*1420*/  LOP3.LUT R32, R30, 0xffff, RZ, 0xc0, !PT ;  /* 0x0000ffff1e207812 */ /* 0x000fe200078ec0ff */
[----:B------:R1:W5:Y:S01]  /*1430*/  @P0 LDG.E R49, desc[UR40][R6.64] ;  /* 0x0000002806310981 */ /* 0x000362000c1e1900 */
[----:B------:R-:W-:-:S03]  /*1440*/  ULDC.64 UR8, c[0x0][0xa20] ;  /* 0x0002880000087ab9 */ /* 0x000fc60000000a00 */
[----:B------:R1:W5:Y:S04]  /*1450*/  @P1 LDG.E R24, desc[UR40][R4.64] ;  /* 0x0000002804181981 */ /* 0x000368000c1e1900 */
[----:B------:R1:W-:Y:S04]  /*1460*/  STL [R1+0x48], R29 ;  /* 0x0000481d01007387 */ /* 0x0003e80000100800 */
[----:B------:R1:W-:Y:S01]  /*1470*/  STL [R1+0x18], R32 ;  /* 0x0000182001007387 */ /* 0x0003e20000100800 */
[----:B------:R-:W-:Y:S01]  /*1480*/  UISETP.NE.U32.AND UP0, UPT, UR4, URZ, UPT ;  /* 0x0000003f0400728c */ /* 0x000fe2000bf05070 */
[----:B--2---:R-:W-:-:S02]  /*1490*/  LOP3.LUT R2, R30, 0xff000000, RZ, 0xc0, !PT ;  /* 0xff0000001e027812 */ /* 0x004fc400078ec0ff */
[----:B------:R-:W-:Y:S01]  /*14a0*/  ULDC UR4, c[0x0][0x424] ;  /* 0x0001090000047ab9 */ /* 0x000fe20000000800 */
[----:B------:R-:W-:Y:S01]  /*14b0*/  UISETP.NE.AND.EX UP0, UPT, UR5, URZ, UPT, UP0 ;  /* 0x0000003f0500728c */ /* 0x000fe2000bf05300 */
[----:B------:R-:W-:Y:S02]  /*14c0*/  ISETP.NE.U32.AND P2, PT, RZ, UR8, PT ;  /* 0x00000008ff007c0c */ /* 0x000fe4000bf45070 */
[----:B------:R-:W-:Y:S01]  /*14d0*/  ULDC UR5, c[0x0][0x2f0] ;  /* 0x0000bc0000057ab9 */ /* 0x000fe20000000800 */
[----:B------:R-:W-:Y:S01]  /*14e0*/  USEL UR4, UR4, 0x1, UP0 ;  /* 0x0000000104047887 */ /* 0x000fe20008000000 */
[----:B0-----:R-:W-:Y:S02]  /*14f0*/  LOP3.LUT R0, R30, 0xff0000, RZ, 0xc0, !PT ;  /* 0x00ff00001e007812 */ /* 0x001fe400078ec0ff */
[----:B------:R-:W-:Y:S01]  /*1500*/  SHF.R.U32.HI R3, RZ, 0x8, R2 ;  /* 0x00000008ff037819 */ /* 0x000fe20000011602 */
[----:B------:R-:W-:Y:S01]  /*1510*/  UIMAD UR4, UR4, UR5, URZ ;  /* 0x00000005040472a4 */ /* 0x000fe2000f8e023f */
[----:B------:R-:W-:-:S02]  /*1520*/  ISETP.NE.AND.EX P2, PT, RZ, UR9, PT, P2 ;  /* 0x00000009ff007c0c */ /* 0x000fc4000bf45320 */
[----:B------:R-:W-:Y:S01]  /*1530*/  ULDC UR5, c[0x0][0x348] ;  /* 0x0000d20000057ab9 */ /* 0x000fe20000000800 */
[----:B------:R-:W-:Y:S01]  /*1540*/  LEA.HI R8, R0, R3, RZ, 0x10 ;  /* 0x0000000300087211 */ /* 0x000fe200078f80ff */
[----:B-1----:R-:W-:Y:S09]  /*1550*/  @P1 BRA `(.L_x_317) ;  /* 0x0000000000241947 */ /* 0x002ff20003800000 */
[----:B------:R-:W-:Y:S02]  /*1560*/  ULDC.64 UR6, c[0x0][0xa00] ;  /* 0x0002800000067ab9 */ /* 0x000fe40000000a00 */
[----:B------:R-:W-:-:S04]  /*1570*/  ISETP.NE.U32.AND P1, PT, RZ, UR6, PT ;  /* 0x00000006ff007c0c */ /* 0x000fc8000bf25070 */
[----:B------:R-:W-:-:S13]  /*1580*/  ISETP.NE.AND.EX P1, PT, RZ, UR7, PT, P1 ;  /* 0x00000007ff007c0c */ /* 0x000fda000bf25310 */
[----:B------:R-:W-:Y:S05]  /*1590*/  @!P1 BRA `(.L_x_317) ;  /* 0x0000000000149947 */ /* 0x000fea0003800000 */
[----:B------:R-:W0:Y:S02]  /*15a0*/  LDC.64 R2, c[0x0][0xa00] ;  /* 0x00028000ff027b82 */ /* 0x000e240000000a00 */
[----:B0-----:R-:W-:-:S05]  /*15b0*/  IMAD.WIDE R2, R33, 0x4, R2 ;  /* 0x0000000421027825 */ /* 0x001fca00078e0202 */
[----:B-----5:R-:W2:Y:S04]  /*15c0*/  LDG.E R24, desc[UR40][R2.64] ;  /* 0x0000002802187981 */ /* 0x020ea8000c1e1900 */
[----:B------:R-:W2:Y:S02]  /*15d0*/  LDG.E R5, desc[UR40][R2.64+0x4] ;  /* 0x0000042802057981 */ /* 0x000ea4000c1e1900 */
[----:B--2---:R-:W-:-:S07]  /*15e0*/  IMAD.IADD R24, R5, 0x1, -R24 ;  /* 0x0000000105187824 */ /* 0x004fce00078e0a18 */
.L_x_317:
[----:B------:R-:W-:Y:S02]  /*15f0*/  IMAD.U32 R28, RZ, RZ, UR5 ;  /* 0x00000005ff1c7e24 */ /* 0x000fe4000f8e00ff */
[----:B------:R-:W-:Y:S01]  /*1600*/  IMAD.U32 R30, RZ, RZ, UR4 ;  /* 0x00000004ff1e7e24 */ /* 0x000fe2000f8e00ff */
[----:B------:R-:W-:Y:S06]  /*1610*/  @!P2 BRA `(.L_x_318) ;  /* 0x000000000010a947 */ /* 0x000fec0003800000 */
[----:B------:R-:W-:-:S04]  /*1620*/  IADD3 R2, P0, R35, UR8, RZ ;  /* 0x0000000823027c10 */ /* 0x000fc8000ff1e0ff */
[----:B------:R-:W-:-:S05]  /*1630*/  IADD3.X R3, R34, UR9, RZ, P0, !PT ;  /* 0x0000000922037c10 */ /* 0x000fca00087fe4ff */
[----:B------:R0:W5:Y:S01]  /*1640*/  LDG.E R30, desc[UR40][R2.64] ;  /* 0x00000028021e7981 */ /* 0x000162000c1e1900 */
[----:B------:R-:W-:Y:S05]  /*1650*/  BRA `(.L_x_319) ;  /* 0x0000000000107947 */ /* 0x000fea0003800000 */
.L_x_318:
[----:B------:R-:W-:Y:S05]  /*1660*/  @!P0 BRA `(.L_x_319) ;  /* 0x00000000000c8947 */ /* 0x000fea0003800000 */
[----:B------:R-:W2:Y:S04]  /*1670*/  LDG.E R3, desc[UR40][R6.64] ;  /* 0x0000002806037981 */ /* 0x000ea8000c1e1900 */
[----:B------:R-:W2:Y:S02]  /*1680*/  LDG.E R30, desc[UR40][R6.64+0x4] ;  /* 0x00000428061e7981 */ /* 0x000ea4000c1e1900 */
[----:B--2---:R-:W-:-:S07]  /*1690*/  IMAD.IADD R30, R30, 0x1, -R3 ;  /* 0x000000011e1e7824 */ /* 0x004fce00078e0a03 */
.L_x_319:
[----:B------:R-:W-:Y:S01]  /*16a0*/  ULDC.64 UR4, c[0x0][0xa10] ;  /* 0x0002840000047ab9 */ /* 0x000fe20000000a00 */
[----:B------:R-:W2:Y:S01]  /*16b0*/  LDL.LU R31, [R1+0x14] ;  /* 0x00001400011f7983 */ /* 0x000ea20000300800 */
[----:B------:R-:W-:-:S04]  /*16c0*/  ISETP.NE.U32.AND P0, PT, RZ, UR4, PT ;  /* 0x00000004ff007c0c */ /* 0x000fc8000bf05070 */
[----:B------:R-:W-:Y:S01]  /*16d0*/  ISETP.NE.AND.EX P0, PT, RZ, UR5, PT, P0 ;  /* 0x00000005ff007c0c */ /* 0x000fe2000bf05300 */
[----:B------:R-:W-:Y:S02]  /*16e0*/  ULDC.64 UR4, c[0x0][0xa30] ;  /* 0x00028c0000047ab9 */ /* 0x000fe40000000a00 */
[----:B------:R-:W-:-:S10]  /*16f0*/  ISETP.NE.U32.AND P1, PT, RZ, UR4, PT ;  /* 0x00000004ff007c0c */ /* 0x000fd4000bf25070 */
[----:B0-----:R-:W0:Y:S02]  /*1700*/  @P0 LDC.64 R2, c[0x0][0xa10] ;  /* 0x00028400ff020b82 */ /* 0x001e240000000a00 */
[----:B0-----:R-:W-:-:S05]  /*1710*/  @P0 IMAD.WIDE R2, R33, 0x4, R2 ;  /* 0x0000000421020825 */ /* 0x001fca00078e0202 */
[----:B------:R-:W3:Y:S04]  /*1720*/  @P0 LDG.E R0, desc[UR40][R2.64] ;  /* 0x0000002802000981 */ /* 0x000ee8000c1e1900 */
[----:B------:R-:W3:Y:S01]  /*1730*/  @P0 LDG.E R7, desc[UR40][R2.64+0x4] ;  /* 0x0000042802070981 */ /* 0x000ee2000c1e1900 */
[----:B------:R-:W-:Y:S01]  /*1740*/  ISETP.NE.AND.EX P1, PT, RZ, UR5, PT, P1 ;  /* 0x00000005ff007c0c */ /* 0x000fe2000bf25310 */
[----:B-----5:R-:W-:-:S12]  /*1750*/  IMAD.MOV.U32 R25, RZ, RZ, R30 ;  /* 0x000000ffff197224 */ /* 0x020fd800078e001e */
[----:B------:R-:W-:-:S04]  /*1760*/  @P1 IADD3 R4, P2, R35, UR4, RZ ;  /* 0x0000000423041c10 */ /* 0x000fc8000ff5e0ff */
[----:B------:R-:W-:-:S05]  /*1770*/  @P1 IADD3.X R5, R34, UR5, RZ, P2, !PT ;  /* 0x0000000522051c10 */ /* 0x000fca00097fe4ff */
[----:B------:R0:W5:Y:S01]  /*1780*/  @P1 LDG.E R25, desc[UR40][R4.64] ;  /* 0x0000002804191981 */ /* 0x000162000c1e1900 */
[----:B------:R-:W-:Y:S01]  /*1790*/  IMAD.IADD R9, R30, 0x1, -R9 ;  /* 0x000000011e097824 */ /* 0x000fe200078e0a09 */
[----:B------:R-:W-:Y:S01]  /*17a0*/  LOP3.LUT R12, R8, 0xff, RZ, 0xc0, !PT ;  /* 0x000000ff080c7812 */ /* 0x000fe200078ec0ff */
[----:B------:R-:W-:Y:S01]  /*17b0*/  BSSY B0, `(.L_x_320) ;  /* 0x000002d000007945 */ /* 0x000fe20003800000 */
[----:B------:R-:W-:-:S03]  /*17c0*/  SHF.R.U32.HI R6, RZ, 0x10, R8 ;  /* 0x00000010ff067819 */ /* 0x000fc60000011608 */
[----:B------:R0:W-:Y:S04]  /*17d0*/  STL [R1+0x50], R12 ;  /* 0x0000500c01007387 */ /* 0x0001e80000100800 */
[----:B------:R0:W-:Y:S01]  /*17e0*/  STL [R1+0x34], R6 ;  /* 0x0000340601007387 */ /* 0x0001e20000100800 */
[----:B--2---:R-:W-:Y:S01]  /*17f0*/  LOP3.LUT R31, R31, 0xfffffffd, RZ, 0xc0, !PT ;  /* 0xfffffffd1f1f7812 */ /* 0x004fe200078ec0ff */
[----:B---3--:R-:W-:-:S04]  /*1800*/  @P0 IMAD.IADD R28, R7, 0x1, -R0 ;  /* 0x00000001071c0824 */ /* 0x008fc800078e0a00 */
[----:B------:R-:W-:-:S04]  /*1810*/  IMAD.IADD R89, R9, 0x1, R28 ;  /* 0x0000000109597824 */ /* 0x000fc800078e021c */
[C---:B------:R-:W-:Y:S01]  /*1820*/  VIADD R0, R89.reuse, 0x7f ;  /* 0x0000007f59007836 */ /* 0x040fe20000000000 */
[----:B------:R-:W-:-:S04]  /*1830*/  ISETP.GE.AND P3, PT, R89, 0x1, PT ;  /* 0x000000015900780c */ /* 0x000fc80003f66270 */
[----:B------:R-:W-:-:S04]  /*1840*/  SHF.R.S32.HI R3, RZ, 0x1f, R0 ;  /* 0x0000001fff037819 */ /* 0x000fc80000011400 */
[----:B------:R-:W-:Y:S01]  /*1850*/  LEA.HI R2, R3, R0, RZ, 0x7 ;  /* 0x0000000003027211 */ /* 0x000fe200078f38ff */
[----:B------:R-:W-:-:S03]  /*1860*/  IMAD.MOV.U32 R3, RZ, RZ, RZ ;  /* 0x000000ffff037224 */ /* 0x000fc600078e00ff */
[----:B------:R-:W-:Y:S02]  /*1870*/  SHF.R.S32.HI R2, RZ, 0x7, R2 ;  /* 0x00000007ff027819 */ /* 0x000fe40000011402 */
[----:B------:R-:W-:-:S05]  /*1880*/  @P3 LOP3.LUT R31, R31, 0x2, RZ, 0xfc, !PT ;  /* 0x000000021f1f3812 */ /* 0x000fca00078efcff */
[----:B------:R0:W-:Y:S01]  /*1890*/  STL [R1+0x14], R31 ;  /* 0x0000141f01007387 */ /* 0x0001e20000100800 */
[----:B------:R-:W-:Y:S05]  /*18a0*/  @!P3 BRA `(.L_x_321) ;  /* 0x000000000074b947 */ /* 0x000fea0003800000 */
[----:B------:R-:W-:Y:S01]  /*18b0*/  ISETP.NE.AND P0, PT, R6, RZ, PT ;  /* 0x000000ff0600720c */ /* 0x000fe20003f05270 */
[----:B------:R-:W-:-:S03]  /*18c0*/  ULDC UR4, c[0x0][0x9f0] ;  /* 0x00027c0000047ab9 */ /* 0x000fc60000000800 */
[----:B------:R-:W-:-:S04]  /*18d0*/  SEL R11, R6, UR4, P0 ;  /* 0x00000004060b7c07 */ /* 0x000fc80008000000 */
[-C--:B0-----:R-:W-:Y:S02]  /*18e0*/  IABS R6, R11.reuse ;  /* 0x0000000b00067213 */ /* 0x081fe40000000000 */
[----:B------:R-:W-:Y:S02]  /*18f0*/  IADD3 R0, R2, -0x1, R11 ;  /* 0xffffffff02007810 */ /* 0x000fe40007ffe00b */
[----:B------:R-:W0:Y:S01]  /*1900*/  I2F.RP R3, R6 ;  /* 0x0000000600037306 */ /* 0x000e220000209400 */
[-C--:B------:R-:W-:Y:S02]  /*1910*/  IABS R10, R11.reuse ;  /* 0x0000000b000a7213 */ /* 0x080fe40000000000 */
[----:B------:R-:W-:Y:S02]  /*1920*/  IABS R8, R0 ;  /* 0x0000000000087213 */ /* 0x000fe40000000000 */
[----:B------:R-:W-:-:S04]  /*1930*/  LOP3.LUT R0, R0, R11, RZ, 0x3c, !PT ;  /* 0x0000000b00007212 */ /* 0x000fc800078e3cff */
[----:B------:R-:W-:Y:S01]  /*1940*/  ISETP.GE.AND P2, PT, R0, RZ, PT ;  /* 0x000000ff0000720c */ /* 0x000fe20003f46270 */
[----:B0-----:R-:W0:Y:S02]  /*1950*/  MUFU.RCP R3, R3 ;  /* 0x0000000300037308 */ /* 0x001e240000001000 */
[----:B0-----:R-:W-:Y:S02]  /*1960*/  VIADD R4, R3, 0xffffffe ;  /* 0x0ffffffe03047836 */ /* 0x001fe40000000000 */
[----:B------:R-:W-:-:S04]  /*1970*/  IMAD.MOV R3, RZ, RZ, -R10 ;  /* 0x000000ffff037224 */ /* 0x000fc800078e0a0a */
[----:B------:R0:W1:Y:S02]  /*1980*/  F2I.FTZ.U32.TRUNC.NTZ R5, R4 ;  /* 0x0000000400057305 */ /* 0x000064000021f000 */
[----:B0-----:R-:W-:Y:S02]  /*1990*/  IMAD.MOV.U32 R4, RZ, RZ, RZ ;  /* 0x000000ffff047224 */ /* 0x001fe400078e00ff */
[----:B-1----:R-:W-:-:S04]  /*19a0*/  IMAD.MOV R7, RZ, RZ, -R5 ;  /* 0x000000ffff077224 */ /* 0x002fc800078e0a05 */
[----:B------:R-:W-:-:S04]  /*19b0*/  IMAD R7, R7, R6, RZ ;  /* 0x0000000607077224 */ /* 0x000fc800078e02ff */
[----:B------:R-:W-:-:S06]  /*19c0*/  IMAD.HI.U32 R5, R5, R7, R4 ;  /* 0x0000000705057227 */ /* 0x000fcc00078e0004 */
[----:B------:R-:W-:-:S04]  /*19d0*/  IMAD.HI.U32 R5, R5, R8, RZ ;  /* 0x0000000805057227 */ /* 0x000fc800078e00ff */
[----:B------:R-:W-:-:S05]  /*19e0*/  IMAD R3, R5, R3, R8 ;  /* 0x0000000305037224 */ /* 0x000fca00078e0208 */
[----:B------:R-:W-:-:S13]  /*19f0*/  ISETP.GT.U32.AND P1, PT, R6, R3, PT ;  /* 0x000000030600720c */ /* 0x000fda0003f24070 */
[----:B------:R-:W-:Y:S02]  /*1a00*/  @!P1 IMAD.IADD R3, R3, 0x1, -R6 ;  /* 0x0000000103039824 */ /* 0x000fe400078e0a06 */
[----:B------:R-:W-:Y:S01]  /*1a10*/  @!P1 VIADD R5, R5, 0x1 ;  /* 0x0000000105059836 */ /* 0x000fe20000000000 */
[----:B------:R-:W-:Y:S02]  /*1a20*/  ISETP.NE.AND P1, PT, R11, RZ, PT ;  /* 0x000000ff0b00720c */ /* 0x000fe40003f25270 */
[----:B------:R-:W-:-:S13]  /*1a30*/  ISETP.GE.U32.AND P0, PT, R3, R6, PT ;  /* 0x000000060300720c */ /* 0x000fda0003f06070 */
[----:B------:R-:W-:-:S05]  /*1a40*/  @P0 IADD3 R5, R5, 0x1, RZ ;  /* 0x0000000105050810 */ /* 0x000fca0007ffe0ff */
[----:B------:R-:W-:-:S04]  /*1a50*/  IMAD.MOV.U32 R3, RZ, RZ, R5 ;  /* 0x000000ffff037224 */ /* 0x000fc800078e0005 */
[----:B------:R-:W-:Y:S01]  /*1a60*/  @!P2 IMAD.MOV R3, RZ, RZ, -R3 ;  /* 0x000000ffff03a224 */ /* 0x000fe200078e0a03 */
[----:B------:R-:W-:-:S07]  /*1a70*/  @!P1 LOP3.LUT R3, RZ, R11, RZ, 0x33, !PT ;  /* 0x0000000bff039212 */ /* 0x000fce00078e33ff */
.L_x_321:
[----:B------:R-:W-:Y:S05]  /*1a80*/  BSYNC B0 ;  /* 0x0000000000007941 */ /* 0x000fea0003800000 */
.L_x_320:
[----:B------:R-:W-:Y:S01]  /*1a90*/  IMAD R0, R12, R3, RZ ;  /* 0x000000030c007224 */ /* 0x000fe200078e02ff */
[----:B------:R-:W-:-:S04]  /*1aa0*/  PLOP3.LUT P3, PT, PT, PT, PT, 0x80, 0x0 ;  /* 0x000000000000781c */ /* 0x000fc80003f6f070 */
[C---:B------:R-:W-:Y:S01]  /*1ab0*/  VIADDMNMX R3, R0.reuse, R3, R2, PT ;  /* 0x0000000300037246 */ /* 0x040fe20003800102 */
[----:B------:R-:W-:-:S04]  /*1ac0*/  IMAD R0, R0, 0x80, -R9 ;  /* 0x0000008000007824 */ /* 0x000fc800078e0a09 */
[----:B------:R-:W-:Y:S01]  /*1ad0*/  IMAD R3, R3, 0x80, -R9 ;  /* 0x0000008003037824 */ /* 0x000fe200078e0a09 */
[----:B------:R-:W-:-:S04]  /*1ae0*/  VIMNMX R0, RZ, R0, !PT ;  /* 0x00000000ff007248 */ /* 0x000fc80007fe0100 */
[----:B------:R-:W-:Y:S02]  /*1af0*/  VIMNMX R3, R3, R28, PT ;  /* 0x0000001c03037248 */ /* 0x000fe40003fe0100 */
[----:B------:R-:W-:Y:S02]  /*1b00*/  SHF.R.U32.HI R27, RZ, 0x7, R0 ;  /* 0x00000007ff1b7819 */ /* 0x000fe40000011600 */
[----:B------:R-:W-:-:S03]  /*1b10*/  ISETP.GT.AND P0, PT, R3, R0, PT ;  /* 0x000000000300720c */ /* 0x000fc60003f04270 */
[----:B------:R-:W-:-:S10]  /*1b20*/  IMAD.MOV.U32 R26, RZ, RZ, R27 ;  /* 0x000000ffff1a7224 */ /* 0x000fd400078e001b */
[----:B------:R-:W-:-:S05]  /*1b30*/  @P0 VIADD R3, R3, 0x7f ;  /* 0x0000007f03030836 */ /* 0x000fca0000000000 */
[----:B------:R-:W-:-:S04]  /*1b40*/  @P0 SHF.R.S32.HI R0, RZ, 0x1f, R3 ;  /* 0x0000001fff000819 */ /* 0x000fc80000011403 */
[----:B------:R-:W-:-:S04]  /*1b50*/  @P0 LEA.HI R0, R0, R3, RZ, 0x7 ;  /* 0x0000000300000211 */ /* 0x000fc800078f38ff */
[----:B------:R-:W-:-:S04]  /*1b60*/  @P0 SHF.R.S32.HI R26, RZ, 0x7, R0 ;  /* 0x00000007ff1a0819 */ /* 0x000fc80000011400 */
[----:B------:R-:W-:-:S13]  /*1b70*/  ISETP.GT.AND P0, PT, R26, R27, PT ;  /* 0x0000001b1a00720c */ /* 0x000fda0003f04270 */
[----:B------:R-:W-:Y:S05]  /*1b80*/  @!P0 BRA `(.L_x_322) ;  /* 0x0000004c003c8947 */ /* 0x000fea0003800000 */
[----:B------:R-:W-:Y:S01]  /*1b90*/  VIADD R0, R16, 0x13800 ;  /* 0x0001380010007836 */ /* 0x000fe20000000000 */
[----:B------:R-:W-:Y:S04]  /*1ba0*/  BSSY B6, `(.L_x_323) ;  /* 0x0000013000067945 */ /* 0x000fe80003800000 */
[----:B------:R-:W-:-:S13]  /*1bb0*/  LOP3.LUT P0, RZ, R0, 0x9f, RZ, 0xc0, !PT ;  /* 0x0000009f00ff7812 */ /* 0x000fda000780c0ff */
[----:B------:R-:W-:Y:S05]  /*1bc0*/  @!P0 BRA `(.L_x_324) ;  /* 0x0000000000408947 */ /* 0x000fea0003800000 */
[----:B------:R-:W-:Y:S01]  /*1bd0*/  MOV R0, 0x0 ;  /* 0x0000000000007802 */ /* 0x000fe20000000f00 */
[----:B------:R-:W-:Y:S01]  /*1be0*/  ULDC.64 UR4, c[0x4][0x98] ;  /* 0x0100260000047ab9 */ /* 0x000fe20000000a00 */
[----:B------:R-:W-:Y:S01]  /*1bf0*/  ULDC.64 UR6, c[0x4][0x20] ;  /* 0x0100080000067ab9 */ /* 0x000fe20000000a00 */
[----:B0-----:R-:W-:Y:S01]  /*1c00*/  IMAD.U32 R4, RZ, RZ, UR4 ;  /* 0x00000004ff047e24 */ /* 0x001fe2000f8e00ff */
        /* <DEDUP_REMOVED lines=11> */
[----:B-1---5:R-:W-:Y:S05]  /*1cc0*/  CALL.ABS.NOINC R14 ;  /* 0x000000000e007343 */ /* 0x022fea0003c00000 */
.L_x_324:
[----:B------:R-:W-:Y:S05]  /*1cd0*/  BSYNC B6 ;  /* 0x0000000000067941 */ /* 0x000fea0003800000 */
.L_x_323:
        /* <DEDUP_REMOVED lines=11> */
[----:B------:R-:W-:Y:S01]  /*1d90*/  IMAD.U32 R10, RZ, RZ, UR6 ;  /* 0x00000006ff0a7e24 */ /* 0x000fe2000f8e00ff */
[----:B------:R-:W-:Y:S01]  /*1da0*/  MOV R6, UR4 ;  /* 0x0000000400067c02 */ /* 0x000fe20008000f00 */
[----:B------:R-:W-:Y:S02]  /*1db0*/  IMAD.U32 R7, RZ, RZ, UR5 ;  /* 0x00000005ff077e24 */ /* 0x000fe4000f8e00ff */
[----:B------:R-:W-:-:S02]  /*1dc0*/  IMAD.U32 R11, RZ, RZ, UR7 ;  /* 0x00000007ff0b7e24 */ /* 0x000fc4000f8e00ff */
[----:B------:R-:W-:Y:S02]  /*1dd0*/  IMAD.MOV.U32 R8, RZ, RZ, 0x70 ;  /* 0x00000070ff087424 */ /* 0x000fe400078e00ff */
[----:B------:R-:W-:Y:S02]  /*1de0*/  IMAD.MOV.U32 R12, RZ, RZ, 0x1 ;  /* 0x00000001ff0c7424 */ /* 0x000fe400078e00ff */
[----:B0-----:R-:W-:-:S07]  /*1df0*/  IMAD.MOV.U32 R13, RZ, RZ, RZ ;  /* 0x000000ffff0d7224 */ /* 0x001fce00078e00ff */
[----:B------:R-:W-:-:S07]  /*1e00*/  LEPC R20, `(.L_x_326) ;  /* 0x000000001014794e */ /* 0x000fce0000000000 */
[----:B-1---5:R-:W-:Y:S05]  /*1e10*/  CALL.ABS.NOINC R14 ;  /* 0x000000000e007343 */ /* 0x022fea0003c00000 */
.L_x_326:
[----:B------:R-:W-:Y:S05]  /*1e20*/  BSYNC B6 ;  /* 0x0000000000067941 */ /* 0x000fea0003800000 */
.L_x_325:
[----:B------:R-:W-:Y:S01]  /*1e30*/  ULDC.64 UR4, c[0x0][0x9f8] ;  /* 0x00027e0000047ab9 */ /* 0x000fe20000000a00 */
[----:B------:R-:W-:Y:S01]  /*1e40*/  IMAD.MOV.U32 R0, RZ, RZ, R33 ;  /* 0x000000ffff007224 */ /* 0x000fe200078e0021 */
[----:B------:R-:W-:Y:S01]  /*1e50*/  ISETP.NE.U32.AND P0, PT, RZ, UR4, PT ;  /* 0x00000004ff007c0c */ /* 0x000fe2000bf05070 */
[----:B------:R-:W2:Y:S01]  /*1e60*/  LDL R14, [R1+0x10] ;  /* 0x00001000010e7983 */ /* 0x000ea20000100800 */
[----:B------:R-:W1:Y:S01]  /*1e70*/  LDC.64 R70, c[0x0][0x300] ;  /* 0x0000c000ff467b82 */ /* 0x000e620000000a00 */
[----:B------:R-:W-:Y:S01]  /*1e80*/  IMAD.IADD R49, R49, 0x1, R30 ;  /* 0x0000000131317824 */ /* 0x000fe200078e021e */
[----:B------:R-:W-:Y:S01]  /*1e90*/  ISETP.NE.AND.EX P0, PT, RZ, UR5, PT, P0 ;  /* 0x00000005ff007c0c */ /* 0x000fe2000bf05300 */
[----:B------:R-:W-:Y:S01]  /*1ea0*/  ULDC.64 UR8, c[0x0][0xa08] ;  /* 0x0002820000087ab9 */ /* 0x000fe20000000a00 */
[----:B------:R-:W-:Y:S01]  /*1eb0*/  SHF.R.S32.HI R19, RZ, 0x1f, R18 ;  /* 0x0000001fff137819 */ /* 0x000fe20000011412 */
[----:B------:R-:W-:-:S03]  /*1ec0*/  ULDC.64 UR6, c[0x0][0x330] ;  /* 0x0000cc0000067ab9 */ /* 0x000fc60000000a00 */
[----:B------:R-:W3:Y:S07]  /*1ed0*/  LDC.64 R68, c[0x0][0x3f8] ;  /* 0x0000fe00ff447b82 */ /* 0x000eee0000000a00 */
[----:B0-----:R-:W-:Y:S01]  /*1ee0*/  @P0 IADD3 R4, P1, R35, UR4, RZ ;  /* 0x0000000423040c10 */ /* 0x001fe2000ff3e0ff */
[----:B------:R-:W0:Y:S03]  /*1ef0*/  LDC R63, c[0x0][0x3f4] ;  /* 0x0000fd00ff3f7b82 */ /* 0x000e260000000800 */
[----:B------:R-:W-:Y:S01]  /*1f00*/  @P0 IADD3.X R5, R34, UR5, RZ, P1, !PT ;  /* 0x0000000522050c10 */ /* 0x000fe20008ffe4ff */
[----:B------:R-:W-:-:S04]  /*1f10*/  ULDC.64 UR4, c[0x0][0x308] ;  /* 0x0000c20000047ab9 */ /* 0x000fc80000000a00 */
[----:B------:R4:W2:Y:S01]  /*1f20*/  @P0 LDG.E R0, desc[UR40][R4.64] ;  /* 0x0000002804000981 */ /* 0x0008a2000c1e1900 */
[----:B------:R-:W-:Y:S01]  /*1f30*/  SHF.R.S32.HI R3, RZ, 0x1f, R49 ;  /* 0x0000001fff037819 */ /* 0x000fe20000011431 */
[-C--:B-1----:R-:W-:Y:S01]  /*1f40*/  IMAD.WIDE.U32 R6, R49, R70.reuse, RZ ;  /* 0x0000004631067225 */ /* 0x082fe200078e00ff */
[----:B------:R-:W-:Y:S02]  /*1f50*/  ISETP.NE.U32.AND P0, PT, RZ, UR8, PT ;  /* 0x00000008ff007c0c */ /* 0x000fe4000bf05070 */
[----:B------:R-:W-:Y:S01]  /*1f60*/  SHF.R.S32.HI R12, RZ, 0x1f, R22 ;  /* 0x0000001fff0c7819 */ /* 0x000fe20000011416 */
[----:B------:R-:W-:Y:S01]  /*1f70*/  IMAD R8, R3, R70, RZ ;  /* 0x0000004603087224 */ /* 0x000fe200078e02ff */
[----:B------:R-:W-:Y:S01]  /*1f80*/  ISETP.NE.AND.EX P0, PT, RZ, UR9, PT, P0 ;  /* 0x00000009ff007c0c */ /* 0x000fe2000bf05300 */
[----:B------:R-:W-:Y:S01]  /*1f90*/  VIADD R83, R18, 0x20 ;  /* 0x0000002012537836 */ /* 0x000fe20000000000 */
[----:B------:R-:W-:Y:S01]  /*1fa0*/  SHF.R.S32.HI R153, RZ, 0x1f, R152 ;  /* 0x0000001fff997819 */ /* 0x000fe20000011498 */
[----:B------:R-:W-:-:S02]  /*1fb0*/  IMAD R9, R49, R71, R8 ;  /* 0x0000004731097224 */ /* 0x000fc400078e0208 */
[----:B------:R-:W-:Y:S02]  /*1fc0*/  IMAD R11, R12, R70, RZ ;  /* 0x000000460c0b7224 */ /* 0x000fe400078e02ff */
[----:B------:R-:W-:Y:S02]  /*1fd0*/  IMAD.IADD R7, R7, 0x1, R9 ;  /* 0x0000000107077824 */ /* 0x000fe400078e0209 */
[----:B------:R-:W-:Y:S01]  /*1fe0*/  IMAD R11, R22, R71, R11 ;  /* 0x00000047160b7224 */ /* 0x000fe200078e020b */
[----:B0-----:R-:W-:Y:S01]  /*1ff0*/  ISETP.GE.AND P2, PT, R83, R63, PT ;  /* 0x0000003f5300720c */ /* 0x001fe20003f46270 */
[----:B----4-:R-:W-:-:S04]  /*2000*/  IMAD.WIDE.U32 R4, R32, UR4, R6 ;  /* 0x0000000420047c25 */ /* 0x010fc8000f8e0006 */
[----:B------:R-:W-:Y:S01]  /*2010*/  IMAD R61, R32, UR5, R5 ;  /* 0x00000005203d7c24 */ /* 0x000fe2000f8e0205 */
[----:B------:R-:W-:Y:S01]  /*2020*/  ULDC.64 UR4, c[0x0][0x310] ;  /* 0x0000c40000047ab9 */ /* 0x000fe20000000a00 */
[----:B------:R-:W-:Y:S02]  /*2030*/  IMAD.MOV.U32 R60, RZ, RZ, R4 ;  /* 0x000000ffff3c7224 */ /* 0x000fe400078e0004 */
[----:B------:R-:W-:-:S04]  /*2040*/  IMAD.WIDE.U32 R6, R22, R70, R18 ;  /* 0x0000004616067225 */ /* 0x000fc800078e0012 */
[----:B------:R-:W-:Y:S02]  /*2050*/  IMAD.MOV.U32 R20, RZ, RZ, R31 ;  /* 0x000000ffff147224 */ /* 0x000fe400078e001f */
[----:B---3--:R-:W-:-:S03]  /*2060*/  IMAD.WIDE.U32 R56, R22, R68, R152 ;  /* 0x0000004416387225 */ /* 0x008fc600078e0098 */
[----:B------:R-:W-:Y:S01]  /*2070*/  LOP3.LUT R20, R20, 0xfffffffe, RZ, 0xc0, !PT ;  /* 0xfffffffe14147812 */ /* 0x000fe200078ec0ff */
[----:B------:R-:W-:-:S03]  /*2080*/  IMAD.WIDE.U32 R54, R22, R68, R18 ;  /* 0x0000004416367225 */ /* 0x000fc600078e0012 */
[----:B------:R-:W-:Y:S01]  /*2090*/  @P2 LOP3.LUT R20, R20, 0x1, RZ, 0xfc, !PT ;  /* 0x0000000114142812 */ /* 0x000fe200078efcff */
[----:B------:R-:W-:-:S04]  /*20a0*/  IMAD.WIDE.U32 R58, R32, UR6, R18 ;  /* 0x00000006203a7c25 */ /* 0x000fc8000f8e0012 */
[----:B------:R-:W-:Y:S01]  /*20b0*/  IMAD R59, R32, UR7, R59 ;  /* 0x00000007203b7c24 */ /* 0x000fe2000f8e023b */
[----:B------:R-:W-:Y:S01]  /*20c0*/  ULDC.64 UR6, c[0x0][0x338] ;  /* 0x0000ce0000067ab9 */ /* 0x000fe20000000a00 */
[----:B------:R0:W-:Y:S02]  /*20d0*/  STL [R1+0x14], R20 ;  /* 0x0000141401007387 */ /* 0x0001e40000100800 */
[----:B0-----:R-:W-:Y:S01]  /*20e0*/  SHF.R.U32.HI R20, RZ, 0x3, R157 ;  /* 0x00000003ff147819 */ /* 0x001fe2000001169d */
[----:B------:R-:W-:Y:S01]  /*20f0*/  VIADD R67, R18, 0x40 ;  /* 0x0000004012437836 */ /* 0x000fe20000000000 */
[C---:B------:R-:W-:Y:S01]  /*2100*/  SHF.L.U64.HI R71, R70.reuse, 0x7, R71 ;  /* 0x0000000746477819 */ /* 0x040fe20000010247 */
[----:B------:R-:W-:Y:S01]  /*2110*/  IMAD.SHL.U32 R70, R70, 0x80, RZ ;  /* 0x0000008046467824 */ /* 0x000fe200078e00ff */
[----:B--2---:R-:W-:Y:S02]  /*2120*/  SHF.R.S32.HI R5, RZ, 0x1f, R0 ;  /* 0x0000001fff057819 */ /* 0x004fe40000011400 */
[----:B------:R-:W-:-:S02]  /*2130*/  SEL R9, R0, RZ, !P0 ;  /* 0x000000ff00097207 */ /* 0x000fc40004000000 */
[----:B------:R-:W-:Y:S02]  /*2140*/  SEL R10, R5, RZ, !P0 ;  /* 0x000000ff050a7207 */ /* 0x000fe40004000000 */
[----:B------:R-:W0:Y:S01]  /*2150*/  LDC.64 R4, c[0x0][0x408] ;  /* 0x00010200ff047b82 */ /* 0x000e220000000a00 */
[----:B------:R-:W-:-:S04]  /*2160*/  IMAD.WIDE.U32 R60, R9, UR4, R60 ;  /* 0x00000004093c7c25 */ /* 0x000fc8000f8e003c */
[C---:B------:R-:W-:Y:S01]  /*2170*/  IMAD R0, R10.reuse, UR4, RZ ;  /* 0x000000040a007c24 */ /* 0x040fe2000f8e02ff */
[----:B------:R-:W-:Y:S01]  /*2180*/  ULDC UR4, c[0x0][0x2f4] ;  /* 0x0000bd0000047ab9 */ /* 0x000fe20000000800 */
[----:B------:R-:W-:Y:S01]  /*2190*/  IMAD R10, R10, UR6, RZ ;  /* 0x000000060a0a7c24 */ /* 0x000fe2000f8e02ff */
[----:B------:R-:W-:Y:S01]  /*21a0*/  ISETP.GE.AND P0, PT, R18, UR4, PT ;  /* 0x0000000412007c0c */ /* 0x000fe2000bf06270 */
[----:B------:R-:W-:Y:S01]  /*21b0*/  IMAD R77, R9, UR5, R0 ;  /* 0x00000005094d7c24 */ /* 0x000fe2000f8e0200 */
[----:B------:R-:W-:Y:S01]  /*21c0*/  ISETP.GE.AND P1, PT, R83, UR4, PT ;  /* 0x0000000453007c0c */ /* 0x000fe2000bf26270 */
[----:B------:R-:W-:Y:S01]  /*21d0*/  IMAD.WIDE.U32 R58, R9, UR6, R58 ;  /* 0x00000006093a7c25 */ /* 0x000fe2000f8e003a */
[----:B------:R-:W-:Y:S02]  /*21e0*/  SEL R0, RZ, 0x1, P0 ;  /* 0x00000001ff007807 */ /* 0x000fe40000000000 */
[----:B------:R-:W-:Y:S01]  /*21f0*/  IADD3 R82, P0, R60, R6, RZ ;  /* 0x000000063c527210 */ /* 0x000fe20007f1e0ff */
[----:B------:R-:W-:Y:S01]  /*2200*/  IMAD.IADD R77, R61, 0x1, R77 ;  /* 0x000000013d4d7824 */ /* 0x000fe200078e024d */
[----:B------:R-:W-:Y:S01]  /*2210*/  SEL R8, RZ, 0xffffffff, P1 ;  /* 0xffffffffff087807 */ /* 0x000fe20000800000 */
[----:B------:R-:W-:-:S02]  /*2220*/  IMAD R6, R12, R68, RZ ;  /* 0x000000440c067224 */ /* 0x000fc400078e02ff */
[----:B------:R-:W-:Y:S01]  /*2230*/  IMAD R9, R9, UR7, R10 ;  /* 0x0000000709097c24 */ /* 0x000fe2000f8e020a */
[----:B------:R-:W-:Y:S01]  /*2240*/  IADD3.X R76, R77, R7, R11, P0, !PT ;  /* 0x000000074d4c7210 */ /* 0x000fe200007fe40b */
[----:B------:R-:W-:Y:S01]  /*2250*/  IMAD R11, R22, R69, R6 ;  /* 0x00000045160b7224 */ /* 0x000fe200078e0206 */
[----:B------:R-:W-:Y:S01]  /*2260*/  ISETP.GE.AND P0, PT, R18, R63, PT ;  /* 0x0000003f1200720c */ /* 0x000fe20003f06270 */
[----:B------:R-:W-:Y:S02]  /*2270*/  IMAD.SHL.U32 R13, R8, 0x2, RZ ;  /* 0x00000002080d7824 */ /* 0x000fe400078e00ff */
[----:B0-----:R-:W-:Y:S01]  /*2280*/  IMAD R7, R12, R4, RZ ;  /* 0x000000040c077224 */ /* 0x001fe200078e02ff */
[----:B------:R-:W-:Y:S01]  /*2290*/  SEL R6, R63, RZ, P2 ;  /* 0x000000ff3f067207 */ /* 0x000fe20001000000 */
[----:B------:R-:W-:Y:S01]  /*22a0*/  IMAD.IADD R57, R57, 0x1, R11 ;  /* 0x0000000139397824 */ /* 0x000fe200078e020b */
[----:B------:R-:W-:Y:S01]  /*22b0*/  LOP3.LUT R0, R13, 0x2, R0, 0xe2, !PT ;  /* 0x000000020d007812 */ /* 0x000fe200078ee200 */
[----:B------:R-:W-:Y:S01]  /*22c0*/  IMAD R15, R22, R5, R7 ;  /* 0x00000005160f7224 */ /* 0x000fe200078e0207 */
[----:B------:R-:W-:Y:S01]  /*22d0*/  SEL R7, R63, RZ, P0 ;  /* 0x000000ff3f077207 */ /* 0x000fe20000000000 */
[----:B------:R-:W-:-:S04]  /*22e0*/  IMAD.IADD R8, R83, 0x1, R6 ;  /* 0x0000000153087824 */ /* 0x000fc800078e0206 */
[----:B------:R-:W-:Y:S02]  /*22f0*/  IMAD.IADD R7, R18, 0x1, R7 ;  /* 0x0000000112077824 */ /* 0x000fe400078e0207 */
[----:B------:R-:W-:Y:S01]  /*2300*/  IMAD.IADD R55, R11, 0x1, R55 ;  /* 0x000000010b377824 */ /* 0x000fe200078e0237 */
[----:B------:R-:W-:Y:S02]  /*2310*/  SHF.R.S32.HI R11, RZ, 0x1f, R8 ;  /* 0x0000001fff0b7819 */ /* 0x000fe40000011408 */
[----:B------:R-:W-:Y:S02]  /*2320*/  SHF.R.S32.HI R6, RZ, 0x1f, R7 ;  /* 0x0000001fff067819 */ /* 0x000fe40000011407 */
[----:B------:R-:W-:Y:S02]  /*2330*/  LEA.HI R74, R11, R8, RZ, 0x4 ;  /* 0x000000080b4a7211 */ /* 0x000fe400078f20ff */
[CC--:B------:R-:W-:Y:S02]  /*2340*/  LEA.HI R75, R6.reuse, R7.reuse, RZ, 0x4 ;  /* 0x00000007064b7211 */ /* 0x0c0fe400078f20ff */
[----:B------:R-:W-:-:S02]  /*2350*/  LEA.HI R6, R6, R7, RZ, 0x5 ;  /* 0x0000000706067211 */ /* 0x000fc400078f28ff */
[----:B------:R-:W-:-:S03]  /*2360*/  LEA.HI R8, R11, R8, RZ, 0x5 ;  /* 0x000000080b087211 */ /* 0x000fc600078f28ff */
[----:B------:R-:W-:Y:S01]  /*2370*/  IMAD.SHL.U32 R7, R6, 0x80, RZ ;  /* 0x0000008006077824 */ /* 0x000fe200078e00ff */
[C---:B------:R-:W-:Y:S01]  /*2380*/  LOP3.LUT R6, R157.reuse, 0x10, R75, 0xf8, !PT ;  /* 0x000000109d067812 */ /* 0x040fe200078ef84b */
[----:B------:R-:W-:Y:S01]  /*2390*/  IMAD.SHL.U32 R10, R8, 0x80, RZ ;  /* 0x00000080080a7824 */ /* 0x000fe200078e00ff */
[----:B------:R-:W-:Y:S02]  /*23a0*/  LOP3.LUT R8, R157, 0x10, R74, 0xf8, !PT ;  /* 0x000000109d087812 */ /* 0x000fe400078ef84a */
[-C--:B------:R-:W-:Y:S02]  /*23b0*/  LOP3.LUT R6, R6, R20.reuse, RZ, 0x3c, !PT ;  /* 0x0000001406067212 */ /* 0x080fe400078e3cff */
[----:B------:R-:W-:Y:S02]  /*23c0*/  LOP3.LUT R11, R8, R20, RZ, 0x3c, !PT ;  /* 0x00000014080b7212 */ /* 0x000fe400078e3cff */
[----:B------:R-:W0:Y:S01]  /*23d0*/  S2R R20, SR_TID.X ;  /* 0x0000000000147919 */ /* 0x000e220000002100 */
[----:B-----5:R-:W-:-:S02]  /*23e0*/  SHF.R.S32.HI R13, RZ, 0x1f, R25 ;  /* 0x0000001fff0d7819 */ /* 0x020fc40000011419 */
[----:B------:R-:W-:Y:S01]  /*23f0*/  LOP3.LUT R7, R7, 0xfffff000, RZ, 0xc0, !PT ;  /* 0xfffff00007077812 */ /* 0x000fe200078ec0ff */
[----:B------:R-:W-:-:S03]  /*2400*/  IMAD.WIDE.U32 R50, R22, R4, R18 ;  /* 0x0000000416327225 */ /* 0x000fc600078e0012 */
[----:B------:R-:W-:Y:S01]  /*2410*/  IADD3 R73, R6, R7, R14 ;  /* 0x0000000706497210 */ /* 0x000fe20007ffe00e */
[----:B------:R-:W-:Y:S02]  /*2420*/  IMAD R6, R13, R68, RZ ;  /* 0x000000440d067224 */ /* 0x000fe400078e02ff */
[-C--:B------:R-:W-:Y:S01]  /*2430*/  IMAD.WIDE.U32 R52, R22, R4.reuse, R152 ;  /* 0x0000000416347225 */ /* 0x080fe200078e0098 */
[----:B------:R-:W-:Y:S02]  /*2440*/  LOP3.LUT R10, R10, 0xfffff000, RZ, 0xc0, !PT ;  /* 0xfffff0000a0a7812 */ /* 0x000fe400078ec0ff */
[----:B------:R-:W-:Y:S01]  /*2450*/  IADD3 R51, R15, R51, RZ ;  /* 0x000000330f337210 */ /* 0x000fe20007ffe0ff */
[----:B------:R-:W-:Y:S02]  /*2460*/  IMAD R21, R25, R69, R6 ;  /* 0x0000004519157224 */ /* 0x000fe400078e0206 */
[----:B------:R-:W-:Y:S02]  /*2470*/  IMAD.IADD R53, R53, 0x1, R15 ;  /* 0x0000000135357824 */ /* 0x000fe400078e020f */
[----:B------:R-:W-:Y:S01]  /*2480*/  IMAD R6, R13, R4, RZ ;  /* 0x000000040d067224 */ /* 0x000fe200078e02ff */
[----:B------:R-:W-:Y:S01]  /*2490*/  IADD3 R72, R11, R10, R14 ;  /* 0x0000000a0b487210 */ /* 0x000fe20007ffe00e */
[----:B------:R-:W-:Y:S01]  /*24a0*/  IMAD.WIDE.U32 R56, R25, R68, R56 ;  /* 0x0000004419387225 */ /* 0x000fe200078e0038 */
[----:B------:R-:W-:-:S02]  /*24b0*/  IADD3 R48, P2, R22, R49, RZ ;  /* 0x0000003116307210 */ /* 0x000fc40007f5e0ff */
[----:B------:R-:W-:Y:S01]  /*24c0*/  LOP3.LUT R7, R74, 0xfffffff0, RZ, 0xc0, !PT ;  /* 0xfffffff04a077812 */ /* 0x000fe200078ec0ff */
[----:B------:R-:W-:Y:S01]  /*24d0*/  IMAD.WIDE.U32 R54, R25, R68, R54 ;  /* 0x0000004419367225 */ /* 0x000fe200078e0036 */
[----:B------:R-:W-:-:S03]  /*24e0*/  SHF.L.U64.HI R69, R68, 0x7, R69 ;  /* 0x0000000744457819 */ /* 0x000fc60000010245 */
[C---:B------:R-:W-:Y:S02]  /*24f0*/  IMAD R11, R25.reuse, R5, R6 ;  /* 0x00000005190b7224 */ /* 0x040fe400078e0206 */
[----:B------:R-:W-:Y:S01]  /*2500*/  IMAD.WIDE.U32 R52, R25, R4, R52 ;  /* 0x0000000419347225 */ /* 0x000fe200078e0034 */
[----:B0-----:R-:W-:-:S03]  /*2510*/  SHF.R.U32.HI R14, RZ, 0x7, R20 ;  /* 0x00000007ff0e7819 */ /* 0x001fc60000011614 */
[----:B------:R-:W-:Y:S01]  /*2520*/  IMAD.WIDE.U32 R50, R25, R4, R50 ;  /* 0x0000000419327225 */ /* 0x000fe200078e0032 */
[----:B------:R-:W-:Y:S02]  /*2530*/  LOP3.LUT R20, R75, 0xfffffff0, RZ, 0xc0, !PT ;  /* 0xfffffff04b147812 */ /* 0x000fe400078ec0ff */
[C---:B------:R-:W-:Y:S01]  /*2540*/  SHF.L.U64.HI R66, R4.reuse, 0x7, R5 ;  /* 0x0000000704427819 */ /* 0x040fe20000010205 */
[----:B------:R-:W-:Y:S01]  /*2550*/  IMAD.SHL.U32 R65, R4, 0x80, RZ ;  /* 0x0000008004417824 */ /* 0x000fe200078e00ff */
[----:B------:R-:W-:Y:S01]  /*2560*/  LOP3.LUT R62, R0, 0x1, RZ, 0xc0, !PT ;  /* 0x00000001003e7812 */ /* 0x000fe200078ec0ff */
[----:B------:R-:W-:Y:S01]  /*2570*/  IMAD.X R49, R12, 0x1, R3, P2 ;  /* 0x000000010c317824 */ /* 0x000fe200010e0603 */
[----:B------:R-:W-:Y:S01]  /*2580*/  LOP3.LUT R31, R0, 0x2, RZ, 0xc0, !PT ;  /* 0x00000002001f7812 */ /* 0x000fe200078ec0ff */
[----:B------:R-:W-:Y:S01]  /*2590*/  IMAD.IADD R30, R57, 0x1, R21 ;  /* 0x00000001391e7824 */ /* 0x000fe200078e0215 */
[----:B------:R-:W-:Y:S01]  /*25a0*/  ISETP.GE.AND P1, PT, R67, UR4, PT ;  /* 0x0000000443007c0c */ /* 0x000fe2000bf26270 */
[----:B------:R-:W-:Y:S01]  /*25b0*/  IMAD.SHL.U32 R68, R68, 0x80, RZ ;  /* 0x0000008044447824 */ /* 0x000fe200078e00ff */
[----:B------:R-:W-:Y:S01]  /*25c0*/  SHF.R.S32.HI R4, RZ, 0x1f, R20 ;  /* 0x0000001fff047819 */ /* 0x000fe20000011414 */
[----:B------:R-:W-:Y:S01]  /*25d0*/  VIADD R64, R14, 0x8 ;  /* 0x000000080e407836 */ /* 0x000fe20000000000 */
[----:B------:R-:W-:Y:S01]  /*25e0*/  SHF.R.S32.HI R3, RZ, 0x1f, R7 ;  /* 0x0000001fff037819 */ /* 0x000fe20000011407 */
[----:B------:R-:W-:-:S02]  /*25f0*/  IMAD.SHL.U32 R63, R63, 0x2, RZ ;  /* 0x000000023f3f7824 */ /* 0x000fc400078e00ff */
[----:B------:R-:W-:Y:S02]  /*2600*/  IMAD.IADD R21, R21, 0x1, R55 ;  /* 0x0000000115157824 */ /* 0x000fe400078e0237 */
[----:B------:R-:W-:Y:S02]  /*2610*/  IMAD.IADD R6, R53, 0x1, R11 ;  /* 0x0000000135067824 */ /* 0x000fe400078e020b */
[----:B------:R-:W-:Y:S02]  /*2620*/  IMAD.IADD R5, R11, 0x1, R51 ;  /* 0x000000010b057824 */ /* 0x000fe400078e0233 */
[----:B------:R-:W-:-:S07]  /*2630*/  IMAD.IADD R0, R59, 0x1, R9 ;  /* 0x000000013b007824 */ /* 0x000fce00078e0209 */
.L_x_366:
[----:B------:R-:W2:Y:S01]  /*2640*/  LDL R8, [R1+0x24] ;  /* 0x0000240001087983 */ /* 0x000ea20000100800 */
[----:B----4-:R-:W0:Y:S01]  /*2650*/  LDC.64 R78, c[0x0][0x2e8] ;  /* 0x0000ba00ff4e7b82 */ /* 0x010e220000000a00 */
[----:B------:R-:W-:Y:S01]  /*2660*/  VIADD R26, R26, 0xffffffff ;  /* 0xffffffff1a1a7836 */ /* 0x000fe20000000000 */
[----:B------:R-:W-:Y:S05]  /*2670*/  YIELD ;  /* 0x0000000000007946 */ /* 0x000fea0003800000 */
[----:B------:R-:W-:Y:S01]  /*2680*/  SHF.R.S32.HI R11, RZ, 0x1f, R26 ;  /* 0x0000001fff0b7819 */ /* 0x000fe2000001141a */
[----:B------:R-:W1:Y:S01]  /*2690*/  LDC R88, c[0x0][0x3f4] ;  /* 0x0000fd00ff587b82 */ /* 0x000e620000000800 */
[-C--:B------:R-:W-:Y:S01]  /*26a0*/  IMAD R9, R71, R26.reuse, RZ ;  /* 0x0000001a47097224 */ /* 0x080fe200078e02ff */
[----:B------:R-:W-:Y:S01]  /*26b0*/  BSSY B0, `(.L_x_327) ;  /* 0x00003dd000007945 */ /* 0x000fe20003800000 */
[----:B---3--:R-:W-:Y:S01]  /*26c0*/  IMAD.WIDE.U32 R40, R70, R26, RZ ;  /* 0x0000001a46287225 */ /* 0x008fe200078e00ff */
[----:B------:R-:W-:-:S03]  /*26d0*/  ISETP.GT.AND P2, PT, R26, R27, PT ;  /* 0x0000001b1a00720c */ /* 0x000fc60003f44270 */
[----:B------:R-:W-:-:S04]  /*26e0*/  IMAD R9, R11, R70, R9 ;  /* 0x000000460b097224 */ /* 0x000fc800078e0209 */
[----:B------:R-:W-:Y:S01]  /*26f0*/  IMAD.IADD R81, R41, 0x1, R9 ;  /* 0x0000000129517824 */ /* 0x000fe200078e0209 */
[----:B0-----:R-:W-:-:S04]  /*2700*/  IADD3 R32, P3, P4, R40, R78, R82 ;  /* 0x0000004e28207210 */ /* 0x001fc80007c7e052 */
[----:B------:R-:W-:Y:S02]  /*2710*/  IADD3.X R33, R81, R79, R76, P3, P4 ;  /* 0x0000004f51217210 */ /* 0x000fe40001fe844c */
[----:B-1----:R-:W-:Y:S01]  /*2720*/  ISETP.GE.AND P3, PT, R88, 0x1, PT ;  /* 0x000000015800780c */ /* 0x002fe20003f66270 */
[----:B--2---:R-:W-:-:S04]  /*2730*/  IMAD R85, R17, 0x3000, R8 ;  /* 0x0000300011557824 */ /* 0x004fc800078e0208 */
[----:B------:R-:W-:-:S08]  /*2740*/  IMAD.IADD R85, R16, 0x1, R85 ;  /* 0x0000000110557824 */ /* 0x000fd000078e0255 */
[----:B------:R-:W-:Y:S05]  /*2750*/  @!P3 BRA `(.L_x_328) ;  /* 0x0000003800f4b947 */ /* 0x000fea0003800000 */
[----:B------:R-:W-:Y:S01]  /*2760*/  ULDC.U8 UR4, c[0x0][0x410] ;  /* 0x0001040000047ab9 */ /* 0x000fe20000000000 */
[-C--:B------:R-:W-:Y:S01]  /*2770*/  IMAD R9, R69, R26.reuse, RZ ;  /* 0x0000001a45097224 */ /* 0x080fe200078e02ff */
[----:B------:R-:W-:Y:S01]  /*2780*/  ISETP.NE.AND P3, PT, RZ, UR4, PT ;  /* 0x00000004ff007c0c */ /* 0x000fe2000bf65270 */
[----:B------:R-:W-:Y:S02]  /*2790*/  IMAD R8, R66, R26, RZ ;  /* 0x0000001a42087224 */ /* 0x000fe400078e02ff */
[C---:B------:R-:W-:Y:S02]  /*27a0*/  IMAD R9, R11.reuse, R68, R9 ;  /* 0x000000440b097224 */ /* 0x040fe400078e0209 */
[----:B------:R-:W-:Y:S02]  /*27b0*/  IMAD R86, R26, -0x80, R28 ;  /* 0xffffff801a567824 */ /* 0x000fe400078e021c */
[----:B------:R-:W-:Y:S02]  /*27c0*/  IMAD R11, R11, R65, R8 ;  /* 0x000000410b0b7224 */ /* 0x000fe400078e0208 */
[----:B------:R-:W-:Y:S01]  /*27d0*/  IMAD.WIDE.U32 R44, R68, R26, RZ ;  /* 0x0000001a442c7225 */ /* 0x000fe200078e00ff */
[----:B------:R-:W-:-:S03]  /*27e0*/  VIMNMX R86, R86, 0x80, PT ;  /* 0x0000008056567848 */ /* 0x000fc60003fe0100 */
[----:B------:R-:W-:-:S04]  /*27f0*/  IMAD.WIDE.U32 R42, R65, R26, RZ ;  /* 0x0000001a412a7225 */ /* 0x000fc800078e00ff */
[----:B------:R-:W-:Y:S02]  /*2800*/  IMAD.IADD R47, R45, 0x1, R9 ;  /* 0x000000012d2f7824 */ /* 0x000fe400078e0209 */
[----:B------:R-:W-:Y:S01]  /*2810*/  IMAD.IADD R46, R43, 0x1, R11 ;  /* 0x000000012b2e7824 */ /* 0x000fe200078e020b */
[----:B------:R-:W-:Y:S06]  /*2820*/  @!P3 BRA `(.L_x_329) ;  /* 0x000000180014b947 */ /* 0x000fec0003800000 */
[----:B------:R-:W-:Y:S01]  /*2830*/  ISETP.GE.AND P4, PT, R22, R86, PT ;  /* 0x000000561600720c */ /* 0x000fe20003f86270 */
[----:B------:R-:W-:Y:S01]  /*2840*/  BSSY B1, `(.L_x_330) ;  /* 0x000001f000017945 */ /* 0x000fe20003800000 */
[----:B------:R-:W-:Y:S02]  /*2850*/  CS2R R12, SRZ ;  /* 0x00000000000c7805 */ /* 0x000fe4000001ff00 */
[----:B------:R-:W-:Y:S02]  /*2860*/  CS2R R34, SRZ ;  /* 0x0000000000227805 */ /* 0x000fe4000001ff00 */
[----:B------:R-:W-:Y:S02]  /*2870*/  CS2R R38, SRZ ;  /* 0x0000000000267805 */ /* 0x000fe4000001ff00 */
[----:B------:R-:W-:Y:S02]  /*2880*/  CS2R R14, SRZ ;  /* 0x00000000000e7805 */ /* 0x000fe4000001ff00 */
[----:B------:R-:W-:-:S02]  /*2890*/  CS2R R36, SRZ ;  /* 0x0000000000247805 */ /* 0x000fc4000001ff00 */
[----:B------:R-:W-:Y:S01]  /*28a0*/  CS2R R40, SRZ ;  /* 0x0000000000287805 */ /* 0x000fe2000001ff00 */
[----:B------:R-:W-:Y:S06]  /*28b0*/  @P4 BRA `(.L_x_331) ;  /* 0x00000000005c4947 */ /* 0x000fec0003800000 */
[----:B------:R-:W2:Y:S01]  /*28c0*/  LDL R80, [R1+0x8] ;  /* 0x0000080001507983 */ /* 0x000ea20000100800 */
[----:B------:R-:W-:-:S03]  /*28d0*/  ULDC.64 UR4, c[0x0][0x3e8] ;  /* 0x0000fa0000047ab9 */ /* 0x000fc60000000a00 */
[----:B------:R-:W3:Y:S01]  /*28e0*/  LDL R10, [R1+0xc] ;  /* 0x00000c00010a7983 */ /* 0x000ee20000100800 */
[----:B------:R-:W-:Y:S02]  /*28f0*/  IADD3 R44, P3, P5, R56, UR4, R44 ;  /* 0x00000004382c7c10 */ /* 0x000fe4000fd7e02c */
[----:B------:R-:W-:Y:S02]  /*2900*/  CS2R R38, SRZ ;  /* 0x0000000000267805 */ /* 0x000fe4000001ff00 */
[----:B------:R-:W-:Y:S02]  /*2910*/  CS2R R40, SRZ ;  /* 0x0000000000287805 */ /* 0x000fe4000001ff00 */
[----:B------:R-:W-:Y:S01]  /*2920*/  IADD3.X R45, R30, UR5, R47, P3, P5 ;  /* 0x000000051e2d7c10 */ /* 0x000fe20009fea42f */
[----:B------:R-:W-:Y:S02]  /*2930*/  ULDC.64 UR4, c[0x0][0x400] ;  /* 0x0001000000047ab9 */ /* 0x000fe40000000a00 */
[----:B------:R-:W-:-:S04]  /*2940*/  IADD3 R42, P3, P5, R52, UR4, R42 ;  /* 0x00000004342a7c10 */ /* 0x000fc8000fd7e02a */
[----:B------:R-:W-:Y:S02]  /*2950*/  IADD3.X R43, R6, UR5, R46, P3, P5 ;  /* 0x00000005062b7c10 */ /* 0x000fe40009fea42e */
[----:B------:R-:W-:Y:S02]  /*2960*/  ISETP.GE.AND P3, PT, R152, R88, PT ;  /* 0x000000589800720c */ /* 0x000fe40003f66270 */
[----:B------:R-:W-:Y:S02]  /*2970*/  CS2R R34, SRZ ;  /* 0x0000000000227805 */ /* 0x000fe4000001ff00 */
[----:B------:R-:W-:-:S09]  /*2980*/  CS2R R36, SRZ ;  /* 0x0000000000247805 */ /* 0x000fd2000001ff00 */
[----:B------:R0:W5:Y:S04]  /*2990*/  @!P3 LDG.E.64 R38, desc[UR40][R44.64] ;  /* 0x000000282c26b981 */ /* 0x000168000c1e1b00 */
[----:B------:R0:W5:Y:S01]  /*29a0*/  @!P3 LDG.E.64 R40, desc[UR40][R42.64] ;  /* 0x000000282a28b981 */ /* 0x000162000c1e1b00 */
[----:B------:R-:W-:Y:S02]  /*29b0*/  CS2R R12, SRZ ;  /* 0x00000000000c7805 */ /* 0x000fe4000001ff00 */
[----:B------:R-:W-:Y:S02]  /*29c0*/  CS2R R14, SRZ ;  /* 0x00000000000e7805 */ /* 0x000fe4000001ff00 */
[----:B--2---:R-:W-:-:S13]  /*29d0*/  ISETP.GE.AND P3, PT, R80, R88, PT ;  /* 0x000000585000720c */ /* 0x004fda0003f66270 */
[----:B------:R0:W5:Y:S04]  /*29e0*/  @!P3 LDG.E.64 R34, desc[UR40][R44.64+0x10] ;  /* 0x000010282c22b981 */ /* 0x000168000c1e1b00 */
[----:B------:R0:W5:Y:S01]  /*29f0*/  @!P3 LDG.E.64 R36, desc[UR40][R42.64+0x10] ;  /* 0x000010282a24b981 */ /* 0x000162000c1e1b00 */
[----:B---3--:R-:W-:-:S13]  /*2a00*/  ISETP.GE.AND P3, PT, R10, R88, PT ;  /* 0x000000580a00720c */ /* 0x008fda0003f66270 */
[----:B------:R0:W5:Y:S04]  /*2a10*/  @!P3 LDG.E.64 R12, desc[UR40][R44.64+0x20] ;  /* 0x000020282c0cb981 */ /* 0x000168000c1e1b00 */
[----:B------:R0:W5:Y:S02]  /*2a20*/  @!P3 LDG.E.64 R14, desc[UR40][R42.64+0x20] ;  /* 0x000020282a0eb981 */ /* 0x000164000c1e1b00 */
.L_x_331:
[----:B------:R-:W-:Y:S05]  /*2a30*/  BSYNC B1 ;  /* 0x0000000000017941 */ /* 0x000fea0003800000 */
.L_x_330:
[----:B------:R-:W-:Y:S01]  /*2a40*/  ISETP.NE.AND P3, PT, R155, 0x3, PT ;  /* 0x000000039b00780c */ /* 0x000fe20003f65270 */
[----:B0----5:R-:W-:Y:S01]  /*2a50*/  IMAD.MOV.U32 R44, RZ, RZ, R34 ;  /* 0x000000ffff2c7224 */ /* 0x021fe200078e0022 */
[----:B------:R-:W-:Y:S01]  /*2a60*/  MOV R42, R12 ;  /* 0x0000000c002a7202 */ /* 0x000fe20000000f00 */
[----:B------:R-:W-:Y:S02]  /*2a70*/  IMAD.MOV.U32 R46, RZ, RZ, R38 ;  /* 0x000000ffff2e7224 */ /* 0x000fe400078e0026 */
[----:B------:R-:W-:Y:S02]  /*2a80*/  IMAD.MOV.U32 R43, RZ, RZ, R14 ;  /* 0x000000ffff2b7224 */ /* 0x000fe400078e000e */
[----:B------:R-:W-:Y:S02]  /*2a90*/  IMAD.MOV.U32 R45, RZ, RZ, R36 ;  /* 0x000000ffff2d7224 */ /* 0x000fe400078e0024 */
[----:B------:R-:W-:-:S04]  /*2aa0*/  IMAD.MOV.U32 R47, RZ, RZ, R40 ;  /* 0x000000ffff2f7224 */ /* 0x000fc800078e0028 */
[----:B------:R-:W-:Y:S05]  /*2ab0*/  @!P3 BRA `(.L_x_332) ;  /* 0x000000000004b947 */ /* 0x000fea0003800000 */
[----:B------:R-:W-:Y:S01]  /*2ac0*/  BPT.TRAP 0x1 ;  /* 0x000000040000795c */ /* 0x000fe20000300000 */
.L_x_332:
[----:B------:R-:W-:Y:S01]  /*2ad0*/  IMAD R84, R17, 0x8, R16 ;  /* 0x0000000811547824 */ /* 0x000fe200078e0210 */
[----:B------:R-:W-:Y:S01]  /*2ae0*/  SHF.L.U32 R87, R23, 0x1f, RZ ;  /* 0x0000001f17577819 */ /* 0x000fe200000006ff */
[----:B------:R-:W-:Y:S03]  /*2af0*/  BSSY B1, `(.L_x_333) ;  /* 0x0000003000017945 */ /* 0x000fe60003800000 */
[----:B------:R-:W0:Y:S02]  /*2b00*/  SYNCS.PHASECHK.TRANS64.TRYWAIT P5, [R84+URZ+0x19c90], R87 ;  /* 0x019c9057540075a7 */ /* 0x000e2400080a017f */
[----:B0-----:R-:W-:Y:S05]  /*2b10*/  @!P5 BRA `(.L_x_334) ;  /* 0x0000018400c0d947 */ /* 0x001fea0003800000 */
.L_x_579:
[----:B------:R-:W-:Y:S05]  /*2b20*/  BSYNC B1 ;  /* 0x0000000000017941 */ /* 0x000fea0003800000 */
.L_x_333:
[----:B------:R-:W-:Y:S05]  /*2b30*/  @P4 BRA `(.L_x_335) ;  /* 0x0000003800504947 */ /* 0x000fea0003800000 */
[----:B------:R-:W-:Y:S01]  /*2b40*/  ISETP.NE.AND P4, PT, R62, RZ, PT ;  /* 0x000000ff3e00720c */ /* 0x000fe20003f85270 */
[----:B------:R-:W-:-:S12]  /*2b50*/  BSSY B1, `(.L_x_336) ;  /* 0x000006f000017945 */ /* 0x000fd80003800000 */
[----:B------:R-:W-:Y:S05]  /*2b60*/  @!P4 BRA `(.L_x_337) ;  /* 0x0000000400b4c947 */ /* 0x000fea0003800000 */
[----:B------:R1:W2:Y:S01]  /*2b70*/  LDS.128 R8, [R85+0x13800] ;  /* 0x0138000055087984 */ /* 0x0002a20000000c00 */
[----:B------:R-:W-:Y:S01]  /*2b80*/  ISETP.GE.AND P4, PT, R152, R88, PT ;  /* 0x000000589800720c */ /* 0x000fe20003f86270 */
[----:B------:R-:W-:-:S12]  /*2b90*/  BSSY B2, `(.L_x_338) ;  /* 0x0000069000027945 */ /* 0x000fd80003800000 */
[----:B-1----:R-:W-:Y:S05]  /*2ba0*/  @P4 BRA `(.L_x_339) ;  /* 0x00000004009c4947 */ /* 0x002fea0003800000 */
[----:B------:R-:W-:Y:S02]  /*2bb0*/  SHF.R.U32.HI R38, RZ, 0x8, R39 ;  /* 0x00000008ff267819 */ /* 0x000fe40000011627 */
[----:B------:R-:W-:Y:S02]  /*2bc0*/  SHF.R.U32.HI R40, RZ, 0x8, R41 ;  /* 0x00000008ff287819 */ /* 0x000fe40000011629 */
[----:B------:R-:W-:Y:S01]  /*2bd0*/  SHF.R.U32.HI R81, RZ, 0x10, R39 ;  /* 0x00000010ff517819 */ /* 0x000fe20000011627 */
[----:B------:R-:W-:Y:S01]  /*2be0*/  IMAD.SHL.U32 R38, R38, 0x100, RZ ;  /* 0x0000010026267824 */ /* 0x000fe200078e00ff */
[----:B------:R-:W-:Y:S02]  /*2bf0*/  SHF.R.U32.HI R79, RZ, 0x10, R41 ;  /* 0x00000010ff4f7819 */ /* 0x000fe40000011629 */
[----:B------:R-:W-:Y:S01]  /*2c00*/  LOP3.LUT R78, R41, 0xff0000ff, RZ, 0xc0, !PT ;  /* 0xff0000ff294e7812 */ /* 0x000fe200078ec0ff */
[----:B------:R-:W-:Y:S01]  /*2c10*/  IMAD.SHL.U32 R41, R40, 0x100, RZ ;  /* 0x0000010028297824 */ /* 0x000fe200078e00ff */
[----:B------:R-:W-:Y:S01]  /*2c20*/  LOP3.LUT R39, R39, 0xff0000ff, RZ, 0xc0, !PT ;  /* 0xff0000ff27277812 */ /* 0x000fe200078ec0ff */
[----:B--2---:R-:W-:Y:S01]  /*2c30*/  IMAD.MOV.U32 R40, RZ, RZ, R8 ;  /* 0x000000ffff287224 */ /* 0x004fe200078e0008 */
[----:B------:R-:W-:-:S02]  /*2c40*/  F2FP.F16.E4M3.UNPACK_B R8, R9 ;  /* 0x00000009ff08723e */ /* 0x000fc400020006ff */
[----:B------:R-:W-:Y:S01]  /*2c50*/  LOP3.LUT R39, R39, 0xff00, R38, 0xf8, !PT ;  /* 0x0000ff0027277812 */ /* 0x000fe200078ef826 */
[----:B------:R-:W-:Y:S01]  /*2c60*/  IMAD.U32 R38, R81, 0x10000, RZ ;  /* 0x0001000051267824 */ /* 0x000fe200078e00ff */
[----:B------:R-:W-:Y:S01]  /*2c70*/  LOP3.LUT R80, R78, 0xff00, R41, 0xf8, !PT ;  /* 0x0000ff004e507812 */ /* 0x000fe200078ef829 */
[----:B------:R-:W-:Y:S01]  /*2c80*/  IMAD.U32 R41, R79, 0x10000, RZ ;  /* 0x000100004f297824 */ /* 0x000fe200078e00ff */
[----:B------:R-:W-:Y:S02]  /*2c90*/  F2FP.F16.E4M3.UNPACK_B R78, R47.H1 ;  /* 0x0000002fff4e723e */ /* 0x000fe400030006ff */
[----:B------:R-:W-:Y:S02]  /*2ca0*/  LOP3.LUT R38, R39, 0xff0000, R38, 0xf8, !PT ;  /* 0x00ff000027267812 */ /* 0x000fe400078ef826 */
[----:B------:R-:W-:Y:S01]  /*2cb0*/  LOP3.LUT R39, R80, 0xff0000, R41, 0xf8, !PT ;  /* 0x00ff000050277812 */ /* 0x000fe200078ef829 */
[----:B------:R-:W-:Y:S01]  /*2cc0*/  HADD2.F32 R90, -RZ, R78.H0_H0 ;  /* 0x2000004eff5a7230 */ /* 0x000fe20000004100 */
[----:B------:R-:W-:Y:S01]  /*2cd0*/  F2FP.F16.E4M3.UNPACK_B R80, R46.H1 ;  /* 0x0000002eff50723e */ /* 0x000fe200030006ff */
[--C-:B------:R-:W-:Y:S01]  /*2ce0*/  HADD2.F32 R41, -RZ, R8.reuse.H1_H1 ;  /* 0x30000008ff297230 */ /* 0x100fe20000004100 */
[----:B------:R-:W-:Y:S01]  /*2cf0*/  F2FP.F16.E4M3.UNPACK_B R9, R9.H1 ;  /* 0x00000009ff09723e */ /* 0x000fe200030006ff */
[----:B------:R-:W-:-:S02]  /*2d00*/  HADD2.F32 R8, -RZ, R8.H0_H0 ;  /* 0x20000008ff087230 */ /* 0x000fc40000004100 */
[----:B------:R-:W-:Y:S02]  /*2d10*/  HADD2.F32 R91, -RZ, R78.H1_H1 ;  /* 0x3000004eff5b7230 */ /* 0x000fe40000004100 */
[-C--:B------:R-:W-:Y:S01]  /*2d20*/  FMUL.FTZ R93, R41, R90.reuse ;  /* 0x0000005a295d7220 */ /* 0x080fe20000410000 */
[--C-:B------:R-:W-:Y:S02]  /*2d30*/  HADD2.F32 R81, -RZ, R80.reuse.H0_H0 ;  /* 0x20000050ff517230 */ /* 0x100fe40000004100 */
[C---:B------:R-:W-:Y:S01]  /*2d40*/  FMUL.FTZ R92, R8.reuse, R90 ;  /* 0x0000005a085c7220 */ /* 0x040fe20000410000 */
[--C-:B------:R-:W-:Y:S01]  /*2d50*/  HADD2.F32 R79, -RZ, R9.reuse.H1_H1 ;  /* 0x30000009ff4f7230 */ /* 0x100fe20000004100 */
[----:B------:R-:W-:Y:S01]  /*2d60*/  F2FP.F16.E4M3.UNPACK_B R90, R47 ;  /* 0x0000002fff5a723e */ /* 0x000fe200020006ff */
[----:B------:R-:W-:Y:S02]  /*2d70*/  HADD2.F32 R78, -RZ, R9.H0_H0 ;  /* 0x20000009ff4e7230 */ /* 0x000fe40000004100 */
[----:B------:R-:W-:Y:S01]  /*2d80*/  FFMA.FTZ R8, R8, R81, -R93 ;  /* 0x0000005108087223 */ /* 0x000fe2000001085d */
[----:B------:R-:W-:-:S02]  /*2d90*/  HADD2.F32 R80, -RZ, R80.H1_H1 ;  /* 0x30000050ff507230 */ /* 0x000fc40000004100 */
[----:B------:R-:W-:Y:S01]  /*2da0*/  FMUL.FTZ R93, R79, R91 ;  /* 0x0000005b4f5d7220 */ /* 0x000fe20000410000 */
[----:B------:R-:W-:Y:S01]  /*2db0*/  FFMA.FTZ R9, R41, R81, R92 ;  /* 0x0000005129097223 */ /* 0x000fe2000001005c */
[C---:B------:R-:W-:Y:S01]  /*2dc0*/  FMUL.FTZ R94, R78.reuse, R91 ;  /* 0x0000005b4e5e7220 */ /* 0x040fe20000410000 */
[----:B------:R-:W-:Y:S01]  /*2dd0*/  F2FP.F16.E4M3.UNPACK_B R41, R40.H1 ;  /* 0x00000028ff29723e */ /* 0x000fe200030006ff */
[----:B------:R-:W-:Y:S01]  /*2de0*/  FFMA.FTZ R47, R78, R80, -R93 ;  /* 0x000000504e2f7223 */ /* 0x000fe2000001085d */
[----:B------:R-:W-:Y:S01]  /*2df0*/  F2FP.F16.E4M3.UNPACK_B R40, R40 ;  /* 0x00000028ff28723e */ /* 0x000fe200020006ff */
[----:B------:R-:W-:Y:S01]  /*2e00*/  FFMA.FTZ R96, R79, R80, R94 ;  /* 0x000000504f607223 */ /* 0x000fe2000001005e */
[----:B------:R-:W-:Y:S01]  /*2e10*/  F2FP.F16.E4M3.UNPACK_B R80, R46 ;  /* 0x0000002eff50723e */ /* 0x000fe200020006ff */
[----:B------:R-:W-:Y:S02]  /*2e20*/  HADD2.F32 R81, -RZ, R90.H1_H1 ;  /* 0x3000005aff517230 */ /* 0x000fe40000004100 */
[--C-:B------:R-:W-:Y:S01]  /*2e30*/  HADD2.F32 R78, -RZ, R41.reuse.H0_H0 ;  /* 0x20000029ff4e7230 */ /* 0x100fe20000004100 */
[----:B------:R-:W-:Y:S01]  /*2e40*/  F2FP.SATFINITE.E4M3.F32.PACK_AB_MERGE_C R47, R96, R47, RZ ;  /* 0x0000002f602f723e */ /* 0x000fe200048070ff */
[----:B------:R-:W-:-:S02]  /*2e50*/  HADD2.F32 R79, -RZ, R41.H1_H1 ;  /* 0x30000029ff4f7230 */ /* 0x000fc40000004100 */
[----:B------:R-:W-:Y:S02]  /*2e60*/  HADD2.F32 R90, -RZ, R90.H0_H0 ;  /* 0x2000005aff5a7230 */ /* 0x000fe40000004100 */
[-C--:B------:R-:W-:Y:S01]  /*2e70*/  FMUL.FTZ R94, R78, R81.reuse ;  /* 0x000000514e5e7220 */ /* 0x080fe20000410000 */
[--C-:B------:R-:W-:Y:S02]  /*2e80*/  HADD2.F32 R46, -RZ, R40.reuse.H1_H1 ;  /* 0x30000028ff2e7230 */ /* 0x100fe40000004100 */
[----:B------:R-:W-:Y:S01]  /*2e90*/  FMUL.FTZ R91, R79, R81 ;  /* 0x000000514f5b7220 */ /* 0x000fe20000410000 */
[----:B------:R-:W-:Y:S01]  /*2ea0*/  HADD2.F32 R41, -RZ, R40.H0_H0 ;  /* 0x20000028ff297230 */ /* 0x000fe20000004100 */
[----:B------:R-:W-:Y:S01]  /*2eb0*/  F2FP.SATFINITE.E4M3.F32.PACK_AB_MERGE_C R9, R9, R8, R47 ;  /* 0x000000080909723e */ /* 0x000fe2000480702f */
[--C-:B------:R-:W-:Y:S02]  /*2ec0*/  HADD2.F32 R40, -RZ, R80.reuse.H1_H1 ;  /* 0x30000050ff287230 */ /* 0x100fe40000004100 */
[----:B------:R-:W-:Y:S01]  /*2ed0*/  FMUL.FTZ R92, R46, R90 ;  /* 0x0000005a2e5c7220 */ /* 0x000fe20000410000 */
[----:B------:R-:W-:-:S02]  /*2ee0*/  HADD2.F32 R80, -RZ, R80.H0_H0 ;  /* 0x20000050ff507230 */ /* 0x000fc40000004100 */
[----:B------:R-:W-:Y:S01]  /*2ef0*/  FMUL.FTZ R81, R41, R90 ;  /* 0x0000005a29517220 */ /* 0x000fe20000410000 */
[-C--:B------:R-:W-:Y:S01]  /*2f00*/  FFMA.FTZ R91, R78, R40.reuse, -R91 ;  /* 0x000000284e5b7223 */ /* 0x080fe2000001085b */
[----:B------:R-:W-:Y:S01]  /*2f10*/  FFMA.FTZ R94, R79, R40, R94 ;  /* 0x000000284f5e7223 */ /* 0x000fe2000001005e */
[-C--:B------:R-:W-:Y:S01]  /*2f20*/  FFMA.FTZ R40, R41, R80.reuse, -R92 ;  /* 0x0000005029287223 */ /* 0x080fe2000001085c */
[----:B------:R-:W-:Y:S01]  /*2f30*/  F2FP.F16.E4M3.UNPACK_B R78, R11.H1 ;  /* 0x0000000bff4e723e */ /* 0x000fe200030006ff */
[----:B------:R-:W-:Y:S01]  /*2f40*/  FFMA.FTZ R41, R46, R80, R81 ;  /* 0x000000502e297223 */ /* 0x000fe20000010051 */
[-C--:B------:R-:W-:Y:S02]  /*2f50*/  F2FP.F16.E4M3.UNPACK_B R80, R39.reuse.H1 ;  /* 0x00000027ff50723e */ /* 0x080fe400030006ff */
[----:B------:R-:W-:Y:S01]  /*2f60*/  F2FP.F16.E4M3.UNPACK_B R81, R10.H1 ;  /* 0x0000000aff51723e */ /* 0x000fe200030006ff */
[--C-:B------:R-:W-:Y:S01]  /*2f70*/  HADD2.F32 R90, -RZ, R78.reuse.H0_H0 ;  /* 0x2000004eff5a7230 */ /* 0x100fe20000004100 */
[----:B------:R-:W-:Y:S01]  /*2f80*/  F2FP.F16.E4M3.UNPACK_B R79, R39 ;  /* 0x00000027ff4f723e */ /* 0x000fe200020006ff */
[----:B------:R-:W-:Y:S01]  /*2f90*/  HADD2.F32 R93, -RZ, R78.H1_H1 ;  /* 0x3000004eff5d7230 */ /* 0x000fe20000004100 */
[-C--:B------:R-:W-:Y:S01]  /*2fa0*/  F2FP.F16.E4M3.UNPACK_B R78, R38.reuse.H1 ;  /* 0x00000026ff4e723e */ /* 0x080fe200030006ff */
[----:B------:R-:W-:Y:S01]  /*2fb0*/  HADD2.F32 R92, -RZ, R80.H1_H1 ;  /* 0x30000050ff5c7230 */ /* 0x000fe20000004100 */
[----:B------:R-:W-:Y:S01]  /*2fc0*/  F2FP.SATFINITE.E4M3.F32.PACK_AB_MERGE_C R46, R94, R91, RZ ;  /* 0x0000005b5e2e723e */ /* 0x000fe200048070ff */
[----:B------:R-:W-:Y:S01]  /*2fd0*/  HADD2.F32 R91, -RZ, R81.H1_H1 ;  /* 0x30000051ff5b7230 */ /* 0x000fe20000004100 */
[----:B------:R-:W-:Y:S01]  /*2fe0*/  F2FP.F16.E4M3.UNPACK_B R38, R38 ;  /* 0x00000026ff26723e */ /* 0x000fe200020006ff */
[----:B------:R-:W-:-:S02]  /*2ff0*/  HADD2.F32 R96, -RZ, R79.H1_H1 ;  /* 0x3000004fff607230 */ /* 0x000fc40000004100 */
[-C--:B------:R-:W-:Y:S01]  /*3000*/  FMUL.FTZ R39, R93, R92.reuse ;  /* 0x0000005c5d277220 */ /* 0x080fe20000410000 */
[----:B------:R-:W-:Y:S02]  /*3010*/  HADD2.F32 R81, -RZ, R81.H0_H0 ;  /* 0x20000051ff517230 */ /* 0x000fe40000004100 */
[C---:B------:R-:W-:Y:S01]  /*3020*/  FMUL.FTZ R100, R90.reuse, R92 ;  /* 0x0000005c5a647220 */ /* 0x040fe20000410000 */
[----:B------:R-:W-:Y:S02]  /*3030*/  HADD2.F32 R95, -RZ, R78.H1_H1 ;  /* 0x3000004eff5f7230 */ /* 0x000fe40000004100 */
[-C--:B------:R-:W-:Y:S01]  /*3040*/  FMUL.FTZ R98, R91, R96.reuse ;  /* 0x000000605b627220 */ /* 0x080fe20000410000 */
[----:B------:R-:W-:Y:S01]  /*3050*/  HADD2.F32 R94, -RZ, R38.H1_H1 ;  /* 0x30000026ff5e7230 */ /* 0x000fe20000004100 */
[----:B------:R-:W-:Y:S01]  /*3060*/  F2FP.F16.E4M3.UNPACK_B R92, R11 ;  /* 0x0000000bff5c723e */ /* 0x000fe200020006ff */
[----:B------:R-:W-:Y:S01]  /*3070*/  FMUL.FTZ R96, R81, R96 ;  /* 0x0000006051607220 */ /* 0x000fe20000410000 */
[----:B------:R-:W-:Y:S01]  /*3080*/  F2FP.F16.E4M3.UNPACK_B R10, R10 ;  /* 0x0000000aff0a723e */ /* 0x000fe200020006ff */
[-C--:B------:R-:W-:Y:S01]  /*3090*/  FFMA.FTZ R39, R90, R95.reuse, -R39 ;  /* 0x0000005f5a277223 */ /* 0x080fe20000010827 */
[----:B------:R-:W-:Y:S01]  /*30a0*/  FFMA.FTZ R90, R93, R95, R100 ;  /* 0x0000005f5d5a7223 */ /* 0x000fe20000010064 */
[----:B------:R-:W-:Y:S01]  /*30b0*/  FFMA.FTZ R11, R81, R94, -R98 ;  /* 0x0000005e510b7223 */ /* 0x000fe20000010862 */
[----:B------:R-:W-:-:S02]  /*30c0*/  HADD2.F32 R81, -RZ, R92.H0_H0 ;  /* 0x2000005cff517230 */ /* 0x000fc40000004100 */
[----:B------:R-:W-:Y:S01]  /*30d0*/  FFMA.FTZ R96, R91, R94, R96 ;  /* 0x0000005e5b607223 */ /* 0x000fe20000010060 */
[----:B------:R-:W-:Y:S01]  /*30e0*/  HADD2.F32 R93, -RZ, R80.H0_H0 ;  /* 0x20000050ff5d7230 */ /* 0x000fe20000004100 */
[----:B------:R-:W-:Y:S01]  /*30f0*/  F2FP.SATFINITE.E4M3.F32.PACK_AB_MERGE_C R39, R90, R39, RZ ;  /* 0x000000275a27723e */ /* 0x000fe200048070ff */
[----:B------:R-:W-:Y:S01]  /*3100*/  HADD2.F32 R92, -RZ, R92.H1_H1 ;  /* 0x3000005cff5c7230 */ /* 0x000fe20000004100 */
[----:B------:R-:W-:Y:S01]  /*3110*/  F2FP.SATFINITE.E4M3.F32.PACK_AB_MERGE_C R8, R41, R40, R46 ;  /* 0x000000282908723e */ /* 0x000fe2000480702e */
[--C-:B------:R-:W-:Y:S02]  /*3120*/  HADD2.F32 R80, -RZ, R10.reuse.H0_H0 ;  /* 0x2000000aff507230 */ /* 0x100fe40000004100 */
[----:B------:R-:W-:Y:S01]  /*3130*/  FMUL.FTZ R95, R81, R93 ;  /* 0x0000005d515f7220 */ /* 0x000fe20000410000 */
[----:B------:R-:W-:Y:S01]  /*3140*/  HADD2.F32 R10, -RZ, R10.H1_H1 ;  /* 0x3000000aff0a7230 */ /* 0x000fe20000004100 */
[----:B------:R-:W-:Y:S01]  /*3150*/  F2FP.SATFINITE.E4M3.F32.PACK_AB_MERGE_C R11, R96, R11, RZ ;  /* 0x0000000b600b723e */ /* 0x000fe200048070ff */
[----:B------:R-:W-:-:S02]  /*3160*/  HADD2.F32 R91, -RZ, R79.H0_H0 ;  /* 0x2000004fff5b7230 */ /* 0x000fc40000004100 */
[----:B------:R-:W-:Y:S02]  /*3170*/  HADD2.F32 R79, -RZ, R38.H0_H0 ;  /* 0x20000026ff4f7230 */ /* 0x000fe40000004100 */
[----:B------:R-:W-:Y:S01]  /*3180*/  FMUL.FTZ R38, R92, R93 ;  /* 0x0000005d5c267220 */ /* 0x000fe20000410000 */
[----:B------:R-:W-:Y:S02]  /*3190*/  HADD2.F32 R78, -RZ, R78.H0_H0 ;  /* 0x2000004eff4e7230 */ /* 0x000fe40000004100 */
[-C--:B------:R-:W-:Y:S01]  /*31a0*/  FMUL.FTZ R93, R10, R91.reuse ;  /* 0x0000005b0a5d7220 */ /* 0x080fe20000410000 */
[----:B------:R-:W-:-:S03]  /*31b0*/  FMUL.FTZ R91, R80, R91 ;  /* 0x0000005b505b7220 */ /* 0x000fc60000410000 */
[-C--:B------:R-:W-:Y:S01]  /*31c0*/  FFMA.FTZ R93, R80, R79.reuse, -R93 ;  /* 0x0000004f505d7223 */ /* 0x080fe2000001085d */
[----:B------:R-:W-:Y:S01]  /*31d0*/  FFMA.FTZ R10, R10, R79, R91 ;  /* 0x0000004f0a0a7223 */ /* 0x000fe2000001005b */
[-C--:B------:R-:W-:Y:S01]  /*31e0*/  FFMA.FTZ R38, R81, R78.reuse, -R38 ;  /* 0x0000004e51267223 */ /* 0x080fe20000010826 */
[----:B------:R-:W-:-:S03]  /*31f0*/  FFMA.FTZ R95, R92, R78, R95 ;  /* 0x0000004e5c5f7223 */ /* 0x000fc6000001005f */
[----:B------:R-:W-:Y:S02]  /*3200*/  F2FP.SATFINITE.E4M3.F32.PACK_AB_MERGE_C R10, R10, R93, R11 ;  /* 0x0000005d0a0a723e */ /* 0x000fe4000480700b */
[----:B------:R-:W-:-:S07]  /*3210*/  F2FP.SATFINITE.E4M3.F32.PACK_AB_MERGE_C R11, R95, R38, R39 ;  /* 0x000000265f0b723e */ /* 0x000fce0004807027 */
.L_x_339:
[----:B------:R-:W-:Y:S05]  /*3220*/  BSYNC B2 ;  /* 0x0000000000027941 */ /* 0x000fea0003800000 */
.L_x_338:
[----:B--2---:R1:W-:Y:S02]  /*3230*/  STG.E.128 desc[UR40][R32.64], R8 ;  /* 0x0000000820007986 */ /* 0x0043e4000c101d28 */
.L_x_337:
[----:B------:R-:W-:Y:S05]  /*3240*/  BSYNC B1 ;  /* 0x0000000000017941 */ /* 0x000fea0003800000 */
.L_x_336:
[----:B------:R-:W-:Y:S01]  /*3250*/  ISETP.NE.AND P4, PT, R31, RZ, PT ;  /* 0x000000ff1f00720c */ /* 0x000fe20003f85270 */
[----:B------:R-:W-:-:S12]  /*3260*/  BSSY B1, `(.L_x_340) ;  /* 0x0000070000017945 */ /* 0x000fd80003800000 */
[----:B------:R-:W-:Y:S05]  /*3270*/  @!P4 BRA `(.L_x_341) ;  /* 0x0000000400b8c947 */ /* 0x000fea0003800000 */
[----:B------:R-:W2:Y:S01]  /*3280*/  LDL R38, [R1+0x8] ;  /* 0x0000080001267983 */ /* 0x000ea20000100800 */
[----:B------:R-:W-:Y:S03]  /*3290*/  BSSY B2, `(.L_x_342) ;  /* 0x000006b000027945 */ /* 0x000fe60003800000 */
[----:B-1----:R1:W3:Y:S01]  /*32a0*/  LDS.128 R8, [R85+0x14800] ;  /* 0x0148000055087984 */ /* 0x0022e20000000c00 */
[----:B--2---:R-:W-:-:S13]  /*32b0*/  ISETP.GE.AND P4, PT, R38, R88, PT ;  /* 0x000000582600720c */ /* 0x004fda0003f86270 */
[----:B-1-3--:R-:W-:Y:S05]  /*32c0*/  @P4 BRA `(.L_x_343) ;  /* 0x00000004009c4947 */ /* 0x00afea0003800000 */
[----:B------:R-:W-:Y:S02]  /*32d0*/  SHF.R.U32.HI R41, RZ, 0x8, R35 ;  /* 0x00000008ff297819 */ /* 0x000fe40000011623 */
[----:B------:R-:W-:Y:S02]  /*32e0*/  SHF.R.U32.HI R36, RZ, 0x8, R37 ;  /* 0x00000008ff247819 */ /* 0x000fe40000011625 */
[----:B------:R-:W-:Y:S02]  /*32f0*/  LOP3.LUT R34, R35, 0xff0000ff, RZ, 0xc0, !PT ;  /* 0xff0000ff23227812 */ /* 0x000fe400078ec0ff */
[----:B------:R-:W-:Y:S01]  /*3300*/  SHF.R.U32.HI R39, RZ, 0x10, R35 ;  /* 0x00000010ff277819 */ /* 0x000fe20000011623 */
[----:B------:R-:W-:Y:S01]  /*3310*/  IMAD.SHL.U32 R35, R41, 0x100, RZ ;  /* 0x0000010029237824 */ /* 0x000fe200078e00ff */
[----:B------:R-:W-:Y:S02]  /*3320*/  LOP3.LUT R38, R37, 0xff0000ff, RZ, 0xc0, !PT ;  /* 0xff0000ff25267812 */ /* 0x000fe400078ec0ff */
[----:B------:R-:W-:Y:S01]  /*3330*/  SHF.R.U32.HI R40, RZ, 0x10, R37 ;  /* 0x00000010ff287819 */ /* 0x000fe20000011625 */
[----:B------:R-:W-:Y:S01]  /*3340*/  IMAD.SHL.U32 R37, R36, 0x100, RZ ;  /* 0x0000010024257824 */ /* 0x000fe200078e00ff */
[----:B------:R-:W-:Y:S01]  /*3350*/  LOP3.LUT R34, R34, 0xff00, R35, 0xf8, !PT ;  /* 0x0000ff0022227812 */ /* 0x000fe200078ef823 */
[----:B------:R-:W-:-:S02]  /*3360*/  IMAD.U32 R35, R39, 0x10000, RZ ;  /* 0x0001000027237824 */ /* 0x000fc400078e00ff */
[----:B------:R-:W-:Y:S01]  /*3370*/  IMAD.MOV.U32 R36, RZ, RZ, R8 ;  /* 0x000000ffff247224 */ /* 0x000fe200078e0008 */
[----:B------:R-:W-:Y:S01]  /*3380*/  LOP3.LUT R37, R38, 0xff00, R37, 0xf8, !PT ;  /* 0x0000ff0026257812 */ /* 0x000fe200078ef825 */
[----:B------:R-:W-:Y:S01]  /*3390*/  IMAD.U32 R40, R40, 0x10000, RZ ;  /* 0x0001000028287824 */ /* 0x000fe200078e00ff */
[----:B------:R-:W-:Y:S02]  /*33a0*/  F2FP.F16.E4M3.UNPACK_B R38, R45.H1 ;  /* 0x0000002dff26723e */ /* 0x000fe400030006ff */
[-C--:B------:R-:W-:Y:S02]  /*33b0*/  F2FP.F16.E4M3.UNPACK_B R8, R9.reuse ;  /* 0x00000009ff08723e */ /* 0x080fe400020006ff */
[----:B------:R-:W-:Y:S01]  /*33c0*/  LOP3.LUT R34, R34, 0xff0000, R35, 0xf8, !PT ;  /* 0x00ff000022227812 */ /* 0x000fe200078ef823 */
[----:B------:R-:W-:Y:S01]  /*33d0*/  HADD2.F32 R46, -RZ, R38.H0_H0 ;  /* 0x20000026ff2e7230 */ /* 0x000fe20000004100 */
[----:B------:R-:W-:Y:S01]  /*33e0*/  LOP3.LUT R35, R37, 0xff0000, R40, 0xf8, !PT ;  /* 0x00ff000025237812 */ /* 0x000fe200078ef828 */
[--C-:B------:R-:W-:Y:S01]  /*33f0*/  HADD2.F32 R37, -RZ, R8.reuse.H1_H1 ;  /* 0x30000008ff257230 */ /* 0x100fe20000004100 */
[----:B------:R-:W-:Y:S01]  /*3400*/  F2FP.F16.E4M3.UNPACK_B R40, R44.H1 ;  /* 0x0000002cff28723e */ /* 0x000fe200030006ff */
[----:B------:R-:W-:Y:S01]  /*3410*/  HADD2.F32 R8, -RZ, R8.H0_H0 ;  /* 0x20000008ff087230 */ /* 0x000fe20000004100 */
[----:B------:R-:W-:Y:S01]  /*3420*/  F2FP.F16.E4M3.UNPACK_B R9, R9.H1 ;  /* 0x00000009ff09723e */ /* 0x000fe200030006ff */
[----:B------:R-:W-:-:S02]  /*3430*/  HADD2.F32 R47, -RZ, R38.H1_H1 ;  /* 0x30000026ff2f7230 */ /* 0x000fc40000004100 */
[CC--:B------:R-:W-:Y:S01]  /*3440*/  FMUL.FTZ R79, R37.reuse, R46.reuse ;  /* 0x0000002e254f7220 */ /* 0x0c0fe20000410000 */
[--C-:B------:R-:W-:Y:S02]  /*3450*/  HADD2.F32 R41, -RZ, R40.reuse.H0_H0 ;  /* 0x20000028ff297230 */ /* 0x100fe40000004100 */
[C---:B------:R-:W-:Y:S01]  /*3460*/  FMUL.FTZ R46, R8.reuse, R46 ;  /* 0x0000002e082e7220 */ /* 0x040fe20000410000 */
[--C-:B------:R-:W-:Y:S01]  /*3470*/  HADD2.F32 R39, -RZ, R9.reuse.H1_H1 ;  /* 0x30000009ff277230 */ /* 0x100fe20000004100 */
[----:B------:R-:W-:Y:S01]  /*3480*/  F2FP.F16.E4M3.UNPACK_B R45, R45 ;  /* 0x0000002dff2d723e */ /* 0x000fe200020006ff */
[----:B------:R-:W-:Y:S02]  /*3490*/  HADD2.F32 R38, -RZ, R9.H0_H0 ;  /* 0x20000009ff267230 */ /* 0x000fe40000004100 */
[-C--:B------:R-:W-:Y:S01]  /*34a0*/  FFMA.FTZ R8, R8, R41.reuse, -R79 ;  /* 0x0000002908087223 */ /* 0x080fe2000001084f */
[----:B------:R-:W-:Y:S02]  /*34b0*/  HADD2.F32 R40, -RZ, R40.H1_H1 ;  /* 0x30000028ff287230 */ /* 0x000fe40000004100 */
[----:B------:R-:W-:Y:S01]  /*34c0*/  FFMA.FTZ R9, R37, R41, R46 ;  /* 0x0000002925097223 */ /* 0x000fe2000001002e */
[CC--:B------:R-:W-:Y:S01]  /*34d0*/  FMUL.FTZ R79, R39.reuse, R47.reuse ;  /* 0x0000002f274f7220 */ /* 0x0c0fe20000410000 */
[C---:B------:R-:W-:Y:S01]  /*34e0*/  FMUL.FTZ R78, R38.reuse, R47 ;  /* 0x0000002f264e7220 */ /* 0x040fe20000410000 */
[-C--:B------:R-:W-:Y:S01]  /*34f0*/  F2FP.F16.E4M3.UNPACK_B R37, R36.reuse.H1 ;  /* 0x00000024ff25723e */ /* 0x080fe200030006ff */
[----:B------:R-:W-:Y:S01]  /*3500*/  HADD2.F32 R41, -RZ, R45.H1_H1 ;  /* 0x3000002dff297230 */ /* 0x000fe20000004100 */
[----:B------:R-:W-:Y:S01]  /*3510*/  F2FP.F16.E4M3.UNPACK_B R36, R36 ;  /* 0x00000024ff24723e */ /* 0x000fe200020006ff */
[-C--:B------:R-:W-:Y:S01]  /*3520*/  FFMA.FTZ R79, R38, R40.reuse, -R79 ;  /* 0x00000028264f7223 */ /* 0x080fe2000001084f */
[----:B------:R-:W-:Y:S01]  /*3530*/  FFMA.FTZ R80, R39, R40, R78 ;  /* 0x0000002827507223 */ /* 0x000fe2000001004e */
[----:B------:R-:W-:Y:S01]  /*3540*/  F2FP.F16.E4M3.UNPACK_B R44, R44 ;  /* 0x0000002cff2c723e */ /* 0x000fe200020006ff */
[----:B------:R-:W-:-:S02]  /*3550*/  HADD2.F32 R40, -RZ, R37.H1_H1 ;  /* 0x30000025ff287230 */ /* 0x000fc40000004100 */
[----:B------:R-:W-:Y:S02]  /*3560*/  HADD2.F32 R39, -RZ, R37.H0_H0 ;  /* 0x20000025ff277230 */ /* 0x000fe40000004100 */
[----:B------:R-:W-:Y:S02]  /*3570*/  HADD2.F32 R45, -RZ, R45.H0_H0 ;  /* 0x2000002dff2d7230 */ /* 0x000fe40000004100 */
[-C--:B------:R-:W-:Y:S01]  /*3580*/  FMUL.FTZ R78, R40, R41.reuse ;  /* 0x00000029284e7220 */ /* 0x080fe20000410000 */
[--C-:B------:R-:W-:Y:S02]  /*3590*/  HADD2.F32 R38, -RZ, R36.reuse.H1_H1 ;  /* 0x30000024ff267230 */ /* 0x100fe40000004100 */
[----:B------:R-:W-:Y:S01]  /*35a0*/  FMUL.FTZ R41, R39, R41 ;  /* 0x0000002927297220 */ /* 0x000fe20000410000 */
[----:B------:R-:W-:Y:S02]  /*35b0*/  HADD2.F32 R37, -RZ, R36.H0_H0 ;  /* 0x20000024ff257230 */ /* 0x000fe40000004100 */
[----:B------:R-:W-:-:S02]  /*35c0*/  HADD2.F32 R36, -RZ, R44.H1_H1 ;  /* 0x3000002cff247230 */ /* 0x000fc40000004100 */
[-C--:B------:R-:W-:Y:S01]  /*35d0*/  FMUL.FTZ R46, R38, R45.reuse ;  /* 0x0000002d262e7220 */ /* 0x080fe20000410000 */
[----:B------:R-:W-:Y:S02]  /*35e0*/  HADD2.F32 R44, -RZ, R44.H0_H0 ;  /* 0x2000002cff2c7230 */ /* 0x000fe40000004100 */
[----:B------:R-:W-:Y:S01]  /*35f0*/  FMUL.FTZ R45, R37, R45 ;  /* 0x0000002d252d7220 */ /* 0x000fe20000410000 */
[-C--:B------:R-:W-:Y:S01]  /*3600*/  FFMA.FTZ R39, R39, R36.reuse, -R78 ;  /* 0x0000002427277223 */ /* 0x080fe2000001084e */
[----:B------:R-:W-:Y:S01]  /*3610*/  FFMA.FTZ R78, R40, R36, R41 ;  /* 0x00000024284e7223 */ /* 0x000fe20000010029 */
[-C--:B------:R-:W-:Y:S01]  /*3620*/  FFMA.FTZ R36, R37, R44.reuse, -R46 ;  /* 0x0000002c25247223 */ /* 0x080fe2000001082e */
[----:B------:R-:W-:Y:S01]  /*3630*/  FFMA.FTZ R37, R38, R44, R45 ;  /* 0x0000002c26257223 */ /* 0x000fe2000001002d */
[----:B------:R-:W-:Y:S02]  /*3640*/  F2FP.F16.E4M3.UNPACK_B R40, R11.H1 ;  /* 0x0000000bff28723e */ /* 0x000fe400030006ff */
[----:B------:R-:W-:-:S02]  /*3650*/  F2FP.SATFINITE.E4M3.F32.PACK_AB_MERGE_C R38, R80, R79, RZ ;  /* 0x0000004f5026723e */ /* 0x000fc400048070ff */
[-C--:B------:R-:W-:Y:S01]  /*3660*/  F2FP.F16.E4M3.UNPACK_B R80, R35.reuse.H1 ;  /* 0x00000023ff50723e */ /* 0x080fe200030006ff */
[--C-:B------:R-:W-:Y:S01]  /*3670*/  HADD2.F32 R44, -RZ, R40.reuse.H0_H0 ;  /* 0x20000028ff2c7230 */ /* 0x100fe20000004100 */
[----:B------:R-:W-:Y:S01]  /*3680*/  F2FP.F16.E4M3.UNPACK_B R41, R10.H1 ;  /* 0x0000000aff29723e */ /* 0x000fe200030006ff */
[----:B------:R-:W-:Y:S01]  /*3690*/  HADD2.F32 R45, -RZ, R40.H1_H1 ;  /* 0x30000028ff2d7230 */ /* 0x000fe20000004100 */
[----:B------:R-:W-:Y:S02]  /*36a0*/  F2FP.F16.E4M3.UNPACK_B R79, R35 ;  /* 0x00000023ff4f723e */ /* 0x000fe400020006ff */
[----:B------:R-:W-:Y:S01]  /*36b0*/  F2FP.SATFINITE.E4M3.F32.PACK_AB_MERGE_C R39, R78, R39, RZ ;  /* 0x000000274e27723e */ /* 0x000fe200048070ff */
[----:B------:R-:W-:Y:S01]  /*36c0*/  HADD2.F32 R78, -RZ, R80.H1_H1 ;  /* 0x30000050ff4e7230 */ /* 0x000fe20000004100 */
[-C--:B------:R-:W-:Y:S01]  /*36d0*/  F2FP.F16.E4M3.UNPACK_B R40, R34.reuse.H1 ;  /* 0x00000022ff28723e */ /* 0x080fe200030006ff */
[----:B------:R-:W-:Y:S01]  /*36e0*/  HADD2.F32 R35, -RZ, R41.H1_H1 ;  /* 0x30000029ff237230 */ /* 0x000fe20000004100 */
[----:B------:R-:W-:Y:S01]  /*36f0*/  F2FP.F16.E4M3.UNPACK_B R46, R34 ;  /* 0x00000022ff2e723e */ /* 0x000fe200020006ff */
[----:B------:R-:W-:-:S02]  /*3700*/  HADD2.F32 R90, -RZ, R79.H1_H1 ;  /* 0x3000004fff5a7230 */ /* 0x000fc40000004100 */
[-C--:B------:R-:W-:Y:S01]  /*3710*/  FMUL.FTZ R81, R45, R78.reuse ;  /* 0x0000004e2d517220 */ /* 0x080fe20000410000 */
[----:B------:R-:W-:Y:S02]  /*3720*/  HADD2.F32 R47, -RZ, R40.H1_H1 ;  /* 0x30000028ff2f7230 */ /* 0x000fe40000004100 */
[C---:B------:R-:W-:Y:S01]  /*3730*/  FMUL.FTZ R94, R44.reuse, R78 ;  /* 0x0000004e2c5e7220 */ /* 0x040fe20000410000 */
[----:B------:R-:W-:Y:S02]  /*3740*/  HADD2.F32 R41, -RZ, R41.H0_H0 ;  /* 0x20000029ff297230 */ /* 0x000fe40000004100 */
[----:B------:R-:W-:Y:S01]  /*3750*/  FMUL.FTZ R92, R35, R90 ;  /* 0x0000005a235c7220 */ /* 0x000fe20000410000 */
[----:B------:R-:W-:Y:S02]  /*3760*/  HADD2.F32 R78, -RZ, R46.H1_H1 ;  /* 0x3000002eff4e7230 */ /* 0x000fe40000004100 */
[----:B------:R-:W-:Y:S01]  /*3770*/  FFMA.FTZ R34, R44, R47, -R81 ;  /* 0x0000002f2c227223 */ /* 0x000fe20000010851 */
[----:B------:R-:W-:Y:S01]  /*3780*/  F2FP.F16.E4M3.UNPACK_B R10, R10 ;  /* 0x0000000aff0a723e */ /* 0x000fe200020006ff */
[----:B------:R-:W-:Y:S01]  /*3790*/  FMUL.FTZ R90, R41, R90 ;  /* 0x0000005a295a7220 */ /* 0x000fe20000410000 */
[----:B------:R-:W-:Y:S01]  /*37a0*/  F2FP.F16.E4M3.UNPACK_B R44, R11 ;  /* 0x0000000bff2c723e */ /* 0x000fe200020006ff */
[----:B------:R-:W-:Y:S01]  /*37b0*/  FFMA.FTZ R11, R45, R47, R94 ;  /* 0x0000002f2d0b7223 */ /* 0x000fe2000001005e */
[-C--:B------:R-:W-:Y:S01]  /*37c0*/  FFMA.FTZ R92, R41, R78.reuse, -R92 ;  /* 0x0000004e295c7223 */ /* 0x080fe2000001085c */
[----:B------:R-:W-:Y:S01]  /*37d0*/  FFMA.FTZ R45, R35, R78, R90 ;  /* 0x0000004e232d7223 */ /* 0x000fe2000001005a */
[----:B------:R-:W-:Y:S01]  /*37e0*/  HADD2.F32 R35, -RZ, R10.H0_H0 ;  /* 0x2000000aff237230 */ /* 0x000fe20000004100 */
[----:B------:R-:W-:Y:S01]  /*37f0*/  F2FP.SATFINITE.E4M3.F32.PACK_AB_MERGE_C R9, R9, R8, R38 ;  /* 0x000000080909723e */ /* 0x000fe20004807026 */
[----:B------:R-:W-:Y:S01]  /*3800*/  HADD2.F32 R41, -RZ, R44.H0_H0 ;  /* 0x2000002cff297230 */ /* 0x000fe20000004100 */
[----:B------:R-:W-:Y:S01]  /*3810*/  F2FP.SATFINITE.E4M3.F32.PACK_AB_MERGE_C R11, R11, R34, RZ ;  /* 0x000000220b0b723e */ /* 0x000fe200048070ff */
[----:B------:R-:W-:Y:S01]  /*3820*/  HADD2.F32 R10, -RZ, R10.H1_H1 ;  /* 0x3000000aff0a7230 */ /* 0x000fe20000004100 */
[----:B------:R-:W-:Y:S01]  /*3830*/  F2FP.SATFINITE.E4M3.F32.PACK_AB_MERGE_C R45, R45, R92, RZ ;  /* 0x0000005c2d2d723e */ /* 0x000fe200048070ff */
[----:B------:R-:W-:Y:S01]  /*3840*/  HADD2.F32 R79, -RZ, R79.H0_H0 ;  /* 0x2000004fff4f7230 */ /* 0x000fe20000004100 */
[----:B------:R-:W-:Y:S01]  /*3850*/  F2FP.SATFINITE.E4M3.F32.PACK_AB_MERGE_C R8, R37, R36, R39 ;  /* 0x000000242508723e */ /* 0x000fe20004807027 */
[----:B------:R-:W-:-:S02]  /*3860*/  HADD2.F32 R44, -RZ, R44.H1_H1 ;  /* 0x3000002cff2c7230 */ /* 0x000fc40000004100 */
[----:B------:R-:W-:Y:S02]  /*3870*/  HADD2.F32 R80, -RZ, R80.H0_H0 ;  /* 0x20000050ff507230 */ /* 0x000fe40000004100 */
[-C--:B------:R-:W-:Y:S01]  /*3880*/  FMUL.FTZ R78, R10, R79.reuse ;  /* 0x0000004f0a4e7220 */ /* 0x080fe20000410000 */
        /* <DEDUP_REMOVED lines=11> */
.L_x_343:
[----:B------:R-:W-:Y:S05]  /*3940*/  BSYNC B2 ;  /* 0x0000000000027941 */ /* 0x000fea0003800000 */
.L_x_342:
[----:B------:R2:W-:Y:S02]  /*3950*/  STG.E.128 desc[UR40][R32.64+0x20], R8 ;  /* 0x0000200820007986 */ /* 0x0005e4000c101d28 */
.L_x_341:
[----:B------:R-:W-:Y:S05]  /*3960*/  BSYNC B1 ;  /* 0x0000000000017941 */ /* 0x000fea0003800000 */
.L_x_340:
[----:B------:R-:W-:Y:S05]  /*3970*/  @P1 BRA `(.L_x_335) ;  /* 0x0000002800c01947 */ /* 0x000fea0003800000 */
[----:B------:R-:W3:Y:S01]  /*3980*/  LDL R34, [R1+0xc] ;  /* 0x00000c0001227983 */ /* 0x000ee20000100800 */
[----:B------:R-:W-:Y:S03]  /*3990*/  BSSY B1, `(.L_x_344) ;  /* 0x000006c000017945 */ /* 0x000fe60003800000 */
[----:B-12---:R1:W2:Y:S01]  /*39a0*/  LDS.128 R8, [R85+0x15800] ;  /* 0x0158000055087984 */ /* 0x0062a20000000c00 */
[----:B---3--:R-:W-:-:S13]  /*39b0*/  ISETP.GE.AND P4, PT, R34, R88, PT ;  /* 0x000000582200720c */ /* 0x008fda0003f86270 */
[----:B-12---:R-:W-:Y:S05]  /*39c0*/  @P4 BRA `(.L_x_345) ;  /* 0x0000000400a04947 */ /* 0x006fea0003800000 */
[--C-:B------:R-:W-:Y:S02]  /*39d0*/  SHF.R.U32.HI R38, RZ, 0x10, R13.reuse ;  /* 0x00000010ff267819 */ /* 0x100fe4000001160d */
[----:B------:R-:W-:Y:S02]  /*39e0*/  SHF.R.U32.HI R12, RZ, 0x8, R13 ;  /* 0x00000008ff0c7819 */ /* 0x000fe4000001160d */
[----:B------:R-:W-:Y:S02]  /*39f0*/  LOP3.LUT R35, R13, 0xff0000ff, RZ, 0xc0, !PT ;  /* 0xff0000ff0d237812 */ /* 0x000fe400078ec0ff */
[--C-:B------:R-:W-:Y:S01]  /*3a00*/  SHF.R.U32.HI R13, RZ, 0x8, R15.reuse ;  /* 0x00000008ff0d7819 */ /* 0x100fe2000001160f */
[----:B------:R-:W-:Y:S01]  /*3a10*/  IMAD.SHL.U32 R12, R12, 0x100, RZ ;  /* 0x000001000c0c7824 */ /* 0x000fe200078e00ff */
[----:B------:R-:W-:Y:S02]  /*3a20*/  SHF.R.U32.HI R37, RZ, 0x10, R15 ;  /* 0x00000010ff257819 */ /* 0x000fe4000001160f */
[----:B------:R-:W-:Y:S01]  /*3a30*/  LOP3.LUT R34, R15, 0xff0000ff, RZ, 0xc0, !PT ;  /* 0xff0000ff0f227812 */ /* 0x000fe200078ec0ff */
[----:B------:R-:W-:Y:S01]  /*3a40*/  IMAD.SHL.U32 R15, R13, 0x100, RZ ;  /* 0x000001000d0f7824 */ /* 0x000fe200078e00ff */
[----:B------:R-:W-:Y:S01]  /*3a50*/  MOV R14, R8 ;  /* 0x00000008000e7202 */ /* 0x000fe20000000f00 */
[----:B------:R-:W-:Y:S01]  /*3a60*/  IMAD.MOV.U32 R13, RZ, RZ, R9 ;  /* 0x000000ffff0d7224 */ /* 0x000fe200078e0009 */
[----:B------:R-:W-:Y:S01]  /*3a70*/  LOP3.LUT R12, R35, 0xff00, R12, 0xf8, !PT ;  /* 0x0000ff00230c7812 */ /* 0x000fe200078ef80c */
[----:B------:R-:W-:Y:S01]  /*3a80*/  IMAD.U32 R9, R38, 0x10000, RZ ;  /* 0x0001000026097824 */ /* 0x000fe200078e00ff */
[----:B------:R-:W-:Y:S01]  /*3a90*/  LOP3.LUT R36, R34, 0xff00, R15, 0xf8, !PT ;  /* 0x0000ff0022247812 */ /* 0x000fe200078ef80f */
[----:B------:R-:W-:Y:S01]  /*3aa0*/  IMAD.U32 R15, R37, 0x10000, RZ ;  /* 0x00010000250f7824 */ /* 0x000fe200078e00ff */
[----:B------:R-:W-:-:S02]  /*3ab0*/  F2FP.F16.E4M3.UNPACK_B R34, R43.H1 ;  /* 0x0000002bff22723e */ /* 0x000fc400030006ff */
        /* <DEDUP_REMOVED lines=8> */
[----:B------:R-:W-:Y:S02]  /*3b40*/  HADD2.F32 R39, -RZ, R34.H1_H1 ;  /* 0x30000022ff277230 */ /* 0x000fe40000004100 */
[----:B------:R-:W-:Y:S01]  /*3b50*/  FMUL.FTZ R41, R15, R38 ;  /* 0x000000260f297220 */ /* 0x000fe20000410000 */
[----:B------:R-:W-:-:S02]  /*3b60*/  HADD2.F32 R37, -RZ, R36.H0_H0 ;  /* 0x20000024ff257230 */ /* 0x000fc40000004100 */
        /* <DEDUP_REMOVED lines=15> */
[--C-:B------:R-:W-:Y:S01]  /*3c60*/  HADD2.F32 R36, -RZ, R15.reuse.H1_H1 ;  /* 0x3000000fff247230 */ /* 0x100fe20000004100 */
[----:B------:R-:W-:Y:S01]  /*3c70*/  F2FP.F16.E4M3.UNPACK_B R39, R9 ;  /* 0x00000009ff27723e */ /* 0x000fe200020006ff */
[----:B------:R-:W-:-:S02]  /*3c80*/  HADD2.F32 R35, -RZ, R15.H0_H0 ;  /* 0x2000000fff237230 */ /* 0x000fc40000004100 */
[----:B------:R-:W-:Y:S02]  /*3c90*/  HADD2.F32 R43, -RZ, R43.H0_H0 ;  /* 0x2000002bff2b7230 */ /* 0x000fe40000004100 */
[-C--:B------:R-:W-:Y:S01]  /*3ca0*/  FMUL.FTZ R40, R36, R37.reuse ;  /* 0x0000002524287220 */ /* 0x080fe20000410000 */
[--C-:B------:R-:W-:Y:S02]  /*3cb0*/  HADD2.F32 R34, -RZ, R14.reuse.H1_H1 ;  /* 0x3000000eff227230 */ /* 0x100fe40000004100 */
[----:B------:R-:W-:Y:S01]  /*3cc0*/  FMUL.FTZ R37, R35, R37 ;  /* 0x0000002523257220 */ /* 0x000fe20000410000 */
[----:B------:R-:W-:Y:S02]  /*3cd0*/  HADD2.F32 R15, -RZ, R14.H0_H0 ;  /* 0x2000000eff0f7230 */ /* 0x000fe40000004100 */
[--C-:B------:R-:W-:Y:S02]  /*3ce0*/  HADD2.F32 R14, -RZ, R42.reuse.H1_H1 ;  /* 0x3000002aff0e7230 */ /* 0x100fe40000004100 */
[----:B------:R-:W-:Y:S01]  /*3cf0*/  FMUL.FTZ R38, R34, R43 ;  /* 0x0000002b22267220 */ /* 0x000fe20000410000 */
[----:B------:R-:W-:-:S02]  /*3d00*/  HADD2.F32 R42, -RZ, R42.H0_H0 ;  /* 0x2000002aff2a7230 */ /* 0x000fc40000004100 */
[----:B------:R-:W-:Y:S01]  /*3d10*/  FMUL.FTZ R43, R15, R43 ;  /* 0x0000002b0f2b7220 */ /* 0x000fe20000410000 */
[-C--:B------:R-:W-:Y:S01]  /*3d20*/  FFMA.FTZ R35, R35, R14.reuse, -R40 ;  /* 0x0000000e23237223 */ /* 0x080fe20000010828 */
[----:B------:R-:W-:Y:S01]  /*3d30*/  FFMA.FTZ R36, R36, R14, R37 ;  /* 0x0000000e24247223 */ /* 0x000fe20000010025 */
[-C--:B------:R-:W-:Y:S01]  /*3d40*/  FFMA.FTZ R14, R15, R42.reuse, -R38 ;  /* 0x0000002a0f0e7223 */ /* 0x080fe20000010826 */
[----:B------:R-:W-:Y:S01]  /*3d50*/  FFMA.FTZ R15, R34, R42, R43 ;  /* 0x0000002a220f7223 */ /* 0x000fe2000001002b */
[----:B------:R-:W-:Y:S02]  /*3d60*/  F2FP.F16.E4M3.UNPACK_B R37, R11.H1 ;  /* 0x0000000bff25723e */ /* 0x000fe400030006ff */
[----:B------:R-:W-:Y:S02]  /*3d70*/  F2FP.F16.E4M3.UNPACK_B R43, R12.H1 ;  /* 0x0000000cff2b723e */ /* 0x000fe400030006ff */
[----:B------:R-:W-:Y:S01]  /*3d80*/  F2FP.SATFINITE.E4M3.F32.PACK_AB_MERGE_C R34, R44, R41, RZ ;  /* 0x000000292c22723e */ /* 0x000fe200048070ff */
[--C-:B------:R-:W-:Y:S01]  /*3d90*/  HADD2.F32 R38, -RZ, R37.reuse.H0_H0 ;  /* 0x20000025ff267230 */ /* 0x100fe20000004100 */
[----:B------:R-:W-:Y:S01]  /*3da0*/  F2FP.SATFINITE.E4M3.F32.PACK_AB_MERGE_C R35, R36, R35, RZ ;  /* 0x000000232423723e */ /* 0x000fe200048070ff */
[----:B------:R-:W-:Y:S01]  /*3db0*/  HADD2.F32 R37, -RZ, R37.H1_H1 ;  /* 0x30000025ff257230 */ /* 0x000fe20000004100 */
[----:B------:R-:W-:Y:S01]  /*3dc0*/  F2FP.F16.E4M3.UNPACK_B R40, R9.H1 ;  /* 0x00000009ff28723e */ /* 0x000fe200030006ff */
[--C-:B------:R-:W-:Y:S01]  /*3dd0*/  HADD2.F32 R44, -RZ, R43.reuse.H1_H1 ;  /* 0x3000002bff2c7230 */ /* 0x100fe20000004100 */
[----:B------:R-:W-:Y:S01]  /*3de0*/  F2FP.F16.E4M3.UNPACK_B R36, R10.H1 ;  /* 0x0000000aff24723e */ /* 0x000fe200030006ff */
[----:B------:R-:W-:Y:S01]  /*3df0*/  HADD2.F32 R43, -RZ, R43.H0_H0 ;  /* 0x2000002bff2b7230 */ /* 0x000fe20000004100 */
[----:B------:R-:W-:Y:S01]  /*3e00*/  F2FP.F16.E4M3.UNPACK_B R42, R12 ;  /* 0x0000000cff2a723e */ /* 0x000fe200020006ff */
[----:B------:R-:W-:-:S02]  /*3e10*/  HADD2.F32 R41, -RZ, R40.H1_H1 ;  /* 0x30000028ff297230 */ /* 0x000fc40000004100 */
[----:B------:R-:W-:Y:S01]  /*3e20*/  FMUL.FTZ R9, R37, R44 ;  /* 0x0000002c25097220 */ /* 0x000fe20000410000 */
[----:B------:R-:W-:Y:S01]  /*3e30*/  HADD2.F32 R12, -RZ, R36.H1_H1 ;  /* 0x30000024ff0c7230 */ /* 0x000fe20000004100 */
[----:B------:R-:W-:Y:S01]  /*3e40*/  F2FP.F16.E4M3.UNPACK_B R11, R11 ;  /* 0x0000000bff0b723e */ /* 0x000fe200020006ff */
[----:B------:R-:W-:Y:S02]  /*3e50*/  HADD2.F32 R45, -RZ, R42.H1_H1 ;  /* 0x3000002aff2d7230 */ /* 0x000fe40000004100 */
[----:B------:R-:W-:Y:S01]  /*3e60*/  FFMA.FTZ R46, R38, R41, -R9 ;  /* 0x00000029262e7223 */ /* 0x000fe20000010809 */
[----:B------:R-:W-:Y:S01]  /*3e70*/  HADD2.F32 R36, -RZ, R36.H0_H0 ;  /* 0x20000024ff247230 */ /* 0x000fe20000004100 */
[----:B------:R-:W-:Y:S01]  /*3e80*/  F2FP.F16.E4M3.UNPACK_B R10, R10 ;  /* 0x0000000aff0a723e */ /* 0x000fe200020006ff */
[----:B------:R-:W-:Y:S02]  /*3e90*/  HADD2.F32 R9, -RZ, R39.H1_H1 ;  /* 0x30000027ff097230 */ /* 0x000fe40000004100 */
[-C--:B------:R-:W-:Y:S01]  /*3ea0*/  FMUL.FTZ R47, R12, R45.reuse ;  /* 0x0000002d0c2f7220 */ /* 0x080fe20000410000 */
[----:B------:R-:W-:Y:S01]  /*3eb0*/  FMUL.FTZ R44, R38, R44 ;  /* 0x0000002c262c7220 */ /* 0x000fe20000410000 */
[----:B------:R-:W-:Y:S01]  /*3ec0*/  FMUL.FTZ R45, R36, R45 ;  /* 0x0000002d242d7220 */ /* 0x000fe20000410000 */
[----:B------:R-:W-:-:S02]  /*3ed0*/  HADD2.F32 R42, -RZ, R42.H0_H0 ;  /* 0x2000002aff2a7230 */ /* 0x000fc40000004100 */
[----:B------:R-:W-:Y:S01]  /*3ee0*/  FFMA.FTZ R47, R36, R9, -R47 ;  /* 0x00000009242f7223 */ /* 0x000fe2000001082f */
[----:B------:R-:W-:Y:S01]  /*3ef0*/  FFMA.FTZ R79, R37, R41, R44 ;  /* 0x00000029254f7223 */ /* 0x000fe2000001002c */
[----:B------:R-:W-:Y:S01]  /*3f00*/  FFMA.FTZ R38, R12, R9, R45 ;  /* 0x000000090c267223 */ /* 0x000fe2000001002d */
[--C-:B------:R-:W-:Y:S02]  /*3f10*/  HADD2.F32 R12, -RZ, R11.reuse.H0_H0 ;  /* 0x2000000bff0c7230 */ /* 0x100fe40000004100 */
[--C-:B------:R-:W-:Y:S01]  /*3f20*/  HADD2.F32 R9, -RZ, R10.reuse.H0_H0 ;  /* 0x2000000aff097230 */ /* 0x100fe20000004100 */
[----:B------:R-:W-:Y:S01]  /*3f30*/  F2FP.SATFINITE.E4M3.F32.PACK_AB_MERGE_C R46, R79, R46, RZ ;  /* 0x0000002e4f2e723e */ /* 0x000fe200048070ff */
[----:B------:R-:W-:Y:S02]  /*3f40*/  HADD2.F32 R11, -RZ, R11.H1_H1 ;  /* 0x3000000bff0b7230 */ /* 0x000fe40000004100 */
[----:B------:R-:W-:Y:S01]  /*3f50*/  FMUL.FTZ R44, R12, R43 ;  /* 0x0000002b0c2c7220 */ /* 0x000fe20000410000 */
[----:B------:R-:W-:-:S02]  /*3f60*/  HADD2.F32 R10, -RZ, R10.H1_H1 ;  /* 0x3000000aff0a7230 */ /* 0x000fc40000004100 */
[-C--:B------:R-:W-:Y:S01]  /*3f70*/  FMUL.FTZ R37, R9, R42.reuse ;  /* 0x0000002a09257220 */ /* 0x080fe20000410000 */
[----:B------:R-:W-:Y:S02]  /*3f80*/  HADD2.F32 R40, -RZ, R40.H0_H0 ;  /* 0x20000028ff287230 */ /* 0x000fe40000004100 */
[C---:B------:R-:W-:Y:S01]  /*3f90*/  FMUL.FTZ R41, R11.reuse, R43 ;  /* 0x0000002b0b297220 */ /* 0x040fe20000410000 */
[----:B------:R-:W-:Y:S02]  /*3fa0*/  HADD2.F32 R39, -RZ, R39.H0_H0 ;  /* 0x20000027ff277230 */ /* 0x000fe40000004100 */
[----:B------:R-:W-:Y:S01]  /*3fb0*/  FMUL.FTZ R36, R10, R42 ;  /* 0x0000002a0a247220 */ /* 0x000fe20000410000 */
[----:B------:R-:W-:Y:S01]  /*3fc0*/  F2FP.SATFINITE.E4M3.F32.PACK_AB_MERGE_C R38, R38, R47, RZ ;  /* 0x0000002f2626723e */ /* 0x000fe200048070ff */
[-C--:B------:R-:W-:Y:S01]  /*3fd0*/  FFMA.FTZ R41, R12, R40.reuse, -R41 ;  /* 0x000000280c297223 */ /* 0x080fe20000010829 */
[----:B------:R-:W-:Y:S01]  /*3fe0*/  FFMA.FTZ R44, R11, R40, R44 ;  /* 0x000000280b2c7223 */ /* 0x000fe2000001002c */
[-C--:B------:R-:W-:Y:S01]  /*3ff0*/  FFMA.FTZ R36, R9, R39.reuse, -R36 ;  /* 0x0000002709247223 */ /* 0x080fe20000010824 */
[----:B------:R-:W-:Y:S01]  /*4000*/  FFMA.FTZ R37, R10, R39, R37 ;  /* 0x000000270a257223 */ /* 0x000fe20000010025 */
[----:B------:R-:W-:-:S02]  /*4010*/  F2FP.SATFINITE.E4M3.F32.PACK_AB_MERGE_C R9, R13, R8, R34 ;  /* 0x000000080d09723e */ /* 0x000fc40004807022 */
[----:B------:R-:W-:Y:S02]  /*4020*/  F2FP.SATFINITE.E4M3.F32.PACK_AB_MERGE_C R8, R15, R14, R35 ;  /* 0x0000000e0f08723e */ /* 0x000fe40004807023 */
[----:B------:R-:W-:Y:S02]  /*4030*/  F2FP.SATFINITE.E4M3.F32.PACK_AB_MERGE_C R10, R37, R36, R38 ;  /* 0x00000024250a723e */ /* 0x000fe40004807026 */
[----:B------:R-:W-:-:S07]  /*4040*/  F2FP.SATFINITE.E4M3.F32.PACK_AB_MERGE_C R11, R44, R41, R46 ;  /* 0x000000292c0b723e */ /* 0x000fce000480702e */
.L_x_345:
[----:B------:R-:W-:Y:S05]  /*4050*/  BSYNC B1 ;  /* 0x0000000000017941 */ /* 0x000fea0003800000 */
.L_x_344:
[----:B------:R1:W-:Y:S01]  /*4060*/  STG.E.128 desc[UR40][R32.64+0x40], R8 ;  /* 0x0000400820007986 */ /* 0x0003e2000c101d28 */
[----:B------:R-:W-:Y:S05]  /*4070*/  BRA `(.L_x_335) ;  /* 0x0000002400007947 */ /* 0x000fea0003800000 */
.L_x_329:
[----:B------:R-:W-:Y:S01]  /*4080*/  ISETP.GE.AND P4, PT, R22, R86, PT ;  /* 0x000000561600720c */ /* 0x000fe20003f86270 */
[----:B------:R-:W-:Y:S01]  /*4090*/  BSSY B1, `(.L_x_346) ;  /* 0x000001a000017945 */ /* 0x000fe20003800000 */
[----:B------:R-:W-:Y:S02]  /*40a0*/  CS2R R10, SRZ ;  /* 0x00000000000a7805 */ /* 0x000fe4000001ff00 */
[----:B------:R-:W-:Y:S02]  /*40b0*/  CS2R R8, SRZ ;  /* 0x0000000000087805 */ /* 0x000fe4000001ff00 */
[----:B------:R-:W-:Y:S02]  /*40c0*/  CS2R R14, SRZ ;  /* 0x00000000000e7805 */ /* 0x000fe4000001ff00 */
[----:B------:R-:W-:Y:S02]  /*40d0*/  CS2R R12, SRZ ;  /* 0x00000000000c7805 */ /* 0x000fe4000001ff00 */
[----:B------:R-:W-:-:S02]  /*40e0*/  CS2R R34, SRZ ;  /* 0x0000000000227805 */ /* 0x000fc4000001ff00 */
[----:B------:R-:W-:Y:S02]  /*40f0*/  CS2R R32, SRZ ;  /* 0x0000000000207805 */ /* 0x000fe4000001ff00 */
[----:B------:R-:W-:Y:S02]  /*4100*/  CS2R R38, SRZ ;  /* 0x0000000000267805 */ /* 0x000fe4000001ff00 */
[----:B------:R-:W-:Y:S01]  /*4110*/  CS2R R36, SRZ ;  /* 0x0000000000247805 */ /* 0x000fe2000001ff00 */
[----:B------:R-:W-:Y:S06]  /*4120*/  @P4 BRA `(.L_x_347) ;  /* 0x0000000000404947 */ /* 0x000fec0003800000 */
[----:B------:R-:W-:Y:S02]  /*4130*/  ULDC.64 UR4, c[0x0][0x3e8] ;  /* 0x0000fa0000047ab9 */ /* 0x000fe40000000a00 */
[----:B------:R-:W-:-:S04]  /*4140*/  IADD3 R44, P3, P5, R54, UR4, R44 ;  /* 0x00000004362c7c10 */ /* 0x000fc8000fd7e02c */
[----:B------:R-:W-:Y:S01]  /*4150*/  IADD3.X R45, R21, UR5, R47, P3, P5 ;  /* 0x00000005152d7c10 */ /* 0x000fe20009fea42f */
[----:B------:R-:W-:Y:S02]  /*4160*/  ULDC.64 UR4, c[0x0][0x400] ;  /* 0x0001000000047ab9 */ /* 0x000fe40000000a00 */
[----:B------:R-:W-:-:S04]  /*4170*/  IADD3 R42, P3, P5, R50, UR4, R42 ;  /* 0x00000004322a7c10 */ /* 0x000fc8000fd7e02a */
[----:B------:R-:W-:Y:S02]  /*4180*/  IADD3.X R43, R5, UR5, R46, P3, P5 ;  /* 0x00000005052b7c10 */ /* 0x000fe40009fea42e */
[----:B------:R-:W-:Y:S02]  /*4190*/  ISETP.GE.AND P3, PT, R18, R88, PT ;  /* 0x000000581200720c */ /* 0x000fe40003f66270 */
[----:B------:R-:W-:Y:S02]  /*41a0*/  CS2R R10, SRZ ;  /* 0x00000000000a7805 */ /* 0x000fe4000001ff00 */
[----:B------:R-:W-:Y:S02]  /*41b0*/  CS2R R8, SRZ ;  /* 0x0000000000087805 */ /* 0x000fe4000001ff00 */
[----:B------:R-:W-:Y:S02]  /*41c0*/  CS2R R34, SRZ ;  /* 0x0000000000227805 */ /* 0x000fe4000001ff00 */
[----:B------:R-:W-:-:S05]  /*41d0*/  CS2R R32, SRZ ;  /* 0x0000000000207805 */ /* 0x000fca000001ff00 */
[----:B------:R0:W5:Y:S04]  /*41e0*/  @!P3 LDG.E.128 R12, desc[UR40][R44.64] ;  /* 0x000000282c0cb981 */ /* 0x000168000c1e1d00 */
[----:B------:R0:W5:Y:S01]  /*41f0*/  @!P3 LDG.E.128 R36, desc[UR40][R42.64] ;  /* 0x000000282a24b981 */ /* 0x000162000c1e1d00 */
[----:B------:R-:W-:-:S13]  /*4200*/  ISETP.GE.AND P3, PT, R83, R88, PT ;  /* 0x000000585300720c */ /* 0x000fda0003f66270 */
[----:B------:R0:W5:Y:S04]  /*4210*/  @!P3 LDG.E.128 R8, desc[UR40][R44.64+0x20] ;  /* 0x000020282c08b981 */ /* 0x000168000c1e1d00 */
[----:B------:R0:W5:Y:S02]  /*4220*/  @!P3 LDG.E.128 R32, desc[UR40][R42.64+0x20] ;  /* 0x000020282a20b981 */ /* 0x000164000c1e1d00 */
.L_x_347:
[----:B------:R-:W-:Y:S05]  /*4230*/  BSYNC B1 ;  /* 0x0000000000017941 */ /* 0x000fea0003800000 */
.L_x_346:
[----:B------:R-:W-:Y:S01]  /*4240*/  ISETP.NE.AND P3, PT, R155, 0x3, PT ;  /* 0x000000039b00780c */ /* 0x000fe20003f65270 */
[----:B-----5:R-:W-:Y:S02]  /*4250*/  IMAD.MOV.U32 R91, RZ, RZ, R10 ;  /* 0x000000ffff5b7224 */ /* 0x020fe400078e000a */
[----:B------:R-:W-:Y:S02]  /*4260*/  IMAD.MOV.U32 R90, RZ, RZ, R8 ;  /* 0x000000ffff5a7224 */ /* 0x000fe400078e0008 */
[----:B------:R-:W-:Y:S02]  /*4270*/  IMAD.MOV.U32 R99, RZ, RZ, R14 ;  /* 0x000000ffff637224 */ /* 0x000fe400078e000e */
[----:B------:R-:W-:Y:S02]  /*4280*/  IMAD.MOV.U32 R97, RZ, RZ, R12 ;  /* 0x000000ffff617224 */ /* 0x000fe400078e000c */
[----:B------:R-:W-:Y:S02]  /*4290*/  IMAD.MOV.U32 R92, RZ, RZ, R34 ;  /* 0x000000ffff5c7224 */ /* 0x000fe400078e0022 */
[----:B------:R-:W-:-:S02]  /*42a0*/  IMAD.MOV.U32 R93, RZ, RZ, R32 ;  /* 0x000000ffff5d7224 */ /* 0x000fc400078e0020 */
[----:B------:R-:W-:Y:S02]  /*42b0*/  IMAD.MOV.U32 R98, RZ, RZ, R38 ;  /* 0x000000ffff627224 */ /* 0x000fe400078e0026 */
[----:B------:R-:W-:Y:S01]  /*42c0*/  IMAD.MOV.U32 R100, RZ, RZ, R36 ;  /* 0x000000ffff647224 */ /* 0x000fe200078e0024 */
[----:B------:R-:W-:Y:S06]  /*42d0*/  @!P3 BRA `(.L_x_348) ;  /* 0x000000000004b947 */ /* 0x000fec0003800000 */
[----:B------:R-:W-:Y:S01]  /*42e0*/  BPT.TRAP 0x1 ;  /* 0x000000040000795c */ /* 0x000fe20000300000 */
.L_x_348:
[----:B------:R-:W-:Y:S01]  /*42f0*/  IMAD R84, R17, 0x8, R16 ;  /* 0x0000000811547824 */ /* 0x000fe200078e0210 */
[----:B------:R-:W-:Y:S01]  /*4300*/  SHF.L.U32 R87, R23, 0x1f, RZ ;  /* 0x0000001f17577819 */ /* 0x000fe200000006ff */
[----:B------:R-:W-:Y:S03]  /*4310*/  BSSY B1, `(.L_x_349) ;  /* 0x0000003000017945 */ /* 0x000fe60003800000 */
[----:B------:R-:W1:Y:S02]  /*4320*/  SYNCS.PHASECHK.TRANS64.TRYWAIT P5, [R84+URZ+0x19c90], R87 ;  /* 0x019c9057540075a7 */ /* 0x000e6400080a017f */
[----:B-1----:R-:W-:Y:S05]  /*4330*/  @!P5 BRA `(.L_x_350) ;  /* 0x0000016c00ccd947 */ /* 0x002fea0003800000 */
.L_x_580:
[----:B------:R-:W-:Y:S05]  /*4340*/  BSYNC B1 ;  /* 0x0000000000017941 */ /* 0x000fea0003800000 */
.L_x_349:
[----:B------:R-:W-:Y:S05]  /*4350*/  @P4 BRA `(.L_x_335) ;  /* 0x0000002000484947 */ /* 0x000fea0003800000 */
[----:B------:R-:W2:Y:S01]  /*4360*/  LDC R94, c[0x0][0x2f4] ;  /* 0x0000bd00ff5e7b82 */ /* 0x000ea20000000800 */
[----:B------:R-:W-:Y:S01]  /*4370*/  ISETP.NE.AND P4, PT, R62, RZ, PT ;  /* 0x000000ff3e00720c */ /* 0x000fe20003f85270 */
[----:B------:R-:W-:Y:S01]  /*4380*/  ULDC.64 UR4, c[0x0][0x300] ;  /* 0x0000c00000047ab9 */ /* 0x000fe20000000a00 */
[----:B0-----:R-:W-:Y:S01]  /*4390*/  SHF.R.S32.HI R42, RZ, 0x1f, R22 ;  /* 0x0000001fff2a7819 */ /* 0x001fe20000011416 */
[----:B------:R-:W-:Y:S01]  /*43a0*/  IMAD.MOV.U32 R80, RZ, RZ, R40 ;  /* 0x000000ffff507224 */ /* 0x000fe200078e0028 */
[----:B------:R-:W-:Y:S03]  /*43b0*/  BSSY B1, `(.L_x_351) ;  /* 0x00000fb000017945 */ /* 0x000fe60003800000 */
[----:B------:R-:W-:Y:S02]  /*43c0*/  IMAD R41, R42, UR4, RZ ;  /* 0x000000042a297c24 */ /* 0x000fe4000f8e02ff */
[----:B------:R-:W-:-:S04]  /*43d0*/  IMAD.WIDE.U32 R80, R22, UR4, R80 ;  /* 0x0000000416507c25 */ /* 0x000fc8000f8e0050 */
[----:B------:R-:W-:-:S04]  /*43e0*/  IMAD R41, R22, UR5, R41 ;  /* 0x0000000516297c24 */ /* 0x000fc8000f8e0229 */
[----:B------:R-:W-:Y:S02]  /*43f0*/  IMAD.IADD R95, R41, 0x1, R81 ;  /* 0x00000001295f7824 */ /* 0x000fe400078e0251 */
[----:B--2---:R-:W-:Y:S01]  /*4400*/  IMAD.IADD R96, R94, 0x1, -R63 ;  /* 0x000000015e607824 */ /* 0x004fe200078e0a3f */
[----:B------:R-:W-:Y:S06]  /*4410*/  @!P4 BRA `(.L_x_352) ;  /* 0x0000000c00d0c947 */ /* 0x000fec0003800000 */
[----:B------:R-:W2:Y:S01]  /*4420*/  LDL R42, [R1+0x10] ;  /* 0x00001000012a7983 */ /* 0x000ea20000100800 */
[----:B------:R-:W-:Y:S01]  /*4430*/  SEL R40, R63, R96, !P0 ;  /* 0x000000603f287207 */ /* 0x000fe20004000000 */
[----:B------:R-:W-:Y:S01]  /*4440*/  BSSY B2, `(.L_x_353) ;  /* 0x00000e5000027945 */ /* 0x000fe20003800000 */
[----:B------:R-:W-:Y:S02]  /*4450*/  SHF.R.U32.HI R43, RZ, 0x3, R157 ;  /* 0x00000003ff2b7819 */ /* 0x000fe4000001169d */
[----:B------:R-:W-:Y:S02]  /*4460*/  SHF.R.S32.HI R41, RZ, 0x1f, R40 ;  /* 0x0000001fff297819 */ /* 0x000fe40000011428 */
[----:B------:R-:W-:Y:S02]  /*4470*/  ISETP.GE.AND P4, PT, R18, R88, PT ;  /* 0x000000581200720c */ /* 0x000fe40003f86270 */
[----:B------:R-:W-:-:S04]  /*4480*/  LEA.HI R41, R41, R40, RZ, 0x5 ;  /* 0x0000002829297211 */ /* 0x000fc800078f28ff */
[----:B------:R-:W-:-:S04]  /*4490*/  SHF.R.S32.HI R40, RZ, 0x5, R41 ;  /* 0x00000005ff287819 */ /* 0x000fc80000011429 */
[----:B------:R-:W-:-:S04]  /*44a0*/  LEA.HI.SX32 R40, R75, R40, 0x1c ;  /* 0x000000284b287211 */ /* 0x000fc800078fe2ff */
[C---:B------:R-:W-:Y:S01]  /*44b0*/  LEA.HI R41, R40.reuse, R40, RZ, 0x1 ;  /* 0x0000002828297211 */ /* 0x040fe200078f08ff */
[----:B------:R-:W-:-:S04]  /*44c0*/  IMAD.SHL.U32 R101, R40, 0x10, RZ ;  /* 0x0000001028657824 */ /* 0x000fc800078e00ff */
[----:B------:R-:W-:Y:S01]  /*44d0*/  IMAD.SHL.U32 R41, R41, 0x800, RZ ;  /* 0x0000080029297824 */ /* 0x000fe200078e00ff */
[----:B------:R-:W-:-:S04]  /*44e0*/  LOP3.LUT R40, R157, 0x10, R101, 0xf8, !PT ;  /* 0x000000109d287812 */ /* 0x000fc800078ef865 */
[----:B------:R-:W-:Y:S02]  /*44f0*/  LOP3.LUT R41, R41, 0xfffff000, RZ, 0xc0, !PT ;  /* 0xfffff00029297812 */ /* 0x000fe400078ec0ff */
[----:B------:R-:W-:-:S04]  /*4500*/  LOP3.LUT R40, R40, R43, RZ, 0x3c, !PT ;  /* 0x0000002b28287212 */ /* 0x000fc800078e3cff */
[----:B--2---:R-:W-:Y:S01]  /*4510*/  IADD3 R40, R40, R41, R42 ;  /* 0x0000002928287210 */ /* 0x004fe20007ffe02a */
[----:B------:R-:W-:-:S04]  /*4520*/  IMAD R41, R17, 0x3000, R73 ;  /* 0x0000300011297824 */ /* 0x000fc800078e0249 */
[----:B------:R-:W-:Y:S02]  /*4530*/  IMAD R43, R17, 0x3000, R40 ;  /* 0x00003000112b7824 */ /* 0x000fe400078e0228 */
[C---:B------:R-:W-:Y:S02]  /*4540*/  IMAD.IADD R41, R16.reuse, 0x1, R41 ;  /* 0x0000000110297824 */ /* 0x040fe400078e0229 */
[----:B------:R-:W-:-:S04]  /*4550*/  IMAD.IADD R44, R16, 0x1, R43 ;  /* 0x00000001102c7824 */ /* 0x000fc800078e022b */
[----:B------:R-:W0:Y:S04]  /*4560*/  LDS.128 R40, [R41+0x13800] ;  /* 0x0138000029287984 */ /* 0x000e280000000c00 */
[----:B------:R-:W2:Y:S01]  /*4570*/  LDS.128 R44, [R44+0x13800] ;  /* 0x013800002c2c7984 */ /* 0x000ea20000000c00 */
[----:B------:R-:W-:Y:S05]  /*4580*/  @P4 BRA `(.L_x_354) ;  /* 0x0000000c00404947 */ /* 0x000fea0003800000 */
[----:B------:R-:W-:Y:S02]  /*4590*/  SHF.R.U32.HI R104, RZ, 0x8, R37 ;  /* 0x00000008ff687819 */ /* 0x000fe40000011625 */
[----:B------:R-:W-:Y:S02]  /*45a0*/  SHF.R.U32.HI R102, RZ, 0x8, R15 ;  /* 0x00000008ff667819 */ /* 0x000fe4000001160f */
[----:B------:R-:W-:Y:S01]  /*45b0*/  SHF.R.U32.HI R14, RZ, 0x8, R13 ;  /* 0x00000008ff0e7819 */ /* 0x000fe2000001160d */
[----:B------:R-:W-:Y:S01]  /*45c0*/  IMAD.SHL.U32 R104, R104, 0x100, RZ ;  /* 0x0000010068687824 */ /* 0x000fe200078e00ff */
[----:B------:R-:W-:Y:S02]  /*45d0*/  LOP3.LUT R105, R15, 0xff0000ff, RZ, 0xc0, !PT ;  /* 0xff0000ff0f697812 */ /* 0x000fe400078ec0ff */
[----:B------:R-:W-:Y:S01]  /*45e0*/  SHF.R.U32.HI R103, RZ, 0x10, R37 ;  /* 0x00000010ff677819 */ /* 0x000fe20000011625 */
[----:B------:R-:W-:Y:S01]  /*45f0*/  IMAD.SHL.U32 R107, R14, 0x100, RZ ;  /* 0x000001000e6b7824 */ /* 0x000fe200078e00ff */
[----:B------:R-:W-:-:S02]  /*4600*/  SHF.L.U32 R102, R102, 0x8, RZ ;  /* 0x0000000866667819 */ /* 0x000fc400000006ff */
[----:B------:R-:W-:Y:S02]  /*4610*/  SHF.R.U32.HI R12, RZ, 0x10, R13 ;  /* 0x00000010ff0c7819 */ /* 0x000fe4000001160d */
[----:B------:R-:W-:Y:S02]  /*4620*/  LOP3.LUT R38, R13, 0xff0000ff, RZ, 0xc0, !PT ;  /* 0xff0000ff0d267812 */ /* 0x000fe400078ec0ff */
[----:B------:R-:W-:Y:S02]  /*4630*/  LOP3.LUT R37, R37, 0xff0000ff, RZ, 0xc0, !PT ;  /* 0xff0000ff25257812 */ /* 0x000fe400078ec0ff */
[----:B------:R-:W-:Y:S02]  /*4640*/  SHF.R.U32.HI R13, RZ, 0x10, R15 ;  /* 0x00000010ff0d7819 */ /* 0x000fe4000001160f */
[--C-:B------:R-:W-:Y:S02]  /*4650*/  SHF.R.U32.HI R14, RZ, 0x10, R39.reuse ;  /* 0x00000010ff0e7819 */ /* 0x100fe40000011627 */
[----:B------:R-:W-:-:S02]  /*4660*/  SHF.R.U32.HI R15, RZ, 0x8, R39 ;  /* 0x00000008ff0f7819 */ /* 0x000fc40000011627 */
[----:B------:R-:W-:Y:S02]  /*4670*/  LOP3.LUT R36, R39, 0xff0000ff, RZ, 0xc0, !PT ;  /* 0xff0000ff27247812 */ /* 0x000fe400078ec0ff */
[----:B------:R-:W-:Y:S01]  /*4680*/  LOP3.LUT R39, R105, 0xff00, R102, 0xf8, !PT ;  /* 0x0000ff0069277812 */ /* 0x000fe200078ef866 */
[----:B------:R-:W-:Y:S01]  /*4690*/  IMAD.SHL.U32 R15, R15, 0x100, RZ ;  /* 0x000001000f0f7824 */ /* 0x000fe200078e00ff */
[----:B------:R-:W-:Y:S01]  /*46a0*/  LOP3.LUT R105, R37, 0xff00, R104, 0xf8, !PT ;  /* 0x0000ff0025697812 */ /* 0x000fe200078ef868 */
[----:B------:R-:W-:Y:S01]  /*46b0*/  IMAD.U32 R37, R12, 0x10000, RZ ;  /* 0x000100000c257824 */ /* 0x000fe200078e00ff */
[----:B------:R-:W-:Y:S01]  /*46c0*/  LOP3.LUT R38, R38, 0xff00, R107, 0xf8, !PT ;  /* 0x0000ff0026267812 */ /* 0x000fe200078ef86b */
[----:B------:R-:W-:Y:S01]  /*46d0*/  IMAD.U32 R12, R103, 0x10000, RZ ;  /* 0x00010000670c7824 */ /* 0x000fe200078e00ff */
[----:B--2---:R-:W-:Y:S02]  /*46e0*/  F2FP.F16.E4M3.UNPACK_B R103, R45 ;  /* 0x0000002dff67723e */ /* 0x004fe400020006ff */
[----:B------:R-:W-:-:S02]  /*46f0*/  LOP3.LUT R102, R38, 0xff0000, R37, 0xf8, !PT ;  /* 0x00ff000026667812 */ /* 0x000fc400078ef825 */
[----:B------:R-:W-:Y:S01]  /*4700*/  LOP3.LUT R12, R105, 0xff0000, R12, 0xf8, !PT ;  /* 0x00ff0000690c7812 */ /* 0x000fe200078ef80c */
[----:B------:R-:W-:Y:S01]  /*4710*/  HADD2.F32 R38, -RZ, R103.H0_H0 ;  /* 0x20000067ff267230 */ /* 0x000fe20000004100 */
[-C--:B0-----:R-:W-:Y:S02]  /*4720*/  F2FP.F16.E4M3.UNPACK_B R37, R41.reuse ;  /* 0x00000029ff25723e */ /* 0x081fe400020006ff */
[----:B------:R-:W-:Y:S02]  /*4730*/  F2FP.F16.E4M3.UNPACK_B R105, R12 ;  /* 0x0000000cff69723e */ /* 0x000fe400020006ff */
[-C--:B------:R-:W-:Y:S01]  /*4740*/  F2FP.F16.E4M3.UNPACK_B R106, R102.reuse ;  /* 0x00000066ff6a723e */ /* 0x080fe200020006ff */
[----:B------:R-:W-:Y:S01]  /*4750*/  HADD2.F32 R104, -RZ, R37.H0_H0 ;  /* 0x20000025ff687230 */ /* 0x000fe20000004100 */
[----:B------:R-:W-:Y:S01]  /*4760*/  F2FP.F16.E4M3.UNPACK_B R41, R41.H1 ;  /* 0x00000029ff29723e */ /* 0x000fe200030006ff */
[--C-:B------:R-:W-:Y:S01]  /*4770*/  HADD2.F32 R108, -RZ, R105.reuse.H0_H0 ;  /* 0x20000069ff6c7230 */ /* 0x100fe20000004100 */
[----:B------:R-:W-:Y:S01]  /*4780*/  F2FP.F16.E4M3.UNPACK_B R102, R102.H1 ;  /* 0x00000066ff66723e */ /* 0x000fe200030006ff */
[----:B------:R-:W-:Y:S01]  /*4790*/  HADD2.F32 R107, -RZ, R106.H0_H0 ;  /* 0x2000006aff6b7230 */ /* 0x000fe20000004100 */
[----:B------:R-:W-:Y:S01]  /*47a0*/  LOP3.LUT R36, R36, 0xff00, R15, 0xf8, !PT ;  /* 0x0000ff0024247812 */ /* 0x000fe200078ef80f */
[----:B------:R-:W-:-:S02]  /*47b0*/  HADD2.F32 R105, -RZ, R105.H1_H1 ;  /* 0x30000069ff697230 */ /* 0x000fc40000004100 */
[-C--:B------:R-:W-:Y:S01]  /*47c0*/  FMUL.FTZ R109, R38, R108.reuse ;  /* 0x0000006c266d7220 */ /* 0x080fe20000410000 */
[C---:B------:R-:W-:Y:S01]  /*47d0*/  FMUL.FTZ R108, R104.reuse, R108 ;  /* 0x0000006c686c7220 */ /* 0x040fe20000410000 */
[----:B------:R-:W-:Y:S02]  /*47e0*/  HADD2.F32 R37, -RZ, R37.H1_H1 ;  /* 0x30000025ff257230 */ /* 0x000fe40000004100 */
[-C--:B------:R-:W-:Y:S01]  /*47f0*/  FFMA.FTZ R104, R104, R107.reuse, -R109 ;  /* 0x0000006b68687223 */ /* 0x080fe2000001086d */
[----:B------:R-:W-:Y:S01]  /*4800*/  FFMA.FTZ R38, R38, R107, R108 ;  /* 0x0000006b26267223 */ /* 0x000fe2000001006c */
[----:B------:R-:W-:Y:S02]  /*4810*/  HADD2.F32 R107, -RZ, R103.H1_H1 ;  /* 0x30000067ff6b7230 */ /* 0x000fe40000004100 */
[----:B------:R-:W-:Y:S02]  /*4820*/  HADD2.F32 R106, -RZ, R106.H1_H1 ;  /* 0x3000006aff6a7230 */ /* 0x000fe40000004100 */
[----:B------:R-:W-:-:S02]  /*4830*/  IMAD.MOV.U32 R15, RZ, RZ, R47 ;  /* 0x000000ffff0f7224 */ /* 0x000fc400078e002f */
[-C--:B------:R-:W-:Y:S01]  /*4840*/  FMUL.FTZ R103, R107, R105.reuse ;  /* 0x000000696b677220 */ /* 0x080fe20000410000 */
[----:B------:R-:W-:-:S03]  /*4850*/  FMUL.FTZ R105, R37, R105 ;  /* 0x0000006925697220 */ /* 0x000fc60000410000 */
[-C--:B------:R-:W-:Y:S01]  /*4860*/  FFMA.FTZ R103, R37, R106.reuse, -R103 ;  /* 0x0000006a25677223 */ /* 0x080fe20000010867 */
[----:B------:R-:W-:Y:S01]  /*4870*/  FFMA.FTZ R37, R107, R106, R105 ;  /* 0x0000006a6b257223 */ /* 0x000fe20000010069 */
[----:B------:R-:W-:Y:S01]  /*4880*/  F2FP.F16.E4M3.UNPACK_B R105, R45.H1 ;  /* 0x0000002dff69723e */ /* 0x000fe200030006ff */
[----:B------:R-:W-:Y:S01]  /*4890*/  HADD2.F32 R45, -RZ, R41.H0_H0 ;  /* 0x20000029ff2d7230 */ /* 0x000fe20000004100 */
[----:B------:R-:W-:Y:S01]  /*48a0*/  F2FP.F16.E4M3.UNPACK_B R106, R12.H1 ;  /* 0x0000000cff6a723e */ /* 0x000fe200030006ff */
[----:B------:R-:W-:Y:S02]  /*48b0*/  HADD2.F32 R107, -RZ, R102.H0_H0 ;  /* 0x20000066ff6b7230 */ /* 0x000fe40000004100 */
[----:B------:R-:W-:Y:S02]  /*48c0*/  HADD2.F32 R12, -RZ, R105.H0_H0 ;  /* 0x20000069ff0c7230 */ /* 0x000fe40000004100 */
[--C-:B------:R-:W-:Y:S02]  /*48d0*/  HADD2.F32 R108, -RZ, R106.reuse.H0_H0 ;  /* 0x2000006aff6c7230 */ /* 0x100fe40000004100 */
[----:B------:R-:W-:-:S02]  /*48e0*/  HADD2.F32 R106, -RZ, R106.H1_H1 ;  /* 0x3000006aff6a7230 */ /* 0x000fc40000004100 */
[----:B------:R-:W-:Y:S02]  /*48f0*/  HADD2.F32 R41, -RZ, R41.H1_H1 ;  /* 0x30000029ff297230 */ /* 0x000fe40000004100 */
[CC--:B------:R-:W-:Y:S01]  /*4900*/  FMUL.FTZ R109, R12.reuse, R108.reuse ;  /* 0x0000006c0c6d7220 */ /* 0x0c0fe20000410000 */
[C---:B------:R-:W-:Y:S01]  /*4910*/  FMUL.FTZ R108, R45.reuse, R108 ;  /* 0x0000006c2d6c7220 */ /* 0x040fe20000410000 */
[----:B------:R-:W-:Y:S02]  /*4920*/  HADD2.F32 R102, -RZ, R102.H1_H1 ;  /* 0x30000066ff667230 */ /* 0x000fe40000004100 */
[-C--:B------:R-:W-:Y:S01]  /*4930*/  FFMA.FTZ R45, R45, R107.reuse, -R109 ;  /* 0x0000006b2d2d7223 */ /* 0x080fe2000001086d */
[----:B------:R-:W-:Y:S01]  /*4940*/  FFMA.FTZ R12, R12, R107, R108 ;  /* 0x0000006b0c0c7223 */ /* 0x000fe2000001006c */
[----:B------:R-:W-:-:S05]  /*4950*/  HADD2.F32 R107, -RZ, R105.H1_H1 ;  /* 0x30000069ff6b7230 */ /* 0x000fca0000004100 */
[-C--:B------:R-:W-:Y:S01]  /*4960*/  FMUL.FTZ R105, R107, R106.reuse ;  /* 0x0000006a6b697220 */ /* 0x080fe20000410000 */
[----:B------:R-:W-:-:S03]  /*4970*/  FMUL.FTZ R106, R41, R106 ;  /* 0x0000006a296a7220 */ /* 0x000fc60000410000 */
[-C--:B------:R-:W-:Y:S01]  /*4980*/  FFMA.FTZ R105, R41, R102.reuse, -R105 ;  /* 0x0000006629697223 */ /* 0x080fe20000010869 */
[----:B------:R-:W-:Y:S01]  /*4990*/  FFMA.FTZ R102, R107, R102, R106 ;  /* 0x000000666b667223 */ /* 0x000fe2000001006a */
[----:B------:R-:W-:Y:S02]  /*49a0*/  IMAD.U32 R106, R13, 0x10000, RZ ;  /* 0x000100000d6a7824 */ /* 0x000fe400078e00ff */
[----:B------:R-:W-:Y:S01]  /*49b0*/  IMAD.U32 R13, R14, 0x10000, RZ ;  /* 0x000100000e0d7824 */ /* 0x000fe200078e00ff */
[----:B------:R-:W-:Y:S02]  /*49c0*/  F2FP.SATFINITE.E4M3.F32.PACK_AB_MERGE_C R45, R105, R45, RZ ;  /* 0x0000002d692d723e */ /* 0x000fe400048070ff */
[----:B------:R-:W-:Y:S02]  /*49d0*/  LOP3.LUT R14, R39, 0xff0000, R106, 0xf8, !PT ;  /* 0x00ff0000270e7812 */ /* 0x000fe400078ef86a */
[----:B------:R-:W-:Y:S02]  /*49e0*/  LOP3.LUT R13, R36, 0xff0000, R13, 0xf8, !PT ;  /* 0x00ff0000240d7812 */ /* 0x000fe400078ef80d */
[----:B------:R-:W-:-:S02]  /*49f0*/  F2FP.F16.E4M3.UNPACK_B R36, R15 ;  /* 0x0000000fff24723e */ /* 0x000fc400020006ff */
[----:B------:R-:W-:Y:S02]  /*4a00*/  F2FP.F16.E4M3.UNPACK_B R47, R13 ;  /* 0x0000000dff2f723e */ /* 0x000fe400020006ff */
[----:B------:R-:W-:Y:S01]  /*4a10*/  F2FP.F16.E4M3.UNPACK_B R39, R43 ;  /* 0x0000002bff27723e */ /* 0x000fe200020006ff */
[----:B------:R-:W-:Y:S01]  /*4a20*/  HADD2.F32 R107, -RZ, R36.H0_H0 ;  /* 0x20000024ff6b7230 */ /* 0x000fe20000004100 */
[----:B------:R-:W-:Y:S01]  /*4a30*/  F2FP.F16.E4M3.UNPACK_B R106, R14 ;  /* 0x0000000eff6a723e */ /* 0x000fe200020006ff */
[----:B------:R-:W-:Y:S01]  /*4a40*/  HADD2.F32 R41, -RZ, R47.H0_H0 ;  /* 0x2000002fff297230 */ /* 0x000fe20000004100 */
[----:B------:R-:W-:Y:S01]  /*4a50*/  F2FP.F16.E4M3.UNPACK_B R15, R15.H1 ;  /* 0x0000000fff0f723e */ /* 0x000fe200030006ff */
[----:B------:R-:W-:Y:S01]  /*4a60*/  HADD2.F32 R109, -RZ, R39.H0_H0 ;  /* 0x20000027ff6d7230 */ /* 0x000fe20000004100 */
[----:B------:R-:W-:Y:S01]  /*4a70*/  F2FP.F16.E4M3.UNPACK_B R13, R13.H1 ;  /* 0x0000000dff0d723e */ /* 0x000fe200030006ff */
[----:B------:R-:W-:Y:S02]  /*4a80*/  HADD2.F32 R108, -RZ, R106.H0_H0 ;  /* 0x2000006aff6c7230 */ /* 0x000fe40000004100 */
[----:B------:R-:W-:Y:S01]  /*4a90*/  FMUL.FTZ R110, R107, R41 ;  /* 0x000000296b6e7220 */ /* 0x000fe20000410000 */
[----:B------:R-:W-:-:S02]  /*4aa0*/  HADD2.F32 R36, -RZ, R36.H1_H1 ;  /* 0x30000024ff247230 */ /* 0x000fc40000004100 */
[C---:B------:R-:W-:Y:S01]  /*4ab0*/  FMUL.FTZ R41, R109.reuse, R41 ;  /* 0x000000296d297220 */ /* 0x040fe20000410000 */
[----:B------:R-:W-:Y:S02]  /*4ac0*/  HADD2.F32 R47, -RZ, R47.H1_H1 ;  /* 0x3000002fff2f7230 */ /* 0x000fe40000004100 */
[-C--:B------:R-:W-:Y:S01]  /*4ad0*/  FFMA.FTZ R110, R109, R108.reuse, -R110 ;  /* 0x0000006c6d6e7223 */ /* 0x080fe2000001086e */
[----:B------:R-:W-:Y:S02]  /*4ae0*/  HADD2.F32 R106, -RZ, R106.H1_H1 ;  /* 0x3000006aff6a7230 */ /* 0x000fe40000004100 */
[----:B------:R-:W-:Y:S01]  /*4af0*/  FFMA.FTZ R107, R107, R108, R41 ;  /* 0x0000006c6b6b7223 */ /* 0x000fe20000010029 */
[----:B------:R-:W-:Y:S02]  /*4b00*/  HADD2.F32 R41, -RZ, R39.H1_H1 ;  /* 0x30000027ff297230 */ /* 0x000fe40000004100 */
[-C--:B------:R-:W-:Y:S01]  /*4b10*/  FMUL.FTZ R39, R36, R47.reuse ;  /* 0x0000002f24277220 */ /* 0x080fe20000410000 */
[----:B------:R-:W-:Y:S01]  /*4b20*/  F2FP.F16.E4M3.UNPACK_B R14, R14.H1 ;  /* 0x0000000eff0e723e */ /* 0x000fe200030006ff */
[--C-:B------:R-:W-:Y:S01]  /*4b30*/  HADD2.F32 R108, -RZ, R13.reuse.H0_H0 ;  /* 0x2000000dff6c7230 */ /* 0x100fe20000004100 */
[----:B------:R-:W-:Y:S01]  /*4b40*/  F2FP.SATFINITE.E4M3.F32.PACK_AB_MERGE_C R103, R103, R104, R45 ;  /* 0x000000686767723e */ /* 0x000fe2000480702d */
[C---:B------:R-:W-:Y:S01]  /*4b50*/  FFMA.FTZ R39, R41.reuse, R106, -R39 ;  /* 0x0000006a29277223 */ /* 0x040fe20000010827 */
[----:B------:R-:W-:Y:S01]  /*4b60*/  FMUL.FTZ R41, R41, R47 ;  /* 0x0000002f29297220 */ /* 0x000fe20000410000 */
[----:B------:R-:W-:Y:S01]  /*4b70*/  HADD2.F32 R47, -RZ, R14.H0_H0 ;  /* 0x2000000eff2f7230 */ /* 0x000fe20000004100 */
[----:B------:R-:W-:Y:S01]  /*4b80*/  F2FP.F16.E4M3.UNPACK_B R45, R97.H1 ;  /* 0x00000061ff2d723e */ /* 0x000fe200030006ff */
[----:B------:R-:W-:-:S02]  /*4b90*/  HADD2.F32 R13, -RZ, R13.H1_H1 ;  /* 0x3000000dff0d7230 */ /* 0x000fc40000004100 */
[----:B------:R-:W-:Y:S01]  /*4ba0*/  FFMA.FTZ R36, R36, R106, R41 ;  /* 0x0000006a24247223 */ /* 0x000fe20000010029 */
[----:B------:R-:W-:Y:S01]  /*4bb0*/  F2FP.F16.E4M3.UNPACK_B R41, R43.H1 ;  /* 0x0000002bff29723e */ /* 0x000fe200030006ff */
[--C-:B------:R-:W-:Y:S01]  /*4bc0*/  HADD2.F32 R43, -RZ, R15.reuse.H0_H0 ;  /* 0x2000000fff2b7230 */ /* 0x100fe20000004100 */
[----:B------:R-:W-:Y:S01]  /*4bd0*/  F2FP.SATFINITE.E4M3.F32.PACK_AB_MERGE_C R12, R102, R12, RZ ;  /* 0x0000000c660c723e */ /* 0x000fe200048070ff */
[----:B------:R-:W-:Y:S01]  /*4be0*/  HADD2.F32 R15, -RZ, R15.H1_H1 ;  /* 0x3000000fff0f7230 */ /* 0x000fe20000004100 */
[----:B------:R-:W-:Y:S01]  /*4bf0*/  F2FP.F16.E4M3.UNPACK_B R97, R97 ;  /* 0x00000061ff61723e */ /* 0x000fe200020006ff */
[--C-:B------:R-:W-:Y:S02]  /*4c00*/  HADD2.F32 R106, -RZ, R41.reuse.H0_H0 ;  /* 0x20000029ff6a7230 */ /* 0x100fe40000004100 */
[----:B------:R-:W-:Y:S01]  /*4c10*/  FMUL.FTZ R109, R43, R108 ;  /* 0x0000006c2b6d7220 */ /* 0x000fe20000410000 */
[----:B------:R-:W-:Y:S02]  /*4c20*/  HADD2.F32 R41, -RZ, R41.H1_H1 ;  /* 0x30000029ff297230 */ /* 0x000fe40000004100 */
[----:B------:R-:W-:-:S02]  /*4c30*/  HADD2.F32 R14, -RZ, R14.H1_H1 ;  /* 0x3000000eff0e7230 */ /* 0x000fc40000004100 */
[CC--:B------:R-:W-:Y:S01]  /*4c40*/  FFMA.FTZ R109, R106.reuse, R47.reuse, -R109 ;  /* 0x0000002f6a6d7223 */ /* 0x0c0fe2000001086d */
[----:B------:R-:W-:Y:S01]  /*4c50*/  FMUL.FTZ R106, R106, R108 ;  /* 0x0000006c6a6a7220 */ /* 0x000fe20000410000 */
[--C-:B------:R-:W-:Y:S02]  /*4c60*/  HADD2.F32 R102, -RZ, R45.reuse.H0_H0 ;  /* 0x2000002dff667230 */ /* 0x100fe40000004100 */
[----:B------:R-:W-:Y:S02]  /*4c70*/  HADD2.F32 R45, -RZ, R45.H1_H1 ;  /* 0x3000002dff2d7230 */ /* 0x000fe40000004100 */
[----:B------:R-:W-:Y:S01]  /*4c80*/  FFMA.FTZ R106, R43, R47, R106 ;  /* 0x0000002f2b6a7223 */ /* 0x000fe2000001006a */
[-C--:B------:R-:W-:Y:S01]  /*4c90*/  FMUL.FTZ R43, R15, R13.reuse ;  /* 0x0000000d0f2b7220 */ /* 0x080fe20000410000 */
[----:B------:R-:W-:-:S03]  /*4ca0*/  FMUL.FTZ R13, R41, R13 ;  /* 0x0000000d290d7220 */ /* 0x000fc60000410000 */
[-C--:B------:R-:W-:Y:S01]  /*4cb0*/  FFMA.FTZ R43, R41, R14.reuse, -R43 ;  /* 0x0000000e292b7223 */ /* 0x080fe2000001082b */
[----:B------:R-:W-:Y:S01]  /*4cc0*/  FFMA.FTZ R14, R15, R14, R13 ;  /* 0x0000000e0f0e7223 */ /* 0x000fe2000001000d */
[----:B------:R-:W-:Y:S01]  /*4cd0*/  IMAD.MOV.U32 R13, RZ, RZ, R40 ;  /* 0x000000ffff0d7224 */ /* 0x000fe200078e0028 */
[----:B------:R-:W-:Y:S02]  /*4ce0*/  F2FP.F16.E4M3.UNPACK_B R15, R100.H1 ;  /* 0x00000064ff0f723e */ /* 0x000fe400030006ff */
[----:B------:R-:W-:Y:S02]  /*4cf0*/  F2FP.F16.E4M3.UNPACK_B R40, R44.H1 ;  /* 0x0000002cff28723e */ /* 0x000fe400030006ff */
[-C--:B------:R-:W-:Y:S01]  /*4d00*/  F2FP.F16.E4M3.UNPACK_B R41, R13.reuse.H1 ;  /* 0x0000000dff29723e */ /* 0x080fe200030006ff */
[----:B------:R-:W-:Y:S01]  /*4d10*/  HADD2.F32 R104, -RZ, R15.H0_H0 ;  /* 0x2000000fff687230 */ /* 0x000fe20000004100 */
[----:B------:R-:W-:Y:S01]  /*4d20*/  F2FP.F16.E4M3.UNPACK_B R100, R100 ;  /* 0x00000064ff64723e */ /* 0x000fe200020006ff */
[----:B------:R-:W-:Y:S01]  /*4d30*/  HADD2.F32 R47, -RZ, R40.H0_H0 ;  /* 0x20000028ff2f7230 */ /* 0x000fe20000004100 */
[----:B------:R-:W-:Y:S01]  /*4d40*/  F2FP.F16.E4M3.UNPACK_B R44, R44 ;  /* 0x0000002cff2c723e */ /* 0x000fe200020006ff */
[----:B------:R-:W-:Y:S01]  /*4d50*/  HADD2.F32 R105, -RZ, R41.H0_H0 ;  /* 0x20000029ff697230 */ /* 0x000fe20000004100 */
[----:B------:R-:W-:Y:S01]  /*4d60*/  F2FP.F16.E4M3.UNPACK_B R13, R13 ;  /* 0x0000000dff0d723e */ /* 0x000fe200020006ff */
[----:B------:R-:W-:-:S02]  /*4d70*/  HADD2.F32 R15, -RZ, R15.H1_H1 ;  /* 0x3000000fff0f7230 */ /* 0x000fc40000004100 */
[-C--:B------:R-:W-:Y:S01]  /*4d80*/  FMUL.FTZ R108, R47, R104.reuse ;  /* 0x000000682f6c7220 */ /* 0x080fe20000410000 */
[----:B------:R-:W-:Y:S02]  /*4d90*/  HADD2.F32 R41, -RZ, R41.H1_H1 ;  /* 0x30000029ff297230 */ /* 0x000fe40000004100 */
[----:B------:R-:W-:Y:S01]  /*4da0*/  FMUL.FTZ R104, R105, R104 ;  /* 0x0000006869687220 */ /* 0x000fe20000410000 */
[----:B------:R-:W-:Y:S01]  /*4db0*/  F2FP.SATFINITE.E4M3.F32.PACK_AB_MERGE_C R43, R43, R109, RZ ;  /* 0x0000006d2b2b723e */ /* 0x000fe200048070ff */
[----:B------:R-:W-:Y:S01]  /*4dc0*/  FFMA.FTZ R108, R105, R102, -R108 ;  /* 0x00000066696c7223 */ /* 0x000fe2000001086c */
[----:B------:R-:W-:Y:S01]  /*4dd0*/  F2FP.SATFINITE.E4M3.F32.PACK_AB_MERGE_C R14, R14, R106, RZ ;  /* 0x0000006a0e0e723e */ /* 0x000fe200048070ff */
[----:B------:R-:W-:Y:S01]  /*4de0*/  FFMA.FTZ R104, R47, R102, R104 ;  /* 0x000000662f687223 */ /* 0x000fe20000010068 */
[----:B------:R-:W-:Y:S01]  /*4df0*/  HADD2.F32 R47, -RZ, R40.H1_H1 ;  /* 0x30000028ff2f7230 */ /* 0x000fe20000004100 */
[----:B------:R-:W-:Y:S01]  /*4e00*/  F2FP.SATFINITE.E4M3.F32.PACK_AB_MERGE_C R43, R39, R110, R43 ;  /* 0x0000006e272b723e */ /* 0x000fe2000480702b */
[----:B------:R-:W-:-:S02]  /*4e10*/  HADD2.F32 R102, -RZ, R13.H0_H0 ;  /* 0x2000000dff667230 */ /* 0x000fc40000004100 */
[----:B------:R-:W-:Y:S02]  /*4e20*/  HADD2.F32 R13, -RZ, R13.H1_H1 ;  /* 0x3000000dff0d7230 */ /* 0x000fe40000004100 */
[-C--:B------:R-:W-:Y:S01]  /*4e30*/  FMUL.FTZ R40, R47, R15.reuse ;  /* 0x0000000f2f287220 */ /* 0x080fe20000410000 */
[----:B------:R-:W-:-:S03]  /*4e40*/  FMUL.FTZ R15, R41, R15 ;  /* 0x0000000f290f7220 */ /* 0x000fc60000410000 */
[-C--:B------:R-:W-:Y:S01]  /*4e50*/  FFMA.FTZ R40, R41, R45.reuse, -R40 ;  /* 0x0000002d29287223 */ /* 0x080fe20000010828 */
[----:B------:R-:W-:Y:S01]  /*4e60*/  FFMA.FTZ R15, R47, R45, R15 ;  /* 0x0000002d2f0f7223 */ /* 0x000fe2000001000f */
[----:B------:R-:W-:Y:S02]  /*4e70*/  HADD2.F32 R47, -RZ, R100.H0_H0 ;  /* 0x20000064ff2f7230 */ /* 0x000fe40000004100 */
[----:B------:R-:W-:Y:S01]  /*4e80*/  HADD2.F32 R41, -RZ, R44.H0_H0 ;  /* 0x2000002cff297230 */ /* 0x000fe20000004100 */
[----:B------:R-:W-:Y:S01]  /*4e90*/  F2FP.SATFINITE.E4M3.F32.PACK_AB_MERGE_C R40, R40, R108, RZ ;  /* 0x0000006c2828723e */ /* 0x000fe200048070ff */
[--C-:B------:R-:W-:Y:S01]  /*4ea0*/  HADD2.F32 R45, -RZ, R97.reuse.H0_H0 ;  /* 0x20000061ff2d7230 */ /* 0x100fe20000004100 */
[----:B------:R-:W-:Y:S01]  /*4eb0*/  F2FP.SATFINITE.E4M3.F32.PACK_AB_MERGE_C R104, R15, R104, RZ ;  /* 0x000000680f68723e */ /* 0x000fe200048070ff */
[----:B------:R-:W-:Y:S02]  /*4ec0*/  HADD2.F32 R100, -RZ, R100.H1_H1 ;  /* 0x30000064ff647230 */ /* 0x000fe40000004100 */
[-C--:B------:R-:W-:Y:S01]  /*4ed0*/  FMUL.FTZ R105, R41, R47.reuse ;  /* 0x0000002f29697220 */ /* 0x080fe20000410000 */
[----:B------:R-:W-:Y:S01]  /*4ee0*/  FMUL.FTZ R47, R102, R47 ;  /* 0x0000002f662f7220 */ /* 0x000fe20000410000 */
[----:B------:R-:W-:Y:S01]  /*4ef0*/  HADD2.F32 R44, -RZ, R44.H1_H1 ;  /* 0x3000002cff2c7230 */ /* 0x000fe20000004100 */
[----:B------:R-:W-:Y:S01]  /*4f00*/  F2FP.F16.E4M3.UNPACK_B R15, R98.H1 ;  /* 0x00000062ff0f723e */ /* 0x000fe200030006ff */
[----:B------:R-:W-:-:S02]  /*4f10*/  HADD2.F32 R97, -RZ, R97.H1_H1 ;  /* 0x30000061ff617230 */ /* 0x000fc40000004100 */
[-C--:B------:R-:W-:Y:S01]  /*4f20*/  FFMA.FTZ R47, R41, R45.reuse, R47 ;  /* 0x0000002d292f7223 */ /* 0x080fe2000001002f */
[----:B------:R-:W-:Y:S01]  /*4f30*/  FFMA.FTZ R105, R102, R45, -R105 ;  /* 0x0000002d66697223 */ /* 0x000fe20000010869 */
[CC--:B------:R-:W-:Y:S01]  /*4f40*/  FMUL.FTZ R41, R44.reuse, R100.reuse ;  /* 0x000000642c297220 */ /* 0x0c0fe20000410000 */
[C---:B------:R-:W-:Y:S01]  /*4f50*/  FMUL.FTZ R100, R13.reuse, R100 ;  /* 0x000000640d647220 */ /* 0x040fe20000410000 */
[----:B------:R-:W-:Y:S01]  /*4f60*/  F2FP.F16.E4M3.UNPACK_B R45, R46.H1 ;  /* 0x0000002eff2d723e */ /* 0x000fe200030006ff */
[----:B------:R-:W-:Y:S02]  /*4f70*/  HADD2.F32 R111, -RZ, R15.H0_H0 ;  /* 0x2000000fff6f7230 */ /* 0x000fe40000004100 */
[-C--:B------:R-:W-:Y:S01]  /*4f80*/  FFMA.FTZ R41, R13, R97.reuse, -R41 ;  /* 0x000000610d297223 */ /* 0x080fe20000010829 */
[----:B------:R-:W-:Y:S01]  /*4f90*/  FFMA.FTZ R13, R44, R97, R100 ;  /* 0x000000612c0d7223 */ /* 0x000fe20000010064 */
[----:B------:R-:W-:Y:S01]  /*4fa0*/  F2FP.F16.E4M3.UNPACK_B R44, R42.H1 ;  /* 0x0000002aff2c723e */ /* 0x000fe200030006ff */
[----:B------:R-:W-:Y:S01]  /*4fb0*/  HADD2.F32 R97, -RZ, R45.H0_H0 ;  /* 0x2000002dff617230 */ /* 0x000fe20000004100 */
[----:B------:R-:W-:Y:S01]  /*4fc0*/  F2FP.F16.E4M3.UNPACK_B R100, R99.H1 ;  /* 0x00000063ff64723e */ /* 0x000fe200030006ff */
[----:B------:R-:W-:Y:S01]  /*4fd0*/  HADD2.F32 R15, -RZ, R15.H1_H1 ;  /* 0x3000000fff0f7230 */ /* 0x000fe20000004100 */
[----:B------:R-:W-:Y:S01]  /*4fe0*/  F2FP.F16.E4M3.UNPACK_B R98, R98 ;  /* 0x00000062ff62723e */ /* 0x000fe200020006ff */
[----:B------:R-:W-:-:S02]  /*4ff0*/  HADD2.F32 R102, -RZ, R44.H0_H0 ;  /* 0x2000002cff667230 */ /* 0x000fc40000004100 */
[CC--:B------:R-:W-:Y:S01]  /*5000*/  FMUL.FTZ R109, R97.reuse, R111.reuse ;  /* 0x0000006f616d7220 */ /* 0x0c0fe20000410000 */
[----:B------:R-:W-:Y:S01]  /*5010*/  HADD2.F32 R108, -RZ, R100.H0_H0 ;  /* 0x20000064ff6c7230 */ /* 0x000fe20000004100 */
[----:B------:R-:W-:Y:S01]  /*5020*/  F2FP.F16.E4M3.UNPACK_B R46, R46 ;  /* 0x0000002eff2e723e */ /* 0x000fe200020006ff */
[----:B------:R-:W-:Y:S02]  /*5030*/  HADD2.F32 R45, -RZ, R45.H1_H1 ;  /* 0x3000002dff2d7230 */ /* 0x000fe40000004100 */
[----:B------:R-:W-:Y:S01]  /*5040*/  FMUL.FTZ R111, R102, R111 ;  /* 0x0000006f666f7220 */ /* 0x000fe20000410000 */
[----:B------:R-:W-:Y:S01]  /*5050*/  HADD2.F32 R44, -RZ, R44.H1_H1 ;  /* 0x3000002cff2c7230 */ /* 0x000fe20000004100 */
[----:B------:R-:W-:Y:S01]  /*5060*/  F2FP.F16.E4M3.UNPACK_B R42, R42 ;  /* 0x0000002aff2a723e */ /* 0x000fe200020006ff */
[----:B------:R-:W-:Y:S02]  /*5070*/  HADD2.F32 R100, -RZ, R100.H1_H1 ;  /* 0x30000064ff647230 */ /* 0x000fe40000004100 */
[-C--:B------:R-:W-:Y:S01]  /*5080*/  FFMA.FTZ R111, R97, R108.reuse, R111 ;  /* 0x0000006c616f7223 */ /* 0x080fe2000001006f */
[CC--:B------:R-:W-:Y:S01]  /*5090*/  FMUL.FTZ R97, R45.reuse, R15.reuse ;  /* 0x0000000f2d617220 */ /* 0x0c0fe20000410000 */
[----:B------:R-:W-:Y:S01]  /*50a0*/  FMUL.FTZ R15, R44, R15 ;  /* 0x0000000f2c0f7220 */ /* 0x000fe20000410000 */
[----:B------:R-:W-:Y:S01]  /*50b0*/  FFMA.FTZ R109, R102, R108, -R109 ;  /* 0x0000006c666d7223 */ /* 0x000fe2000001086d */
[----:B------:R-:W-:Y:S01]  /*50c0*/  F2FP.F16.E4M3.UNPACK_B R99, R99 ;  /* 0x00000063ff63723e */ /* 0x000fe200020006ff */
[-C--:B------:R-:W-:Y:S01]  /*50d0*/  FFMA.FTZ R44, R44, R100.reuse, -R97 ;  /* 0x000000642c2c7223 */ /* 0x080fe20000010861 */
[----:B------:R-:W-:Y:S01]  /*50e0*/  FFMA.FTZ R15, R45, R100, R15 ;  /* 0x000000642d0f7223 */ /* 0x000fe2000001000f */
[----:B------:R-:W-:Y:S01]  /*50f0*/  HADD2.F32 R108, -RZ, R98.H0_H0 ;  /* 0x20000062ff6c7230 */ /* 0x000fe20000004100 */
[----:B------:R-:W-:Y:S01]  /*5100*/  F2FP.SATFINITE.E4M3.F32.PACK_AB_MERGE_C R13, R13, R47, R104 ;  /* 0x0000002f0d0d723e */ /* 0x000fe20004807068 */
[----:B------:R-:W-:Y:S01]  /*5110*/  HADD2.F32 R45, -RZ, R46.H0_H0 ;  /* 0x2000002eff2d7230 */ /* 0x000fe20000004100 */
[----:B------:R-:W-:Y:S01]  /*5120*/  F2FP.SATFINITE.E4M3.F32.PACK_AB_MERGE_C R44, R44, R109, RZ ;  /* 0x0000006d2c2c723e */ /* 0x000fe200048070ff */
[----:B------:R-:W-:Y:S01]  /*5130*/  HADD2.F32 R100, -RZ, R42.H0_H0 ;  /* 0x2000002aff647230 */ /* 0x000fe20000004100 */
[----:B------:R-:W-:Y:S01]  /*5140*/  F2FP.SATFINITE.E4M3.F32.PACK_AB_MERGE_C R15, R15, R111, RZ ;  /* 0x0000006f0f0f723e */ /* 0x000fe200048070ff */
[----:B------:R-:W-:-:S02]  /*5150*/  HADD2.F32 R97, -RZ, R99.H0_H0 ;  /* 0x20000063ff617230 */ /* 0x000fc40000004100 */
[CC--:B------:R-:W-:Y:S01]  /*5160*/  FMUL.FTZ R102, R45.reuse, R108.reuse ;  /* 0x0000006c2d667220 */ /* 0x0c0fe20000410000 */
[----:B------:R-:W-:Y:S02]  /*5170*/  HADD2.F32 R98, -RZ, R98.H1_H1 ;  /* 0x30000062ff627230 */ /* 0x000fe40000004100 */
[C---:B------:R-:W-:Y:S01]  /*5180*/  FMUL.FTZ R108, R100.reuse, R108 ;  /* 0x0000006c646c7220 */ /* 0x040fe20000410000 */
[----:B------:R-:W-:Y:S02]  /*5190*/  HADD2.F32 R46, -RZ, R46.H1_H1 ;  /* 0x3000002eff2e7230 */ /* 0x000fe40000004100 */
[-C--:B------:R-:W-:Y:S01]  /*51a0*/  FFMA.FTZ R102, R100, R97.reuse, -R102 ;  /* 0x0000006164667223 */ /* 0x080fe20000010866 */
[----:B------:R-:W-:Y:S02]  /*51b0*/  HADD2.F32 R42, -RZ, R42.H1_H1 ;  /* 0x3000002aff2a7230 */ /* 0x000fe40000004100 */
[----:B------:R-:W-:Y:S01]  /*51c0*/  FFMA.FTZ R108, R45, R97, R108 ;  /* 0x000000612d6c7223 */ /* 0x000fe2000001006c */
[----:B------:R-:W-:-:S02]  /*51d0*/  HADD2.F32 R99, -RZ, R99.H1_H1 ;  /* 0x30000063ff637230 */ /* 0x000fc40000004100 */
[-C--:B------:R-:W-:Y:S01]  /*51e0*/  FMUL.FTZ R45, R46, R98.reuse ;  /* 0x000000622e2d7220 */ /* 0x080fe20000410000 */
[----:B------:R-:W-:Y:S01]  /*51f0*/  F2FP.SATFINITE.E4M3.F32.PACK_AB_MERGE_C R40, R41, R105, R40 ;  /* 0x000000692928723e */ /* 0x000fe20004807028 */
[----:B------:R-:W-:Y:S01]  /*5200*/  FMUL.FTZ R98, R42, R98 ;  /* 0x000000622a627220 */ /* 0x000fe20000410000 */
[----:B------:R-:W-:Y:S01]  /*5210*/  F2FP.SATFINITE.E4M3.F32.PACK_AB_MERGE_C R47, R36, R107, R14 ;  /* 0x0000006b242f723e */ /* 0x000fe2000480700e */
[-C--:B------:R-:W-:Y:S01]  /*5220*/  FFMA.FTZ R45, R42, R99.reuse, -R45 ;  /* 0x000000632a2d7223 */ /* 0x080fe2000001082d */
[----:B------:R-:W-:Y:S02]  /*5230*/  IMAD.MOV.U32 R41, RZ, RZ, R103 ;  /* 0x000000ffff297224 */ /* 0x000fe400078e0067 */
[----:B------:R-:W-:Y:S02]  /*5240*/  FFMA.FTZ R99, R46, R99, R98 ;  /* 0x000000632e637223 */ /* 0x000fe40000010062 */
[----:B------:R-:W-:Y:S01]  /*5250*/  F2FP.SATFINITE.E4M3.F32.PACK_AB_MERGE_C R42, R45, R102, R44 ;  /* 0x000000662d2a723e */ /* 0x000fe2000480702c */
[----:B------:R-:W-:-:S02]  /*5260*/  IMAD.MOV.U32 R44, RZ, RZ, R13 ;  /* 0x000000ffff2c7224 */ /* 0x000fc400078e000d */
[----:B------:R-:W-:Y:S02]  /*5270*/  F2FP.SATFINITE.E4M3.F32.PACK_AB_MERGE_C R46, R99, R108, R15 ;  /* 0x0000006c632e723e */ /* 0x000fe4000480700f */
[----:B------:R-:W-:-:S07]  /*5280*/  F2FP.SATFINITE.E4M3.F32.PACK_AB_MERGE_C R45, R37, R38, R12 ;  /* 0x00000026252d723e */ /* 0x000fce000480700c */
.L_x_354:
[----:B------:R-:W-:Y:S05]  /*5290*/  BSYNC B2 ;  /* 0x0000000000027941 */ /* 0x000fea0003800000 */
.L_x_353:
[----:B------:R-:W-:-:S04]  /*52a0*/  IADD3 R13, P4, P5, R60, R80, R20 ;  /* 0x000000503c0d7210 */ /* 0x000fc80007d9e014 */
[----:B------:R-:W-:Y:S02]  /*52b0*/  IADD3.X R14, R77, R95, R4, P4, P5 ;  /* 0x0000005f4d0e7210 */ /* 0x000fe400027ea404 */
[----:B------:R-:W-:-:S13]  /*52c0*/  ISETP.GE.AND P4, PT, R101, R94, PT ;  /* 0x0000005e6500720c */ /* 0x000fda0003f86270 */
[--C-:B------:R-:W-:Y:S02]  /*52d0*/  @!P4 SHF.R.S32.HI R12, RZ, 0x1f, R101.reuse ;  /* 0x0000001fff0cc819 */ /* 0x100fe40000011465 */
[----:B------:R-:W-:-:S04]  /*52e0*/  @!P4 IADD3 R15, P5, P6, R60, R80, R101 ;  /* 0x000000503c0fc210 */ /* 0x000fc80007ebe065 */
[----:B------:R-:W-:Y:S02]  /*52f0*/  @!P4 IADD3.X R36, R77, R95, R12, P5, P6 ;  /* 0x0000005f4d24c210 */ /* 0x000fe40002fec40c */
[----:B------:R-:W-:-:S05]  /*5300*/  IADD3 R12, P5, R13, R78, RZ ;  /* 0x0000004e0d0c7210 */ /* 0x000fca0007fbe0ff */
[----:B------:R-:W-:Y:S01]  /*5310*/  IMAD.X R13, R14, 0x1, R79, P5 ;  /* 0x000000010e0d7824 */ /* 0x000fe200028e064f */
[----:B------:R-:W-:-:S04]  /*5320*/  @!P4 IADD3 R14, P5, R15, R78, RZ ;  /* 0x0000004e0f0ec210 */ /* 0x000fc80007fbe0ff */
[----:B0-----:R0:W-:Y:S01]  /*5330*/  STG.E.128 desc[UR40][R12.64], R40 ;  /* 0x000000280c007986 */ /* 0x0011e2000c101d28 */
[----:B------:R-:W-:-:S05]  /*5340*/  @!P4 IMAD.X R15, R36, 0x1, R79, P5 ;  /* 0x00000001240fc824 */ /* 0x000fca00028e064f */
[----:B--2---:R0:W-:Y:S03]  /*5350*/  @!P4 STG.E.128 desc[UR40][R14.64], R44 ;  /* 0x0000002c0e00c986 */ /* 0x0041e6000c101d28 */
.L_x_352:
[----:B------:R-:W-:Y:S05]  /*5360*/  BSYNC B1 ;  /* 0x0000000000017941 */ /* 0x000fea0003800000 */
.L_x_351:
[----:B------:R-:W-:-:S13]  /*5370*/  ISETP.NE.AND P4, PT, R31, RZ, PT ;  /* 0x000000ff1f00720c */ /* 0x000fda0003f85270 */
[----:B------:R-:W-:Y:S05]  /*5380*/  @!P4 BRA `(.L_x_335) ;  /* 0x00000010003cc947 */ /* 0x000fea0003800000 */
[----:B0-----:R-:W2:Y:S04]  /*5390*/  LDL R12, [R1+0x14] ;  /* 0x00001400010c7983 */ /* 0x001ea80000100800 */
[----:B------:R-:W3:Y:S01]  /*53a0*/  LDL R13, [R1+0x10] ;  /* 0x00001000010d7983 */ /* 0x000ee20000100800 */
[----:B------:R-:W-:Y:S02]  /*53b0*/  SHF.R.U32.HI R36, RZ, 0x3, R157 ;  /* 0x00000003ff247819 */ /* 0x000fe4000001169d */
[----:B------:R-:W-:-:S04]  /*53c0*/  IADD3 R41, P4, P5, R60, R80, R7 ;  /* 0x000000503c297210 */ /* 0x000fc80007d9e007 */
[----:B------:R-:W-:Y:S02]  /*53d0*/  IADD3.X R14, R77, R95, R3, P4, P5 ;  /* 0x0000005f4d0e7210 */ /* 0x000fe400027ea403 */
[----:B------:R-:W-:-:S05]  /*53e0*/  IADD3 R40, P4, R41, R78, RZ ;  /* 0x0000004e29287210 */ /* 0x000fca0007f9e0ff */
[----:B------:R-:W-:Y:S01]  /*53f0*/  IMAD.X R41, R14, 0x1, R79, P4 ;  /* 0x000000010e297824 */ /* 0x000fe200020e064f */
[----:B------:R-:W-:Y:S01]  /*5400*/  ISETP.GE.AND P4, PT, R83, R88, PT ;  /* 0x000000585300720c */ /* 0x000fe20003f86270 */
[----:B------:R-:W-:Y:S01]  /*5410*/  BSSY B1, `(.L_x_355) ;  /* 0x00000e7000017945 */ /* 0x000fe20003800000 */
[----:B--2---:R-:W-:-:S04]  /*5420*/  LOP3.LUT P6, RZ, R12, 0x1, RZ, 0xc0, !PT ;  /* 0x000000010cff7812 */ /* 0x004fc800078cc0ff */
[----:B------:R-:W-:Y:S01]  /*5430*/  SEL R96, R63, R96, !P6 ;  /* 0x000000603f607207 */ /* 0x000fe20007000000 */
[----:B---3--:R-:W-:-:S03]  /*5440*/  IMAD.MOV.U32 R15, RZ, RZ, R13 ;  /* 0x000000ffff0f7224 */ /* 0x008fc600078e000d */
[----:B------:R-:W-:-:S04]  /*5450*/  SHF.R.S32.HI R13, RZ, 0x1f, R96 ;  /* 0x0000001fff0d7819 */ /* 0x000fc80000011460 */
        /* <DEDUP_REMOVED lines=9> */
[----:B------:R-:W-:Y:S01]  /*54f0*/  IADD3 R12, R12, R13, R15 ;  /* 0x0000000d0c0c7210 */ /* 0x000fe20007ffe00f */
[----:B------:R-:W-:-:S04]  /*5500*/  IMAD R13, R17, 0x3000, R72 ;  /* 0x00003000110d7824 */ /* 0x000fc800078e0248 */
[----:B------:R-:W-:Y:S02]  /*5510*/  IMAD R15, R17, 0x3000, R12 ;  /* 0x00003000110f7824 */ /* 0x000fe400078e020c */
[C---:B------:R-:W-:Y:S02]  /*5520*/  IMAD.IADD R13, R16.reuse, 0x1, R13 ;  /* 0x00000001100d7824 */ /* 0x040fe400078e020d */
[----:B------:R-:W-:-:S04]  /*5530*/  IMAD.IADD R36, R16, 0x1, R15 ;  /* 0x0000000110247824 */ /* 0x000fc800078e020f */
[----:B------:R-:W0:Y:S04]  /*5540*/  LDS.128 R12, [R13+0x13800] ;  /* 0x013800000d0c7984 */ /* 0x000e280000000c00 */
[----:B------:R-:W2:Y:S01]  /*5550*/  LDS.128 R36, [R36+0x13800] ;  /* 0x0138000024247984 */ /* 0x000ea20000000c00 */
[----:B------:R-:W-:Y:S05]  /*5560*/  @P4 BRA `(.L_x_356) ;  /* 0x0000000c00444947 */ /* 0x000fea0003800000 */
[----:B0-----:R-:W-:Y:S01]  /*5570*/  IMAD.MOV.U32 R32, RZ, RZ, R12 ;  /* 0x000000ffff207224 */ /* 0x001fe200078e000c */
[----:B------:R-:W-:Y:S02]  /*5580*/  F2FP.F16.E4M3.UNPACK_B R44, R93.H1 ;  /* 0x0000005dff2c723e */ /* 0x000fe400030006ff */
[----:B--2---:R-:W-:Y:S02]  /*5590*/  F2FP.F16.E4M3.UNPACK_B R10, R36.H1 ;  /* 0x00000024ff0a723e */ /* 0x004fe400030006ff */
[----:B------:R-:W-:Y:S01]  /*55a0*/  F2FP.F16.E4M3.UNPACK_B R12, R32.H1 ;  /* 0x00000020ff0c723e */ /* 0x000fe200030006ff */
[----:B------:R-:W-:Y:S01]  /*55b0*/  HADD2.F32 R45, -RZ, R44.H0_H0 ;  /* 0x2000002cff2d7230 */ /* 0x000fe20000004100 */
[----:B------:R-:W-:Y:S01]  /*55c0*/  F2FP.F16.E4M3.UNPACK_B R43, R90.H1 ;  /* 0x0000005aff2b723e */ /* 0x000fe200030006ff */
[----:B------:R-:W-:Y:S01]  /*55d0*/  HADD2.F32 R34, -RZ, R10.H0_H0 ;  /* 0x2000000aff227230 */ /* 0x000fe20000004100 */
[----:B------:R-:W-:Y:S01]  /*55e0*/  F2FP.F16.E4M3.UNPACK_B R100, R14.H1 ;  /* 0x0000000eff64723e */ /* 0x000fe200030006ff */
[----:B------:R-:W-:Y:S01]  /*55f0*/  HADD2.F32 R8, -RZ, R12.H0_H0 ;  /* 0x2000000cff087230 */ /* 0x000fe20000004100 */
[----:B------:R-:W-:Y:S01]  /*5600*/  F2FP.F16.E4M3.UNPACK_B R101, R91.H1 ;  /* 0x0000005bff65723e */ /* 0x000fe200030006ff */
[----:B------:R-:W-:-:S02]  /*5610*/  HADD2.F32 R44, -RZ, R44.H1_H1 ;  /* 0x3000002cff2c7230 */ /* 0x000fc40000004100 */
[-C--:B------:R-:W-:Y:S01]  /*5620*/  FMUL.FTZ R97, R34, R45.reuse ;  /* 0x0000002d22617220 */ /* 0x080fe20000410000 */
[----:B------:R-:W-:Y:S02]  /*5630*/  HADD2.F32 R12, -RZ, R12.H1_H1 ;  /* 0x3000000cff0c7230 */ /* 0x000fe40000004100 */
[----:B------:R-:W-:Y:S01]  /*5640*/  FMUL.FTZ R99, R8, R45 ;  /* 0x0000002d08637220 */ /* 0x000fe20000410000 */
[----:B------:R-:W-:Y:S01]  /*5650*/  HADD2.F32 R45, -RZ, R10.H1_H1 ;  /* 0x3000000aff2d7230 */ /* 0x000fe20000004100 */
[----:B------:R-:W-:Y:S01]  /*5660*/  SHF.R.U32.HI R96, RZ, 0x8, R35 ;  /* 0x00000008ff607819 */ /* 0x000fe20000011623 */
[--C-:B------:R-:W-:Y:S02]  /*5670*/  HADD2.F32 R47, -RZ, R43.reuse.H0_H0 ;  /* 0x2000002bff2f7230 */ /* 0x100fe40000004100 */
[-C--:B------:R-:W-:Y:S01]  /*5680*/  FMUL.FTZ R88, R12, R44.reuse ;  /* 0x0000002c0c587220 */ /* 0x080fe20000410000 */
[----:B------:R-:W-:Y:S02]  /*5690*/  HADD2.F32 R46, -RZ, R43.H1_H1 ;  /* 0x3000002bff2e7230 */ /* 0x000fe40000004100 */
[C---:B------:R-:W-:Y:S01]  /*56a0*/  FMUL.FTZ R43, R45.reuse, R44 ;  /* 0x0000002c2d2b7220 */ /* 0x040fe20000410000 */
[----:B------:R-:W-:Y:S01]  /*56b0*/  F2FP.F16.E4M3.UNPACK_B R44, R32 ;  /* 0x00000020ff2c723e */ /* 0x000fe200020006ff */
[----:B------:R-:W-:Y:S01]  /*56c0*/  FFMA.FTZ R10, R34, R47, R99 ;  /* 0x0000002f220a7223 */ /* 0x000fe20000010063 */
[----:B------:R-:W-:Y:S01]  /*56d0*/  F2FP.F16.E4M3.UNPACK_B R34, R36 ;  /* 0x00000024ff22723e */ /* 0x000fe200020006ff */
[-C--:B------:R-:W-:Y:S01]  /*56e0*/  FFMA.FTZ R12, R12, R46.reuse, -R43 ;  /* 0x0000002e0c0c7223 */ /* 0x080fe2000001082b */
[----:B------:R-:W-:Y:S01]  /*56f0*/  F2FP.F16.E4M3.UNPACK_B R43, R93 ;  /* 0x0000005dff2b723e */ /* 0x000fe200020006ff */
[----:B------:R-:W-:Y:S01]  /*5700*/  FFMA.FTZ R32, R45, R46, R88 ;  /* 0x0000002e2d207223 */ /* 0x000fe20000010058 */
[----:B------:R-:W-:Y:S01]  /*5710*/  F2FP.F16.E4M3.UNPACK_B R46, R90 ;  /* 0x0000005aff2e723e */ /* 0x000fe200020006ff */
[----:B------:R-:W-:-:S02]  /*5720*/  HADD2.F32 R45, -RZ, R34.H0_H0 ;  /* 0x20000022ff2d7230 */ /* 0x000fc40000004100 */
[----:B------:R-:W-:Y:S01]  /*5730*/  FFMA.FTZ R8, R8, R47, -R97 ;  /* 0x0000002f08087223 */ /* 0x000fe20000010861 */
[----:B------:R-:W-:Y:S01]  /*5740*/  HADD2.F32 R88, -RZ, R43.H0_H0 ;  /* 0x2000002bff587230 */ /* 0x000fe20000004100 */
[----:B------:R-:W-:Y:S01]  /*5750*/  MOV R99, R38 ;  /* 0x0000002600637202 */ /* 0x000fe20000000f00 */
[----:B------:R-:W-:Y:S01]  /*5760*/  HADD2.F32 R36, -RZ, R44.H0_H0 ;  /* 0x2000002cff247230 */ /* 0x000fe20000004100 */
[----:B------:R-:W-:Y:S01]  /*5770*/  F2FP.F16.E4M3.UNPACK_B R38, R92.H1 ;  /* 0x0000005cff26723e */ /* 0x000fe200030006ff */
[----:B------:R-:W-:Y:S02]  /*5780*/  HADD2.F32 R47, -RZ, R46.H0_H0 ;  /* 0x2000002eff2f7230 */ /* 0x000fe40000004100 */
[-C--:B------:R-:W-:Y:S01]  /*5790*/  FMUL.FTZ R93, R45, R88.reuse ;  /* 0x000000582d5d7220 */ /* 0x080fe20000410000 */
[----:B------:R-:W-:Y:S01]  /*57a0*/  F2FP.F16.E4M3.UNPACK_B R98, R99.H1 ;  /* 0x00000063ff62723e */ /* 0x000fe200030006ff */
[----:B------:R-:W-:Y:S01]  /*57b0*/  FMUL.FTZ R88, R36, R88 ;  /* 0x0000005824587220 */ /* 0x000fe20000410000 */
[----:B------:R-:W-:-:S02]  /*57c0*/  HADD2.F32 R34, -RZ, R34.H1_H1 ;  /* 0x30000022ff227230 */ /* 0x000fc40000004100 */
[-C--:B------:R-:W-:Y:S01]  /*57d0*/  FFMA.FTZ R36, R36, R47.reuse, -R93 ;  /* 0x0000002f24247223 */ /* 0x080fe2000001085d */
[----:B------:R-:W-:Y:S02]  /*57e0*/  HADD2.F32 R44, -RZ, R44.H1_H1 ;  /* 0x3000002cff2c7230 */ /* 0x000fe40000004100 */
[----:B------:R-:W-:Y:S01]  /*57f0*/  FFMA.FTZ R45, R45, R47, R88 ;  /* 0x0000002f2d2d7223 */ /* 0x000fe20000010058 */
[----:B------:R-:W-:Y:S01]  /*5800*/  HADD2.F32 R47, -RZ, R43.H1_H1 ;  /* 0x3000002bff2f7230 */ /* 0x000fe20000004100 */
[----:B------:R-:W-:Y:S01]  /*5810*/  SHF.R.U32.HI R88, RZ, 0x8, R11 ;  /* 0x00000008ff587819 */ /* 0x000fe2000001160b */
[----:B------:R-:W-:Y:S01]  /*5820*/  HADD2.F32 R43, -RZ, R46.H1_H1 ;  /* 0x3000002eff2b7230 */ /* 0x000fe20000004100 */
[----:B------:R-:W-:Y:S01]  /*5830*/  LOP3.LUT R46, R9, 0xff0000ff, RZ, 0xc0, !PT ;  /* 0xff0000ff092e7812 */ /* 0x000fe200078ec0ff */
[----:B------:R-:W-:Y:S02]  /*5840*/  HADD2.F32 R106, -RZ, R38.H0_H0 ;  /* 0x20000026ff6a7230 */ /* 0x000fe40000004100 */
[----:B------:R-:W-:Y:S01]  /*5850*/  FMUL.FTZ R93, R34, R47 ;  /* 0x0000002f225d7220 */ /* 0x000fe20000410000 */
[----:B------:R-:W-:-:S02]  /*5860*/  HADD2.F32 R102, -RZ, R98.H0_H0 ;  /* 0x20000062ff667230 */ /* 0x000fc40000004100 */
[C---:B------:R-:W-:Y:S01]  /*5870*/  FMUL.FTZ R47, R44.reuse, R47 ;  /* 0x0000002f2c2f7220 */ /* 0x040fe20000410000 */
[----:B------:R-:W-:Y:S02]  /*5880*/  HADD2.F32 R104, -RZ, R100.H0_H0 ;  /* 0x20000064ff687230 */ /* 0x000fe40000004100 */
[-C--:B------:R-:W-:Y:S01]  /*5890*/  FFMA.FTZ R44, R44, R43.reuse, -R93 ;  /* 0x0000002b2c2c7223 */ /* 0x080fe2000001085d */
[--C-:B------:R-:W-:Y:S02]  /*58a0*/  HADD2.F32 R103, -RZ, R101.reuse.H0_H0 ;  /* 0x20000065ff677230 */ /* 0x100fe40000004100 */
[-C--:B------:R-:W-:Y:S01]  /*58b0*/  FMUL.FTZ R105, R102, R106.reuse ;  /* 0x0000006a66697220 */ /* 0x080fe20000410000 */
[----:B------:R-:W-:Y:S01]  /*58c0*/  FFMA.FTZ R43, R34, R43, R47 ;  /* 0x0000002b222b7223 */ /* 0x000fe2000001002f */
[C---:B------:R-:W-:Y:S01]  /*58d0*/  FMUL.FTZ R106, R104.reuse, R106 ;  /* 0x0000006a686a7220 */ /* 0x040fe20000410000 */
[----:B------:R-:W-:Y:S01]  /*58e0*/  SHF.R.U32.HI R34, RZ, 0x8, R9 ;  /* 0x00000008ff227819 */ /* 0x000fe20000011609 */
[-C--:B------:R-:W-:Y:S01]  /*58f0*/  FFMA.FTZ R105, R104, R103.reuse, -R105 ;  /* 0x0000006768697223 */ /* 0x080fe20000010869 */
[----:B------:R-:W-:Y:S01]  /*5900*/  SHF.R.U32.HI R47, RZ, 0x10, R9 ;  /* 0x00000010ff2f7819 */ /* 0x000fe20000011609 */
[----:B------:R-:W-:Y:S01]  /*5910*/  FFMA.FTZ R106, R102, R103, R106 ;  /* 0x00000067666a7223 */ /* 0x000fe2000001006a */
[----:B------:R-:W-:Y:S01]  /*5920*/  LOP3.LUT R9, R11, 0xff0000ff, RZ, 0xc0, !PT ;  /* 0xff0000ff0b097812 */ /* 0x000fe200078ec0ff */
[----:B------:R-:W-:Y:S01]  /*5930*/  HADD2.F32 R103, -RZ, R98.H1_H1 ;  /* 0x30000062ff677230 */ /* 0x000fe20000004100 */
[----:B------:R-:W-:Y:S01]  /*5940*/  SHF.R.U32.HI R90, RZ, 0x10, R11 ;  /* 0x00000010ff5a7819 */ /* 0x000fe2000001160b */
[----:B------:R-:W-:Y:S01]  /*5950*/  IMAD.SHL.U32 R88, R88, 0x100, RZ ;  /* 0x0000010058587824 */ /* 0x000fe200078e00ff */
[----:B------:R-:W-:Y:S01]  /*5960*/  SHF.R.U32.HI R11, RZ, 0x8, R33 ;  /* 0x00000008ff0b7819 */ /* 0x000fe20000011621 */
[----:B------:R-:W-:Y:S01]  /*5970*/  HADD2.F32 R98, -RZ, R101.H1_H1 ;  /* 0x30000065ff627230 */ /* 0x000fe20000004100 */
[----:B------:R-:W-:Y:S01]  /*5980*/  LOP3.LUT R93, R33, 0xff0000ff, RZ, 0xc0, !PT ;  /* 0xff0000ff215d7812 */ /* 0x000fe200078ec0ff */
[----:B------:R-:W-:Y:S01]  /*5990*/  IMAD.SHL.U32 R101, R34, 0x100, RZ ;  /* 0x0000010022657824 */ /* 0x000fe200078e00ff */
[----:B------:R-:W-:Y:S01]  /*59a0*/  LOP3.LUT R97, R35, 0xff0000ff, RZ, 0xc0, !PT ;  /* 0xff0000ff23617812 */ /* 0x000fe200078ec0ff */
[----:B------:R-:W-:Y:S01]  /*59b0*/  IMAD.SHL.U32 R34, R11, 0x100, RZ ;  /* 0x000001000b227824 */ /* 0x000fe200078e00ff */
[----:B------:R-:W-:Y:S01]  /*59c0*/  LOP3.LUT R11, R9, 0xff00, R88, 0xf8, !PT ;  /* 0x0000ff00090b7812 */ /* 0x000fe200078ef858 */
[----:B------:R-:W-:Y:S01]  /*59d0*/  HADD2.F32 R38, -RZ, R38.H1_H1 ;  /* 0x30000026ff267230 */ /* 0x000fe20000004100 */
[----:B------:R-:W-:Y:S01]  /*59e0*/  LOP3.LUT R46, R46, 0xff00, R101, 0xf8, !PT ;  /* 0x0000ff002e2e7812 */ /* 0x000fe200078ef865 */
[----:B------:R-:W-:Y:S01]  /*59f0*/  IMAD.U32 R9, R47, 0x10000, RZ ;  /* 0x000100002f097824 */ /* 0x000fe200078e00ff */
[----:B------:R-:W-:Y:S01]  /*5a00*/  SHF.R.U32.HI R35, RZ, 0x10, R35 ;  /* 0x00000010ff237819 */ /* 0x000fe20000011623 */
[----:B------:R-:W-:Y:S01]  /*5a10*/  HADD2.F32 R107, -RZ, R100.H1_H1 ;  /* 0x30000064ff6b7230 */ /* 0x000fe20000004100 */
[----:B------:R-:W-:Y:S01]  /*5a20*/  LOP3.LUT R93, R93, 0xff00, R34, 0xf8, !PT ;  /* 0x0000ff005d5d7812 */ /* 0x000fe200078ef822 */
[----:B------:R-:W-:Y:S01]  /*5a30*/  IMAD.SHL.U32 R34, R96, 0x100, RZ ;  /* 0x0000010060227824 */ /* 0x000fe200078e00ff */
[----:B------:R-:W-:Y:S01]  /*5a40*/  SHF.R.U32.HI R33, RZ, 0x10, R33 ;  /* 0x00000010ff217819 */ /* 0x000fe20000011621 */
[-C--:B------:R-:W-:Y:S01]  /*5a50*/  FMUL.FTZ R100, R103, R38.reuse ;  /* 0x0000002667647220 */ /* 0x080fe20000410000 */
[----:B------:R-:W-:Y:S01]  /*5a60*/  LOP3.LUT R9, R46, 0xff0000, R9, 0xf8, !PT ;  /* 0x00ff00002e097812 */ /* 0x000fe200078ef809 */
[----:B------:R-:W-:Y:S01]  /*5a70*/  FMUL.FTZ R38, R107, R38 ;  /* 0x000000266b267220 */ /* 0x000fe20000410000 */
[----:B------:R-:W-:Y:S01]  /*5a80*/  F2FP.F16.E4M3.UNPACK_B R92, R92 ;  /* 0x0000005cff5c723e */ /* 0x000fe200020006ff */
[----:B------:R-:W-:Y:S01]  /*5a90*/  IMAD.U32 R35, R35, 0x10000, RZ ;  /* 0x0001000023237824 */ /* 0x000fe200078e00ff */
[----:B------:R-:W-:Y:S01]  /*5aa0*/  F2FP.F16.E4M3.UNPACK_B R99, R99 ;  /* 0x00000063ff63723e */ /* 0x000fe200020006ff */
[----:B------:R-:W-:Y:S01]  /*5ab0*/  FFMA.FTZ R103, R103, R98, R38 ;  /* 0x0000006267677223 */ /* 0x000fe20000010026 */
[----:B------:R-:W-:Y:S01]  /*5ac0*/  F2FP.F16.E4M3.UNPACK_B R46, R14 ;  /* 0x0000000eff2e723e */ /* 0x000fe200020006ff */
[----:B------:R-:W-:Y:S01]  /*5ad0*/  IMAD.U32 R88, R33, 0x10000, RZ ;  /* 0x0001000021587824 */ /* 0x000fe200078e00ff */
[----:B------:R-:W-:Y:S01]  /*5ae0*/  LOP3.LUT R34, R97, 0xff00, R34, 0xf8, !PT ;  /* 0x0000ff0061227812 */ /* 0x000fe200078ef822 */
[----:B------:R-:W-:Y:S01]  /*5af0*/  HADD2.F32 R97, -RZ, R92.H0_H0 ;  /* 0x2000005cff617230 */ /* 0x000fe20000004100 */
[----:B------:R-:W-:Y:S01]  /*5b00*/  F2FP.F16.E4M3.UNPACK_B R91, R91 ;  /* 0x0000005bff5b723e */ /* 0x000fe200020006ff */
[--C-:B------:R-:W-:Y:S01]  /*5b10*/  HADD2.F32 R14, -RZ, R99.reuse.H0_H0 ;  /* 0x20000063ff0e7230 */ /* 0x100fe20000004100 */
[----:B------:R-:W-:Y:S01]  /*5b20*/  LOP3.LUT R34, R34, 0xff0000, R35, 0xf8, !PT ;  /* 0x00ff000022227812 */ /* 0x000fe200078ef823 */
[----:B------:R-:W-:Y:S01]  /*5b30*/  HADD2.F32 R38, -RZ, R46.H0_H0 ;  /* 0x2000002eff267230 */ /* 0x000fe20000004100 */
[----:B------:R-:W-:Y:S01]  /*5b40*/  F2FP.SATFINITE.E4M3.F32.PACK_AB_MERGE_C R35, R12, R8, RZ ;  /* 0x000000080c23723e */ /* 0x000fe200048070ff */
[----:B------:R-:W-:Y:S01]  /*5b50*/  HADD2.F32 R92, -RZ, R92.H1_H1 ;  /* 0x3000005cff5c7230 */ /* 0x000fe20000004100 */
[----:B------:R-:W-:Y:S01]  /*5b60*/  F2FP.SATFINITE.E4M3.F32.PACK_AB_MERGE_C R10, R32, R10, RZ ;  /* 0x0000000a200a723e */ /* 0x000fe200048070ff */
[----:B------:R-:W-:-:S02]  /*5b70*/  HADD2.F32 R99, -RZ, R99.H1_H1 ;  /* 0x30000063ff637230 */ /* 0x000fc40000004100 */
[-C--:B------:R-:W-:Y:S01]  /*5b80*/  FMUL.FTZ R101, R14, R97.reuse ;  /* 0x000000610e657220 */ /* 0x080fe20000410000 */
[--C-:B------:R-:W-:Y:S01]  /*5b90*/  HADD2.F32 R47, -RZ, R91.reuse.H0_H0 ;  /* 0x2000005bff2f7230 */ /* 0x100fe20000004100 */
[----:B------:R-:W-:Y:S01]  /*5ba0*/  LOP3.LUT R93, R93, 0xff0000, R88, 0xf8, !PT ;  /* 0x00ff00005d5d7812 */ /* 0x000fe200078ef858 */
[----:B------:R-:W-:Y:S01]  /*5bb0*/  FMUL.FTZ R97, R38, R97 ;  /* 0x0000006126617220 */ /* 0x000fe20000410000 */
[----:B------:R-:W-:Y:S02]  /*5bc0*/  HADD2.F32 R46, -RZ, R46.H1_H1 ;  /* 0x3000002eff2e7230 */ /* 0x000fe40000004100 */
[----:B------:R-:W-:Y:S01]  /*5bd0*/  FFMA.FTZ R100, R107, R98, -R100 ;  /* 0x000000626b647223 */ /* 0x000fe20000010864 */
[----:B------:R-:W-:Y:S02]  /*5be0*/  HADD2.F32 R91, -RZ, R91.H1_H1 ;  /* 0x3000005bff5b7230 */ /* 0x000fe40000004100 */
[----:B------:R-:W-:Y:S01]  /*5bf0*/  FMUL.FTZ R33, R99, R92 ;  /* 0x0000005c63217220 */ /* 0x000fe20000410000 */
[----:B------:R-:W-:Y:S01]  /*5c00*/  F2FP.SATFINITE.E4M3.F32.PACK_AB_MERGE_C R12, R44, R36, R35 ;  /* 0x000000242c0c723e */ /* 0x000fe20004807023 */
[----:B------:R-:W-:Y:S01]  /*5c10*/  FFMA.FTZ R38, R38, R47, -R101 ;  /* 0x0000002f26267223 */ /* 0x000fe20000010865 */
[----:B------:R-:W-:Y:S01]  /*5c20*/  F2FP.F16.E4M3.UNPACK_B R32, R37 ;  /* 0x00000025ff20723e */ /* 0x000fe200020006ff */
[----:B------:R-:W-:Y:S01]  /*5c30*/  FFMA.FTZ R14, R14, R47, R97 ;  /* 0x0000002f0e0e7223 */ /* 0x000fe20000010061 */
[----:B------:R-:W-:Y:S01]  /*5c40*/  F2FP.SATFINITE.E4M3.F32.PACK_AB_MERGE_C R36, R43, R45, R10 ;  /* 0x0000002d2b24723e */ /* 0x000fe2000480700a */
[C---:B------:R-:W-:Y:S01]  /*5c50*/  FFMA.FTZ R47, R46.reuse, R91, -R33 ;  /* 0x0000005b2e2f7223 */ /* 0x040fe20000010821 */
[----:B------:R-:W-:Y:S01]  /*5c60*/  F2FP.F16.E4M3.UNPACK_B R35, R93 ;  /* 0x0000005dff23723e */ /* 0x000fe200020006ff */
[----:B------:R-:W-:Y:S01]  /*5c70*/  FMUL.FTZ R92, R46, R92 ;  /* 0x0000005c2e5c7220 */ /* 0x000fe20000410000 */
[----:B------:R-:W-:Y:S01]  /*5c80*/  F2FP.F16.E4M3.UNPACK_B R10, R13 ;  /* 0x0000000dff0a723e */ /* 0x000fe200020006ff */
[--C-:B------:R-:W-:Y:S01]  /*5c90*/  HADD2.F32 R43, -RZ, R32.reuse.H0_H0 ;  /* 0x20000020ff2b7230 */ /* 0x100fe20000004100 */
[----:B------:R-:W-:Y:S01]  /*5ca0*/  F2FP.SATFINITE.E4M3.F32.PACK_AB_MERGE_C R8, R100, R105, RZ ;  /* 0x000000696408723e */ /* 0x000fe200048070ff */
[----:B------:R-:W-:Y:S01]  /*5cb0*/  HADD2.F32 R44, -RZ, R32.H1_H1 ;  /* 0x30000020ff2c7230 */ /* 0x000fe20000004100 */
[----:B------:R-:W-:Y:S01]  /*5cc0*/  F2FP.F16.E4M3.UNPACK_B R45, R9 ;  /* 0x00000009ff2d723e */ /* 0x000fe200020006ff */
[----:B------:R-:W-:Y:S01]  /*5cd0*/  HADD2.F32 R46, -RZ, R35.H0_H0 ;  /* 0x20000023ff2e7230 */ /* 0x000fe20000004100 */
[----:B------:R-:W-:Y:S01]  /*5ce0*/  F2FP.SATFINITE.E4M3.F32.PACK_AB_MERGE_C R8, R47, R38, R8 ;  /* 0x000000262f08723e */ /* 0x000fe20004807008 */
[----:B------:R-:W-:-:S02]  /*5cf0*/  HADD2.F32 R32, -RZ, R10.H0_H0 ;  /* 0x2000000aff207230 */ /* 0x000fc40000004100 */
[----:B------:R-:W-:Y:S01]  /*5d00*/  FFMA.FTZ R33, R99, R91, R92 ;  /* 0x0000005b63217223 */ /* 0x000fe2000001005c */
[----:B------:R-:W-:Y:S02]  /*5d10*/  HADD2.F32 R47, -RZ, R35.H1_H1 ;  /* 0x30000023ff2f7230 */ /* 0x000fe40000004100 */
[-C--:B------:R-:W-:Y:S01]  /*5d20*/  FMUL.FTZ R91, R43, R46.reuse ;  /* 0x0000002e2b5b7220 */ /* 0x080fe20000410000 */
[--C-:B------:R-:W-:Y:S01]  /*5d30*/  HADD2.F32 R38, -RZ, R45.reuse.H0_H0 ;  /* 0x2000002dff267230 */ /* 0x100fe20000004100 */
[----:B------:R-:W-:Y:S01]  /*5d40*/  F2FP.F16.E4M3.UNPACK_B R93, R93.H1 ;  /* 0x0000005dff5d723e */ /* 0x000fe200030006ff */
[----:B------:R-:W-:Y:S02]  /*5d50*/  HADD2.F32 R35, -RZ, R10.H1_H1 ;  /* 0x3000000aff237230 */ /* 0x000fe40000004100 */
[----:B------:R-:W-:Y:S01]  /*5d60*/  FMUL.FTZ R10, R32, R46 ;  /* 0x0000002e200a7220 */ /* 0x000fe20000410000 */
[----:B------:R-:W-:Y:S02]  /*5d70*/  HADD2.F32 R45, -RZ, R45.H1_H1 ;  /* 0x3000002dff2d7230 */ /* 0x000fe40000004100 */
[-C--:B------:R-:W-:Y:S01]  /*5d80*/  FMUL.FTZ R46, R44, R47.reuse ;  /* 0x0000002f2c2e7220 */ /* 0x080fe20000410000 */
[-C--:B------:R-:W-:Y:S01]  /*5d90*/  FFMA.FTZ R32, R32, R38.reuse, -R91 ;  /* 0x0000002620207223 */ /* 0x080fe2000001085b */
[----:B------:R-:W-:Y:S01]  /*5da0*/  FMUL.FTZ R47, R35, R47 ;  /* 0x0000002f232f7220 */ /* 0x000fe20000410000 */
[----:B------:R-:W-:Y:S01]  /*5db0*/  FFMA.FTZ R10, R43, R38, R10 ;  /* 0x000000262b0a7223 */ /* 0x000fe2000001000a */
[----:B------:R-:W-:Y:S01]  /*5dc0*/  F2FP.F16.E4M3.UNPACK_B R43, R37.H1 ;  /* 0x00000025ff2b723e */ /* 0x000fe200030006ff */
[----:B------:R-:W-:Y:S01]  /*5dd0*/  HADD2.F32 R88, -RZ, R93.H0_H0 ;  /* 0x2000005dff587230 */ /* 0x000fe20000004100 */
[----:B------:R-:W-:Y:S01]  /*5de0*/  F2FP.F16.E4M3.UNPACK_B R38, R13.H1 ;  /* 0x0000000dff26723e */ /* 0x000fe200030006ff */
[----:B------:R-:W-:Y:S01]  /*5df0*/  FFMA.FTZ R13, R44, R45, R47 ;  /* 0x0000002d2c0d7223 */ /* 0x000fe2000001002f */
[----:B------:R-:W-:Y:S01]  /*5e00*/  F2FP.F16.E4M3.UNPACK_B R44, R9.H1 ;  /* 0x00000009ff2c723e */ /* 0x000fe200030006ff */
[----:B------:R-:W-:-:S02]  /*5e10*/  HADD2.F32 R9, -RZ, R43.H0_H0 ;  /* 0x2000002bff097230 */ /* 0x000fc40000004100 */
[----:B------:R-:W-:Y:S01]  /*5e20*/  FFMA.FTZ R35, R35, R45, -R46 ;  /* 0x0000002d23237223 */ /* 0x000fe2000001082e */
[----:B------:R-:W-:Y:S01]  /*5e30*/  IMAD.U32 R90, R90, 0x10000, RZ ;  /* 0x000100005a5a7824 */ /* 0x000fe200078e00ff */
[----:B------:R-:W-:Y:S01]  /*5e40*/  F2FP.F16.E4M3.UNPACK_B R91, R34.H1 ;  /* 0x00000022ff5b723e */ /* 0x000fe200030006ff */
[--C-:B------:R-:W-:Y:S01]  /*5e50*/  HADD2.F32 R37, -RZ, R38.reuse.H0_H0 ;  /* 0x20000026ff257230 */ /* 0x100fe20000004100 */
[----:B------:R-:W-:Y:S01]  /*5e60*/  F2FP.SATFINITE.E4M3.F32.PACK_AB_MERGE_C R103, R103, R106, RZ ;  /* 0x0000006a6767723e */ /* 0x000fe200048070ff */
[----:B------:R-:W-:Y:S01]  /*5e70*/  HADD2.F32 R43, -RZ, R43.H1_H1 ;  /* 0x3000002bff2b7230 */ /* 0x000fe20000004100 */
[----:B------:R-:W-:Y:S01]  /*5e80*/  LOP3.LUT R11, R11, 0xff0000, R90, 0xf8, !PT ;  /* 0x00ff00000b0b7812 */ /* 0x000fe200078ef85a */
[----:B------:R-:W-:Y:S01]  /*5e90*/  HADD2.F32 R93, -RZ, R93.H1_H1 ;  /* 0x3000005dff5d7230 */ /* 0x000fe20000004100 */
[----:B------:R-:W-:Y:S01]  /*5ea0*/  F2FP.SATFINITE.E4M3.F32.PACK_AB_MERGE_C R33, R33, R14, R103 ;  /* 0x0000000e2121723e */ /* 0x000fe20004807067 */
[----:B------:R-:W-:Y:S02]  /*5eb0*/  HADD2.F32 R38, -RZ, R38.H1_H1 ;  /* 0x30000026ff267230 */ /* 0x000fe40000004100 */
[----:B------:R-:W-:-:S02]  /*5ec0*/  HADD2.F32 R46, -RZ, R44.H0_H0 ;  /* 0x2000002cff2e7230 */ /* 0x000fc40000004100 */
[-C--:B------:R-:W-:Y:S01]  /*5ed0*/  FMUL.FTZ R47, R43, R93.reuse ;  /* 0x0000005d2b2f7220 */ /* 0x080fe20000410000 */
[----:B------:R-:W-:Y:S02]  /*5ee0*/  HADD2.F32 R45, -RZ, R44.H1_H1 ;  /* 0x3000002cff2d7230 */ /* 0x000fe40000004100 */
[-C--:B------:R-:W-:Y:S01]  /*5ef0*/  FMUL.FTZ R44, R9, R88.reuse ;  /* 0x00000058092c7220 */ /* 0x080fe20000410000 */
[C---:B------:R-:W-:Y:S01]  /*5f00*/  FMUL.FTZ R88, R37.reuse, R88 ;  /* 0x0000005825587220 */ /* 0x040fe20000410000 */
[C---:B------:R-:W-:Y:S01]  /*5f10*/  FMUL.FTZ R90, R38.reuse, R93 ;  /* 0x0000005d265a7220 */ /* 0x040fe20000410000 */
[--C-:B------:R-:W-:Y:S02]  /*5f20*/  HADD2.F32 R99, -RZ, R91.reuse.H0_H0 ;  /* 0x2000005bff637230 */ /* 0x100fe40000004100 */
[-C--:B------:R-:W-:Y:S01]  /*5f30*/  FFMA.FTZ R37, R37, R46.reuse, -R44 ;  /* 0x0000002e25257223 */ /* 0x080fe2000001082c */
[-C--:B------:R-:W-:Y:S01]  /*5f40*/  FFMA.FTZ R44, R38, R45.reuse, -R47 ;  /* 0x0000002d262c7223 */ /* 0x080fe2000001082f */
[----:B------:R-:W-:Y:S01]  /*5f50*/  FFMA.FTZ R9, R9, R46, R88 ;  /* 0x0000002e09097223 */ /* 0x000fe20000010058 */
[----:B------:R-:W-:Y:S01]  /*5f60*/  FFMA.FTZ R38, R43, R45, R90 ;  /* 0x0000002d2b267223 */ /* 0x000fe2000001005a */
[----:B------:R-:W-:Y:S01]  /*5f70*/  F2FP.F16.E4M3.UNPACK_B R46, R39 ;  /* 0x00000027ff2e723e */ /* 0x000fe200020006ff */
[----:B------:R-:W-:Y:S01]  /*5f80*/  HADD2.F32 R91, -RZ, R91.H1_H1 ;  /* 0x3000005bff5b7230 */ /* 0x000fe20000004100 */
[----:B------:R-:W-:Y:S01]  /*5f90*/  F2FP.F16.E4M3.UNPACK_B R45, R34 ;  /* 0x00000022ff2d723e */ /* 0x000fe200020006ff */
[----:B------:R-:W-:Y:S01]  /*5fa0*/  IMAD.MOV.U32 R14, RZ, RZ, R8 ;  /* 0x000000ffff0e7224 */ /* 0x000fe200078e0008 */
[-C--:B------:R-:W-:Y:S01]  /*5fb0*/  F2FP.F16.E4M3.UNPACK_B R43, R15.reuse ;  /* 0x0000000fff2b723e */ /* 0x080fe200020006ff */
[--C-:B------:R-:W-:Y:S01]  /*5fc0*/  HADD2.F32 R93, -RZ, R46.reuse.H0_H0 ;  /* 0x2000002eff5d7230 */ /* 0x100fe20000004100 */
[----:B------:R-:W-:Y:S01]  /*5fd0*/  F2FP.F16.E4M3.UNPACK_B R47, R15.H1 ;  /* 0x0000000fff2f723e */ /* 0x000fe200030006ff */
[----:B------:R-:W-:Y:S01]  /*5fe0*/  HADD2.F32 R92, -RZ, R45.H0_H0 ;  /* 0x2000002dff5c7230 */ /* 0x000fe20000004100 */
[----:B------:R-:W-:Y:S01]  /*5ff0*/  F2FP.F16.E4M3.UNPACK_B R15, R11 ;  /* 0x0000000bff0f723e */ /* 0x000fe200020006ff */
[----:B------:R-:W-:Y:S01]  /*6000*/  HADD2.F32 R46, -RZ, R46.H1_H1 ;  /* 0x3000002eff2e7230 */ /* 0x000fe20000004100 */
[----:B------:R-:W-:Y:S01]  /*6010*/  F2FP.F16.E4M3.UNPACK_B R90, R39.H1 ;  /* 0x00000027ff5a723e */ /* 0x000fe200030006ff */
[----:B------:R-:W-:Y:S01]  /*6020*/  HADD2.F32 R39, -RZ, R43.H0_H0 ;  /* 0x2000002bff277230 */ /* 0x000fe20000004100 */
[----:B------:R-:W-:Y:S01]  /*6030*/  F2FP.F16.E4M3.UNPACK_B R34, R11.H1 ;  /* 0x0000000bff22723e */ /* 0x000fe200030006ff */
[----:B------:R-:W-:-:S02]  /*6040*/  HADD2.F32 R96, -RZ, R15.H0_H0 ;  /* 0x2000000fff607230 */ /* 0x000fc40000004100 */
[-C--:B------:R-:W-:Y:S01]  /*6050*/  FMUL.FTZ R98, R93, R92.reuse ;  /* 0x0000005c5d627220 */ /* 0x080fe20000410000 */
[--C-:B------:R-:W-:Y:S02]  /*6060*/  HADD2.F32 R88, -RZ, R90.reuse.H0_H0 ;  /* 0x2000005aff587230 */ /* 0x100fe40000004100 */
[C---:B------:R-:W-:Y:S01]  /*6070*/  FMUL.FTZ R100, R39.reuse, R92 ;  /* 0x0000005c27647220 */ /* 0x040fe20000410000 */
[----:B------:R-:W-:Y:S02]  /*6080*/  HADD2.F32 R90, -RZ, R90.H1_H1 ;  /* 0x3000005aff5a7230 */ /* 0x000fe40000004100 */
[-C--:B------:R-:W-:Y:S01]  /*6090*/  FFMA.FTZ R11, R39, R96.reuse, -R98 ;  /* 0x00000060270b7223 */ /* 0x080fe20000010862 */
[--C-:B------:R-:W-:Y:S02]  /*60a0*/  HADD2.F32 R92, -RZ, R47.reuse.H0_H0 ;  /* 0x2000002fff5c7230 */ /* 0x100fe40000004100 */
[----:B------:R-:W-:Y:S01]  /*60b0*/  FFMA.FTZ R39, R93, R96, R100 ;  /* 0x000000605d277223 */ /* 0x000fe20000010064 */
[----:B------:R-:W-:-:S02]  /*60c0*/  HADD2.F32 R47, -RZ, R47.H1_H1 ;  /* 0x3000002fff2f7230 */ /* 0x000fc40000004100 */
[----:B------:R-:W-:Y:S01]  /*60d0*/  FMUL.FTZ R96, R90, R91 ;  /* 0x0000005b5a607220 */ /* 0x000fe20000410000 */
[--C-:B------:R-:W-:Y:S02]  /*60e0*/  HADD2.F32 R97, -RZ, R34.reuse.H0_H0 ;  /* 0x20000022ff617230 */ /* 0x100fe40000004100 */
[-C--:B------:R-:W-:Y:S01]  /*60f0*/  FMUL.FTZ R101, R88, R99.reuse ;  /* 0x0000006358657220 */ /* 0x080fe20000410000 */
[----:B------:R-:W-:Y:S02]  /*6100*/  HADD2.F32 R34, -RZ, R34.H1_H1 ;  /* 0x30000022ff227230 */ /* 0x000fe40000004100 */
[----:B------:R-:W-:Y:S01]  /*6110*/  FMUL.FTZ R99, R92, R99 ;  /* 0x000000635c637220 */ /* 0x000fe20000410000 */
[----:B------:R-:W-:Y:S02]  /*6120*/  HADD2.F32 R45, -RZ, R45.H1_H1 ;  /* 0x3000002dff2d7230 */ /* 0x000fe40000004100 */
[----:B------:R-:W-:Y:S01]  /*6130*/  FMUL.FTZ R91, R47, R91 ;  /* 0x0000005b2f5b7220 */ /* 0x000fe20000410000 */
[----:B------:R-:W-:-:S02]  /*6140*/  HADD2.F32 R43, -RZ, R43.H1_H1 ;  /* 0x3000002bff2b7230 */ /* 0x000fc40000004100 */
[-C--:B------:R-:W-:Y:S01]  /*6150*/  FFMA.FTZ R47, R47, R34.reuse, -R96 ;  /* 0x000000222f2f7223 */ /* 0x080fe20000010860 */
[----:B------:R-:W-:Y:S02]  /*6160*/  HADD2.F32 R15, -RZ, R15.H1_H1 ;  /* 0x3000000fff0f7230 */ /* 0x000fe40000004100 */
[----:B------:R-:W-:Y:S01]  /*6170*/  FMUL.FTZ R96, R46, R45 ;  /* 0x0000002d2e607220 */ /* 0x000fe20000410000 */
[-C--:B------:R-:W-:Y:S01]  /*6180*/  FFMA.FTZ R92, R92, R97.reuse, -R101 ;  /* 0x000000615c5c7223 */ /* 0x080fe20000010865 */
[----:B------:R-:W-:Y:S01]  /*6190*/  FFMA.FTZ R88, R88, R97, R99 ;  /* 0x0000006158587223 */ /* 0x000fe20000010063 */
[C---:B------:R-:W-:Y:S01]  /*61a0*/  FMUL.FTZ R45, R43.reuse, R45 ;  /* 0x0000002d2b2d7220 */ /* 0x040fe20000410000 */
[----:B------:R-:W-:Y:S01]  /*61b0*/  FFMA.FTZ R91, R90, R34, R91 ;  /* 0x000000225a5b7223 */ /* 0x000fe2000001005b */
[----:B------:R-:W-:Y:S01]  /*61c0*/  F2FP.SATFINITE.E4M3.F32.PACK_AB_MERGE_C R37, R44, R37, RZ ;  /* 0x000000252c25723e */ /* 0x000fe200048070ff */
[-C--:B------:R-:W-:Y:S01]  /*61d0*/  FFMA.FTZ R96, R43, R15.reuse, -R96 ;  /* 0x0000000f2b607223 */ /* 0x080fe20000010860 */
[----:B------:R-:W-:Y:S01]  /*61e0*/  FFMA.FTZ R46, R46, R15, R45 ;  /* 0x0000000f2e2e7223 */ /* 0x000fe2000001002d */
[----:B------:R-:W-:Y:S01]  /*61f0*/  F2FP.SATFINITE.E4M3.F32.PACK_AB_MERGE_C R9, R38, R9, RZ ;  /* 0x000000092609723e */ /* 0x000fe200048070ff */
[----:B------:R-:W-:Y:S01]  /*6200*/  IMAD.MOV.U32 R38, RZ, RZ, R33 ;  /* 0x000000ffff267224 */ /* 0x000fe200078e0021 */
[----:B------:R-:W-:-:S02]  /*6210*/  F2FP.SATFINITE.E4M3.F32.PACK_AB_MERGE_C R35, R35, R32, R37 ;  /* 0x000000202323723e */ /* 0x000fc40004807025 */
[----:B------:R-:W-:Y:S02]  /*6220*/  F2FP.SATFINITE.E4M3.F32.PACK_AB_MERGE_C R47, R47, R92, RZ ;  /* 0x0000005c2f2f723e */ /* 0x000fe400048070ff */
[----:B------:R-:W-:Y:S02]  /*6230*/  F2FP.SATFINITE.E4M3.F32.PACK_AB_MERGE_C R88, R91, R88, RZ ;  /* 0x000000585b58723e */ /* 0x000fe400048070ff */
[----:B------:R-:W-:Y:S01]  /*6240*/  F2FP.SATFINITE.E4M3.F32.PACK_AB_MERGE_C R37, R13, R10, R9 ;  /* 0x0000000a0d25723e */ /* 0x000fe20004807009 */
[----:B------:R-:W-:Y:S01]  /*6250*/  IMAD.MOV.U32 R13, RZ, RZ, R35 ;  /* 0x000000ffff0d7224 */ /* 0x000fe200078e0023 */
[----:B------:R-:W-:Y:S02]  /*6260*/  F2FP.SATFINITE.E4M3.F32.PACK_AB_MERGE_C R15, R96, R11, R47 ;  /* 0x0000000b600f723e */ /* 0x000fe4000480702f */
[----:B------:R-:W-:-:S07]  /*6270*/  F2FP.SATFINITE.E4M3.F32.PACK_AB_MERGE_C R39, R46, R39, R88 ;  /* 0x000000272e27723e */ /* 0x000fce0004807058 */
.L_x_356:
[----:B------:R-:W-:Y:S05]  /*6280*/  BSYNC B1 ;  /* 0x0000000000017941 */ /* 0x000fea0003800000 */
.L_x_355:
[----:B0-----:R3:W-:Y:S01]  /*6290*/  STG.E.128 desc[UR40][R40.64], R12 ;  /* 0x0000000c28007986 */ /* 0x0017e2000c101d28 */
[----:B------:R-:W-:-:S13]  /*62a0*/  ISETP.GE.AND P4, PT, R42, R94, PT ;  /* 0x0000005e2a00720c */ /* 0x000fda0003f86270 */
[----:B------:R-:W-:Y:S05]  /*62b0*/  @P4 BRA `(.L_x_335) ;  /* 0x0000000000704947 */ /* 0x000fea0003800000 */
[--C-:B------:R-:W-:Y:S02]  /*62c0*/  SHF.R.S32.HI R8, RZ, 0x1f, R42.reuse ;  /* 0x0000001fff087819 */ /* 0x100fe4000001142a */
[----:B------:R-:W-:-:S04]  /*62d0*/  IADD3 R81, P4, P5, R60, R80, R42 ;  /* 0x000000503c517210 */ /* 0x000fc80007d9e02a */
[----:B------:R-:W-:Y:S02]  /*62e0*/  IADD3.X R8, R77, R95, R8, P4, P5 ;  /* 0x0000005f4d087210 */ /* 0x000fe400027ea408 */
[----:B------:R-:W-:-:S05]  /*62f0*/  IADD3 R78, P4, R81, R78, RZ ;  /* 0x0000004e514e7210 */ /* 0x000fca0007f9e0ff */
[----:B------:R-:W-:-:S05]  /*6300*/  IMAD.X R79, R8, 0x1, R79, P4 ;  /* 0x00000001084f7824 */ /* 0x000fca00020e064f */
[----:B--2---:R4:W-:Y:S01]  /*6310*/  STG.E.128 desc[UR40][R78.64], R36 ;  /* 0x000000244e007986 */ /* 0x0049e2000c101d28 */
[----:B------:R-:W-:Y:S05]  /*6320*/  BRA `(.L_x_335) ;  /* 0x0000000000547947 */ /* 0x000fea0003800000 */
.L_x_328:
[----:B------:R-:W-:-:S13]  /*6330*/  ISETP.NE.AND P3, PT, R155, 0x3, PT ;  /* 0x000000039b00780c */ /* 0x000fda0003f65270 */
[----:B------:R-:W-:Y:S05]  /*6340*/  @!P3 BRA `(.L_x_357) ;  /* 0x000000000004b947 */ /* 0x000fea0003800000 */
[----:B------:R-:W-:Y:S01]  /*6350*/  BPT.TRAP 0x1 ;  /* 0x000000040000795c */ /* 0x000fe20000300000 */
.L_x_357:
[----:B------:R-:W-:Y:S01]  /*6360*/  IMAD R84, R17, 0x8, R16 ;  /* 0x0000000811547824 */ /* 0x000fe200078e0210 */
[----:B------:R-:W-:Y:S01]  /*6370*/  SHF.L.U32 R87, R23, 0x1f, RZ ;  /* 0x0000001f17577819 */ /* 0x000fe200000006ff */
[----:B------:R-:W-:Y:S01]  /*6380*/  IMAD R86, R26, -0x80, R28 ;  /* 0xffffff801a567824 */ /* 0x000fe200078e021c */
[----:B------:R-:W-:Y:S02]  /*6390*/  BSSY B1, `(.L_x_358) ;  /* 0x0000004000017945 */ /* 0x000fe40003800000 */
[----:B------:R-:W0:Y:S02]  /*63a0*/  SYNCS.PHASECHK.TRANS64.TRYWAIT P4, [R84+URZ+0x19c90], R87 ;  /* 0x019c9057540075a7 */ /* 0x000e24000808017f */
[----:B------:R-:W-:Y:S01]  /*63b0*/  VIMNMX R86, R86, 0x80, PT ;  /* 0x0000008056567848 */ /* 0x000fe20003fe0100 */
[----:B0-----:R-:W-:Y:S06]  /*63c0*/  @!P4 BRA `(.L_x_359) ;  /* 0x0000014c00bcc947 */ /* 0x001fec0003800000 */
.L_x_581:
[----:B------:R-:W-:Y:S05]  /*63d0*/  BSYNC B1 ;  /* 0x0000000000017941 */ /* 0x000fea0003800000 */
.L_x_358:
[----:B------:R-:W-:-:S13]  /*63e0*/  ISETP.GE.AND P4, PT, R22, R86, PT ;  /* 0x000000561600720c */ /* 0x000fda0003f86270 */
[----:B------:R-:W-:Y:S05]  /*63f0*/  @P4 BRA `(.L_x_335) ;  /* 0x0000000000204947 */ /* 0x000fea0003800000 */
[----:B------:R-:W-:-:S13]  /*6400*/  ISETP.NE.AND P4, PT, R62, RZ, PT ;  /* 0x000000ff3e00720c */ /* 0x000fda0003f85270 */
[----:B------:R-:W1:Y:S04]  /*6410*/  @P4 LDS.128 R8, [R85+0x13800] ;  /* 0x0138000055084984 */ /* 0x000e680000000c00 */
[----:B-1----:R-:W-:Y:S01]  /*6420*/  @P4 STG.E.128 desc[UR40][R32.64], R8 ;  /* 0x0000000820004986 */ /* 0x002fe2000c101d28 */
[----:B------:R-:W-:-:S03]  /*6430*/  ISETP.NE.AND P4, PT, R31, RZ, PT ;  /* 0x000000ff1f00720c */ /* 0x000fc60003f85270 */
[----:B------:R-:W1:Y:S10]  /*6440*/  @!P1 LDS.128 R8, [R85+0x15800] ;  /* 0x0158000055089984 */ /* 0x000e740000000c00 */
[----:B------:R-:W2:Y:S04]  /*6450*/  @P4 LDS.128 R12, [R85+0x14800] ;  /* 0x01480000550c4984 */ /* 0x000ea80000000c00 */
[----:B-1----:R1:W-:Y:S04]  /*6460*/  @!P1 STG.E.128 desc[UR40][R32.64+0x40], R8 ;  /* 0x0000400820009986 */ /* 0x0023e8000c101d28 */
[----:B--2---:R1:W-:Y:S02]  /*6470*/  @P4 STG.E.128 desc[UR40][R32.64+0x20], R12 ;  /* 0x0000200c20004986 */ /* 0x0043e4000c101d28 */
.L_x_335:
[----:B------:R-:W-:Y:S05]  /*6480*/  BSYNC B0 ;  /* 0x0000000000007941 */ /* 0x000fea0003800000 */
.L_x_327:
[----:B-12---:R-:W1:Y:S01]  /*6490*/  S2R R8, SR_TID.X ;  /* 0x0000000000087919 */ /* 0x006e620000002100 */
[----:B------:R-:W-:Y:S01]  /*64a0*/  @!PT LDS RZ, [RZ] ;  /* 0x00000000fffff984 */ /* 0x000fe20000000800 */
[----:B------:R-:W-:Y:S01]  /*64b0*/  @!PT LDS RZ, [RZ] ;  /* 0x00000000fffff984 */ /* 0x000fe20000000800 */
[----:B------:R-:W-:Y:S01]  /*64c0*/  @!PT LDS RZ, [RZ] ;  /* 0x00000000fffff984 */ /* 0x000fe20000000800 */
[----:B------:R-:W-:Y:S01]  /*64d0*/  @!PT LDS RZ, [RZ] ;  /* 0x00000000fffff984 */ /* 0x000fe20000000800 */
[----:B------:R2:W-:Y:S06]  /*64e0*/  MEMBAR.ALL.CTA ;  /* 0x0000000000007992 */ /* 0x0005ec0000008000 */
[----:B--2---:R-:W2:Y:S01]  /*64f0*/  FENCE.VIEW.ASYNC.S ;  /* 0x00000000000073c6 */ /* 0x004ea20000000000 */
[----:B------:R-:W-:Y:S05]  /*6500*/  WARPSYNC.ALL ;  /* 0x0000000000007948 */ /* 0x000fea0003800000 */
[----:B------:R-:W-:Y:S01]  /*6510*/  BSSY B0, `(.L_x_360) ;  /* 0x0000009000007945 */ /* 0x000fe20003800000 */
[----:B-1----:R-:W-:Y:S01]  /*6520*/  LOP3.LUT R8, R8, 0x7f, RZ, 0xc0, !PT ;  /* 0x0000007f08087812 */ /* 0x002fe200078ec0ff */
[----:B--2---:R1:W-:Y:S03]  /*6530*/  BAR.SYNC.DEFER_BLOCKING R64, 0x80 ;  /* 0x000200400000751d */ /* 0x0043e60000010000 */
[----:B------:R-:W-:-:S13]  /*6540*/  ISETP.NE.AND P4, PT, R8, RZ, PT ;  /* 0x000000ff0800720c */ /* 0x000fda0003f85270 */
[----:B------:R-:W-:-:S05]  /*6550*/  @!P4 VIADD R8, R84, 0x19ca0 ;  /* 0x00019ca05408c836 */ /* 0x000fca0000000000 */
[----:B------:R-:W-:-:S04]  /*6560*/  @!P4 PRMT R8, RZ, 0x654, R8 ;  /* 0x00000654ff08c816 */ /* 0x000fc80000000008 */
[----:B------:R1:W-:Y:S01]  /*6570*/  @!P4 SYNCS.ARRIVE.TRANS64.RED.A1T0 RZ, [R8+URZ], RZ ;  /* 0x000000ff08ffc9a7 */ /* 0x0003e2000810043f */
[----:B------:R-:W-:Y:S05]  /*6580*/  @!P3 BRA `(.L_x_361) ;  /* 0x000000000004b947 */ /* 0x000fea0003800000 */
[----:B------:R-:W-:Y:S01]  /*6590*/  BPT.TRAP 0x1 ;  /* 0x000000040000795c */ /* 0x000fe20000300000 */
.L_x_361:
[----:B------:R-:W-:Y:S05]  /*65a0*/  BSYNC B0 ;  /* 0x0000000000007941 */ /* 0x000fea0003800000 */
.L_x_360:
[----:B------:R-:W2:Y:S01]  /*65b0*/  SYNCS.PHASECHK.TRANS64.TRYWAIT P3, [R84+URZ+0x19cb0], R87 ;  /* 0x019cb057540075a7 */ /* 0x000ea2000806017f */
[----:B------:R-:W-:Y:S04]  /*65c0*/  BSSY B0, `(.L_x_362) ;  /* 0x0000002000007945 */ /* 0x000fe80003800000 */
[----:B--2---:R-:W-:Y:S05]  /*65d0*/  @!P3 BRA `(.L_x_363) ;  /* 0x0000014c004cb947 */ /* 0x004fea0003800000 */
.L_x_582:
[----:B------:R-:W-:Y:S05]  /*65e0*/  BSYNC B0 ;  /* 0x0000000000007941 */ /* 0x000fea0003800000 */
.L_x_362:
[----:B------:R-:W-:Y:S01]  /*65f0*/  ISETP.GE.AND P3, PT, R22, R86, PT ;  /* 0x000000561600720c */ /* 0x000fe20003f66270 */
[----:B------:R-:W-:-:S12]  /*6600*/  BSSY B0, `(.L_x_364) ;  /* 0x0000016000007945 */ /* 0x000fd80003800000 */
[----:B------:R-:W-:Y:S05]  /*6610*/  @P3 BRA `(.L_x_365) ;  /* 0x0000000000503947 */ /* 0x000fea0003800000 */
[----:B-1----:R-:W-:Y:S01]  /*6620*/  IMAD.WIDE R8, R26, 0x80, R48 ;  /* 0x000000801a087825 */ /* 0x002fe200078e0230 */
[----:B------:R-:W-:Y:S01]  /*6630*/  ULDC.64 UR4, c[0x0][0x328] ;  /* 0x0000ca0000047ab9 */ /* 0x000fe20000000a00 */
[----:B------:R-:W-:Y:S02]  /*6640*/  ULDC.64 UR6, c[0x0][0x318] ;  /* 0x0000c60000067ab9 */ /* 0x000fe40000000a00 */
[----:B------:R-:W-:Y:S02]  /*6650*/  IMAD.MOV.U32 R10, RZ, RZ, R58 ;  /* 0x000000ffff0a7224 */ /* 0x000fe400078e003a */
[----:B------:R-:W-:Y:S02]  /*6660*/  IMAD.MOV.U32 R11, RZ, RZ, R0 ;  /* 0x000000ffff0b7224 */ /* 0x000fe400078e0000 */
[----:B------:R-:W-:Y:S02]  /*6670*/  IMAD R9, R9, UR4, RZ ;  /* 0x0000000409097c24 */ /* 0x000fe4000f8e02ff */
[----:B------:R-:W-:Y:S01]  /*6680*/  IMAD.WIDE.U32 R10, R8, UR4, R10 ;  /* 0x00000004080a7c25 */ /* 0x000fe2000f8e000a */
[----:B------:R-:W-:-:S03]  /*6690*/  ULDC UR4, c[0x0][0x2f4] ;  /* 0x0000bd0000047ab9 */ /* 0x000fc60000000800 */
[----:B------:R-:W-:Y:S01]  /*66a0*/  IMAD R9, R8, UR5, R9 ;  /* 0x0000000508097c24 */ /* 0x000fe2000f8e0209 */
[----:B0--3--:R-:W-:-:S04]  /*66b0*/  IADD3 R12, P3, R10, UR6, RZ ;  /* 0x000000060a0c7c10 */ /* 0x009fc8000ff7e0ff */
[----:B------:R-:W-:Y:S02]  /*66c0*/  IADD3.X R13, R11, UR7, R9, P3, !PT ;  /* 0x000000070b0d7c10 */ /* 0x000fe40009ffe409 */
[----:B------:R-:W-:-:S13]  /*66d0*/  ISETP.GE.AND P3, PT, R18, UR4, PT ;  /* 0x0000000412007c0c */ /* 0x000fda000bf66270 */
[----:B------:R-:W0:Y:S04]  /*66e0*/  @!P3 LDS.128 R8, [R85+0x9000] ;  /* 0x009000005508b984 */ /* 0x000e280000000c00 */
[----:B0-----:R-:W-:Y:S01]  /*66f0*/  @!P3 STG.E.128 desc[UR40][R12.64], R8 ;  /* 0x000000080c00b986 */ /* 0x001fe2000c101d28 */
[----:B------:R-:W-:-:S13]  /*6700*/  ISETP.GE.AND P3, PT, R83, UR4, PT ;  /* 0x0000000453007c0c */ /* 0x000fda000bf66270 */
[----:B------:R-:W0:Y:S04]  /*6710*/  @!P3 LDS.128 R8, [R85+0xa000] ;  /* 0x00a000005508b984 */ /* 0x000e280000000c00 */
[----:B0-----:R-:W-:Y:S01]  /*6720*/  @!P3 STG.E.128 desc[UR40][R12.64+0x20], R8 ;  /* 0x000020080c00b986 */ /* 0x001fe2000c101d28 */
[----:B------:R-:W-:-:S13]  /*6730*/  ISETP.GE.AND P3, PT, R67, UR4, PT ;  /* 0x0000000443007c0c */ /* 0x000fda000bf66270 */
[----:B------:R-:W0:Y:S04]  /*6740*/  @!P3 LDS.128 R8, [R85+0xb000] ;  /* 0x00b000005508b984 */ /* 0x000e280000000c00 */
[----:B0-----:R0:W-:Y:S02]  /*6750*/  @!P3 STG.E.128 desc[UR40][R12.64+0x40], R8 ;  /* 0x000040080c00b986 */ /* 0x0011e4000c101d28 */
.L_x_365:
[----:B------:R-:W-:Y:S05]  /*6760*/  BSYNC B0 ;  /* 0x0000000000007941 */ /* 0x000fea0003800000 */
.L_x_364:
[----:B------:R-:W-:Y:S01]  /*6770*/  @!PT LDS RZ, [RZ] ;  /* 0x00000000fffff984 */ /* 0x000fe20000000800 */
[----:B------:R-:W-:Y:S01]  /*6780*/  @!PT LDS RZ, [RZ] ;  /* 0x00000000fffff984 */ /* 0x000fe20000000800 */
[----:B------:R-:W-:Y:S01]  /*6790*/  @!PT LDS RZ, [RZ] ;  /* 0x00000000fffff984 */ /* 0x000fe20000000800 */
[----:B------:R-:W-:Y:S01]  /*67a0*/  @!PT LDS RZ, [RZ] ;  /* 0x00000000fffff984 */ /* 0x000fe20000000800 */
[----:B------:R5:W-:Y:S06]  /*67b0*/  MEMBAR.ALL.CTA ;  /* 0x0000000000007992 */ /* 0x000bec0000008000 */
[----:B-----5:R-:W5:Y:S01]  /*67c0*/  FENCE.VIEW.ASYNC.S ;  /* 0x00000000000073c6 */ /* 0x020f620000000000 */
[----:B0-2---:R-:W-:Y:S01]  /*67d0*/  @!P4 VIADD R84, R84, 0x19cc0 ;  /* 0x00019cc05454c836 */ /* 0x005fe20000000000 */
[----:B-----5:R2:W-:Y:S04]  /*67e0*/  BAR.SYNC.DEFER_BLOCKING R64, 0x80 ;  /* 0x000200400000751d */ /* 0x0205e80000010000 */
[----:B------:R-:W-:Y:S01]  /*67f0*/  @!P4 PRMT R84, RZ, 0x654, R84 ;  /* 0x00000654ff54c816 */ /* 0x000fe20000000054 */
[----:B------:R-:W-:Y:S01]  /*6800*/  VIADD R17, R17, 0x1 ;  /* 0x0000000111117836 */ /* 0x000fe20000000000 */
[----:B------:R-:W-:-:S02]  /*6810*/  PLOP3.LUT P3, PT, PT, PT, PT, 0x8, 0x0 ;  /* 0x000000000000781c */ /* 0x000fc40003f6e170 */
[----:B------:R2:W-:Y:S02]  /*6820*/  @!P4 SYNCS.ARRIVE.TRANS64.RED.A1T0 RZ, [R84+URZ], RZ ;  /* 0x000000ff54ffc9a7 */ /* 0x0005e4000810043f */
[----:B------:R-:W-:-:S04]  /*6830*/  ISETP.NE.AND P4, PT, R17, 0x2, PT ;  /* 0x000000021100780c */ /* 0x000fc80003f85270 */
[----:B-1----:R-:W-:Y:S02]  /*6840*/  SEL R8, RZ, 0x1, P4 ;  /* 0x00000001ff087807 */ /* 0x002fe40002000000 */
[----:B------:R-:W-:Y:S02]  /*6850*/  SEL R17, R17, RZ, P4 ;  /* 0x000000ff11117207 */ /* 0x000fe40002000000 */
[----:B------:R-:W-:Y:S01]  /*6860*/  LOP3.LUT R23, R23, R8, RZ, 0x3c, !PT ;  /* 0x0000000817177212 */ /* 0x000fe200078e3cff */
[----:B--2---:R-:W-:Y:S06]  /*6870*/  @P2 BRA `(.L_x_366) ;  /* 0xffffffbc00702947 */ /* 0x004fec000383ffff */
.L_x_322:
[----:B------:R-:W-:Y:S01]  /*6880*/  BSSY B0, `(.L_x_367) ;  /* 0x0000005000007945 */ /* 0x000fe20003800000 */
[----:B------:R-:W-:-:S03]  /*6890*/  IMAD.MOV.U32 R3, RZ, RZ, RZ ;  /* 0x000000ffff037224 */ /* 0x000fc600078e00ff */
[----:B------:R-:W-:Y:S05]  /*68a0*/  @P3 BRA `(.L_x_368) ;  /* 0x0000000000083947 */ /* 0x000fea0003800000 */
[----:B------:R-:W1:Y:S02]  /*68b0*/  FENCE.VIEW.ASYNC.G ;  /* 0x00000000000073c6 */ /* 0x000e640000000100 */
[----:B-1----:R-:W-:Y:S06]  /*68c0*/  BAR.ARV 0xc, 0x200 ;  /* 0x0308000000007b1d */ /* 0x002fec0000002000 */
.L_x_368:
[----:B------:R-:W-:Y:S05]  /*68d0*/  BSYNC B0 ;  /* 0x0000000000007941 */ /* 0x000fea0003800000 */
.L_x_367:
[----:B------:R-:W2:Y:S01]  /*68e0*/  LDL R0, [R1+0x14] ;  /* 0x0000140001007983 */ /* 0x000ea20000100800 */
[----:B------:R-:W-:Y:S01]  /*68f0*/  BSSY B0, `(.L_x_369) ;  /* 0x0000021000007945 */ /* 0x000fe20003800000 */
[----:B--2---:R-:W-:-:S13]  /*6900*/  LOP3.LUT P0, RZ, R0, 0x2, RZ, 0xc0, !PT ;  /* 0x0000000200ff7812 */ /* 0x004fda000780c0ff */
[----:B------:R-:W-:Y:S05]  /*6910*/  @!P0 BRA `(.L_x_370) ;  /* 0x0000000000788947 */ /* 0x000fea0003800000 */
[----:B------:R-:W2:Y:S01]  /*6920*/  LDL R0, [R1+0x34] ;  /* 0x0000340001007983 */ /* 0x000ea20000100800 */
[----:B------:R-:W-:Y:S01]  /*6930*/  ULDC UR4, c[0x0][0x9f0] ;  /* 0x00027c0000047ab9 */ /* 0x000fe20000000800 */
[----:B--2---:R-:W-:-:S04]  /*6940*/  ISETP.NE.AND P0, PT, R0, RZ, PT ;  /* 0x000000ff0000720c */ /* 0x004fc80003f05270 */
        /* <DEDUP_REMOVED lines=9> */
[----:B0-----:R-:W-:Y:S01]  /*69e0*/  IADD3 R4, R3, 0xffffffe, RZ ;  /* 0x0ffffffe03047810 */ /* 0x001fe20007ffe0ff */
[----:B------:R-:W-:-:S05]  /*69f0*/  IMAD.MOV R3, RZ, RZ, -R10 ;  /* 0x000000ffff037224 */ /* 0x000fca00078e0a0a */
        /* <DEDUP_REMOVED lines=13> */
[----:B------:R-:W-:-:S04]  /*6ad0*/  IMAD.MOV.U32 R3, RZ, RZ, R5 ;  /* 0x000000ffff037224 */ /* 0x000fc800078e0005 */
[----:B------:R-:W-:Y:S01]  /*6ae0*/  @!P2 IMAD.MOV R3, RZ, RZ, -R3 ;  /* 0x000000ffff03a224 */ /* 0x000fe200078e0a03 */
[----:B------:R-:W-:-:S07]  /*6af0*/  @!P1 LOP3.LUT R3, RZ, R9, RZ, 0x33, !PT ;  /* 0x00000009ff039212 */ /* 0x000fce00078e33ff */
.L_x_370:
[----:B------:R-:W-:Y:S05]  /*6b00*/  BSYNC B0 ;  /* 0x0000000000007941 */ /* 0x000fea0003800000 */
.L_x_369:
[----:B------:R-:W2:Y:S01]  /*6b10*/  LDL R0, [R1+0x50] ;  /* 0x0000500001007983 */ /* 0x000ea20000100800 */
[----:B------:R-:W-:Y:S02]  /*6b20*/  PLOP3.LUT P0, PT, PT, PT, PT, 0x80, 0x0 ;  /* 0x000000000000781c */ /* 0x000fe40003f0f070 */
[----:B------:R-:W-:Y:S02]  /*6b30*/  CS2R R20, SRZ ;  /* 0x0000000000147805 */ /* 0x000fe4000001ff00 */
[----:B0--3--:R-:W-:Y:S02]  /*6b40*/  CS2R R12, SRZ ;  /* 0x00000000000c7805 */ /* 0x009fe4000001ff00 */
[----:B------:R-:W-:Y:S02]  /*6b50*/  CS2R R94, SRZ ;  /* 0x00000000005e7805 */ /* 0x000fe4000001ff00 */
[----:B------:R-:W-:Y:S02]  /*6b60*/  CS2R R90, SRZ ;  /* 0x00000000005a7805 */ /* 0x000fe4000001ff00 */
[----:B------:R-:W-:-:S02]  /*6b70*/  CS2R R26, SRZ ;  /* 0x00000000001a7805 */ /* 0x000fc4000001ff00 */
[----:B------:R-:W-:Y:S02]  /*6b80*/  CS2R R14, SRZ ;  /* 0x00000000000e7805 */ /* 0x000fe4000001ff00 */
[----:B------:R-:W-:Y:S02]  /*6b90*/  CS2R R102, SRZ ;  /* 0x0000000000667805 */ /* 0x000fe4000001ff00 */
[----:B------:R-:W-:Y:S02]  /*6ba0*/  CS2R R98, SRZ ;  /* 0x0000000000627805 */ /* 0x000fe4000001ff00 */
[----:B------:R-:W-:Y:S01]  /*6bb0*/  CS2R R32, SRZ ;  /* 0x0000000000207805 */ /* 0x000fe2000001ff00 */
[----:B------:R-:W-:Y:S01]  /*6bc0*/  IMAD.MOV.U32 R34, RZ, RZ, RZ ;  /* 0x000000ffff227224 */ /* 0x000fe200078e00ff */
[----:B------:R-:W-:Y:S02]  /*6bd0*/  CS2R R110, SRZ ;  /* 0x00000000006e7805 */ /* 0x000fe4000001ff00 */
[----:B------:R-:W-:-:S02]  /*6be0*/  CS2R R106, SRZ ;  /* 0x00000000006a7805 */ /* 0x000fc4000001ff00 */
[----:B------:R-:W-:Y:S01]  /*6bf0*/  CS2R R10, SRZ ;  /* 0x00000000000a7805 */ /* 0x000fe2000001ff00 */
[----:B----4-:R-:W-:Y:S01]  /*6c00*/  IMAD.MOV.U32 R38, RZ, RZ, RZ ;  /* 0x000000ffff267224 */ /* 0x010fe200078e00ff */
[----:B------:R-:W-:Y:S02]  /*6c10*/  CS2R R118, SRZ ;  /* 0x0000000000767805 */ /* 0x000fe4000001ff00 */
[----:B------:R-:W-:Y:S02]  /*6c20*/  CS2R R114, SRZ ;  /* 0x0000000000727805 */ /* 0x000fe4000001ff00 */
[----:B------:R-:W-:Y:S01]  /*6c30*/  CS2R R8, SRZ ;  /* 0x0000000000087805 */ /* 0x000fe2000001ff00 */
[----:B------:R-:W-:Y:S01]  /*6c40*/  IMAD.MOV.U32 R113, RZ, RZ, RZ ;  /* 0x000000ffff717224 */ /* 0x000fe200078e00ff */
[----:B------:R-:W-:Y:S01]  /*6c50*/  CS2R R126, SRZ ;  /* 0x00000000007e7805 */ /* 0x000fe2000001ff00 */
[----:B------:R-:W-:Y:S01]  /*6c60*/  IMAD.MOV.U32 R124, RZ, RZ, RZ ;  /* 0x000000ffff7c7224 */ /* 0x000fe200078e00ff */
[----:B------:R-:W-:-:S02]  /*6c70*/  CS2R R122, SRZ ;  /* 0x00000000007a7805 */ /* 0x000fc4000001ff00 */
[----:B------:R-:W-:Y:S01]  /*6c80*/  CS2R R6, SRZ ;  /* 0x0000000000067805 */ /* 0x000fe2000001ff00 */
[----:B------:R-:W-:Y:S01]  /*6c90*/  IMAD.MOV.U32 R121, RZ, RZ, RZ ;  /* 0x000000ffff797224 */ /* 0x000fe200078e00ff */
[----:B------:R-:W-:Y:S01]  /*6ca0*/  CS2R R134, SRZ ;  /* 0x0000000000867805 */ /* 0x000fe2000001ff00 */
[----:B------:R-:W-:Y:S01]  /*6cb0*/  IMAD.MOV.U32 R132, RZ, RZ, RZ ;  /* 0x000000ffff847224 */ /* 0x000fe200078e00ff */
[----:B------:R-:W-:Y:S01]  /*6cc0*/  CS2R R130, SRZ ;  /* 0x0000000000827805 */ /* 0x000fe2000001ff00 */
[----:B------:R-:W-:Y:S02]  /*6cd0*/  IMAD.MOV.U32 R129, RZ, RZ, RZ ;  /* 0x000000ffff817224 */ /* 0x000fe400078e00ff */
[----:B--2---:R-:W-:Y:S02]  /*6ce0*/  IMAD R4, R0, R3, RZ ;  /* 0x0000000300047224 */ /* 0x004fe400078e02ff */
[----:B------:R-:W-:-:S03]  /*6cf0*/  IMAD.MOV.U32 R0, RZ, RZ, RZ ;  /* 0x000000ffff007224 */ /* 0x000fc600078e00ff */
[----:B------:R0:W-:Y:S01]  /*6d00*/  STL [R1+0x1c], R4 ;  /* 0x00001c0401007387 */ /* 0x0001e20000100800 */
[----:B------:R-:W-:Y:S02]  /*6d10*/  VIADDMNMX R88, R4, R3, R2, PT ;  /* 0x0000000304587246 */ /* 0x000fe40003800102 */
[----:B------:R-:W-:Y:S02]  /*6d20*/  CS2R R2, SRZ ;  /* 0x0000000000027805 */ /* 0x000fe4000001ff00 */
[----:B------:R-:W-:-:S13]  /*6d30*/  ISETP.GT.AND P1, PT, R88, R4, PT ;  /* 0x000000045800720c */ /* 0x000fda0003f24270 */
[----:B0-----:R-:W-:Y:S05]  /*6d40*/  @!P1 BRA `(.L_x_371) ;  /* 0x000000a000409947 */ /* 0x001fea0003800000 */
[----:B------:R-:W0:Y:S01]  /*6d50*/  S2R R4, SR_TID.X ;  /* 0x0000000000047919 */ /* 0x000e220000002100 */
[----:B------:R-:W-:Y:S01]  /*6d60*/  VIADD R28, R16, 0xf000 ;  /* 0x0000f000101c7836 */ /* 0x000fe20000000000 */
[----:B------:R-:W-:Y:S04]  /*6d70*/  BSSY B6, `(.L_x_372) ;  /* 0x000001e000067945 */ /* 0x000fe80003800000 */
[----:B------:R-:W-:Y:S01]  /*6d80*/  LOP3.LUT P0, RZ, R28, 0x3ff, RZ, 0xc0, !PT ;  /* 0x000003ff1cff7812 */ /* 0x000fe2000780c0ff */
[----:B0-----:R-:W-:-:S05]  /*6d90*/  VIADD R5, R4, 0xffffff80 ;  /* 0xffffff8004057836 */ /* 0x001fca0000000000 */
[----:B------:R-:W-:-:S04]  /*6da0*/  SHF.R.S32.HI R4, RZ, 0x1f, R5 ;  /* 0x0000001fff047819 */ /* 0x000fc80000011405 */
[----:B------:R-:W-:-:S04]  /*6db0*/  LEA.HI R4, R4, R5, RZ, 0x7 ;  /* 0x0000000504047211 */ /* 0x000fc800078f38ff */
[----:B------:R-:W-:-:S05]  /*6dc0*/  SHF.R.S32.HI R4, RZ, 0x7, R4 ;  /* 0x00000007ff047819 */ /* 0x000fca0000011404 */
[----:B------:R-:W0:Y:S02]  /*6dd0*/  SHFL.IDX PT, R0, R4, RZ, 0x1f ;  /* 0x00001fff04007589 */ /* 0x000e2400000e0000 */
[----:B0-----:R-:W-:-:S05]  /*6de0*/  IMAD.HI R2, R0, 0x55555556, RZ ;  /* 0x5555555600027827 */ /* 0x001fca00078e02ff */
[----:B------:R-:W-:-:S05]  /*6df0*/  LEA.HI R3, R2, R2, RZ, 0x1 ;  /* 0x0000000202037211 */ /* 0x000fca00078f08ff */
[----:B------:R-:W-:-:S04]  /*6e00*/  IMAD R3, R3, -0x3, R0 ;  /* 0xfffffffd03037824 */ /* 0x000fc800078e0200 */
[----:B------:R-:W-:-:S05]  /*6e10*/  IMAD R3, R3, 0x800, R28 ;  /* 0x0000080003037824 */ /* 0x000fca00078e021c */
[----:B------:R-:W-:-:S04]  /*6e20*/  SHF.R.U32.HI R3, RZ, 0x4, R3 ;  /* 0x00000004ff037819 */ /* 0x000fc80000011603 */
[----:B------:R-:W-:Y:S01]  /*6e30*/  LOP3.LUT R36, R3, 0x3fff, RZ, 0xc0, !PT ;  /* 0x00003fff03247812 */ /* 0x000fe200078ec0ff */
[----:B------:R-:W-:Y:S06]  /*6e40*/  @!P0 BRA `(.L_x_373) ;  /* 0x0000000000408947 */ /* 0x000fec0003800000 */
[----:B------:R-:W-:Y:S01]  /*6e50*/  MOV R0, 0x0 ;  /* 0x0000000000007802 */ /* 0x000fe20000000f00 */
[----:B------:R-:W-:Y:S01]  /*6e60*/  ULDC.64 UR4, c[0x4][0x98] ;  /* 0x0100260000047ab9 */ /* 0x000fe20000000a00 */
[----:B------:R-:W-:Y:S01]  /*6e70*/  ULDC.64 UR6, c[0x4][0xa0] ;  /* 0x0100280000067ab9 */ /* 0x000fe20000000a00 */
[----:B------:R-:W-:Y:S01]  /*6e80*/  MOV R4, UR4 ;  /* 0x0000000400047c02 */ /* 0x000fe20008000f00 */
        /* <DEDUP_REMOVED lines=12> */
.L_x_373:
[----:B------:R-:W-:Y:S05]  /*6f50*/  BSYNC B6 ;  /* 0x0000000000067941 */ /* 0x000fea0003800000 */
.L_x_372:
[----:B------:R-:W2:Y:S01]  /*6f60*/  LDL R2, [R1+0x44] ;  /* 0x0000440001027983 */ /* 0x000ea20000100800 */
[----:B------:R-:W-:Y:S01]  /*6f70*/  ULDC.64 UR4, c[0x0][0x990] ;  /* 0x0002640000047ab9 */ /* 0x000fe20000000a00 */
[----:B------:R-:W-:Y:S02]  /*6f80*/  ULDC.64 UR6, c[0x0][0x998] ;  /* 0x0002660000067ab9 */ /* 0x000fe40000000a00 */
[----:B------:R-:W3:Y:S04]  /*6f90*/  LDL R21, [R1+0x28] ;  /* 0x0000280001157983 */ /* 0x000ee80000100800 */
[----:B------:R-:W4:Y:S01]  /*6fa0*/  LDL R20, [R1+0x18] ;  /* 0x0000180001147983 */ /* 0x000f220000100800 */
[----:B------:R-:W-:Y:S02]  /*6fb0*/  ISETP.NE.U32.AND P0, PT, RZ, UR4, PT ;  /* 0x00000004ff007c0c */ /* 0x000fe4000bf05070 */
[----:B------:R-:W-:-:S02]  /*6fc0*/  ISETP.NE.U32.AND P1, PT, RZ, UR6, PT ;  /* 0x00000006ff007c0c */ /* 0x000fc4000bf25070 */
[----:B------:R-:W-:Y:S02]  /*6fd0*/  ISETP.NE.AND.EX P0, PT, RZ, UR5, PT, P0 ;  /* 0x00000005ff007c0c */ /* 0x000fe4000bf05300 */
[----:B------:R-:W-:-:S11]  /*6fe0*/  ISETP.NE.AND.EX P1, PT, RZ, UR7, PT, P1 ;  /* 0x00000007ff007c0c */ /* 0x000fd6000bf25310 */
[----:B------:R-:W2:Y:S08]  /*6ff0*/  @P0 LDC.64 R6, c[0x0][0x9a8] ;  /* 0x00026a00ff060b82 */ /* 0x000eb00000000a00 */
[----:B------:R-:W0:Y:S08]  /*7000*/  @P1 LDC.64 R8, c[0x0][0x9b8] ;  /* 0x00026e00ff081b82 */ /* 0x000e300000000a00 */
[----:B------:R-:W4:Y:S08]  /*7010*/  @P0 LDC.64 R10, c[0x0][0x9b0] ;  /* 0x00026c00ff0a0b82 */ /* 0x000f300000000a00 */
[----:B------:R-:W1:Y:S01]  /*7020*/  @P1 LDC.64 R12, c[0x0][0x9c0] ;  /* 0x00027000ff0c1b82 */ /* 0x000e620000000a00 */
[----:B--2---:R-:W-:-:S02]  /*7030*/  @P0 IMAD R0, R2, R6, RZ ;  /* 0x0000000602000224 */ /* 0x004fc400078e02ff */
[----:B0-----:R-:W-:Y:S02]  /*7040*/  @P1 IMAD R2, R2, R8, RZ ;  /* 0x0000000802021224 */ /* 0x001fe400078e02ff */
[C---:B---3--:R-:W-:Y:S02]  /*7050*/  @P0 IMAD R7, R21.reuse, R7, R0 ;  /* 0x0000000715070224 */ /* 0x048fe400078e0200 */
[C---:B------:R-:W-:Y:S02]  /*7060*/  @P1 IMAD R9, R21.reuse, R9, R2 ;  /* 0x0000000915091224 */ /* 0x040fe400078e0202 */
[----:B------:R-:W-:-:S04]  /*7070*/  @P0 IMAD.WIDE.U32 R2, R21, R6, RZ ;  /* 0x0000000615020225 */ /* 0x000fc800078e00ff */
[----:B------:R-:W-:-:S04]  /*7080*/  @P1 IMAD.WIDE.U32 R4, R21, R8, RZ ;  /* 0x0000000815041225 */ /* 0x000fc800078e00ff */
[----:B------:R-:W-:Y:S02]  /*7090*/  @P0 IMAD.IADD R3, R3, 0x1, R7 ;  /* 0x0000000103030824 */ /* 0x000fe400078e0207 */
[----:B------:R-:W-:Y:S02]  /*70a0*/  @P1 IMAD.IADD R5, R5, 0x1, R9 ;  /* 0x0000000105051824 */ /* 0x000fe400078e0209 */
[----:B----4-:R-:W-:-:S04]  /*70b0*/  @P0 IMAD.WIDE.U32 R2, R20, R10, R2 ;  /* 0x0000000a14020225 */ /* 0x010fc800078e0002 */
[----:B-1----:R-:W-:Y:S01]  /*70c0*/  @P1 IMAD.WIDE.U32 R6, R20, R12, R4 ;  /* 0x0000000c14061225 */ /* 0x002fe200078e0004 */
[----:B------:R-:W-:Y:S01]  /*70d0*/  @P0 LEA R4, P2, R2, UR4, 0x2 ;  /* 0x0000000402040c11 */ /* 0x000fe2000f8410ff */
[----:B------:R-:W-:Y:S02]  /*70e0*/  ULDC UR4, c[0x0][0x3f4] ;  /* 0x0000fd0000047ab9 */ /* 0x000fe40000000800 */
[----:B------:R-:W-:Y:S01]  /*70f0*/  @P0 IMAD R5, R20, R11, R3 ;  /* 0x0000000b14050224 */ /* 0x000fe200078e0203 */
[----:B------:R-:W-:Y:S01]  /*7100*/  @P1 LEA R8, P3, R6, UR6, 0x2 ;  /* 0x0000000606081c11 */ /* 0x000fe2000f8610ff */
[----:B------:R-:W-:Y:S02]  /*7110*/  @P1 IMAD R3, R20, R13, R7 ;  /* 0x0000000d14031224 */ /* 0x000fe400078e0207 */
[----:B------:R-:W-:Y:S01]  /*7120*/  IMAD.MOV.U32 R0, RZ, RZ, 0x3f800000 ;  /* 0x3f800000ff007424 */ /* 0x000fe200078e00ff */
[----:B------:R-:W-:Y:S02]  /*7130*/  @P0 LEA.HI.X R5, R2, UR5, R5, 0x2, P2 ;  /* 0x0000000502050c11 */ /* 0x000fe400090f1405 */
[----:B------:R-:W-:Y:S01]  /*7140*/  @P1 LEA.HI.X R9, R6, UR7, R3, 0x2, P3 ;  /* 0x0000000706091c11 */ /* 0x000fe200098f1403 */
[----:B------:R-:W-:-:S04]  /*7150*/  IMAD.MOV.U32 R3, RZ, RZ, 0x3f800000 ;  /* 0x3f800000ff037424 */ /* 0x000fc800078e00ff */
[----:B------:R-:W2:Y:S04]  /*7160*/  @P1 LDG.E R0, desc[UR40][R8.64] ;  /* 0x0000002808001981 */ /* 0x000ea8000c1e1900 */
[----:B------:R-:W2:Y:S01]  /*7170*/  @P0 LDG.E R3, desc[UR40][R4.64] ;  /* 0x0000002804030981 */ /* 0x000ea2000c1e1900 */
[----:B------:R-:W-:Y:S01]  /*7180*/  ISETP.LT.AND P0, PT, RZ, UR4, PT ;  /* 0x00000004ff007c0c */ /* 0x000fe2000bf01270 */
[----:B------:R-:W-:Y:S01]  /*7190*/  ULDC UR4, c[0x0][0x9d8] ;  /* 0x0002760000047ab9 */ /* 0x000fe20000000800 */
[----:B--2---:R-:W-:-:S04]  /*71a0*/  FMUL.FTZ R0, R3, R0 ;  /* 0x0000000003007220 */ /* 0x004fc80000410000 */
[----:B------:R-:W-:-:S07]  /*71b0*/  FMUL.FTZ R2, R0, UR4 ;  /* 0x0000000400027c20 */ /* 0x000fce0008410000 */
[----:B------:R-:W-:Y:S05]  /*71c0*/  @P0 BRA `(.L_x_374) ;  /* 0x0000000000400947 */ /* 0x000fea0003800000 */
[----:B------:R-:W2:Y:S02]  /*71d0*/  LDL R20, [R1+0x40] ;  /* 0x0000400001147983 */ /* 0x000ea40000100800 */
[----:B--2---:R-:W-:-:S04]  /*71e0*/  LEA.HI R0, R20, R20, RZ, 0x1 ;  /* 0x0000001414007211 */ /* 0x004fc800078f08ff */
[----:B------:R-:W-:-:S05]  /*71f0*/  LOP3.LUT R0, R0, 0xfffffffe, RZ, 0xc0, !PT ;  /* 0xfffffffe00007812 */ /* 0x000fca00078ec0ff */
[----:B------:R-:W-:-:S05]  /*7200*/  IMAD.IADD R0, R20, 0x1, -R0 ;  /* 0x0000000114007824 */ /* 0x000fca00078e0a00 */
[----:B------:R-:W-:-:S04]  /*7210*/  SHF.L.U32 R3, R0, 0x1f, RZ ;  /* 0x0000001f00037819 */ /* 0x000fc800000006ff */
[----:B------:R0:W1:Y:S03]  /*7220*/  SYNCS.PHASECHK.TRANS64.TRYWAIT P0, [R16+URZ+0x19c00], R3 ;  /* 0x019c0003100075a7 */ /* 0x000066000800017f */
[----:B-1----:R-:W-:Y:S05]  /*7230*/  @!P0 NANOSLEEP.SYNCS 0x989680 ;  /* 0x009896800000895d */ /* 0x002fea0003900000 */
[----:B------:R-:W1:Y:S01]  /*7240*/  @!P0 SYNCS.PHASECHK.TRANS64 P0, [R16+URZ+0x19c00], R3 ;  /* 0x019c0003100085a7 */ /* 0x000e62000800007f */
[----:B------:R-:W-:Y:S04]  /*7250*/  BSSY B0, `(.L_x_375) ;  /* 0x0000006000007945 */ /* 0x000fe80003800000 */
[----:B-1----:R-:W-:Y:S05]  /*7260*/  @P0 BRA `(.L_x_376) ;  /* 0x0000000000100947 */ /* 0x002fea0003800000 */
.L_x_377:
[----:B-1----:R1:W2:Y:S02]  /*7270*/  SYNCS.PHASECHK.TRANS64.TRYWAIT P0, [R16+URZ+0x19c00], R3 ;  /* 0x019c0003100075a7 */ /* 0x0022a4000800017f */
[----:B--2---:R-:W-:Y:S05]  /*7280*/  @!P0 NANOSLEEP.SYNCS 0x989680 ;  /* 0x009896800000895d */ /* 0x004fea0003900000 */
[----:B------:R-:W2:Y:S02]  /*7290*/  @!P0 SYNCS.PHASECHK.TRANS64 P0, [R16+URZ+0x19c00], R3 ;  /* 0x019c0003100085a7 */ /* 0x000ea4000800007f */
[----:B--2---:R-:W-:Y:S05]  /*72a0*/  @!P0 BRA `(.L_x_377) ;  /* 0xfffffffc00f08947 */ /* 0x004fea000383ffff */
.L_x_376:
[----:B------:R-:W-:Y:S05]  /*72b0*/  BSYNC B0 ;  /* 0x0000000000007941 */ /* 0x000fea0003800000 */
.L_x_375:
[----:B------:R-:W-:Y:S05]  /*72c0*/  BRA `(.L_x_378) ;  /* 0x00000040008c7947 */ /* 0x000fea0003800000 */
.L_x_374:
[----:B------:R-:W0:Y:S01]  /*72d0*/  LDC.64 R26, c[0x0][0x3e8] ;  /* 0x0000fa00ff1a7b82 */ /* 0x000e220000000a00 */
[----:B------:R-:W-:Y:S01]  /*72e0*/  LOP3.LUT P0, RZ, R28, 0x9f, RZ, 0xc0, !PT ;  /* 0x0000009f1cff7812 */ /* 0x000fe2000780c0ff */
[----:B------:R-:W-:Y:S01]  /*72f0*/  ULDC.64 UR4, c[0x0][0x3f8] ;  /* 0x0000fe0000047ab9 */ /* 0x000fe20000000a00 */
[----:B-----5:R-:W-:Y:S01]  /*7300*/  SHF.R.S32.HI R0, RZ, 0x1f, R25 ;  /* 0x0000001fff007819 */ /* 0x020fe20000011419 */
[----:B------:R-:W-:Y:S01]  /*7310*/  ULDC.64 UR6, c[0x0][0x408] ;  /* 0x0001020000067ab9 */ /* 0x000fe20000000a00 */
[----:B------:R-:W-:Y:S03]  /*7320*/  BSSY B6, `(.L_x_379) ;  /* 0x000001b000067945 */ /* 0x000fe60003800000 */
[----:B------:R-:W1:Y:S01]  /*7330*/  LDC.64 R30, c[0x0][0x400] ;  /* 0x00010000ff1e7b82 */ /* 0x000e620000000a00 */
[C---:B------:R-:W-:Y:S02]  /*7340*/  IMAD R4, R0.reuse, UR4, RZ ;  /* 0x0000000400047c24 */ /* 0x040fe4000f8e02ff */
[----:B------:R-:W-:-:S02]  /*7350*/  IMAD R0, R0, UR6, RZ ;  /* 0x0000000600007c24 */ /* 0x000fc4000f8e02ff */
[C---:B------:R-:W-:Y:S02]  /*7360*/  IMAD R3, R25.reuse, UR5, R4 ;  /* 0x0000000519037c24 */ /* 0x040fe4000f8e0204 */
[C---:B------:R-:W-:Y:S02]  /*7370*/  IMAD R5, R25.reuse, UR7, R0 ;  /* 0x0000000719057c24 */ /* 0x040fe4000f8e0200 */
[----:B0-----:R-:W-:-:S04]  /*7380*/  IMAD.WIDE.U32 R26, R25, UR4, R26 ;  /* 0x00000004191a7c25 */ /* 0x001fc8000f8e001a */
[----:B-1----:R-:W-:-:S04]  /*7390*/  IMAD.WIDE.U32 R30, R25, UR6, R30 ;  /* 0x00000006191e7c25 */ /* 0x002fc8000f8e001e */
[----:B------:R-:W-:Y:S02]  /*73a0*/  IMAD.IADD R25, R3, 0x1, R27 ;  /* 0x0000000103197824 */ /* 0x000fe400078e021b */
[----:B------:R-:W-:Y:S01]  /*73b0*/  IMAD.IADD R28, R5, 0x1, R31 ;  /* 0x00000001051c7824 */ /* 0x000fe200078e021f */
[----:B------:R-:W-:Y:S06]  /*73c0*/  @!P0 BRA `(.L_x_380) ;  /* 0x0000000000408947 */ /* 0x000fec0003800000 */
[----:B------:R-:W-:Y:S01]  /*73d0*/  MOV R0, 0x0 ;  /* 0x0000000000007802 */ /* 0x000fe20000000f00 */
[----:B------:R-:W-:Y:S01]  /*73e0*/  ULDC.64 UR4, c[0x4][0x98] ;  /* 0x0100260000047ab9 */ /* 0x000fe20000000a00 */
[----:B------:R-:W-:Y:S01]  /*73f0*/  ULDC.64 UR6, c[0x4][0xa0] ;  /* 0x0100280000067ab9 */ /* 0x000fe20000000a00 */
[----:B------:R-:W-:Y:S01]  /*7400*/  IMAD.U32 R4, RZ, RZ, UR4 ;  /* 0x00000004ff047e24 */ /* 0x000fe2000f8e00ff */
        /* <DEDUP_REMOVED lines=11> */
[----:B-1----:R-:W-:Y:S05]  /*74c0*/  CALL.ABS.NOINC R14 ;  /* 0x000000000e007343 */ /* 0x002fea0003c00000 */
.L_x_380:
[----:B------:R-:W-:Y:S05]  /*74d0*/  BSYNC B6 ;  /* 0x0000000000067941 */ /* 0x000fea0003800000 */
.L_x_379:
[----:B------:R-:W2:Y:S01]  /*74e0*/  LDL R20, [R1+0x24] ;  /* 0x0000240001147983 */ /* 0x000ea20000100800 */
[----:B------:R-:W-:Y:S01]  /*74f0*/  ULDC.U8 UR4, c[0x0][0x410] ;  /* 0x0001040000047ab9 */ /* 0x000fe20000000000 */
[----:B------:R-:W-:Y:S01]  /*7500*/  BSSY B0, `(.L_x_381) ;  /* 0x00003f7000007945 */ /* 0x000fe20003800000 */
[----:B------:R-:W-:Y:S01]  /*7510*/  ISETP.NE.AND P0, PT, RZ, UR4, PT ;  /* 0x00000004ff007c0c */ /* 0x000fe2000bf05270 */
[----:B------:R-:W-:Y:S02]  /*7520*/  IMAD R4, R29, 0xc0, R22 ;  /* 0x000000c01d047824 */ /* 0x000fe400078e0216 */
[----:B--2---:R-:W-:-:S10]  /*7530*/  IMAD.IADD R21, R16, 0x1, R20 ;  /* 0x0000000110157824 */ /* 0x004fd400078e0214 */
[----:B------:R-:W-:Y:S05]  /*7540*/  @!P0 BRA `(.L_x_382) ;  /* 0x0000001800d08947 */ /* 0x000fea0003800000 */
[----:B------:R-:W-:-:S03]  /*7550*/  UMOV UR4, 0xffffffff ;  /* 0xffffffff00047882 */ /* 0x000fc60000000000 */
[----:B------:R-:W-:Y:S05]  /*7560*/  BRA.DIV UR4, `(.L_x_383) ;  /* 0x0000013e047c7947 */ /* 0x000fea000b800000 */
[----:B------:R0:W1:Y:S04]  /*7570*/  SHFL.IDX PT, R27, R26, RZ, 0x1e1f ;  /* 0x001e1fff1a1b7589 */ /* 0x00006800000e0000 */
[----:B------:R0:W2:Y:S04]  /*7580*/  SHFL.IDX PT, R14, R30, RZ, 0x1e1f ;  /* 0x001e1fff1e0e7589 */ /* 0x0000a800000e0000 */
[----:B------:R0:W3:Y:S04]  /*7590*/  SHFL.IDX PT, R0, R25, RZ, 0x1e1f ;  /* 0x001e1fff19007589 */ /* 0x0000e800000e0000 */
[----:B------:R0:W4:Y:S02]  /*75a0*/  SHFL.IDX PT, R3, R28, RZ, 0x1e1f ;  /* 0x001e1fff1c037589 */ /* 0x00012400000e0000 */
.L_x_588:
[----:B------:R-:W5:Y:S01]  /*75b0*/  LDL R6, [R1+0x40] ;  /* 0x0000400001067983 */ /* 0x000f620000100800 */
[----:B------:R-:W-:Y:S01]  /*75c0*/  ULDC UR4, c[0x0][0x448] ;  /* 0x0001120000047ab9 */ /* 0x000fe20000000800 */
[----:B------:R-:W-:Y:S01]  /*75d0*/  BSSY B1, `(.L_x_384) ;  /* 0x000002f000017945 */ /* 0x000fe20003800000 */
[----:B------:R-:W-:Y:S01]  /*75e0*/  IMAD R20, R24, UR4, RZ ;  /* 0x0000000418147c24 */ /* 0x000fe2000f8e02ff */
[----:B------:R-:W-:Y:S02]  /*75f0*/  CS2R R32, SRZ ;  /* 0x0000000000207805 */ /* 0x000fe4000001ff00 */
[----:B------:R-:W-:Y:S02]  /*7600*/  CS2R R12, SRZ ;  /* 0x00000000000c7805 */ /* 0x000fe4000001ff00 */
[----:B------:R-:W-:Y:S02]  /*7610*/  CS2R R8, SRZ ;  /* 0x0000000000087805 */ /* 0x000fe4000001ff00 */
[----:B0-----:R-:W-:-:S02]  /*7620*/  CS2R R30, SRZ ;  /* 0x00000000001e7805 */ /* 0x001fc4000001ff00 */
[----:B------:R-:W-:Y:S02]  /*7630*/  ISETP.GE.AND P0, PT, R4, R20, PT ;  /* 0x000000140400720c */ /* 0x000fe40003f06270 */
[----:B------:R-:W-:Y:S02]  /*7640*/  CS2R R24, SRZ ;  /* 0x0000000000187805 */ /* 0x000fe4000001ff00 */
[----:B------:R-:W-:Y:S02]  /*7650*/  CS2R R10, SRZ ;  /* 0x00000000000a7805 */ /* 0x000fe4000001ff00 */
[----:B-----5:R-:W-:-:S04]  /*7660*/  LEA.HI R5, R6, R6, RZ, 0x1 ;  /* 0x0000000606057211 */ /* 0x020fc800078f08ff */
[----:B------:R-:W-:-:S05]  /*7670*/  LOP3.LUT R5, R5, 0xfffffffe, RZ, 0xc0, !PT ;  /* 0xfffffffe05057812 */ /* 0x000fca00078ec0ff */
[----:B------:R-:W-:-:S05]  /*7680*/  IMAD.IADD R5, R6, 0x1, -R5 ;  /* 0x0000000106057824 */ /* 0x000fca00078e0a05 */
[----:B------:R-:W-:Y:S01]  /*7690*/  SHF.L.U32 R37, R5, 0x1f, RZ ;  /* 0x0000001f05257819 */ /* 0x000fe200000006ff */
[----:B------:R-:W-:Y:S06]  /*76a0*/  @P0 BRA `(.L_x_385) ;  /* 0x0000000000840947 */ /* 0x000fec0003800000 */
[----:B------:R-:W2:Y:S01]  /*76b0*/  LDL R6, [R1+0x8] ;  /* 0x0000080001067983 */ /* 0x000ea20000100800 */
[----:B------:R-:W-:-:S03]  /*76c0*/  ULDC UR4, c[0x0][0x3f4] ;  /* 0x0000fd0000047ab9 */ /* 0x000fc60000000800 */
[----:B------:R-:W3:Y:S01]  /*76d0*/  LDL R15, [R1+0xc] ;  /* 0x00000c00010f7983 */ /* 0x000ee20000100800 */
[----:B------:R-:W-:Y:S02]  /*76e0*/  ISETP.GE.AND P1, PT, R152, UR4, PT ;  /* 0x0000000498007c0c */ /* 0x000fe4000bf26270 */
[----:B------:R-:W-:Y:S02]  /*76f0*/  CS2R R24, SRZ ;  /* 0x0000000000187805 */ /* 0x000fe4000001ff00 */
[----:B------:R-:W-:Y:S02]  /*7700*/  CS2R R12, SRZ ;  /* 0x00000000000c7805 */ /* 0x000fe4000001ff00 */
[----:B------:R-:W-:Y:S02]  /*7710*/  CS2R R30, SRZ ;  /* 0x00000000001e7805 */ /* 0x000fe4000001ff00 */
[----:B------:R-:W-:Y:S02]  /*7720*/  CS2R R32, SRZ ;  /* 0x0000000000207805 */ /* 0x000fe4000001ff00 */
[----:B------:R-:W-:-:S03]  /*7730*/  CS2R R10, SRZ ;  /* 0x00000000000a7805 */ /* 0x000fc6000001ff00 */
[----:B-1----:R-:W-:Y:S02]  /*7740*/  @!P1 IADD3 R26, P3, R152, R27, RZ ;  /* 0x0000001b981a9210 */ /* 0x002fe40007f7e0ff */
[----:B------:R-:W-:Y:S02]  /*7750*/  @!P1 SHF.R.S32.HI R5, RZ, 0x1f, R152 ;  /* 0x0000001fff059819 */ /* 0x000fe40000011498 */
[----:B--2---:R-:W-:Y:S02]  /*7760*/  ISETP.GE.AND P2, PT, R6, UR4, PT ;  /* 0x0000000406007c0c */ /* 0x004fe4000bf46270 */
[----:B------:R-:W-:Y:S02]  /*7770*/  SHF.R.S32.HI R7, RZ, 0x1f, R6 ;  /* 0x0000001fff077819 */ /* 0x000fe40000011406 */
[----:B---3--:R-:W-:Y:S02]  /*7780*/  ISETP.GE.AND P0, PT, R15, UR4, PT ;  /* 0x000000040f007c0c */ /* 0x008fe4000bf06270 */
[----:B------:R-:W-:-:S07]  /*7790*/  SHF.R.S32.HI R8, RZ, 0x1f, R15 ;  /* 0x0000001fff087819 */ /* 0x000fce000001140f */
[CC--:B------:R-:W-:Y:S02]  /*77a0*/  @!P2 IADD3 R34, P6, R6.reuse, R27.reuse, RZ ;  /* 0x0000001b0622a210 */ /* 0x0c0fe40007fde0ff */
[-C--:B------:R-:W-:Y:S02]  /*77b0*/  @!P2 IADD3 R38, P5, R6, R14.reuse, RZ ;  /* 0x0000000e0626a210 */ /* 0x080fe40007fbe0ff */
[----:B------:R-:W-:Y:S01]  /*77c0*/  @!P0 IADD3 R4, P4, R15, R27, RZ ;  /* 0x0000001b0f048210 */ /* 0x000fe20007f9e0ff */
[--C-:B------:R-:W-:Y:S01]  /*77d0*/  @!P2 IMAD.X R35, R0, 0x1, R7.reuse, P6 ;  /* 0x000000010023a824 */ /* 0x100fe200030e0607 */
[-C--:B------:R-:W-:Y:S01]  /*77e0*/  @!P1 IADD3 R6, P6, R152, R14.reuse, RZ ;  /* 0x0000000e98069210 */ /* 0x080fe20007fde0ff */
[----:B----4-:R-:W-:Y:S01]  /*77f0*/  @!P2 IMAD.X R39, R3, 0x1, R7, P5 ;  /* 0x000000010327a824 */ /* 0x010fe200028e0607 */
[----:B------:R-:W-:Y:S01]  /*7800*/  @!P0 IADD3 R14, P5, R15, R14, RZ ;  /* 0x0000000e0f0e8210 */ /* 0x000fe20007fbe0ff */
[--C-:B------:R-:W-:Y:S01]  /*7810*/  @!P1 IMAD.X R27, R0, 0x1, R5.reuse, P3 ;  /* 0x00000001001b9824 */ /* 0x100fe200018e0605 */
[----:B------:R0:W5:Y:S01]  /*7820*/  @!P2 LD.E.64 R24, desc[UR40][R34.64] ;  /* 0x000000282218a980 */ /* 0x000162000c101b00 */
[----:B------:R-:W-:-:S02]  /*7830*/  @!P1 IMAD.X R7, R3, 0x1, R5, P6 ;  /* 0x0000000103079824 */ /* 0x000fc400030e0605 */
[--C-:B------:R-:W-:Y:S01]  /*7840*/  @!P0 IMAD.X R5, R0, 0x1, R8.reuse, P4 ;  /* 0x0000000100058824 */ /* 0x100fe200020e0608 */
[----:B------:R0:W5:Y:S01]  /*7850*/  @!P2 LD.E.64 R12, desc[UR40][R38.64] ;  /* 0x00000028260ca980 */ /* 0x000162000c101b00 */
[----:B------:R-:W-:Y:S01]  /*7860*/  @!P0 IMAD.X R15, R3, 0x1, R8, P5 ;  /* 0x00000001030f8824 */ /* 0x000fe200028e0608 */
[----:B------:R-:W-:Y:S02]  /*7870*/  CS2R R8, SRZ ;  /* 0x0000000000087805 */ /* 0x000fe4000001ff00 */
[----:B------:R0:W5:Y:S04]  /*7880*/  @!P1 LD.E.64 R30, desc[UR40][R26.64] ;  /* 0x000000281a1e9980 */ /* 0x000168000c101b00 */
[----:B------:R0:W5:Y:S04]  /*7890*/  @!P1 LD.E.64 R32, desc[UR40][R6.64] ;  /* 0x0000002806209980 */ /* 0x000168000c101b00 */
[----:B------:R0:W5:Y:S04]  /*78a0*/  @!P0 LD.E.64 R10, desc[UR40][R4.64] ;  /* 0x00000028040a8980 */ /* 0x000168000c101b00 */
[----:B------:R0:W5:Y:S02]  /*78b0*/  @!P0 LD.E.64 R8, desc[UR40][R14.64] ;  /* 0x000000280e088980 */ /* 0x000164000c101b00 */
.L_x_385:
[----:B------:R-:W-:Y:S05]  /*78c0*/  BSYNC B1 ;  /* 0x0000000000017941 */ /* 0x000fea0003800000 */
.L_x_384:
[----:B------:R-:W1:Y:S01]  /*78d0*/  SYNCS.PHASECHK.TRANS64.TRYWAIT P0, [R16+URZ+0x19c00], R37 ;  /* 0x019c0025100075a7 */ /* 0x000e62000800017f */
[----:B---3--:R-:W-:Y:S01]  /*78e0*/  IMAD R0, R29, -0xc0, R20 ;  /* 0xffffff401d007824 */ /* 0x008fe200078e0214 */
[----:B------:R-:W-:Y:S04]  /*78f0*/  BSSY B1, `(.L_x_386) ;  /* 0x0000004000017945 */ /* 0x000fe80003800000 */
[----:B----4-:R-:W-:-:S04]  /*7900*/  VIMNMX R3, R0, 0xc0, PT ;  /* 0x000000c000037848 */ /* 0x010fc80003fe0100 */
[----:B------:R-:W-:Y:S01]  /*7910*/  ISETP.GE.AND P1, PT, R22, R3, PT ;  /* 0x000000031600720c */ /* 0x000fe20003f26270 */
[----:B-1----:R-:W-:-:S12]  /*7920*/  @!P0 BRA `(.L_x_387) ;  /* 0x0000013800fc8947 */ /* 0x002fd80003800000 */
.L_x_589:
[----:B------:R-:W-:Y:S05]  /*7930*/  BSYNC B1 ;  /* 0x0000000000017941 */ /* 0x000fea0003800000 */
.L_x_386:
[----:B------:R-:W-:Y:S05]  /*7940*/  @P1 BRA `(.L_x_388) ;  /* 0x0000003800c81947 */ /* 0x000fea0003800000 */
[----:B0-----:R-:W3:Y:S01]  /*7950*/  LDL R4, [R1+0x8] ;  /* 0x0000080001047983 */ /* 0x001ee20000100800 */
[----:B------:R-:W0:Y:S03]  /*7960*/  LDC R3, c[0x0][0x3f4] ;  /* 0x0000fd00ff037b82 */ /* 0x000e260000000800 */
[----:B------:R-:W4:Y:S01]  /*7970*/  LDL R0, [R1+0xc] ;  /* 0x00000c0001007983 */ /* 0x000f220000100800 */
[----:B------:R-:W-:Y:S01]  /*7980*/  BSSY B1, `(.L_x_389) ;  /* 0x000007b000017945 */ /* 0x000fe20003800000 */
[-C--:B0-----:R-:W-:Y:S02]  /*7990*/  ISETP.GE.AND P0, PT, R152, R3.reuse, PT ;  /* 0x000000039800720c */ /* 0x081fe40003f06270 */
[-C--:B---3--:R-:W-:Y:S02]  /*79a0*/  ISETP.GE.AND P1, PT, R4, R3.reuse, PT ;  /* 0x000000030400720c */ /* 0x088fe40003f26270 */
[----:B----4-:R-:W-:-:S09]  /*79b0*/  ISETP.GE.AND P2, PT, R0, R3, PT ;  /* 0x000000030000720c */ /* 0x010fd20003f46270 */
[----:B------:R-:W-:Y:S05]  /*79c0*/  @P0 BRA `(.L_x_390) ;  /* 0x0000000400d80947 */ /* 0x000fea0003800000 */
[----:B------:R-:W0:Y:S01]  /*79d0*/  LDS.128 R4, [R21+0xf000] ;  /* 0x00f0000015047984 */ /* 0x000e220000000c00 */
[----:B-----5:R-:W-:Y:S02]  /*79e0*/  SHF.R.U32.HI R15, RZ, 0x8, R31 ;  /* 0x00000008ff0f7819 */ /* 0x020fe4000001161f */
[----:B------:R-:W-:Y:S02]  /*79f0*/  SHF.R.U32.HI R3, RZ, 0x8, R30 ;  /* 0x00000008ff037819 */ /* 0x000fe4000001161e */
[----:B--2---:R-:W-:Y:S02]  /*7a00*/  LOP3.LUT R14, R31, 0xff, RZ, 0xc0, !PT ;  /* 0x000000ff1f0e7812 */ /* 0x004fe400078ec0ff */
[----:B------:R-:W-:Y:S02]  /*7a10*/  LOP3.LUT R15, R15, 0xff, RZ, 0xc0, !PT ;  /* 0x000000ff0f0f7812 */ /* 0x000fe400078ec0ff */
[----:B------:R-:W-:Y:S02]  /*7a20*/  SHF.R.U32.HI R29, RZ, 0x8, R33 ;  /* 0x00000008ff1d7819 */ /* 0x000fe40000011621 */
[----:B------:R-:W-:-:S02]  /*7a30*/  LOP3.LUT R0, R30, 0xff, RZ, 0xc0, !PT ;  /* 0x000000ff1e007812 */ /* 0x000fc400078ec0ff */
[----:B------:R-:W-:Y:S02]  /*7a40*/  LOP3.LUT R3, R3, 0xff, RZ, 0xc0, !PT ;  /* 0x000000ff03037812 */ /* 0x000fe400078ec0ff */
[----:B------:R-:W-:Y:S02]  /*7a50*/  PRMT R14, R15, 0x7604, R14 ;  /* 0x000076040f0e7816 */ /* 0x000fe4000000000e */
[----:B------:R-:W-:Y:S02]  /*7a60*/  SHF.R.U32.HI R28, RZ, 0x10, R31 ;  /* 0x00000010ff1c7819 */ /* 0x000fe4000001161f */
[----:B------:R-:W-:Y:S02]  /*7a70*/  SHF.R.U32.HI R15, RZ, 0x8, R32 ;  /* 0x00000008ff0f7819 */ /* 0x000fe40000011620 */
[----:B------:R-:W-:Y:S02]  /*7a80*/  LOP3.LUT R20, R33, 0xff, RZ, 0xc0, !PT ;  /* 0x000000ff21147812 */ /* 0x000fe400078ec0ff */
[----:B------:R-:W-:-:S02]  /*7a90*/  LOP3.LUT R29, R29, 0xff, RZ, 0xc0, !PT ;  /* 0x000000ff1d1d7812 */ /* 0x000fc400078ec0ff */
[----:B------:R-:W-:Y:S02]  /*7aa0*/  SHF.R.U32.HI R26, RZ, 0x10, R33 ;  /* 0x00000010ff1a7819 */ /* 0x000fe40000011621 */
[----:B------:R-:W-:Y:S02]  /*7ab0*/  PRMT R3, R3, 0x7604, R0 ;  /* 0x0000760403037816 */ /* 0x000fe40000000000 */
[----:B------:R-:W-:Y:S02]  /*7ac0*/  LOP3.LUT R0, R32, 0xff, RZ, 0xc0, !PT ;  /* 0x000000ff20007812 */ /* 0x000fe400078ec0ff */
[----:B------:R-:W-:Y:S01]  /*7ad0*/  LOP3.LUT R27, R15, 0xff, RZ, 0xc0, !PT ;  /* 0x000000ff0f1b7812 */ /* 0x000fe200078ec0ff */
[----:B------:R-:W-:Y:S01]  /*7ae0*/  IMAD.U32 R15, R28, 0x10000, RZ ;  /* 0x000100001c0f7824 */ /* 0x000fe200078e00ff */
[----:B------:R-:W-:Y:S01]  /*7af0*/  PRMT R20, R29, 0x7604, R20 ;  /* 0x000076041d147816 */ /* 0x000fe20000000014 */
[----:B------:R-:W-:Y:S01]  /*7b00*/  IMAD.U32 R29, R26, 0x10000, RZ ;  /* 0x000100001a1d7824 */ /* 0x000fe200078e00ff */
[----:B------:R-:W-:-:S02]  /*7b10*/  PRMT R27, R27, 0x7604, R0 ;  /* 0x000076041b1b7816 */ /* 0x000fc40000000000 */
[----:B------:R-:W-:Y:S02]  /*7b20*/  LOP3.LUT R3, R3, 0xff0000, R30, 0xf8, !PT ;  /* 0x00ff000003037812 */ /* 0x000fe400078ef81e */
[----:B------:R-:W-:Y:S02]  /*7b30*/  LOP3.LUT R15, R14, 0xff0000, R15, 0xf8, !PT ;  /* 0x00ff00000e0f7812 */ /* 0x000fe400078ef80f */
[----:B------:R-:W-:Y:S02]  /*7b40*/  LOP3.LUT R35, R20, 0xff0000, R29, 0xf8, !PT ;  /* 0x00ff000014237812 */ /* 0x000fe400078ef81d */
[----:B------:R-:W-:Y:S02]  /*7b50*/  LOP3.LUT R29, R27, 0xff0000, R32, 0xf8, !PT ;  /* 0x00ff00001b1d7812 */ /* 0x000fe400078ef820 */
[----:B------:R-:W-:Y:S02]  /*7b60*/  LOP3.LUT R27, R3, 0xff000000, R30, 0xf8, !PT ;  /* 0xff000000031b7812 */ /* 0x000fe400078ef81e */
[----:B------:R-:W-:-:S02]  /*7b70*/  LOP3.LUT R35, R35, 0xff000000, R33, 0xf8, !PT ;  /* 0xff00000023237812 */ /* 0x000fc400078ef821 */
[----:B------:R-:W-:Y:S02]  /*7b80*/  LOP3.LUT R30, R15, 0xff000000, R31, 0xf8, !PT ;  /* 0xff0000000f1e7812 */ /* 0x000fe400078ef81f */
[----:B0-----:R-:W-:Y:S02]  /*7b90*/  F2FP.F16.E4M3.UNPACK_B R0, R6.H1 ;  /* 0x00000006ff00723e */ /* 0x001fe400030006ff */
[----:B------:R-:W-:Y:S02]  /*7ba0*/  F2FP.F16.E4M3.UNPACK_B R31, R35 ;  /* 0x00000023ff1f723e */ /* 0x000fe400020006ff */
[----:B------:R-:W-:Y:S01]  /*7bb0*/  F2FP.F16.E4M3.UNPACK_B R28, R30 ;  /* 0x0000001eff1c723e */ /* 0x000fe200020006ff */
[----:B------:R-:W-:Y:S01]  /*7bc0*/  HADD2.F32 R15, -RZ, R0.H1_H1 ;  /* 0x30000000ff0f7230 */ /* 0x000fe20000004100 */
[----:B------:R-:W-:Y:S01]  /*7bd0*/  LOP3.LUT R32, R29, 0xff000000, R32, 0xf8, !PT ;  /* 0xff0000001d207812 */ /* 0x000fe200078ef820 */
[----:B------:R-:W-:Y:S01]  /*7be0*/  HADD2.F32 R33, -RZ, R31.H1_H1 ;  /* 0x3000001fff217230 */ /* 0x000fe20000004100 */
[----:B------:R-:W-:Y:S01]  /*7bf0*/  F2FP.F16.E4M3.UNPACK_B R3, R6 ;  /* 0x00000006ff03723e */ /* 0x000fe200020006ff */
[----:B------:R-:W-:Y:S01]  /*7c00*/  HADD2.F32 R29, -RZ, R28.H1_H1 ;  /* 0x3000001cff1d7230 */ /* 0x000fe20000004100 */
[-C--:B------:R-:W-:Y:S01]  /*7c10*/  F2FP.F16.E4M3.UNPACK_B R20, R7.reuse ;  /* 0x00000007ff14723e */ /* 0x080fe200020006ff */
[----:B------:R-:W-:Y:S01]  /*7c20*/  HADD2.F32 R14, -RZ, R0.H0_H0 ;  /* 0x20000000ff0e7230 */ /* 0x000fe20000004100 */
[----:B------:R-:W-:Y:S01]  /*7c30*/  F2FP.F16.E4M3.UNPACK_B R26, R7.H1 ;  /* 0x00000007ff1a723e */ /* 0x000fe200030006ff */
[C---:B-1----:R-:W-:Y:S01]  /*7c40*/  FMUL.FTZ R37, R15.reuse, R33 ;  /* 0x000000210f257220 */ /* 0x042fe20000410000 */
[----:B------:R-:W-:Y:S01]  /*7c50*/  FMUL.FTZ R34, R15, R29 ;  /* 0x0000001d0f227220 */ /* 0x000fe20000410000 */
[-C--:B------:R-:W-:Y:S01]  /*7c60*/  F2FP.F16.E4M3.UNPACK_B R6, R5.reuse ;  /* 0x00000005ff06723e */ /* 0x080fe200020006ff */
[----:B------:R-:W-:Y:S01]  /*7c70*/  HADD2.F32 R28, -RZ, R28.H0_H0 ;  /* 0x2000001cff1c7230 */ /* 0x000fe20000004100 */
[----:B------:R-:W-:Y:S01]  /*7c80*/  F2FP.F16.E4M3.UNPACK_B R7, R5.H1 ;  /* 0x00000005ff07723e */ /* 0x000fe200030006ff */
[----:B------:R-:W-:-:S02]  /*7c90*/  HADD2.F32 R5, -RZ, R3.H1_H1 ;  /* 0x30000003ff057230 */ /* 0x000fc40000004100 */
[C---:B------:R-:W-:Y:S01]  /*7ca0*/  FFMA.FTZ R37, R14.reuse, R29, -R37 ;  /* 0x0000001d0e257223 */ /* 0x040fe20000010825 */
[----:B------:R-:W-:Y:S01]  /*7cb0*/  FFMA.FTZ R38, R14, R33, R34 ;  /* 0x000000210e267223 */ /* 0x000fe20000010022 */
[----:B------:R-:W-:Y:S01]  /*7cc0*/  HADD2.F32 R14, -RZ, R31.H0_H0 ;  /* 0x2000001fff0e7230 */ /* 0x000fe20000004100 */
[----:B------:R-:W-:Y:S01]  /*7cd0*/  F2FP.F16.E4M3.UNPACK_B R35, R35.H1 ;  /* 0x00000023ff23723e */ /* 0x000fe200030006ff */
[----:B------:R-:W-:Y:S01]  /*7ce0*/  HADD2.F32 R3, -RZ, R3.H0_H0 ;  /* 0x20000003ff037230 */ /* 0x000fe20000004100 */
[----:B------:R-:W-:Y:S01]  /*7cf0*/  F2FP.F16.E4M3.UNPACK_B R30, R30.H1 ;  /* 0x0000001eff1e723e */ /* 0x000fe200030006ff */
[C---:B------:R-:W-:Y:S01]  /*7d00*/  FMUL.FTZ R29, R5.reuse, R28 ;  /* 0x0000001c051d7220 */ /* 0x040fe20000410000 */
[----:B------:R-:W-:Y:S01]  /*7d10*/  FMUL.FTZ R34, R5, R14 ;  /* 0x0000000e05227220 */ /* 0x000fe20000410000 */
[----:B------:R-:W-:Y:S01]  /*7d20*/  HADD2.F32 R5, -RZ, R20.H1_H1 ;  /* 0x30000014ff057230 */ /* 0x000fe20000004100 */
[----:B------:R-:W-:Y:S01]  /*7d30*/  F2FP.F16.E4M3.UNPACK_B R0, R4 ;  /* 0x00000004ff00723e */ /* 0x000fe200020006ff */
[----:B------:R-:W-:-:S02]  /*7d40*/  HADD2.F32 R15, -RZ, R35.H0_H0 ;  /* 0x20000023ff0f7230 */ /* 0x000fc40000004100 */
[C---:B------:R-:W-:Y:S01]  /*7d50*/  FFMA.FTZ R33, R3.reuse, R14, R29 ;  /* 0x0000000e03217223 */ /* 0x040fe2000001001d */
[----:B------:R-:W-:Y:S02]  /*7d60*/  HADD2.F32 R14, -RZ, R30.H0_H0 ;  /* 0x2000001eff0e7230 */ /* 0x000fe40000004100 */
[----:B------:R-:W-:Y:S01]  /*7d70*/  FFMA.FTZ R34, R3, R28, -R34 ;  /* 0x0000001c03227223 */ /* 0x000fe20000010822 */
[----:B------:R-:W-:Y:S02]  /*7d80*/  HADD2.F32 R20, -RZ, R20.H0_H0 ;  /* 0x20000014ff147230 */ /* 0x000fe40000004100 */
[C---:B------:R-:W-:Y:S01]  /*7d90*/  FMUL.FTZ R29, R5.reuse, R15 ;  /* 0x0000000f051d7220 */ /* 0x040fe20000410000 */
[----:B------:R-:W-:Y:S02]  /*7da0*/  HADD2.F32 R35, -RZ, R35.H1_H1 ;  /* 0x30000023ff237230 */ /* 0x000fe40000004100 */
[----:B------:R-:W-:Y:S01]  /*7db0*/  FMUL.FTZ R5, R5, R14 ;  /* 0x0000000e05057220 */ /* 0x000fe20000410000 */
[----:B------:R-:W-:-:S02]  /*7dc0*/  HADD2.F32 R3, -RZ, R26.H1_H1 ;  /* 0x3000001aff037230 */ /* 0x000fc40000004100 */
[C---:B------:R-:W-:Y:S01]  /*7dd0*/  FFMA.FTZ R39, R20.reuse, R14, -R29 ;  /* 0x0000000e14277223 */ /* 0x040fe2000001081d */
[----:B------:R-:W-:Y:S02]  /*7de0*/  HADD2.F32 R30, -RZ, R30.H1_H1 ;  /* 0x3000001eff1e7230 */ /* 0x000fe40000004100 */
[----:B------:R-:W-:Y:S01]  /*7df0*/  FFMA.FTZ R40, R20, R15, R5 ;  /* 0x0000000f14287223 */ /* 0x000fe20000010005 */
[----:B------:R-:W-:Y:S01]  /*7e00*/  F2FP.F16.E4M3.UNPACK_B R15, R32 ;  /* 0x00000020ff0f723e */ /* 0x000fe200020006ff */
[----:B------:R-:W-:Y:S01]  /*7e10*/  HADD2.F32 R26, -RZ, R26.H0_H0 ;  /* 0x2000001aff1a7230 */ /* 0x000fe20000004100 */
[----:B------:R-:W-:Y:S01]  /*7e20*/  F2FP.F16.E4M3.UNPACK_B R4, R4.H1 ;  /* 0x00000004ff04723e */ /* 0x000fe200030006ff */
[C---:B------:R-:W-:Y:S01]  /*7e30*/  FMUL.FTZ R29, R3.reuse, R35 ;  /* 0x00000023031d7220 */ /* 0x040fe20000410000 */
[----:B------:R-:W-:Y:S01]  /*7e40*/  F2FP.F16.E4M3.UNPACK_B R14, R27 ;  /* 0x0000001bff0e723e */ /* 0x000fe200020006ff */
[----:B------:R-:W-:Y:S01]  /*7e50*/  FMUL.FTZ R3, R3, R30 ;  /* 0x0000001e03037220 */ /* 0x000fe20000410000 */
[----:B------:R-:W-:-:S02]  /*7e60*/  HADD2.F32 R28, -RZ, R15.H1_H1 ;  /* 0x3000000fff1c7230 */ /* 0x000fc40000004100 */
[C---:B------:R-:W-:Y:S01]  /*7e70*/  FFMA.FTZ R30, R26.reuse, R30, -R29 ;  /* 0x0000001e1a1e7223 */ /* 0x040fe2000001081d */
[----:B------:R-:W-:Y:S02]  /*7e80*/  HADD2.F32 R20, -RZ, R15.H0_H0 ;  /* 0x2000000fff147230 */ /* 0x000fe40000004100 */
[----:B------:R-:W-:Y:S01]  /*7e90*/  FFMA.FTZ R35, R26, R35, R3 ;  /* 0x000000231a237223 */ /* 0x000fe20000010003 */
[----:B------:R-:W-:Y:S01]  /*7ea0*/  HADD2.F32 R5, -RZ, R4.H1_H1 ;  /* 0x30000004ff057230 */ /* 0x000fe20000004100 */
[----:B------:R-:W-:Y:S01]  /*7eb0*/  F2FP.F16.E4M3.UNPACK_B R27, R27.H1 ;  /* 0x0000001bff1b723e */ /* 0x000fe200030006ff */
[----:B------:R-:W-:Y:S01]  /*7ec0*/  HADD2.F32 R15, -RZ, R14.H1_H1 ;  /* 0x3000000eff0f7230 */ /* 0x000fe20000004100 */
[----:B------:R-:W-:Y:S01]  /*7ed0*/  F2FP.F16.E4M3.UNPACK_B R32, R32.H1 ;  /* 0x00000020ff20723e */ /* 0x000fe200030006ff */
[----:B------:R-:W-:Y:S02]  /*7ee0*/  HADD2.F32 R3, -RZ, R0.H1_H1 ;  /* 0x30000000ff037230 */ /* 0x000fe40000004100 */
[----:B------:R-:W-:Y:S01]  /*7ef0*/  FMUL.FTZ R29, R5, R28 ;  /* 0x0000001c051d7220 */ /* 0x000fe20000410000 */
[----:B------:R-:W-:-:S02]  /*7f00*/  HADD2.F32 R14, -RZ, R14.H0_H0 ;  /* 0x2000000eff0e7230 */ /* 0x000fc40000004100 */
[-C--:B------:R-:W-:Y:S01]  /*7f10*/  FMUL.FTZ R31, R5, R15.reuse ;  /* 0x0000000f051f7220 */ /* 0x080fe20000410000 */
[----:B------:R-:W-:Y:S02]  /*7f20*/  HADD2.F32 R4, -RZ, R4.H0_H0 ;  /* 0x20000004ff047230 */ /* 0x000fe40000004100 */
[C---:B------:R-:W-:Y:S01]  /*7f30*/  FMUL.FTZ R5, R3.reuse, R20 ;  /* 0x0000001403057220 */ /* 0x040fe20000410000 */
[----:B------:R-:W-:Y:S02]  /*7f40*/  HADD2.F32 R0, -RZ, R0.H0_H0 ;  /* 0x20000000ff007230 */ /* 0x000fe40000004100 */
[----:B------:R-:W-:Y:S01]  /*7f50*/  FMUL.FTZ R3, R3, R14 ;  /* 0x0000000e03037220 */ /* 0x000fe20000410000 */
[C---:B------:R-:W-:Y:S01]  /*7f60*/  FFMA.FTZ R29, R4.reuse, R15, -R29 ;  /* 0x0000000f041d7223 */ /* 0x040fe2000001081d */
[----:B------:R-:W-:Y:S01]  /*7f70*/  FFMA.FTZ R28, R4, R28, R31 ;  /* 0x0000001c041c7223 */ /* 0x000fe2000001001f */
[C---:B------:R-:W-:Y:S01]  /*7f80*/  FFMA.FTZ R15, R0.reuse, R14, -R5 ;  /* 0x0000000e000f7223 */ /* 0x040fe20000010805 */
[----:B------:R-:W-:Y:S01]  /*7f90*/  FFMA.FTZ R20, R0, R20, R3 ;  /* 0x0000001400147223 */ /* 0x000fe20000010003 */
[----:B------:R-:W-:-:S02]  /*7fa0*/  HADD2.F32 R4, -RZ, R27.H1_H1 ;  /* 0x3000001bff047230 */ /* 0x000fc40000004100 */
[----:B------:R-:W-:Y:S02]  /*7fb0*/  HADD2.F32 R3, -RZ, R7.H1_H1 ;  /* 0x30000007ff037230 */ /* 0x000fe40000004100 */
[--C-:B------:R-:W-:Y:S02]  /*7fc0*/  HADD2.F32 R14, -RZ, R32.reuse.H1_H1 ;  /* 0x30000020ff0e7230 */ /* 0x100fe40000004100 */
[----:B------:R-:W-:Y:S02]  /*7fd0*/  HADD2.F32 R5, -RZ, R32.H0_H0 ;  /* 0x20000020ff057230 */ /* 0x000fe40000004100 */
[C---:B------:R-:W-:Y:S01]  /*7fe0*/  FMUL.FTZ R31, R3.reuse, R4 ;  /* 0x00000004031f7220 */ /* 0x040fe20000410000 */
[----:B------:R-:W-:Y:S02]  /*7ff0*/  HADD2.F32 R0, -RZ, R6.H1_H1 ;  /* 0x30000006ff007230 */ /* 0x000fe40000004100 */
[----:B------:R-:W-:Y:S01]  /*8000*/  FMUL.FTZ R26, R3, R14 ;  /* 0x0000000e031a7220 */ /* 0x000fe20000410000 */
[----:B------:R-:W-:-:S02]  /*8010*/  HADD2.F32 R27, -RZ, R27.H0_H0 ;  /* 0x2000001bff1b7230 */ /* 0x000fc40000004100 */
[----:B------:R-:W-:Y:S02]  /*8020*/  HADD2.F32 R7, -RZ, R7.H0_H0 ;  /* 0x20000007ff077230 */ /* 0x000fe40000004100 */
[C---:B------:R-:W-:Y:S01]  /*8030*/  FMUL.FTZ R3, R0.reuse, R5 ;  /* 0x0000000500037220 */ /* 0x040fe20000410000 */
[----:B------:R-:W-:Y:S02]  /*8040*/  HADD2.F32 R6, -RZ, R6.H0_H0 ;  /* 0x20000006ff067230 */ /* 0x000fe40000004100 */
[-C--:B------:R-:W-:Y:S01]  /*8050*/  FMUL.FTZ R0, R0, R27.reuse ;  /* 0x0000001b00007220 */ /* 0x080fe20000410000 */
[C---:B------:R-:W-:Y:S01]  /*8060*/  FFMA.FTZ R26, R7.reuse, R4, -R26 ;  /* 0x00000004071a7223 */ /* 0x040fe2000001081a */
[----:B------:R-:W-:Y:S01]  /*8070*/  FFMA.FTZ R31, R7, R14, R31 ;  /* 0x0000000e071f7223 */ /* 0x000fe2000001001f */
[C---:B------:R-:W-:Y:S01]  /*8080*/  FFMA.FTZ R3, R6.reuse, R27, -R3 ;  /* 0x0000001b06037223 */ /* 0x040fe20000010803 */
[----:B------:R-:W-:Y:S01]  /*8090*/  FFMA.FTZ R0, R6, R5, R0 ;  /* 0x0000000506007223 */ /* 0x000fe20000010000 */
[----:B------:R-:W-:-:S02]  /*80a0*/  F2FP.SATFINITE.E4M3.F32.PACK_AB_MERGE_C R6, R38, R37, RZ ;  /* 0x000000252606723e */ /* 0x000fc400048070ff */
[----:B------:R-:W-:Y:S02]  /*80b0*/  F2FP.SATFINITE.E4M3.F32.PACK_AB_MERGE_C R7, R35, R30, RZ ;  /* 0x0000001e2307723e */ /* 0x000fe400048070ff */
[----:B------:R-:W-:Y:S02]  /*80c0*/  F2FP.SATFINITE.E4M3.F32.PACK_AB_MERGE_C R4, R28, R29, RZ ;  /* 0x0000001d1c04723e */ /* 0x000fe400048070ff */
[----:B------:R-:W-:Y:S02]  /*80d0*/  F2FP.SATFINITE.E4M3.F32.PACK_AB_MERGE_C R5, R31, R26, RZ ;  /* 0x0000001a1f05723e */ /* 0x000fe400048070ff */
[----:B------:R-:W-:Y:S02]  /*80e0*/  F2FP.SATFINITE.E4M3.F32.PACK_AB_MERGE_C R6, R33, R34, R6 ;  /* 0x000000222106723e */ /* 0x000fe40004807006 */
[----:B------:R-:W-:Y:S02]  /*80f0*/  F2FP.SATFINITE.E4M3.F32.PACK_AB_MERGE_C R7, R40, R39, R7 ;  /* 0x000000272807723e */ /* 0x000fe40004807007 */
[----:B------:R-:W-:-:S02]  /*8100*/  F2FP.SATFINITE.E4M3.F32.PACK_AB_MERGE_C R4, R20, R15, R4 ;  /* 0x0000000f1404723e */ /* 0x000fc40004807004 */
[----:B------:R-:W-:-:S05]  /*8110*/  F2FP.SATFINITE.E4M3.F32.PACK_AB_MERGE_C R5, R0, R3, R5 ;  /* 0x000000030005723e */ /* 0x000fca0004807005 */
[----:B------:R0:W-:Y:S02]  /*8120*/  STS.128 [R21+0xf000], R4 ;  /* 0x00f0000415007388 */ /* 0x0001e40000000c00 */
.L_x_390:
[----:B------:R-:W-:Y:S05]  /*8130*/  BSYNC B1 ;  /* 0x0000000000017941 */ /* 0x000fea0003800000 */
.L_x_389:
[----:B------:R-:W-:Y:S04]  /*8140*/  BSSY B1, `(.L_x_391) ;  /* 0x000007c000017945 */ /* 0x000fe80003800000 */
[----:B------:R-:W-:Y:S05]  /*8150*/  @P1 BRA `(.L_x_392) ;  /* 0x0000000400e81947 */ /* 0x000fea0003800000 */
[----:B0-----:R-:W0:Y:S01]  /*8160*/  LDS.128 R4, [R21+0x10800] ;  /* 0x0108000015047984 */ /* 0x001e220000000c00 */
[----:B-----5:R-:W-:Y:S02]  /*8170*/  SHF.R.U32.HI R0, RZ, 0x8, R24 ;  /* 0x00000008ff007819 */ /* 0x020fe40000011618 */
[----:B------:R-:W-:Y:S02]  /*8180*/  SHF.R.U32.HI R26, RZ, 0x8, R13 ;  /* 0x00000008ff1a7819 */ /* 0x000fe4000001160d */
[----:B--2---:R-:W-:Y:S02]  /*8190*/  SHF.R.U32.HI R14, RZ, 0x8, R25 ;  /* 0x00000008ff0e7819 */ /* 0x004fe40000011619 */
[----:B------:R-:W-:Y:S02]  /*81a0*/  SHF.R.U32.HI R20, RZ, 0x8, R12 ;  /* 0x00000008ff147819 */ /* 0x000fe4000001160c */
[----:B------:R-:W-:Y:S02]  /*81b0*/  LOP3.LUT R3, R24, 0xff, RZ, 0xc0, !PT ;  /* 0x000000ff18037812 */ /* 0x000fe400078ec0ff */
[----:B------:R-:W-:-:S02]  /*81c0*/  LOP3.LUT R29, R13, 0xff, RZ, 0xc0, !PT ;  /* 0x000000ff0d1d7812 */ /* 0x000fc400078ec0ff */
[----:B------:R-:W-:Y:S02]  /*81d0*/  LOP3.LUT R0, R0, 0xff, RZ, 0xc0, !PT ;  /* 0x000000ff00007812 */ /* 0x000fe400078ec0ff */
[----:B------:R-:W-:Y:S02]  /*81e0*/  LOP3.LUT R26, R26, 0xff, RZ, 0xc0, !PT ;  /* 0x000000ff1a1a7812 */ /* 0x000fe400078ec0ff */
[----:B------:R-:W-:Y:S02]  /*81f0*/  LOP3.LUT R15, R25, 0xff, RZ, 0xc0, !PT ;  /* 0x000000ff190f7812 */ /* 0x000fe400078ec0ff */
[----:B------:R-:W-:Y:S02]  /*8200*/  LOP3.LUT R14, R14, 0xff, RZ, 0xc0, !PT ;  /* 0x000000ff0e0e7812 */ /* 0x000fe400078ec0ff */
[----:B------:R-:W-:Y:S02]  /*8210*/  LOP3.LUT R27, R12, 0xff, RZ, 0xc0, !PT ;  /* 0x000000ff0c1b7812 */ /* 0x000fe400078ec0ff */
[----:B------:R-:W-:-:S02]  /*8220*/  LOP3.LUT R20, R20, 0xff, RZ, 0xc0, !PT ;  /* 0x000000ff14147812 */ /* 0x000fc400078ec0ff */
[----:B------:R-:W-:Y:S02]  /*8230*/  PRMT R3, R0, 0x7604, R3 ;  /* 0x0000760400037816 */ /* 0x000fe40000000003 */
[----:B------:R-:W-:Y:S02]  /*8240*/  PRMT R29, R26, 0x7604, R29 ;  /* 0x000076041a1d7816 */ /* 0x000fe4000000001d */
[----:B------:R-:W-:Y:S02]  /*8250*/  PRMT R15, R14, 0x7604, R15 ;  /* 0x000076040e0f7816 */ /* 0x000fe4000000000f */
[----:B------:R-:W-:Y:S02]  /*8260*/  SHF.R.U32.HI R0, RZ, 0x10, R24 ;  /* 0x00000010ff007819 */ /* 0x000fe40000011618 */
[----:B------:R-:W-:Y:S02]  /*8270*/  SHF.R.U32.HI R26, RZ, 0x10, R13 ;  /* 0x00000010ff1a7819 */ /* 0x000fe4000001160d */
[----:B------:R-:W-:-:S02]  /*8280*/  SHF.R.U32.HI R14, RZ, 0x10, R25 ;  /* 0x00000010ff0e7819 */ /* 0x000fc40000011619 */
[----:B------:R-:W-:Y:S02]  /*8290*/  PRMT R27, R20, 0x7604, R27 ;  /* 0x00007604141b7816 */ /* 0x000fe4000000001b */
[----:B------:R-:W-:Y:S02]  /*82a0*/  SHF.R.U32.HI R20, RZ, 0x10, R12 ;  /* 0x00000010ff147819 */ /* 0x000fe4000001160c */
[----:B------:R-:W-:Y:S02]  /*82b0*/  LOP3.LUT R0, R0, 0xff, RZ, 0xc0, !PT ;  /* 0x000000ff00007812 */ /* 0x000fe400078ec0ff */
[----:B------:R-:W-:Y:S02]  /*82c0*/  LOP3.LUT R26, R26, 0xff, RZ, 0xc0, !PT ;  /* 0x000000ff1a1a7812 */ /* 0x000fe400078ec0ff */
[----:B------:R-:W-:Y:S02]  /*82d0*/  LOP3.LUT R14, R14, 0xff, RZ, 0xc0, !PT ;  /* 0x000000ff0e0e7812 */ /* 0x000fe400078ec0ff */
[----:B------:R-:W-:-:S02]  /*82e0*/  LOP3.LUT R20, R20, 0xff, RZ, 0xc0, !PT ;  /* 0x000000ff14147812 */ /* 0x000fc400078ec0ff */
[----:B------:R-:W-:Y:S02]  /*82f0*/  PRMT R3, R0, 0x7054, R3 ;  /* 0x0000705400037816 */ /* 0x000fe40000000003 */
[----:B------:R-:W-:Y:S02]  /*8300*/  PRMT R29, R26, 0x7054, R29 ;  /* 0x000070541a1d7816 */ /* 0x000fe4000000001d */
[----:B------:R-:W-:Y:S02]  /*8310*/  PRMT R15, R14, 0x7054, R15 ;  /* 0x000070540e0f7816 */ /* 0x000fe4000000000f */
[----:B------:R-:W-:Y:S02]  /*8320*/  PRMT R27, R20, 0x7054, R27 ;  /* 0x00007054141b7816 */ /* 0x000fe4000000001b */
        /* <DEDUP_REMOVED lines=11> */
[----:B------:R-:W-:Y:S01]  /*83e0*/  F2FP.F16.E4M3.UNPACK_B R14, R7 ;  /* 0x00000007ff0e723e */ /* 0x000fe200020006ff */
[----:B------:R-:W-:-:S02]  /*83f0*/  HADD2.F32 R12, -RZ, R0.H0_H0 ;  /* 0x20000000ff0c7230 */ /* 0x000fc40000004100 */
[C---:B------:R-:W-:Y:S01]  /*8400*/  FMUL.FTZ R31, R13.reuse, R30 ;  /* 0x0000001e0d1f7220 */ /* 0x040fe20000410000 */
[----:B------:R-:W-:Y:S01]  /*8410*/  F2FP.F16.E4M3.UNPACK_B R15, R7.H1 ;  /* 0x00000007ff0f723e */ /* 0x000fe200030006ff */
[-C--:B------:R-:W-:Y:S01]  /*8420*/  FMUL.FTZ R13, R13, R26.reuse ;  /* 0x0000001a0d0d7220 */ /* 0x080fe20000410000 */
[-C--:B------:R-:W-:Y:S01]  /*8430*/  F2FP.F16.E4M3.UNPACK_B R6, R5.reuse ;  /* 0x00000005ff06723e */ /* 0x080fe200020006ff */
[C---:B------:R-:W-:Y:S01]  /*8440*/  FFMA.FTZ R32, R12.reuse, R26, -R31 ;  /* 0x0000001a0c207223 */ /* 0x040fe2000001081f */
[----:B------:R-:W-:Y:S01]  /*8450*/  F2FP.F16.E4M3.UNPACK_B R7, R5.H1 ;  /* 0x00000005ff07723e */ /* 0x000fe200030006ff */
[----:B------:R-:W-:Y:S01]  /*8460*/  FFMA.FTZ R33, R12, R30, R13 ;  /* 0x0000001e0c217223 */ /* 0x000fe2000001000d */
[----:B------:R-:W-:Y:S01]  /*8470*/  HADD2.F32 R28, -RZ, R28.H0_H0 ;  /* 0x2000001cff1c7230 */ /* 0x000fe20000004100 */
[----:B------:R-:W-:Y:S01]  /*8480*/  F2FP.F16.E4M3.UNPACK_B R29, R29.H1 ;  /* 0x0000001dff1d723e */ /* 0x000fe200030006ff */
[----:B------:R-:W-:Y:S01]  /*8490*/  HADD2.F32 R5, -RZ, R3.H1_H1 ;  /* 0x30000003ff057230 */ /* 0x000fe20000004100 */
[----:B------:R-:W-:Y:S01]  /*84a0*/  F2FP.F16.E4M3.UNPACK_B R24, R24.H1 ;  /* 0x00000018ff18723e */ /* 0x000fe200030006ff */
[----:B------:R-:W-:Y:S01]  /*84b0*/  HADD2.F32 R12, -RZ, R25.H0_H0 ;  /* 0x20000019ff0c7230 */ /* 0x000fe20000004100 */
[----:B------:R-:W-:Y:S01]  /*84c0*/  F2FP.F16.E4M3.UNPACK_B R0, R4 ;  /* 0x00000004ff00723e */ /* 0x000fe200020006ff */
[----:B------:R-:W-:-:S02]  /*84d0*/  HADD2.F32 R3, -RZ, R3.H0_H0 ;  /* 0x20000003ff037230 */ /* 0x000fc40000004100 */
[C---:B------:R-:W-:Y:S01]  /*84e0*/  FMUL.FTZ R26, R5.reuse, R28 ;  /* 0x0000001c051a7220 */ /* 0x040fe20000410000 */
[----:B------:R-:W-:Y:S02]  /*84f0*/  HADD2.F32 R13, -RZ, R29.H0_H0 ;  /* 0x2000001dff0d7230 */ /* 0x000fe40000004100 */
[-C--:B------:R-:W-:Y:S01]  /*8500*/  FMUL.FTZ R25, R5, R12.reuse ;  /* 0x0000000c05197220 */ /* 0x080fe20000410000 */
[----:B------:R-:W-:Y:S02]  /*8510*/  HADD2.F32 R5, -RZ, R14.H1_H1 ;  /* 0x3000000eff057230 */ /* 0x000fe40000004100 */
[C---:B------:R-:W-:Y:S01]  /*8520*/  FFMA.FTZ R30, R3.reuse, R12, -R26 ;  /* 0x0000000c031e7223 */ /* 0x040fe2000001081a */
[----:B------:R-:W-:Y:S02]  /*8530*/  HADD2.F32 R12, -RZ, R24.H0_H0 ;  /* 0x20000018ff0c7230 */ /* 0x000fe40000004100 */
[----:B------:R-:W-:Y:S01]  /*8540*/  FFMA.FTZ R31, R3, R28, R25 ;  /* 0x0000001c031f7223 */ /* 0x000fe20000010019 */
[----:B------:R-:W-:-:S02]  /*8550*/  HADD2.F32 R14, -RZ, R14.H0_H0 ;  /* 0x2000000eff0e7230 */ /* 0x000fc40000004100 */
[CC--:B------:R-:W-:Y:S01]  /*8560*/  FMUL.FTZ R25, R5.reuse, R13.reuse ;  /* 0x0000000d05197220 */ /* 0x0c0fe20000410000 */
[----:B------:R-:W-:Y:S02]  /*8570*/  HADD2.F32 R26, -RZ, R29.H1_H1 ;  /* 0x3000001dff1a7230 */ /* 0x000fe40000004100 */
[-C--:B------:R-:W-:Y:S01]  /*8580*/  FMUL.FTZ R5, R5, R12.reuse ;  /* 0x0000000c05057220 */ /* 0x080fe20000410000 */
[--C-:B------:R-:W-:Y:S02]  /*8590*/  HADD2.F32 R3, -RZ, R15.reuse.H1_H1 ;  /* 0x3000000fff037230 */ /* 0x100fe40000004100 */
[C---:B------:R-:W-:Y:S01]  /*85a0*/  FFMA.FTZ R28, R14.reuse, R12, -R25 ;  /* 0x0000000c0e1c7223 */ /* 0x040fe20000010819 */
[----:B------:R-:W-:Y:S02]  /*85b0*/  HADD2.F32 R24, -RZ, R24.H1_H1 ;  /* 0x30000018ff187230 */ /* 0x000fe40000004100 */
[----:B------:R-:W-:Y:S01]  /*85c0*/  FFMA.FTZ R29, R14, R13, R5 ;  /* 0x0000000d0e1d7223 */ /* 0x000fe20000010005 */
[----:B------:R-:W-:-:S02]  /*85d0*/  HADD2.F32 R15, -RZ, R15.H0_H0 ;  /* 0x2000000fff0f7230 */ /* 0x000fc40000004100 */
[C---:B------:R-:W-:Y:S01]  /*85e0*/  FMUL.FTZ R12, R3.reuse, R26 ;  /* 0x0000001a030c7220 */ /* 0x040fe20000410000 */
[-C--:B------:R-:W-:Y:S01]  /*85f0*/  F2FP.F16.E4M3.UNPACK_B R13, R27.reuse ;  /* 0x0000001bff0d723e */ /* 0x080fe200020006ff */
[----:B------:R-:W-:Y:S01]  /*8600*/  FMUL.FTZ R14, R3, R24 ;  /* 0x00000018030e7220 */ /* 0x000fe20000410000 */
[----:B------:R-:W-:Y:S01]  /*8610*/  F2FP.F16.E4M3.UNPACK_B R4, R4.H1 ;  /* 0x00000004ff04723e */ /* 0x000fe200030006ff */
[C---:B------:R-:W-:Y:S01]  /*8620*/  FFMA.FTZ R34, R15.reuse, R24, -R12 ;  /* 0x000000180f227223 */ /* 0x040fe2000001080c */
[----:B------:R-:W-:Y:S01]  /*8630*/  F2FP.F16.E4M3.UNPACK_B R12, R20 ;  /* 0x00000014ff0c723e */ /* 0x000fe200020006ff */
[----:B------:R-:W-:Y:S01]  /*8640*/  FFMA.FTZ R35, R15, R26, R14 ;  /* 0x0000001a0f237223 */ /* 0x000fe2000001000e */
[--C-:B------:R-:W-:Y:S01]  /*8650*/  HADD2.F32 R24, -RZ, R13.reuse.H1_H1 ;  /* 0x3000000dff187230 */ /* 0x100fe20000004100 */
[----:B------:R-:W-:Y:S01]  /*8660*/  F2FP.F16.E4M3.UNPACK_B R20, R20.H1 ;  /* 0x00000014ff14723e */ /* 0x000fe200030006ff */
[----:B------:R-:W-:Y:S01]  /*8670*/  HADD2.F32 R14, -RZ, R13.H0_H0 ;  /* 0x2000000dff0e7230 */ /* 0x000fe20000004100 */
[----:B------:R-:W-:Y:S01]  /*8680*/  F2FP.F16.E4M3.UNPACK_B R27, R27.H1 ;  /* 0x0000001bff1b723e */ /* 0x000fe200030006ff */
[----:B------:R-:W-:-:S02]  /*8690*/  HADD2.F32 R5, -RZ, R4.H1_H1 ;  /* 0x30000004ff057230 */ /* 0x000fc40000004100 */
[----:B------:R-:W-:Y:S02]  /*86a0*/  HADD2.F32 R13, -RZ, R12.H1_H1 ;  /* 0x3000000cff0d7230 */ /* 0x000fe40000004100 */
[----:B------:R-:W-:Y:S02]  /*86b0*/  HADD2.F32 R3, -RZ, R0.H1_H1 ;  /* 0x30000000ff037230 */ /* 0x000fe40000004100 */
[C---:B------:R-:W-:Y:S01]  /*86c0*/  FMUL.FTZ R15, R5.reuse, R24 ;  /* 0x00000018050f7220 */ /* 0x040fe20000410000 */
[----:B------:R-:W-:Y:S02]  /*86d0*/  HADD2.F32 R12, -RZ, R12.H0_H0 ;  /* 0x2000000cff0c7230 */ /* 0x000fe40000004100 */
[----:B------:R-:W-:Y:S01]  /*86e0*/  FMUL.FTZ R25, R5, R13 ;  /* 0x0000000d05197220 */ /* 0x000fe20000410000 */
[----:B------:R-:W-:Y:S02]  /*86f0*/  HADD2.F32 R4, -RZ, R4.H0_H0 ;  /* 0x20000004ff047230 */ /* 0x000fe40000004100 */
[----:B------:R-:W-:Y:S01]  /*8700*/  FMUL.FTZ R5, R3, R14 ;  /* 0x0000000e03057220 */ /* 0x000fe20000410000 */
[----:B------:R-:W-:-:S02]  /*8710*/  HADD2.F32 R0, -RZ, R0.H0_H0 ;  /* 0x20000000ff007230 */ /* 0x000fc40000004100 */
[----:B------:R-:W-:Y:S01]  /*8720*/  FMUL.FTZ R3, R3, R12 ;  /* 0x0000000c03037220 */ /* 0x000fe20000410000 */
[C---:B------:R-:W-:Y:S01]  /*8730*/  FFMA.FTZ R15, R4.reuse, R13, -R15 ;  /* 0x0000000d040f7223 */ /* 0x040fe2000001080f */
[----:B------:R-:W-:Y:S01]  /*8740*/  FFMA.FTZ R24, R4, R24, R25 ;  /* 0x0000001804187223 */ /* 0x000fe20000010019 */
[C---:B------:R-:W-:Y:S01]  /*8750*/  FFMA.FTZ R13, R0.reuse, R12, -R5 ;  /* 0x0000000c000d7223 */ /* 0x040fe20000010805 */
[----:B------:R-:W-:Y:S01]  /*8760*/  FFMA.FTZ R14, R0, R14, R3 ;  /* 0x0000000e000e7223 */ /* 0x000fe20000010003 */
[----:B------:R-:W-:Y:S02]  /*8770*/  HADD2.F32 R4, -RZ, R20.H1_H1 ;  /* 0x30000014ff047230 */ /* 0x000fe40000004100 */
[----:B------:R-:W-:Y:S02]  /*8780*/  HADD2.F32 R3, -RZ, R7.H1_H1 ;  /* 0x30000007ff037230 */ /* 0x000fe40000004100 */
[--C-:B------:R-:W-:Y:S02]  /*8790*/  HADD2.F32 R12, -RZ, R27.reuse.H1_H1 ;  /* 0x3000001bff0c7230 */ /* 0x100fe40000004100 */
[----:B------:R-:W-:-:S02]  /*87a0*/  HADD2.F32 R27, -RZ, R27.H0_H0 ;  /* 0x2000001bff1b7230 */ /* 0x000fc40000004100 */
[C---:B------:R-:W-:Y:S01]  /*87b0*/  FMUL.FTZ R25, R3.reuse, R4 ;  /* 0x0000000403197220 */ /* 0x040fe20000410000 */
[----:B------:R-:W-:Y:S02]  /*87c0*/  HADD2.F32 R0, -RZ, R6.H1_H1 ;  /* 0x30000006ff007230 */ /* 0x000fe40000004100 */
[----:B------:R-:W-:Y:S02]  /*87d0*/  HADD2.F32 R5, -RZ, R20.H0_H0 ;  /* 0x20000014ff057230 */ /* 0x000fe40000004100 */
[----:B------:R-:W-:Y:S01]  /*87e0*/  FMUL.FTZ R20, R3, R12 ;  /* 0x0000000c03147220 */ /* 0x000fe20000410000 */
        /* <DEDUP_REMOVED lines=17> */
.L_x_392:
[----:B------:R-:W-:Y:S05]  /*8900*/  BSYNC B1 ;  /* 0x0000000000017941 */ /* 0x000fea0003800000 */
.L_x_391:
[----:B------:R-:W-:Y:S05]  /*8910*/  @P2 BRA `(.L_x_388) ;  /* 0x0000002800d42947 */ /* 0x000fea0003800000 */
[----:B0--3--:R-:W0:Y:S01]  /*8920*/  LDS.128 R4, [R21+0x12000] ;  /* 0x0120000015047984 */ /* 0x009e220000000c00 */
[----:B-----5:R-:W-:Y:S02]  /*8930*/  SHF.R.U32.HI R13, RZ, 0x8, R11 ;  /* 0x00000008ff0d7819 */ /* 0x020fe4000001160b */
[----:B------:R-:W-:Y:S02]  /*8940*/  LOP3.LUT R12, R11, 0xff, RZ, 0xc0, !PT ;  /* 0x000000ff0b0c7812 */ /* 0x000fe400078ec0ff */
[----:B------:R-:W-:Y:S02]  /*8950*/  LOP3.LUT R13, R13, 0xff, RZ, 0xc0, !PT ;  /* 0x000000ff0d0d7812 */ /* 0x000fe400078ec0ff */
[----:B------:R-:W-:Y:S02]  /*8960*/  SHF.R.U32.HI R25, RZ, 0x8, R9 ;  /* 0x00000008ff197819 */ /* 0x000fe40000011609 */
[----:B------:R-:W-:Y:S02]  /*8970*/  PRMT R12, R13, 0x7604, R12 ;  /* 0x000076040d0c7816 */ /* 0x000fe4000000000c */
[----:B--2---:R-:W-:-:S02]  /*8980*/  LOP3.LUT R14, R9, 0xff, RZ, 0xc0, !PT ;  /* 0x000000ff090e7812 */ /* 0x004fc400078ec0ff */
[----:B------:R-:W-:Y:S02]  /*8990*/  LOP3.LUT R25, R25, 0xff, RZ, 0xc0, !PT ;  /* 0x000000ff19197812 */ /* 0x000fe400078ec0ff */
[----:B------:R-:W-:Y:S02]  /*89a0*/  SHF.R.U32.HI R20, RZ, 0x10, R9 ;  /* 0x00000010ff147819 */ /* 0x000fe40000011609 */
[----:B------:R-:W-:Y:S02]  /*89b0*/  SHF.R.U32.HI R24, RZ, 0x10, R11 ;  /* 0x00000010ff187819 */ /* 0x000fe4000001160b */
[----:B------:R-:W-:Y:S02]  /*89c0*/  SHF.R.U32.HI R13, RZ, 0x8, R8 ;  /* 0x00000008ff0d7819 */ /* 0x000fe40000011608 */
[----:B------:R-:W-:Y:S02]  /*89d0*/  SHF.R.U32.HI R3, RZ, 0x8, R10 ;  /* 0x00000008ff037819 */ /* 0x000fe4000001160a */
[----:B------:R-:W-:Y:S01]  /*89e0*/  PRMT R14, R25, 0x7604, R14 ;  /* 0x00007604190e7816 */ /* 0x000fe2000000000e */
[----:B------:R-:W-:Y:S01]  /*89f0*/  IMAD.U32 R25, R20, 0x10000, RZ ;  /* 0x0001000014197824 */ /* 0x000fe200078e00ff */
[----:B------:R-:W-:Y:S01]  /*8a00*/  LOP3.LUT R15, R13, 0xff, RZ, 0xc0, !PT ;  /* 0x000000ff0d0f7812 */ /* 0x000fe200078ec0ff */
[----:B------:R-:W-:Y:S01]  /*8a10*/  IMAD.U32 R13, R24, 0x10000, RZ ;  /* 0x00010000180d7824 */ /* 0x000fe200078e00ff */
[----:B------:R-:W-:-:S02]  /*8a20*/  LOP3.LUT R0, R10, 0xff, RZ, 0xc0, !PT ;  /* 0x000000ff0a007812 */ /* 0x000fc400078ec0ff */
[----:B------:R-:W-:Y:S02]  /*8a30*/  LOP3.LUT R3, R3, 0xff, RZ, 0xc0, !PT ;  /* 0x000000ff03037812 */ /* 0x000fe400078ec0ff */
[----:B------:R-:W-:Y:S02]  /*8a40*/  LOP3.LUT R25, R14, 0xff0000, R25, 0xf8, !PT ;  /* 0x00ff00000e197812 */ /* 0x000fe400078ef819 */
[----:B------:R-:W-:Y:S02]  /*8a50*/  PRMT R3, R3, 0x7604, R0 ;  /* 0x0000760403037816 */ /* 0x000fe40000000000 */
[----:B------:R-:W-:Y:S02]  /*8a60*/  LOP3.LUT R0, R8, 0xff, RZ, 0xc0, !PT ;  /* 0x000000ff08007812 */ /* 0x000fe400078ec0ff */
[----:B------:R-:W-:Y:S02]  /*8a70*/  LOP3.LUT R13, R12, 0xff0000, R13, 0xf8, !PT ;  /* 0x00ff00000c0d7812 */ /* 0x000fe400078ef80d */
[----:B------:R-:W-:-:S02]  /*8a80*/  LOP3.LUT R25, R25, 0xff000000, R9, 0xf8, !PT ;  /* 0xff00000019197812 */ /* 0x000fc400078ef809 */
[----:B------:R-:W-:Y:S02]  /*8a90*/  PRMT R15, R15, 0x7604, R0 ;  /* 0x000076040f0f7816 */ /* 0x000fe40000000000 */
[----:B------:R-:W-:Y:S02]  /*8aa0*/  LOP3.LUT R13, R13, 0xff000000, R11, 0xf8, !PT ;  /* 0xff0000000d0d7812 */ /* 0x000fe400078ef80b */
[----:B0-----:R-:W-:Y:S02]  /*8ab0*/  F2FP.F16.E4M3.UNPACK_B R0, R6.H1 ;  /* 0x00000006ff00723e */ /* 0x001fe400030006ff */
[----:B------:R-:W-:Y:S02]  /*8ac0*/  F2FP.F16.E4M3.UNPACK_B R24, R25 ;  /* 0x00000019ff18723e */ /* 0x000fe400020006ff */
[----:B------:R-:W-:Y:S01]  /*8ad0*/  LOP3.LUT R3, R3, 0xff0000, R10, 0xf8, !PT ;  /* 0x00ff000003037812 */ /* 0x000fe200078ef80a */
[----:B------:R-:W-:Y:S01]  /*8ae0*/  HADD2.F32 R9, -RZ, R0.H1_H1 ;  /* 0x30000000ff097230 */ /* 0x000fe20000004100 */
[----:B------:R-:W-:Y:S01]  /*8af0*/  LOP3.LUT R15, R15, 0xff0000, R8, 0xf8, !PT ;  /* 0x00ff00000f0f7812 */ /* 0x000fe200078ef808 */
[--C-:B------:R-:W-:Y:S01]  /*8b00*/  HADD2.F32 R26, -RZ, R24.reuse.H1_H1 ;  /* 0x30000018ff1a7230 */ /* 0x100fe20000004100 */
[----:B------:R-:W-:Y:S01]  /*8b10*/  F2FP.F16.E4M3.UNPACK_B R14, R13 ;  /* 0x0000000dff0e723e */ /* 0x000fe200020006ff */
[----:B------:R-:W-:Y:S01]  /*8b20*/  HADD2.F32 R24, -RZ, R24.H0_H0 ;  /* 0x20000018ff187230 */ /* 0x000fe20000004100 */
[----:B------:R-:W-:-:S02]  /*8b30*/  LOP3.LUT R12, R3, 0xff000000, R10, 0xf8, !PT ;  /* 0xff000000030c7812 */ /* 0x000fc400078ef80a */
[----:B------:R-:W-:Y:S01]  /*8b40*/  LOP3.LUT R20, R15, 0xff000000, R8, 0xf8, !PT ;  /* 0xff0000000f147812 */ /* 0x000fe200078ef808 */
[----:B------:R-:W-:Y:S01]  /*8b50*/  HADD2.F32 R15, -RZ, R14.H1_H1 ;  /* 0x3000000eff0f7230 */ /* 0x000fe20000004100 */
[----:B------:R-:W-:Y:S01]  /*8b60*/  F2FP.F16.E4M3.UNPACK_B R3, R6 ;  /* 0x00000006ff03723e */ /* 0x000fe200020006ff */
[----:B------:R-:W-:Y:S01]  /*8b70*/  HADD2.F32 R8, -RZ, R0.H0_H0 ;  /* 0x20000000ff087230 */ /* 0x000fe20000004100 */
[-C--:B------:R-:W-:Y:S01]  /*8b80*/  F2FP.F16.E4M3.UNPACK_B R10, R7.reuse ;  /* 0x00000007ff0a723e */ /* 0x080fe200020006ff */
[CC--:B------:R-:W-:Y:S01]  /*8b90*/  FMUL.FTZ R27, R9.reuse, R26.reuse ;  /* 0x0000001a091b7220 */ /* 0x0c0fe20000410000 */
[----:B------:R-:W-:Y:S01]  /*8ba0*/  F2FP.F16.E4M3.UNPACK_B R11, R7.H1 ;  /* 0x00000007ff0b723e */ /* 0x000fe200030006ff */
[----:B------:R-:W-:Y:S01]  /*8bb0*/  FMUL.FTZ R9, R9, R15 ;  /* 0x0000000f09097220 */ /* 0x000fe20000410000 */
[-C--:B------:R-:W-:Y:S01]  /*8bc0*/  F2FP.F16.E4M3.UNPACK_B R6, R5.reuse ;  /* 0x00000005ff06723e */ /* 0x080fe200020006ff */
[----:B------:R-:W-:Y:S01]  /*8bd0*/  HADD2.F32 R14, -RZ, R14.H0_H0 ;  /* 0x2000000eff0e7230 */ /* 0x000fe20000004100 */
[----:B------:R-:W-:Y:S01]  /*8be0*/  F2FP.F16.E4M3.UNPACK_B R7, R5.H1 ;  /* 0x00000005ff07723e */ /* 0x000fe200030006ff */
[--C-:B------:R-:W-:Y:S01]  /*8bf0*/  HADD2.F32 R5, -RZ, R3.reuse.H1_H1 ;  /* 0x30000003ff057230 */ /* 0x100fe20000004100 */
[----:B------:R-:W-:Y:S01]  /*8c00*/  F2FP.F16.E4M3.UNPACK_B R25, R25.H1 ;  /* 0x00000019ff19723e */ /* 0x000fe200030006ff */
[C---:B------:R-:W-:Y:S01]  /*8c10*/  FFMA.FTZ R28, R8.reuse, R15, -R27 ;  /* 0x0000000f081c7223 */ /* 0x040fe2000001081b */
[----:B------:R-:W-:Y:S01]  /*8c20*/  FFMA.FTZ R29, R8, R26, R9 ;  /* 0x0000001a081d7223 */ /* 0x000fe20000010009 */
[----:B------:R-:W-:Y:S01]  /*8c30*/  HADD2.F32 R3, -RZ, R3.H0_H0 ;  /* 0x20000003ff037230 */ /* 0x000fe20000004100 */
[----:B------:R-:W-:Y:S01]  /*8c40*/  F2FP.F16.E4M3.UNPACK_B R13, R13.H1 ;  /* 0x0000000dff0d723e */ /* 0x000fe200030006ff */
[C---:B------:R-:W-:Y:S01]  /*8c50*/  FMUL.FTZ R8, R5.reuse, R24 ;  /* 0x0000001805087220 */ /* 0x040fe20000410000 */
[----:B------:R-:W-:Y:S01]  /*8c60*/  FMUL.FTZ R15, R5, R14 ;  /* 0x0000000e050f7220 */ /* 0x000fe20000410000 */
[----:B------:R-:W-:Y:S01]  /*8c70*/  HADD2.F32 R5, -RZ, R10.H1_H1 ;  /* 0x3000000aff057230 */ /* 0x000fe20000004100 */
[----:B------:R-:W-:Y:S01]  /*8c80*/  F2FP.F16.E4M3.UNPACK_B R0, R4 ;  /* 0x00000004ff00723e */ /* 0x000fe200020006ff */
[----:B------:R-:W-:-:S02]  /*8c90*/  HADD2.F32 R9, -RZ, R25.H0_H0 ;  /* 0x20000019ff097230 */ /* 0x000fc40000004100 */
[C---:B------:R-:W-:Y:S01]  /*8ca0*/  FFMA.FTZ R26, R3.reuse, R14, -R8 ;  /* 0x0000000e031a7223 */ /* 0x040fe20000010808 */
[----:B------:R-:W-:Y:S01]  /*8cb0*/  FFMA.FTZ R27, R3, R24, R15 ;  /* 0x00000018031b7223 */ /* 0x000fe2000001000f */
[----:B------:R-:W-:Y:S01]  /*8cc0*/  HADD2.F32 R8, -RZ, R13.H0_H0 ;  /* 0x2000000dff087230 */ /* 0x000fe20000004100 */
[----:B------:R-:W-:Y:S01]  /*8cd0*/  F2FP.F16.E4M3.UNPACK_B R4, R4.H1 ;  /* 0x00000004ff04723e */ /* 0x000fe200030006ff */
        /* <DEDUP_REMOVED lines=8> */
[----:B------:R-:W-:Y:S02]  /*8d60*/  HADD2.F32 R11, -RZ, R11.H0_H0 ;  /* 0x2000000bff0b7230 */ /* 0x000fe40000004100 */
[C---:B------:R-:W-:Y:S01]  /*8d70*/  FMUL.FTZ R30, R3.reuse, R14 ;  /* 0x0000000e031e7220 */ /* 0x040fe20000410000 */
[----:B------:R-:W-:Y:S01]  /*8d80*/  F2FP.F16.E4M3.UNPACK_B R9, R20 ;  /* 0x00000014ff09723e */ /* 0x000fe200020006ff */
[-C--:B------:R-:W-:Y:S01]  /*8d90*/  FMUL.FTZ R10, R3, R8.reuse ;  /* 0x00000008030a7220 */ /* 0x080fe20000410000 */
[----:B------:R-:W-:Y:S02]  /*8da0*/  HADD2.F32 R5, -RZ, R4.H1_H1 ;  /* 0x30000004ff057230 */ /* 0x000fe40000004100 */
        /* <DEDUP_REMOVED lines=8> */
[C---:B------:R-:W-:Y:S01]  /*8e30*/  FMUL.FTZ R11, R5.reuse, R13 ;  /* 0x0000000d050b7220 */ /* 0x040fe20000410000 */
[----:B------:R-:W-:Y:S02]  /*8e40*/  HADD2.F32 R3, -RZ, R0.H1_H1 ;  /* 0x30000000ff037230 */ /* 0x000fe40000004100 */
[----:B------:R-:W-:Y:S02]  /*8e50*/  HADD2.F32 R8, -RZ, R8.H0_H0 ;  /* 0x20000008ff087230 */ /* 0x000fe40000004100 */
[-C--:B------:R-:W-:Y:S01]  /*8e60*/  FMUL.FTZ R15, R5, R9.reuse ;  /* 0x00000009050f7220 */ /* 0x080fe20000410000 */
        /* <DEDUP_REMOVED lines=8> */
[----:B------:R-:W-:-:S02]  /*8ef0*/  HADD2.F32 R4, -RZ, R12.H1_H1 ;  /* 0x3000000cff047230 */ /* 0x000fc40000004100 */
[--C-:B------:R-:W-:Y:S02]  /*8f00*/  HADD2.F32 R3, -RZ, R7.reuse.H1_H1 ;  /* 0x30000007ff037230 */ /* 0x100fe40000004100 */
[--C-:B------:R-:W-:Y:S02]  /*8f10*/  HADD2.F32 R8, -RZ, R20.reuse.H1_H1 ;  /* 0x30000014ff087230 */ /* 0x100fe40000004100 */
[----:B------:R-:W-:Y:S02]  /*8f20*/  HADD2.F32 R9, -RZ, R20.H0_H0 ;  /* 0x20000014ff097230 */ /* 0x000fe40000004100 */
[C---:B------:R-:W-:Y:S01]  /*8f30*/  FMUL.FTZ R13, R3.reuse, R4 ;  /* 0x00000004030d7220 */ /* 0x040fe20000410000 */
[----:B------:R-:W-:Y:S02]  /*8f40*/  HADD2.F32 R0, -RZ, R6.H1_H1 ;  /* 0x30000006ff007230 */ /* 0x000fe40000004100 */
[----:B------:R-:W-:Y:S02]  /*8f50*/  HADD2.F32 R5, -RZ, R12.H0_H0 ;  /* 0x2000000cff057230 */ /* 0x000fe40000004100 */
[----:B------:R-:W-:Y:S01]  /*8f60*/  FMUL.FTZ R12, R3, R8 ;  /* 0x00000008030c7220 */ /* 0x000fe20000410000 */
[----:B------:R-:W-:-:S02]  /*8f70*/  HADD2.F32 R7, -RZ, R7.H0_H0 ;  /* 0x20000007ff077230 */ /* 0x000fc40000004100 */
[C---:B------:R-:W-:Y:S01]  /*8f80*/  FMUL.FTZ R3, R0.reuse, R9 ;  /* 0x0000000900037220 */ /* 0x040fe20000410000 */
[----:B------:R-:W-:Y:S02]  /*8f90*/  HADD2.F32 R6, -RZ, R6.H0_H0 ;  /* 0x20000006ff067230 */ /* 0x000fe40000004100 */
[-C--:B------:R-:W-:Y:S01]  /*8fa0*/  FMUL.FTZ R0, R0, R5.reuse ;  /* 0x0000000500007220 */ /* 0x080fe20000410000 */
[C---:B------:R-:W-:Y:S01]  /*8fb0*/  FFMA.FTZ R12, R7.reuse, R4, -R12 ;  /* 0x00000004070c7223 */ /* 0x040fe2000001080c */
[----:B------:R-:W-:Y:S01]  /*8fc0*/  FFMA.FTZ R13, R7, R8, R13 ;  /* 0x00000008070d7223 */ /* 0x000fe2000001000d */
[C---:B------:R-:W-:Y:S01]  /*8fd0*/  FFMA.FTZ R5, R6.reuse, R5, -R3 ;  /* 0x0000000506057223 */ /* 0x040fe20000010803 */
[----:B------:R-:W-:Y:S01]  /*8fe0*/  FFMA.FTZ R0, R6, R9, R0 ;  /* 0x0000000906007223 */ /* 0x000fe20000010000 */
[----:B------:R-:W-:Y:S02]  /*8ff0*/  F2FP.SATFINITE.E4M3.F32.PACK_AB_MERGE_C R6, R29, R28, RZ ;  /* 0x0000001c1d06723e */ /* 0x000fe400048070ff */
[----:B------:R-:W-:-:S02]  /*9000*/  F2FP.SATFINITE.E4M3.F32.PACK_AB_MERGE_C R7, R31, R30, RZ ;  /* 0x0000001e1f07723e */ /* 0x000fc400048070ff */
[----:B------:R-:W-:Y:S02]  /*9010*/  F2FP.SATFINITE.E4M3.F32.PACK_AB_MERGE_C R4, R15, R14, RZ ;  /* 0x0000000e0f04723e */ /* 0x000fe400048070ff */
[----:B------:R-:W-:Y:S02]  /*9020*/  F2FP.SATFINITE.E4M3.F32.PACK_AB_MERGE_C R12, R13, R12, RZ ;  /* 0x0000000c0d0c723e */ /* 0x000fe400048070ff */
[----:B------:R-:W-:Y:S02]  /*9030*/  F2FP.SATFINITE.E4M3.F32.PACK_AB_MERGE_C R6, R27, R26, R6 ;  /* 0x0000001a1b06723e */ /* 0x000fe40004807006 */
[----:B------:R-:W-:Y:S02]  /*9040*/  F2FP.SATFINITE.E4M3.F32.PACK_AB_MERGE_C R7, R25, R24, R7 ;  /* 0x000000181907723e */ /* 0x000fe40004807007 */
[----:B------:R-:W-:Y:S02]  /*9050*/  F2FP.SATFINITE.E4M3.F32.PACK_AB_MERGE_C R4, R10, R11, R4 ;  /* 0x0000000b0a04723e */ /* 0x000fe40004807004 */
[----:B------:R-:W-:-:S05]  /*9060*/  F2FP.SATFINITE.E4M3.F32.PACK_AB_MERGE_C R5, R0, R5, R12 ;  /* 0x000000050005723e */ /* 0x000fca000480700c */
[----:B------:R0:W-:Y:S01]  /*9070*/  STS.128 [R21+0x12000], R4 ;  /* 0x0120000415007388 */ /* 0x0001e20000000c00 */
[----:B------:R-:W-:Y:S05]  /*9080*/  BRA `(.L_x_388) ;  /* 0x0000002000f87947 */ /* 0x000fea0003800000 */
.L_x_382:
[----:B------:R-:W-:-:S03]  /*9090*/  UMOV UR4, 0xffffffff ;  /* 0xffffffff00047882 */ /* 0x000fc60000000000 */
[----:B------:R-:W-:Y:S05]  /*90a0*/  BRA.DIV UR4, `(.L_x_393) ;  /* 0x0000012604307947 */ /* 0x000fea000b800000 */
[----:B------:R0:W1:Y:S04]  /*90b0*/  SHFL.IDX PT, R3, R26, RZ, 0x1e1f ;  /* 0x001e1fff1a037589 */ /* 0x00006800000e0000 */
[----:B------:R0:W2:Y:S04]  /*90c0*/  SHFL.IDX PT, R31, R30, RZ, 0x1e1f ;  /* 0x001e1fff1e1f7589 */ /* 0x0000a800000e0000 */
[----:B------:R0:W3:Y:S04]  /*90d0*/  SHFL.IDX PT, R0, R25, RZ, 0x1e1f ;  /* 0x001e1fff19007589 */ /* 0x0000e800000e0000 */
[----:B------:R0:W4:Y:S02]  /*90e0*/  SHFL.IDX PT, R20, R28, RZ, 0x1e1f ;  /* 0x001e1fff1c147589 */ /* 0x00012400000e0000 */
.L_x_595:
[----:B------:R-:W5:Y:S01]  /*90f0*/  LDL R9, [R1+0x40] ;  /* 0x0000400001097983 */ /* 0x000f620000100800 */
[----:B------:R-:W-:Y:S01]  /*9100*/  ULDC UR4, c[0x0][0x448] ;  /* 0x0001120000047ab9 */ /* 0x000fe20000000800 */
[----:B------:R-:W-:Y:S01]  /*9110*/  BSSY B1, `(.L_x_394) ;  /* 0x000002c000017945 */ /* 0x000fe20003800000 */
[----:B0-----:R-:W-:Y:S01]  /*9120*/  IMAD R28, R24, UR4, RZ ;  /* 0x00000004181c7c24 */ /* 0x001fe2000f8e02ff */
[----:B------:R-:W-:Y:S02]  /*9130*/  CS2R R12, SRZ ;  /* 0x00000000000c7805 */ /* 0x000fe4000001ff00 */
[----:B------:R-:W-:Y:S02]  /*9140*/  CS2R R14, SRZ ;  /* 0x00000000000e7805 */ /* 0x000fe4000001ff00 */
[----:B------:R-:W-:Y:S02]  /*9150*/  CS2R R6, SRZ ;  /* 0x0000000000067805 */ /* 0x000fe4000001ff00 */
[----:B------:R-:W-:-:S02]  /*9160*/  CS2R R24, SRZ ;  /* 0x0000000000187805 */ /* 0x000fc4000001ff00 */
[----:B------:R-:W-:Y:S02]  /*9170*/  ISETP.GE.AND P0, PT, R4, R28, PT ;  /* 0x0000001c0400720c */ /* 0x000fe40003f06270 */
[----:B------:R-:W-:Y:S02]  /*9180*/  CS2R R26, SRZ ;  /* 0x00000000001a7805 */ /* 0x000fe4000001ff00 */
[----:B------:R-:W-:Y:S02]  /*9190*/  CS2R R10, SRZ ;  /* 0x00000000000a7805 */ /* 0x000fe4000001ff00 */
[----:B-----5:R-:W-:-:S04]  /*91a0*/  LEA.HI R5, R9, R9, RZ, 0x1 ;  /* 0x0000000909057211 */ /* 0x020fc800078f08ff */
[----:B------:R-:W-:Y:S02]  /*91b0*/  LOP3.LUT R8, R5, 0xfffffffe, RZ, 0xc0, !PT ;  /* 0xfffffffe05087812 */ /* 0x000fe400078ec0ff */
[----:B------:R-:W-:-:S03]  /*91c0*/  CS2R R4, SRZ ;  /* 0x0000000000047805 */ /* 0x000fc6000001ff00 */
[----:B------:R-:W-:Y:S01]  /*91d0*/  IMAD.IADD R37, R9, 0x1, -R8 ;  /* 0x0000000109257824 */ /* 0x000fe200078e0a08 */
[----:B------:R-:W-:-:S04]  /*91e0*/  CS2R R8, SRZ ;  /* 0x0000000000087805 */ /* 0x000fc8000001ff00 */
[----:B------:R-:W-:Y:S01]  /*91f0*/  SHF.L.U32 R37, R37, 0x1f, RZ ;  /* 0x0000001f25257819 */ /* 0x000fe200000006ff */
[----:B------:R-:W-:Y:S06]  /*9200*/  @P0 BRA `(.L_x_395) ;  /* 0x0000000000700947 */ /* 0x000fec0003800000 */
[----:B------:R-:W2:Y:S01]  /*9210*/  LDL R30, [R1+0x68] ;  /* 0x00006800011e7983 */ /* 0x000ea20000100800 */
[C---:B------:R-:W-:Y:S01]  /*9220*/  VIADD R4, R18.reuse, 0x20 ;  /* 0x0000002012047836 */ /* 0x040fe20000000000 */
[----:B------:R-:W-:Y:S01]  /*9230*/  ULDC UR4, c[0x0][0x3f4] ;  /* 0x0000fd0000047ab9 */ /* 0x000fe20000000800 */
[----:B------:R-:W-:Y:S02]  /*9240*/  CS2R R24, SRZ ;  /* 0x0000000000187805 */ /* 0x000fe4000001ff00 */
[----:B------:R-:W-:Y:S02]  /*9250*/  ISETP.GE.AND P4, PT, R18, UR4, PT ;  /* 0x0000000412007c0c */ /* 0x000fe4000bf86270 */
[----:B------:R-:W-:Y:S02]  /*9260*/  CS2R R26, SRZ ;  /* 0x00000000001a7805 */ /* 0x000fe4000001ff00 */
[----:B------:R-:W-:Y:S02]  /*9270*/  ISETP.GE.AND P5, PT, R4, UR4, PT ;  /* 0x0000000404007c0c */ /* 0x000fe4000bfa6270 */
[----:B------:R-:W-:-:S02]  /*9280*/  CS2R R12, SRZ ;  /* 0x00000000000c7805 */ /* 0x000fc4000001ff00 */
[----:B------:R-:W-:Y:S02]  /*9290*/  CS2R R14, SRZ ;  /* 0x00000000000e7805 */ /* 0x000fe4000001ff00 */
[----:B------:R-:W-:Y:S02]  /*92a0*/  CS2R R8, SRZ ;  /* 0x0000000000087805 */ /* 0x000fe4000001ff00 */
[----:B------:R-:W-:Y:S02]  /*92b0*/  CS2R R10, SRZ ;  /* 0x00000000000a7805 */ /* 0x000fe4000001ff00 */
[----:B------:R-:W-:Y:S02]  /*92c0*/  CS2R R6, SRZ ;  /* 0x0000000000067805 */ /* 0x000fe4000001ff00 */
[----:B------:R-:W-:Y:S02]  /*92d0*/  @!P4 SHF.R.S32.HI R5, RZ, 0x1f, R18 ;  /* 0x0000001fff05c819 */ /* 0x000fe40000011412 */
[----:B-1----:R-:W-:-:S04]  /*92e0*/  @!P4 IADD3 R38, P0, R18, R3, RZ ;  /* 0x000000031226c210 */ /* 0x002fc80007f1e0ff */
[----:B---3--:R-:W-:-:S05]  /*92f0*/  @!P4 IADD3.X R39, R0, R5, RZ, P0, !PT ;  /* 0x000000050027c210 */ /* 0x008fca00007fe4ff */
[----:B------:R0:W5:Y:S01]  /*9300*/  @!P4 LD.E.128 R24, desc[UR40][R38.64] ;  /* 0x000000282618c980 */ /* 0x000162000c101d00 */
[----:B--2---:R-:W-:Y:S01]  /*9310*/  @!P5 IMAD.SHL.U32 R4, R30, 0x10, RZ ;  /* 0x000000101e04d824 */ /* 0x004fe200078e00ff */
[----:B------:R-:W-:-:S04]  /*9320*/  @!P4 IADD3 R30, P1, R18, R31, RZ ;  /* 0x0000001f121ec210 */ /* 0x000fc80007f3e0ff */
[-C--:B------:R-:W-:Y:S02]  /*9330*/  @!P5 IADD3 R32, P2, R3, R4.reuse, RZ ;  /* 0x000000040320d210 */ /* 0x080fe40007f5e0ff */
[----:B------:R-:W-:Y:S01]  /*9340*/  @!P5 IADD3 R34, P3, R31, R4, RZ ;  /* 0x000000041f22d210 */ /* 0x000fe20007f7e0ff */
[----:B----4-:R-:W-:Y:S01]  /*9350*/  @!P4 IMAD.X R31, R20, 0x1, R5, P1 ;  /* 0x00000001141fc824 */ /* 0x010fe200008e0605 */
[----:B------:R-:W-:Y:S02]  /*9360*/  @!P5 SHF.R.S32.HI R3, RZ, 0x1f, R4 ;  /* 0x0000001fff03d819 */ /* 0x000fe40000011404 */
[----:B------:R-:W-:Y:S02]  /*9370*/  CS2R R4, SRZ ;  /* 0x0000000000047805 */ /* 0x000fe4000001ff00 */
[----:B------:R0:W5:Y:S01]  /*9380*/  @!P4 LD.E.128 R12, desc[UR40][R30.64] ;  /* 0x000000281e0cc980 */ /* 0x000162000c101d00 */
[--C-:B------:R-:W-:Y:S02]  /*9390*/  @!P5 IMAD.X R33, R0, 0x1, R3.reuse, P2 ;  /* 0x000000010021d824 */ /* 0x100fe400010e0603 */
[----:B------:R-:W-:-:S03]  /*93a0*/  @!P5 IMAD.X R35, R20, 0x1, R3, P3 ;  /* 0x000000011423d824 */ /* 0x000fc600018e0603 */
[----:B------:R0:W5:Y:S04]  /*93b0*/  @!P5 LD.E.128 R8, desc[UR40][R32.64] ;  /* 0x000000282008d980 */ /* 0x000168000c101d00 */
[----:B------:R0:W5:Y:S02]  /*93c0*/  @!P5 LD.E.128 R4, desc[UR40][R34.64] ;  /* 0x000000282204d980 */ /* 0x000164000c101d00 */
.L_x_395:
[----:B------:R-:W-:Y:S05]  /*93d0*/  BSYNC B1 ;  /* 0x0000000000017941 */ /* 0x000fea0003800000 */
.L_x_394:
[----:B------:R-:W2:Y:S01]  /*93e0*/  SYNCS.PHASECHK.TRANS64.TRYWAIT P0, [R16+URZ+0x19c00], R37 ;  /* 0x019c0025100075a7 */ /* 0x000ea2000800017f */
[----:B---3--:R-:W-:Y:S01]  /*93f0*/  IMAD R0, R29, -0xc0, R28 ;  /* 0xffffff401d007824 */ /* 0x008fe200078e021c */
[----:B------:R-:W-:Y:S04]  /*9400*/  BSSY B1, `(.L_x_396) ;  /* 0x0000004000017945 */ /* 0x000fe80003800000 */
[----:B-1----:R-:W-:-:S04]  /*9410*/  VIMNMX R3, R0, 0xc0, PT ;  /* 0x000000c000037848 */ /* 0x002fc80003fe0100 */
[----:B------:R-:W-:Y:S01]  /*9420*/  ISETP.GE.AND P1, PT, R22, R3, PT ;  /* 0x000000031600720c */ /* 0x000fe20003f26270 */
[----:B--2---:R-:W-:-:S12]  /*9430*/  @!P0 BRA `(.L_x_397) ;  /* 0x0000012000c08947 */ /* 0x004fd80003800000 */
.L_x_596:
[----:B------:R-:W-:Y:S05]  /*9440*/  BSYNC B1 ;  /* 0x0000000000017941 */ /* 0x000fea0003800000 */
.L_x_396:
[----:B------:R-:W-:Y:S05]  /*9450*/  @P1 BRA `(.L_x_388) ;  /* 0x0000002000041947 */ /* 0x000fea0003800000 */
[----:B------:R2:W5:Y:S01]  /*9460*/  LDL R61, [R1+0x10] ;  /* 0x00001000013d7983 */ /* 0x0005620000100800 */
[----:B------:R-:W3:Y:S01]  /*9470*/  LDC R3, c[0x0][0x3f4] ;  /* 0x0000fd00ff037b82 */ /* 0x000ee20000000800 */
[C---:B------:R-:W-:Y:S01]  /*9480*/  VIADD R0, R18.reuse, 0x20 ;  /* 0x0000002012007836 */ /* 0x040fe20000000000 */
[----:B------:R-:W-:Y:S01]  /*9490*/  BSSY B1, `(.L_x_398) ;  /* 0x00000fe000017945 */ /* 0x000fe20003800000 */
[----:B------:R-:W-:Y:S02]  /*94a0*/  SHF.R.U32.HI R60, RZ, 0x3, R157 ;  /* 0x00000003ff3c7819 */ /* 0x000fe4000001169d */
[-C--:B---3--:R-:W-:Y:S02]  /*94b0*/  ISETP.GE.AND P0, PT, R18, R3.reuse, PT ;  /* 0x000000031200720c */ /* 0x088fe40003f06270 */
[----:B------:R-:W-:-:S11]  /*94c0*/  ISETP.GE.AND P1, PT, R0, R3, PT ;  /* 0x000000030000720c */ /* 0x000fd60003f26270 */
[----:B--2---:R-:W-:Y:S05]  /*94d0*/  @P0 BRA `(.L_x_399) ;  /* 0x0000000c00e40947 */ /* 0x004fea0003800000 */
[----:B------:R-:W2:Y:S01]  /*94e0*/  S2R R29, SR_TID.X ;  /* 0x00000000001d7919 */ /* 0x000ea20000002100 */
[----:B----45:R-:W-:Y:S02]  /*94f0*/  SHF.R.U32.HI R20, RZ, 0x8, R24 ;  /* 0x00000008ff147819 */ /* 0x030fe40000011618 */
[----:B------:R-:W-:Y:S02]  /*9500*/  LOP3.LUT R0, R24, 0xff, RZ, 0xc0, !PT ;  /* 0x000000ff18007812 */ /* 0x000fe400078ec0ff */
[----:B0-----:R-:W-:Y:S02]  /*9510*/  SHF.R.U32.HI R30, RZ, 0x8, R26 ;  /* 0x00000008ff1e7819 */ /* 0x001fe4000001161a */
[----:B------:R-:W-:Y:S02]  /*9520*/  SHF.R.U32.HI R31, RZ, 0x8, R25 ;  /* 0x00000008ff1f7819 */ /* 0x000fe40000011619 */
[----:B------:R-:W-:Y:S02]  /*9530*/  LOP3.LUT R28, R25, 0xff, RZ, 0xc0, !PT ;  /* 0x000000ff191c7812 */ /* 0x000fe400078ec0ff */
[----:B------:R-:W-:-:S02]  /*9540*/  LOP3.LUT R31, R31, 0xff, RZ, 0xc0, !PT ;  /* 0x000000ff1f1f7812 */ /* 0x000fc400078ec0ff */
[----:B------:R-:W-:Y:S02]  /*9550*/  SHF.R.U32.HI R45, RZ, 0x8, R15 ;  /* 0x00000008ff2d7819 */ /* 0x000fe4000001160f */
[----:B------:R-:W-:Y:S02]  /*9560*/  PRMT R38, R31, 0x7604, R28 ;  /* 0x000076041f267816 */ /* 0x000fe4000000001c */
[----:B------:R-:W-:Y:S02]  /*9570*/  LOP3.LUT R28, R27, 0xff, RZ, 0xc0, !PT ;  /* 0x000000ff1b1c7812 */ /* 0x000fe400078ec0ff */
[----:B------:R-:W-:Y:S02]  /*9580*/  SHF.R.U32.HI R40, RZ, 0x8, R13 ;  /* 0x00000008ff287819 */ /* 0x000fe4000001160d */
[----:B------:R-:W-:Y:S02]  /*9590*/  SHF.R.U32.HI R43, RZ, 0x8, R14 ;  /* 0x00000008ff2b7819 */ /* 0x000fe4000001160e */
[----:B------:R-:W-:-:S02]  /*95a0*/  LOP3.LUT R44, R15, 0xff, RZ, 0xc0, !PT ;  /* 0x000000ff0f2c7812 */ /* 0x000fc400078ec0ff */
[----:B------:R-:W-:Y:S02]  /*95b0*/  LOP3.LUT R45, R45, 0xff, RZ, 0xc0, !PT ;  /* 0x000000ff2d2d7812 */ /* 0x000fe400078ec0ff */
[----:B------:R-:W-:Y:S02]  /*95c0*/  LOP3.LUT R39, R13, 0xff, RZ, 0xc0, !PT ;  /* 0x000000ff0d277812 */ /* 0x000fe400078ec0ff */
[----:B------:R-:W-:Y:S02]  /*95d0*/  LOP3.LUT R40, R40, 0xff, RZ, 0xc0, !PT ;  /* 0x000000ff28287812 */ /* 0x000fe400078ec0ff */
[----:B------:R-:W-:Y:S01]  /*95e0*/  LOP3.LUT R42, R14, 0xff, RZ, 0xc0, !PT ;  /* 0x000000ff0e2a7812 */ /* 0x000fe200078ec0ff */
[----:B--2---:R-:W-:Y:S01]  /*95f0*/  VIADD R33, R29, 0xffffff80 ;  /* 0xffffff801d217836 */ /* 0x004fe20000000000 */
[----:B------:R-:W-:Y:S02]  /*9600*/  LOP3.LUT R29, R20, 0xff, RZ, 0xc0, !PT ;  /* 0x000000ff141d7812 */ /* 0x000fe400078ec0ff */
[----:B------:R-:W-:-:S02]  /*9610*/  LOP3.LUT R20, R26, 0xff, RZ, 0xc0, !PT ;  /* 0x000000ff1a147812 */ /* 0x000fc400078ec0ff */
[----:B------:R-:W-:Y:S02]  /*9620*/  LEA.HI R32, R33, R33, RZ, 0x1 ;  /* 0x0000002121207211 */ /* 0x000fe400078f08ff */
[----:B-1----:R-:W-:Y:S02]  /*9630*/  PRMT R37, R29, 0x7604, R0 ;  /* 0x000076041d257816 */ /* 0x002fe40000000000 */
[----:B------:R-:W-:Y:S02]  /*9640*/  LOP3.LUT R32, R32, 0xfffffffe, RZ, 0xc0, !PT ;  /* 0xfffffffe20207812 */ /* 0x000fe400078ec0ff */
[----:B------:R-:W-:Y:S02]  /*9650*/  SHF.R.U32.HI R29, RZ, 0x8, R27 ;  /* 0x00000008ff1d7819 */ /* 0x000fe4000001161b */
[----:B------:R-:W-:Y:S01]  /*9660*/  LOP3.LUT R43, R43, 0xff, RZ, 0xc0, !PT ;  /* 0x000000ff2b2b7812 */ /* 0x000fe200078ec0ff */
[----:B------:R-:W-:Y:S01]  /*9670*/  IMAD.IADD R32, R33, 0x1, -R32 ;  /* 0x0000000121207824 */ /* 0x000fe200078e0a20 */
[----:B------:R-:W-:-:S02]  /*9680*/  LOP3.LUT R33, R30, 0xff, RZ, 0xc0, !PT ;  /* 0x000000ff1e217812 */ /* 0x000fc400078ec0ff */
[----:B------:R-:W-:Y:S02]  /*9690*/  SHF.R.U32.HI R30, RZ, 0x8, R12 ;  /* 0x00000008ff1e7819 */ /* 0x000fe4000001160c */
[----:B------:R-:W-:Y:S02]  /*96a0*/  LEA.HI R0, R3, R32, RZ, 0x1c ;  /* 0x0000002003007211 */ /* 0x000fe400078fe0ff */
[----:B------:R-:W-:Y:S02]  /*96b0*/  PRMT R41, R33, 0x7604, R20 ;  /* 0x0000760421297816 */ /* 0x000fe40000000014 */
[C---:B------:R-:W-:Y:S01]  /*96c0*/  LEA.HI R20, R0.reuse, R0, RZ, 0x1 ;  /* 0x0000000000147211 */ /* 0x040fe200078f08ff */
[----:B------:R-:W-:Y:S01]  /*96d0*/  IMAD.SHL.U32 R0, R0, 0x10, RZ ;  /* 0x0000001000007824 */ /* 0x000fe200078e00ff */
[----:B------:R-:W-:Y:S02]  /*96e0*/  LOP3.LUT R29, R29, 0xff, RZ, 0xc0, !PT ;  /* 0x000000ff1d1d7812 */ /* 0x000fe400078ec0ff */
[----:B------:R-:W-:-:S02]  /*96f0*/  SHF.R.S32.HI R20, RZ, 0x1, R20 ;  /* 0x00000001ff147819 */ /* 0x000fc40000011414 */
[----:B------:R-:W-:Y:S02]  /*9700*/  LOP3.LUT R0, R157, 0x10, R0, 0xf8, !PT ;  /* 0x000000109d007812 */ /* 0x000fe400078ef800 */
[----:B------:R-:W-:Y:S01]  /*9710*/  LOP3.LUT R32, R12, 0xff, RZ, 0xc0, !PT ;  /* 0x000000ff0c207812 */ /* 0x000fe200078ec0ff */
[----:B------:R-:W-:Y:S01]  /*9720*/  IMAD R33, R20, 0x1800, R61 ;  /* 0x0000180014217824 */ /* 0x000fe200078e023d */
[----:B------:R-:W-:Y:S02]  /*9730*/  LOP3.LUT R0, R0, R60, RZ, 0x3c, !PT ;  /* 0x0000003c00007212 */ /* 0x000fe400078e3cff */
[----:B------:R-:W-:Y:S02]  /*9740*/  LOP3.LUT R35, R30, 0xff, RZ, 0xc0, !PT ;  /* 0x000000ff1e237812 */ /* 0x000fe400078ec0ff */
[----:B------:R-:W-:Y:S02]  /*9750*/  IADD3 R0, R16, R33, R0 ;  /* 0x0000002110007210 */ /* 0x000fe40007ffe000 */
[----:B------:R-:W-:-:S02]  /*9760*/  PRMT R20, R29, 0x7604, R28 ;  /* 0x000076041d147816 */ /* 0x000fc4000000001c */
[----:B------:R-:W0:Y:S01]  /*9770*/  LDS.128 R28, [R21+0xf000] ;  /* 0x00f00000151c7984 */ /* 0x000e220000000c00 */
[----:B------:R-:W-:Y:S02]  /*9780*/  PRMT R47, R35, 0x7604, R32 ;  /* 0x00007604232f7816 */ /* 0x000fe40000000020 */
[----:B------:R-:W-:Y:S01]  /*9790*/  PRMT R44, R45, 0x7604, R44 ;  /* 0x000076042d2c7816 */ /* 0x000fe2000000002c */
[----:B------:R-:W1:Y:S01]  /*97a0*/  LDS.128 R32, [R0+0xf000] ;  /* 0x00f0000000207984 */ /* 0x000e620000000c00 */
[----:B------:R-:W-:Y:S02]  /*97b0*/  PRMT R40, R40, 0x7604, R39 ;  /* 0x0000760428287816 */ /* 0x000fe40000000027 */
[----:B------:R-:W-:Y:S02]  /*97c0*/  SHF.R.U32.HI R45, RZ, 0x10, R13 ;  /* 0x00000010ff2d7819 */ /* 0x000fe4000001160d */
[----:B------:R-:W-:Y:S02]  /*97d0*/  SHF.R.U32.HI R39, RZ, 0x10, R25 ;  /* 0x00000010ff277819 */ /* 0x000fe40000011619 */
[----:B------:R-:W-:Y:S01]  /*97e0*/  PRMT R51, R43, 0x7604, R42 ;  /* 0x000076042b337816 */ /* 0x000fe2000000002a */
[----:B------:R-:W-:Y:S01]  /*97f0*/  IMAD.U32 R45, R45, 0x10000, RZ ;  /* 0x000100002d2d7824 */ /* 0x000fe200078e00ff */
[----:B------:R-:W-:Y:S01]  /*9800*/  SHF.R.U32.HI R43, RZ, 0x10, R27 ;  /* 0x00000010ff2b7819 */ /* 0x000fe2000001161b */
[----:B------:R-:W-:Y:S01]  /*9810*/  IMAD.U32 R39, R39, 0x10000, RZ ;  /* 0x0001000027277824 */ /* 0x000fe200078e00ff */
[----:B------:R-:W-:-:S02]  /*9820*/  LOP3.LUT R37, R37, 0xff0000, R24, 0xf8, !PT ;  /* 0x00ff000025257812 */ /* 0x000fc400078ef818 */
[----:B------:R-:W-:Y:S01]  /*9830*/  LOP3.LUT R49, R40, 0xff0000, R45, 0xf8, !PT ;  /* 0x00ff000028317812 */ /* 0x000fe200078ef82d */
[----:B------:R-:W-:Y:S01]  /*9840*/  IMAD.U32 R43, R43, 0x10000, RZ ;  /* 0x000100002b2b7824 */ /* 0x000fe200078e00ff */
[----:B------:R-:W-:Y:S02]  /*9850*/  LOP3.LUT R39, R38, 0xff0000, R39, 0xf8, !PT ;  /* 0x00ff000026277812 */ /* 0x000fe400078ef827 */
[----:B------:R-:W-:Y:S02]  /*9860*/  LOP3.LUT R41, R41, 0xff0000, R26, 0xf8, !PT ;  /* 0x00ff000029297812 */ /* 0x000fe400078ef81a */
[----:B------:R-:W-:Y:S02]  /*9870*/  LOP3.LUT R43, R20, 0xff0000, R43, 0xf8, !PT ;  /* 0x00ff0000142b7812 */ /* 0x000fe400078ef82b */
[----:B------:R-:W-:Y:S02]  /*9880*/  LOP3.LUT R49, R49, 0xff000000, R13, 0xf8, !PT ;  /* 0xff00000031317812 */ /* 0x000fe400078ef80d */
[----:B------:R-:W-:-:S02]  /*9890*/  LOP3.LUT R45, R39, 0xff000000, R25, 0xf8, !PT ;  /* 0xff000000272d7812 */ /* 0x000fc400078ef819 */
[----:B------:R-:W-:Y:S02]  /*98a0*/  LOP3.LUT R24, R37, 0xff000000, R24, 0xf8, !PT ;  /* 0xff00000025187812 */ /* 0x000fe400078ef818 */
[----:B------:R-:W-:Y:S02]  /*98b0*/  LOP3.LUT R42, R43, 0xff000000, R27, 0xf8, !PT ;  /* 0xff0000002b2a7812 */ /* 0x000fe400078ef81b */
[----:B------:R-:W-:Y:S02]  /*98c0*/  SHF.R.U32.HI R53, RZ, 0x10, R15 ;  /* 0x00000010ff357819 */ /* 0x000fe4000001160f */
[----:B------:R-:W-:Y:S02]  /*98d0*/  LOP3.LUT R37, R47, 0xff0000, R12, 0xf8, !PT ;  /* 0x00ff00002f257812 */ /* 0x000fe400078ef80c */
[----:B------:R-:W-:Y:S01]  /*98e0*/  LOP3.LUT R20, R41, 0xff000000, R26, 0xf8, !PT ;  /* 0xff00000029147812 */ /* 0x000fe200078ef81a */
[----:B------:R-:W-:Y:S01]  /*98f0*/  IMAD.U32 R53, R53, 0x10000, RZ ;  /* 0x0001000035357824 */ /* 0x000fe200078e00ff */
[----:B------:R-:W-:-:S02]  /*9900*/  LOP3.LUT R51, R51, 0xff0000, R14, 0xf8, !PT ;  /* 0x00ff000033337812 */ /* 0x000fc400078ef80e */
[-C--:B0-----:R-:W-:Y:S02]  /*9910*/  F2FP.F16.E4M3.UNPACK_B R27, R28.reuse ;  /* 0x0000001cff1b723e */ /* 0x081fe400020006ff */
[----:B------:R-:W-:Y:S02]  /*9920*/  F2FP.F16.E4M3.UNPACK_B R38, R28.H1 ;  /* 0x0000001cff26723e */ /* 0x000fe400030006ff */
[-C--:B------:R-:W-:Y:S02]  /*9930*/  F2FP.F16.E4M3.UNPACK_B R26, R29.reuse ;  /* 0x0000001dff1a723e */ /* 0x080fe400020006ff */
[----:B------:R-:W-:Y:S02]  /*9940*/  F2FP.F16.E4M3.UNPACK_B R39, R29.H1 ;  /* 0x0000001dff27723e */ /* 0x000fe400030006ff */
[----:B------:R-:W-:Y:S01]  /*9950*/  F2FP.F16.E4M3.UNPACK_B R48, R49 ;  /* 0x00000031ff30723e */ /* 0x000fe200020006ff */
[--C-:B------:R-:W-:Y:S01]  /*9960*/  HADD2.F32 R25, -RZ, R26.reuse.H0_H0 ;  /* 0x2000001aff197230 */ /* 0x100fe20000004100 */
[----:B-1----:R-:W-:Y:S01]  /*9970*/  F2FP.F16.E4M3.UNPACK_B R28, R33 ;  /* 0x00000021ff1c723e */ /* 0x002fe200020006ff */
[----:B------:R-:W-:Y:S01]  /*9980*/  HADD2.F32 R26, -RZ, R26.H1_H1 ;  /* 0x3000001aff1a7230 */ /* 0x000fe20000004100 */
[----:B------:R-:W-:Y:S01]  /*9990*/  F2FP.F16.E4M3.UNPACK_B R29, R45 ;  /* 0x0000002dff1d723e */ /* 0x000fe200020006ff */
[----:B------:R-:W-:Y:S01]  /*99a0*/  HADD2.F32 R50, -RZ, R48.H0_H0 ;  /* 0x20000030ff327230 */ /* 0x000fe20000004100 */
[----:B------:R-:W-:-:S02]  /*99b0*/  LOP3.LUT R37, R37, 0xff000000, R12, 0xf8, !PT ;  /* 0xff00000025257812 */ /* 0x000fc400078ef80c */
[----:B------:R-:W-:Y:S01]  /*99c0*/  LOP3.LUT R12, R51, 0xff000000, R14, 0xf8, !PT ;  /* 0xff000000330c7812 */ /* 0x000fe200078ef80e */
[----:B------:R-:W-:Y:S01]  /*99d0*/  HADD2.F32 R14, -RZ, R28.H0_H0 ;  /* 0x2000001cff0e7230 */ /* 0x000fe20000004100 */
[-C--:B------:R-:W-:Y:S01]  /*99e0*/  F2FP.F16.E4M3.UNPACK_B R43, R31.reuse ;  /* 0x0000001fff2b723e */ /* 0x080fe200020006ff */
[----:B------:R-:W-:Y:S01]  /*99f0*/  HADD2.F32 R51, -RZ, R48.H1_H1 ;  /* 0x30000030ff337230 */ /* 0x000fe20000004100 */
[----:B------:R-:W-:Y:S01]  /*9a00*/  F2FP.F16.E4M3.UNPACK_B R46, R31.H1 ;  /* 0x0000001fff2e723e */ /* 0x000fe200030006ff */
[----:B------:R-:W-:Y:S01]  /*9a10*/  HADD2.F32 R31, -RZ, R29.H0_H0 ;  /* 0x2000001dff1f7230 */ /* 0x000fe20000004100 */
[----:B------:R-:W-:Y:S01]  /*9a20*/  F2FP.F16.E4M3.UNPACK_B R40, R33.H1 ;  /* 0x00000021ff28723e */ /* 0x000fe200030006ff */
[----:B------:R-:W-:Y:S01]  /*9a30*/  HADD2.F32 R28, -RZ, R28.H1_H1 ;  /* 0x3000001cff1c7230 */ /* 0x000fe20000004100 */
[----:B------:R-:W-:Y:S02]  /*9a40*/  LOP3.LUT R53, R44, 0xff0000, R53, 0xf8, !PT ;  /* 0x00ff00002c357812 */ /* 0x000fe400078ef835 */
[----:B------:R-:W-:-:S02]  /*9a50*/  F2FP.F16.E4M3.UNPACK_B R33, R32 ;  /* 0x00000020ff21723e */ /* 0x000fc400020006ff */
[----:B------:R-:W-:Y:S01]  /*9a60*/  F2FP.F16.E4M3.UNPACK_B R41, R32.H1 ;  /* 0x00000020ff29723e */ /* 0x000fe200030006ff */
[-C--:B------:R-:W-:Y:S01]  /*9a70*/  FMUL.FTZ R32, R14, R50.reuse ;  /* 0x000000320e207220 */ /* 0x080fe20000410000 */
[----:B------:R-:W-:Y:S01]  /*9a80*/  F2FP.F16.E4M3.UNPACK_B R44, R35 ;  /* 0x00000023ff2c723e */ /* 0x000fe200020006ff */
[----:B------:R-:W-:Y:S01]  /*9a90*/  FMUL.FTZ R55, R28, R51 ;  /* 0x000000331c377220 */ /* 0x000fe20000410000 */
[----:B------:R-:W-:Y:S01]  /*9aa0*/  F2FP.F16.E4M3.UNPACK_B R47, R35.H1 ;  /* 0x00000023ff2f723e */ /* 0x000fe200030006ff */
[----:B------:R-:W-:Y:S01]  /*9ab0*/  FMUL.FTZ R35, R14, R31 ;  /* 0x0000001f0e237220 */ /* 0x000fe20000410000 */
[----:B------:R-:W-:Y:S01]  /*9ac0*/  F2FP.F16.E4M3.UNPACK_B R49, R49.H1 ;  /* 0x00000031ff31723e */ /* 0x000fe200030006ff */
[C---:B------:R-:W-:Y:S01]  /*9ad0*/  FFMA.FTZ R14, R25.reuse, R31, -R32 ;  /* 0x0000001f190e7223 */ /* 0x040fe20000010820 */
[----:B------:R-:W-:Y:S01]  /*9ae0*/  F2FP.F16.E4M3.UNPACK_B R45, R45.H1 ;  /* 0x0000002dff2d723e */ /* 0x000fe200030006ff */
[----:B------:R-:W-:Y:S01]  /*9af0*/  FFMA.FTZ R25, R25, R50, R35 ;  /* 0x0000003219197223 */ /* 0x000fe20000010023 */
[----:B------:R-:W-:Y:S01]  /*9b00*/  HADD2.F32 R35, -RZ, R29.H1_H1 ;  /* 0x3000001dff237230 */ /* 0x000fe20000004100 */
[----:B------:R-:W-:Y:S01]  /*9b10*/  LOP3.LUT R53, R53, 0xff000000, R15, 0xf8, !PT ;  /* 0xff00000035357812 */ /* 0x000fe200078ef80f */
[----:B------:R-:W-:Y:S01]  /*9b20*/  HADD2.F32 R48, -RZ, R49.H0_H0 ;  /* 0x20000031ff307230 */ /* 0x000fe20000004100 */
[----:B------:R-:W-:Y:S01]  /*9b30*/  F2FP.F16.E4M3.UNPACK_B R15, R34 ;  /* 0x00000022ff0f723e */ /* 0x000fe200020006ff */
[----:B------:R-:W-:-:S02]  /*9b40*/  HADD2.F32 R29, -RZ, R40.H0_H0 ;  /* 0x20000028ff1d7230 */ /* 0x000fc40000004100 */
[-C--:B------:R-:W-:Y:S01]  /*9b50*/  FMUL.FTZ R28, R28, R35.reuse ;  /* 0x000000231c1c7220 */ /* 0x080fe20000410000 */
[----:B------:R-:W-:Y:S01]  /*9b60*/  HADD2.F32 R32, -RZ, R45.H0_H0 ;  /* 0x2000002dff207230 */ /* 0x000fe20000004100 */
[----:B------:R-:W-:Y:S01]  /*9b70*/  F2FP.F16.E4M3.UNPACK_B R34, R34.H1 ;  /* 0x00000022ff22723e */ /* 0x000fe200030006ff */
[----:B------:R-:W-:Y:S02]  /*9b80*/  HADD2.F32 R31, -RZ, R39.H0_H0 ;  /* 0x20000027ff1f7230 */ /* 0x000fe40000004100 */
[C---:B------:R-:W-:Y:S01]  /*9b90*/  FMUL.FTZ R50, R29.reuse, R48 ;  /* 0x000000301d327220 */ /* 0x040fe20000410000 */
[----:B------:R-:W-:Y:S02]  /*9ba0*/  HADD2.F32 R45, -RZ, R45.H1_H1 ;  /* 0x3000002dff2d7230 */ /* 0x000fe40000004100 */
[-C--:B------:R-:W-:Y:S01]  /*9bb0*/  FMUL.FTZ R57, R29, R32.reuse ;  /* 0x000000201d397220 */ /* 0x080fe20000410000 */
[C---:B------:R-:W-:Y:S01]  /*9bc0*/  FFMA.FTZ R29, R26.reuse, R35, -R55 ;  /* 0x000000231a1d7223 */ /* 0x040fe20000010837 */
[----:B------:R-:W-:Y:S01]  /*9bd0*/  FFMA.FTZ R26, R26, R51, R28 ;  /* 0x000000331a1a7223 */ /* 0x000fe2000001001c */
[C---:B------:R-:W-:Y:S01]  /*9be0*/  FFMA.FTZ R28, R31.reuse, R32, -R50 ;  /* 0x000000201f1c7223 */ /* 0x040fe20000010832 */
[----:B------:R-:W-:Y:S01]  /*9bf0*/  FFMA.FTZ R31, R31, R48, R57 ;  /* 0x000000301f1f7223 */ /* 0x000fe20000010039 */
[----:B------:R-:W-:Y:S01]  /*9c00*/  F2FP.F16.E4M3.UNPACK_B R51, R53 ;  /* 0x00000035ff33723e */ /* 0x000fe200020006ff */
[----:B------:R-:W-:Y:S01]  /*9c10*/  HADD2.F32 R50, -RZ, R49.H1_H1 ;  /* 0x30000031ff327230 */ /* 0x000fe20000004100 */
[----:B------:R-:W-:Y:S01]  /*9c20*/  F2FP.F16.E4M3.UNPACK_B R48, R42 ;  /* 0x0000002aff30723e */ /* 0x000fe200020006ff */
[----:B------:R-:W-:Y:S01]  /*9c30*/  HADD2.F32 R40, -RZ, R40.H1_H1 ;  /* 0x30000028ff287230 */ /* 0x000fe20000004100 */
[-C--:B------:R-:W-:Y:S01]  /*9c40*/  F2FP.F16.E4M3.UNPACK_B R13, R30.reuse ;  /* 0x0000001eff0d723e */ /* 0x080fe200020006ff */
[----:B------:R-:W-:Y:S01]  /*9c50*/  HADD2.F32 R52, -RZ, R51.H0_H0 ;  /* 0x20000033ff347230 */ /* 0x000fe20000004100 */
[----:B------:R-:W-:Y:S01]  /*9c60*/  F2FP.F16.E4M3.UNPACK_B R30, R30.H1 ;  /* 0x0000001eff1e723e */ /* 0x000fe200030006ff */
[----:B------:R-:W-:-:S02]  /*9c70*/  HADD2.F32 R35, -RZ, R44.H0_H0 ;  /* 0x2000002cff237230 */ /* 0x000fc40000004100 */
[C---:B------:R-:W-:Y:S01]  /*9c80*/  FMUL.FTZ R54, R40.reuse, R50 ;  /* 0x0000003228367220 */ /* 0x040fe20000410000 */
[----:B------:R-:W-:Y:S02]  /*9c90*/  HADD2.F32 R49, -RZ, R48.H0_H0 ;  /* 0x20000030ff317230 */ /* 0x000fe40000004100 */
[----:B------:R-:W-:Y:S01]  /*9ca0*/  FMUL.FTZ R55, R40, R45 ;  /* 0x0000002d28377220 */ /* 0x000fe20000410000 */
[----:B------:R-:W-:Y:S02]  /*9cb0*/  HADD2.F32 R39, -RZ, R39.H1_H1 ;  /* 0x30000027ff277230 */ /* 0x000fe40000004100 */
[C---:B------:R-:W-:Y:S01]  /*9cc0*/  FMUL.FTZ R57, R35.reuse, R52 ;  /* 0x0000003423397220 */ /* 0x040fe20000410000 */
[----:B------:R-:W-:Y:S02]  /*9cd0*/  HADD2.F32 R32, -RZ, R43.H0_H0 ;  /* 0x2000002bff207230 */ /* 0x000fe40000004100 */
[----:B------:R-:W-:Y:S01]  /*9ce0*/  FMUL.FTZ R59, R35, R49 ;  /* 0x00000031233b7220 */ /* 0x000fe20000410000 */
[----:B------:R-:W-:-:S02]  /*9cf0*/  HADD2.F32 R51, -RZ, R51.H1_H1 ;  /* 0x30000033ff337230 */ /* 0x000fc40000004100 */
[C---:B------:R-:W-:Y:S01]  /*9d00*/  FFMA.FTZ R35, R39.reuse, R45, -R54 ;  /* 0x0000002d27237223 */ /* 0x040fe20000010836 */
[----:B------:R-:W-:Y:S01]  /*9d10*/  FFMA.FTZ R40, R39, R50, R55 ;  /* 0x0000003227287223 */ /* 0x000fe20000010037 */
[C---:B------:R-:W-:Y:S01]  /*9d20*/  FFMA.FTZ R39, R32.reuse, R49, -R57 ;  /* 0x0000003120277223 */ /* 0x040fe20000010839 */
[----:B------:R-:W-:Y:S01]  /*9d30*/  FFMA.FTZ R32, R32, R52, R59 ;  /* 0x0000003420207223 */ /* 0x000fe2000001003b */
[----:B------:R-:W-:Y:S01]  /*9d40*/  HADD2.F32 R49, -RZ, R48.H1_H1 ;  /* 0x30000030ff317230 */ /* 0x000fe20000004100 */
[----:B------:R-:W-:Y:S01]  /*9d50*/  F2FP.F16.E4M3.UNPACK_B R52, R53.H1 ;  /* 0x00000035ff34723e */ /* 0x000fe200030006ff */
[----:B------:R-:W-:Y:S01]  /*9d60*/  HADD2.F32 R44, -RZ, R44.H1_H1 ;  /* 0x3000002cff2c7230 */ /* 0x000fe20000004100 */
[----:B------:R-:W-:Y:S01]  /*9d70*/  F2FP.F16.E4M3.UNPACK_B R48, R42.H1 ;  /* 0x0000002aff30723e */ /* 0x000fe200030006ff */
[----:B------:R-:W-:Y:S01]  /*9d80*/  HADD2.F32 R42, -RZ, R47.H0_H0 ;  /* 0x2000002fff2a7230 */ /* 0x000fe20000004100 */
[----:B------:R-:W-:Y:S01]  /*9d90*/  F2FP.SATFINITE.E4M3.F32.PACK_AB_MERGE_C R31, R40, R31, RZ ;  /* 0x0000001f281f723e */ /* 0x000fe200048070ff */
        /* <DEDUP_REMOVED lines=13> */
[----:B------:R-:W-:Y:S01]  /*9e70*/  F2FP.F16.E4M3.UNPACK_B R53, R37.H1 ;  /* 0x00000025ff35723e */ /* 0x000fe200030006ff */
[----:B------:R-:W-:Y:S01]  /*9e80*/  HADD2.F32 R51, -RZ, R48.H1_H1 ;  /* 0x30000030ff337230 */ /* 0x000fe20000004100 */
[----:B------:R-:W-:Y:S01]  /*9e90*/  F2FP.F16.E4M3.UNPACK_B R50, R24.H1 ;  /* 0x00000018ff32723e */ /* 0x000fe200030006ff */
[----:B------:R-:W-:Y:S01]  /*9ea0*/  HADD2.F32 R48, -RZ, R47.H1_H1 ;  /* 0x3000002fff307230 */ /* 0x000fe20000004100 */
[----:B------:R-:W-:Y:S01]  /*9eb0*/  F2FP.SATFINITE.E4M3.F32.PACK_AB_MERGE_C R25, R26, R25, R31 ;  /* 0x000000191a19723e */ /* 0x000fe2000480701f */
[----:B------:R-:W-:Y:S02]  /*9ec0*/  HADD2.F32 R54, -RZ, R53.H0_H0 ;  /* 0x20000035ff367230 */ /* 0x000fe40000004100 */
[----:B------:R-:W-:-:S02]  /*9ed0*/  HADD2.F32 R47, -RZ, R41.H0_H0 ;  /* 0x20000029ff2f7230 */ /* 0x000fc40000004100 */
[C---:B------:R-:W-:Y:S01]  /*9ee0*/  FMUL.FTZ R59, R48.reuse, R55 ;  /* 0x00000037303b7220 */ /* 0x040fe20000410000 */
[----:B------:R-:W-:Y:S02]  /*9ef0*/  HADD2.F32 R52, -RZ, R50.H0_H0 ;  /* 0x20000032ff347230 */ /* 0x000fe40000004100 */
[----:B------:R-:W-:Y:S01]  /*9f00*/  FMUL.FTZ R56, R48, R51 ;  /* 0x0000003330387220 */ /* 0x000fe20000410000 */
[----:B------:R-:W-:Y:S02]  /*9f10*/  HADD2.F32 R49, -RZ, R38.H0_H0 ;  /* 0x20000026ff317230 */ /* 0x000fe40000004100 */
[C---:B------:R-:W-:Y:S01]  /*9f20*/  FMUL.FTZ R48, R47.reuse, R54 ;  /* 0x000000362f307220 */ /* 0x040fe20000410000 */
[----:B------:R-:W-:Y:S02]  /*9f30*/  HADD2.F32 R46, -RZ, R46.H1_H1 ;  /* 0x3000002eff2e7230 */ /* 0x000fe40000004100 */
[----:B------:R-:W-:Y:S01]  /*9f40*/  FMUL.FTZ R57, R47, R52 ;  /* 0x000000342f397220 */ /* 0x000fe20000410000 */
[----:B------:R-:W-:-:S02]  /*9f50*/  HADD2.F32 R41, -RZ, R41.H1_H1 ;  /* 0x30000029ff297230 */ /* 0x000fc40000004100 */
[C---:B------:R-:W-:Y:S01]  /*9f60*/  FFMA.FTZ R48, R49.reuse, R52, -R48 ;  /* 0x0000003431307223 */ /* 0x040fe20000010830 */
[----:B------:R-:W-:Y:S01]  /*9f70*/  F2FP.F16.E4M3.UNPACK_B R52, R37 ;  /* 0x00000025ff34723e */ /* 0x000fe200020006ff */
[----:B------:R-:W-:Y:S01]  /*9f80*/  FFMA.FTZ R49, R49, R54, R57 ;  /* 0x0000003631317223 */ /* 0x000fe20000010039 */
[----:B------:R-:W-:Y:S02]  /*9f90*/  HADD2.F32 R54, -RZ, R53.H1_H1 ;  /* 0x30000035ff367230 */ /* 0x000fe40000004100 */
[----:B------:R-:W-:Y:S01]  /*9fa0*/  FFMA.FTZ R47, R46, R51, -R59 ;  /* 0x000000332e2f7223 */ /* 0x000fe2000001083b */
[----:B------:R-:W-:Y:S01]  /*9fb0*/  HADD2.F32 R51, -RZ, R50.H1_H1 ;  /* 0x30000032ff337230 */ /* 0x000fe20000004100 */
[----:B------:R-:W-:Y:S01]  /*9fc0*/  F2FP.F16.E4M3.UNPACK_B R50, R24 ;  /* 0x00000018ff32723e */ /* 0x000fe200020006ff */
[----:B------:R-:W-:Y:S02]  /*9fd0*/  HADD2.F32 R38, -RZ, R38.H1_H1 ;  /* 0x30000026ff267230 */ /* 0x000fe40000004100 */
[----:B------:R-:W-:Y:S01]  /*9fe0*/  FMUL.FTZ R37, R41, R54 ;  /* 0x0000003629257220 */ /* 0x000fe20000410000 */
[----:B------:R-:W-:-:S02]  /*9ff0*/  HADD2.F32 R53, -RZ, R52.H0_H0 ;  /* 0x20000034ff357230 */ /* 0x000fc40000004100 */
[-C--:B------:R-:W-:Y:S01]  /*a000*/  FMUL.FTZ R41, R41, R51.reuse ;  /* 0x0000003329297220 */ /* 0x080fe20000410000 */
[----:B------:R-:W-:Y:S02]  /*a010*/  HADD2.F32 R24, -RZ, R33.H0_H0 ;  /* 0x20000021ff187230 */ /* 0x000fe40000004100 */
[C---:B------:R-:W-:Y:S01]  /*a020*/  FFMA.FTZ R37, R38.reuse, R51, -R37 ;  /* 0x0000003326257223 */ /* 0x040fe20000010825 */
[----:B------:R-:W-:Y:S02]  /*a030*/  HADD2.F32 R51, -RZ, R50.H0_H0 ;  /* 0x20000032ff337230 */ /* 0x000fe40000004100 */
[----:B------:R-:W-:Y:S01]  /*a040*/  FFMA.FTZ R38, R38, R54, R41 ;  /* 0x0000003626267223 */ /* 0x000fe20000010029 */
[----:B------:R-:W-:Y:S01]  /*a050*/  FFMA.FTZ R46, R46, R55, R56 ;  /* 0x000000372e2e7223 */ /* 0x000fe20000010038 */
[----:B------:R-:W-:Y:S02]  /*a060*/  HADD2.F32 R41, -RZ, R27.H0_H0 ;  /* 0x2000001bff297230 */ /* 0x000fe40000004100 */
[----:B------:R-:W-:Y:S01]  /*a070*/  FMUL.FTZ R54, R24, R53 ;  /* 0x0000003518367220 */ /* 0x000fe20000410000 */
[----:B------:R-:W-:-:S02]  /*a080*/  HADD2.F32 R52, -RZ, R52.H1_H1 ;  /* 0x30000034ff347230 */ /* 0x000fc40000004100 */
[-C--:B------:R-:W-:Y:S01]  /*a090*/  FMUL.FTZ R56, R24, R51.reuse ;  /* 0x0000003318387220 */ /* 0x080fe20000410000 */
[----:B------:R-:W-:Y:S02]  /*a0a0*/  HADD2.F32 R33, -RZ, R33.H1_H1 ;  /* 0x30000021ff217230 */ /* 0x000fe40000004100 */
[C---:B------:R-:W-:Y:S01]  /*a0b0*/  FFMA.FTZ R24, R41.reuse, R51, -R54 ;  /* 0x0000003329187223 */ /* 0x040fe20000010836 */
[----:B------:R-:W-:Y:S02]  /*a0c0*/  HADD2.F32 R50, -RZ, R50.H1_H1 ;  /* 0x30000032ff327230 */ /* 0x000fe40000004100 */
[----:B------:R-:W-:Y:S01]  /*a0d0*/  FFMA.FTZ R56, R41, R53, R56 ;  /* 0x0000003529387223 */ /* 0x000fe20000010038 */
[----:B------:R-:W-:Y:S01]  /*a0e0*/  HADD2.F32 R27, -RZ, R27.H1_H1 ;  /* 0x3000001bff1b7230 */ /* 0x000fe20000004100 */
[----:B------:R-:W-:Y:S01]  /*a0f0*/  F2FP.F16.E4M3.UNPACK_B R51, R12.H1 ;  /* 0x0000000cff33723e */ /* 0x000fe200030006ff */
[C---:B------:R-:W-:Y:S01]  /*a100*/  FMUL.FTZ R54, R33.reuse, R52 ;  /* 0x0000003421367220 */ /* 0x040fe20000410000 */
[----:B------:R-:W-:Y:S01]  /*a110*/  F2FP.F16.E4M3.UNPACK_B R41, R20.H1 ;  /* 0x00000014ff29723e */ /* 0x000fe200030006ff */
[----:B------:R-:W-:Y:S01]  /*a120*/  FMUL.FTZ R55, R33, R50 ;  /* 0x0000003221377220 */ /* 0x000fe20000410000 */
[----:B------:R-:W-:-:S02]  /*a130*/  HADD2.F32 R33, -RZ, R34.H0_H0 ;  /* 0x20000022ff217230 */ /* 0x000fc40000004100 */
[C---:B------:R-:W-:Y:S01]  /*a140*/  FFMA.FTZ R53, R27.reuse, R50, -R54 ;  /* 0x000000321b357223 */ /* 0x040fe20000010836 */
[----:B------:R-:W-:Y:S02]  /*a150*/  HADD2.F32 R54, -RZ, R51.H0_H0 ;  /* 0x20000033ff367230 */ /* 0x000fe40000004100 */
[----:B------:R-:W-:Y:S01]  /*a160*/  FFMA.FTZ R55, R27, R52, R55 ;  /* 0x000000341b377223 */ /* 0x000fe20000010037 */
[----:B------:R-:W-:Y:S01]  /*a170*/  HADD2.F32 R50, -RZ, R41.H0_H0 ;  /* 0x20000029ff327230 */ /* 0x000fe20000004100 */
[----:B------:R-:W-:Y:S01]  /*a180*/  F2FP.F16.E4M3.UNPACK_B R20, R20 ;  /* 0x00000014ff14723e */ /* 0x000fe200020006ff */
[----:B------:R-:W-:Y:S02]  /*a190*/  HADD2.F32 R51, -RZ, R51.H1_H1 ;  /* 0x30000033ff337230 */ /* 0x000fe40000004100 */
[C---:B------:R-:W-:Y:S01]  /*a1a0*/  FMUL.FTZ R52, R33.reuse, R54 ;  /* 0x0000003621347220 */ /* 0x040fe20000410000 */
[----:B------:R-:W-:Y:S02]  /*a1b0*/  HADD2.F32 R34, -RZ, R34.H1_H1 ;  /* 0x30000022ff227230 */ /* 0x000fe40000004100 */
[----:B------:R-:W-:Y:S01]  /*a1c0*/  FMUL.FTZ R58, R33, R50 ;  /* 0x00000032213a7220 */ /* 0x000fe20000410000 */
[----:B------:R-:W-:Y:S01]  /*a1d0*/  HADD2.F32 R41, -RZ, R41.H1_H1 ;  /* 0x30000029ff297230 */ /* 0x000fe20000004100 */
[----:B------:R-:W-:Y:S01]  /*a1e0*/  F2FP.F16.E4M3.UNPACK_B R12, R12 ;  /* 0x0000000cff0c723e */ /* 0x000fe200020006ff */
[----:B------:R-:W-:-:S02]  /*a1f0*/  HADD2.F32 R27, -RZ, R30.H0_H0 ;  /* 0x2000001eff1b7230 */ /* 0x000fc40000004100 */
[C---:B------:R-:W-:Y:S01]  /*a200*/  FMUL.FTZ R33, R34.reuse, R51 ;  /* 0x0000003322217220 */ /* 0x040fe20000410000 */
[----:B------:R-:W-:Y:S02]  /*a210*/  HADD2.F32 R30, -RZ, R30.H1_H1 ;  /* 0x3000001eff1e7230 */ /* 0x000fe40000004100 */
[----:B------:R-:W-:Y:S01]  /*a220*/  FMUL.FTZ R34, R34, R41 ;  /* 0x0000002922227220 */ /* 0x000fe20000410000 */
[----:B------:R-:W-:Y:S01]  /*a230*/  F2FP.SATFINITE.E4M3.F32.PACK_AB_MERGE_C R38, R38, R49, RZ ;  /* 0x000000312626723e */ /* 0x000fe200048070ff */
[C---:B------:R-:W-:Y:S01]  /*a240*/  FFMA.FTZ R52, R27.reuse, R50, -R52 ;  /* 0x000000321b347223 */ /* 0x040fe20000010834 */
[----:B------:R-:W-:Y:S01]  /*a250*/  FFMA.FTZ R58, R27, R54, R58 ;  /* 0x000000361b3a7223 */ /* 0x000fe2000001003a */
[C---:B------:R-:W-:Y:S01]  /*a260*/  FFMA.FTZ R57, R30.reuse, R41, -R33 ;  /* 0x000000291e397223 */ /* 0x040fe20000010821 */
[----:B------:R-:W-:Y:S01]  /*a270*/  FFMA.FTZ R51, R30, R51, R34 ;  /* 0x000000331e337223 */ /* 0x000fe20000010022 */
[--C-:B------:R-:W-:Y:S02]  /*a280*/  HADD2.F32 R27, -RZ, R20.reuse.H0_H0 ;  /* 0x20000014ff1b7230 */ /* 0x100fe40000004100 */
[----:B------:R-:W-:Y:S01]  /*a290*/  HADD2.F32 R30, -RZ, R20.H1_H1 ;  /* 0x30000014ff1e7230 */ /* 0x000fe20000004100 */
[----:B------:R-:W-:Y:S01]  /*a2a0*/  F2FP.SATFINITE.E4M3.F32.PACK_AB_MERGE_C R52, R57, R52, RZ ;  /* 0x000000343934723e */ /* 0x000fe200048070ff */
[----:B------:R-:W-:Y:S01]  /*a2b0*/  HADD2.F32 R33, -RZ, R12.H0_H0 ;  /* 0x2000000cff217230 */ /* 0x000fe20000004100 */
[----:B------:R-:W-:Y:S01]  /*a2c0*/  F2FP.SATFINITE.E4M3.F32.PACK_AB_MERGE_C R51, R51, R58, RZ ;  /* 0x0000003a3333723e */ /* 0x000fe200048070ff */
[----:B------:R-:W-:-:S02]  /*a2d0*/  HADD2.F32 R20, -RZ, R15.H0_H0 ;  /* 0x2000000fff147230 */ /* 0x000fc40000004100 */
[----:B------:R-:W-:Y:S02]  /*a2e0*/  HADD2.F32 R34, -RZ, R12.H1_H1 ;  /* 0x3000000cff227230 */ /* 0x000fe40000004100 */
[----:B------:R-:W-:Y:S02]  /*a2f0*/  HADD2.F32 R15, -RZ, R15.H1_H1 ;  /* 0x3000000fff0f7230 */ /* 0x000fe40000004100 */
[C---:B------:R-:W-:Y:S01]  /*a300*/  FMUL.FTZ R41, R20.reuse, R33 ;  /* 0x0000002114297220 */ /* 0x040fe20000410000 */
[--C-:B------:R-:W-:Y:S02]  /*a310*/  HADD2.F32 R12, -RZ, R13.reuse.H0_H0 ;  /* 0x2000000dff0c7230 */ /* 0x100fe40000004100 */
[----:B------:R-:W-:Y:S01]  /*a320*/  FMUL.FTZ R20, R20, R27 ;  /* 0x0000001b14147220 */ /* 0x000fe20000410000 */
[----:B------:R-:W-:Y:S02]  /*a330*/  HADD2.F32 R13, -RZ, R13.H1_H1 ;  /* 0x3000000dff0d7230 */ /* 0x000fe40000004100 */
[C---:B------:R-:W-:Y:S01]  /*a340*/  FMUL.FTZ R50, R15.reuse, R34 ;  /* 0x000000220f327220 */ /* 0x040fe20000410000 */
[-C--:B------:R-:W-:Y:S01]  /*a350*/  FMUL.FTZ R15, R15, R30.reuse ;  /* 0x0000001e0f0f7220 */ /* 0x080fe20000410000 */
[C---:B------:R-:W-:Y:S01]  /*a360*/  FFMA.FTZ R20, R12.reuse, R33, R20 ;  /* 0x000000210c147223 */ /* 0x040fe20000010014 */
[----:B------:R-:W-:Y:S01]  /*a370*/  FFMA.FTZ R41, R12, R27, -R41 ;  /* 0x0000001b0c297223 */ /* 0x000fe20000010829 */
        /* <DEDUP_REMOVED lines=9> */
[----:B------:R-:W-:Y:S02]  /*a410*/  F2FP.SATFINITE.E4M3.F32.PACK_AB_MERGE_C R14, R50, R41, R52 ;  /* 0x00000029320e723e */ /* 0x000fe40004807034 */
[----:B------:R-:W-:Y:S02]  /*a420*/  F2FP.SATFINITE.E4M3.F32.PACK_AB_MERGE_C R27, R43, R32, R27 ;  /* 0x000000202b1b723e */ /* 0x000fe4000480701b */
[----:B------:R-:W-:Y:S01]  /*a430*/  F2FP.SATFINITE.E4M3.F32.PACK_AB_MERGE_C R24, R55, R56, R38 ;  /* 0x000000383718723e */ /* 0x000fe20004807026 */
[----:B------:R2:W-:Y:S01]  /*a440*/  STS.128 [R21+0xf000], R12 ;  /* 0x00f0000c15007388 */ /* 0x0005e20000000c00 */
[----:B------:R-:W-:-:S05]  /*a450*/  F2FP.SATFINITE.E4M3.F32.PACK_AB_MERGE_C R26, R33, R20, R51 ;  /* 0x00000014211a723e */ /* 0x000fca0004807033 */
[----:B------:R2:W-:Y:S02]  /*a460*/  STS.128 [R0+0xf000], R24 ;  /* 0x00f0001800007388 */ /* 0x0005e40000000c00 */
.L_x_399:
[----:B------:R-:W-:Y:S05]  /*a470*/  BSYNC B1 ;  /* 0x0000000000017941 */ /* 0x000fea0003800000 */
.L_x_398:
[----:B------:R-:W-:Y:S05]  /*a480*/  @P1 BRA `(.L_x_388) ;  /* 0x0000000c00f81947 */ /* 0x000fea0003800000 */
[----:B--2--5:R-:W2:Y:S04]  /*a490*/  LDL R24, [R1+0x68] ;  /* 0x0000680001187983 */ /* 0x024ea80000100800 */
[----:B------:R-:W3:Y:S01]  /*a4a0*/  LDL R51, [R1+0x78] ;  /* 0x0000780001337983 */ /* 0x000ee20000100800 */
[----:B------:R-:W-:Y:S02]  /*a4b0*/  SHF.R.U32.HI R0, RZ, 0x8, R8 ;  /* 0x00000008ff007819 */ /* 0x000fe40000011608 */
[----:B------:R-:W-:Y:S02]  /*a4c0*/  LOP3.LUT R13, R8, 0xff, RZ, 0xc0, !PT ;  /* 0x000000ff080d7812 */ /* 0x000fe400078ec0ff */
[----:B------:R-:W-:Y:S02]  /*a4d0*/  LOP3.LUT R0, R0, 0xff, RZ, 0xc0, !PT ;  /* 0x000000ff00007812 */ /* 0x000fe400078ec0ff */
[----:B------:R-:W-:-:S02]  /*a4e0*/  SHF.R.U32.HI R21, RZ, 0x8, R9 ;  /* 0x00000008ff157819 */ /* 0x000fc40000011609 */
[----:B----4-:R-:W-:Y:S02]  /*a4f0*/  SHF.R.U32.HI R20, RZ, 0x8, R4 ;  /* 0x00000008ff147819 */ /* 0x010fe40000011604 */
[----:B------:R-:W-:Y:S02]  /*a500*/  PRMT R28, R0, 0x7604, R13 ;  /* 0x00007604001c7816 */ /* 0x000fe4000000000d */
[----:B------:R-:W-:Y:S02]  /*a510*/  LOP3.LUT R15, R9, 0xff, RZ, 0xc0, !PT ;  /* 0x000000ff090f7812 */ /* 0x000fe400078ec0ff */
[----:B------:R-:W-:Y:S02]  /*a520*/  LOP3.LUT R0, R21, 0xff, RZ, 0xc0, !PT ;  /* 0x000000ff15007812 */ /* 0x000fe400078ec0ff */
[----:B------:R-:W-:Y:S02]  /*a530*/  LOP3.LUT R27, R4, 0xff, RZ, 0xc0, !PT ;  /* 0x000000ff041b7812 */ /* 0x000fe400078ec0ff */
[----:B------:R-:W-:-:S02]  /*a540*/  LOP3.LUT R20, R20, 0xff, RZ, 0xc0, !PT ;  /* 0x000000ff14147812 */ /* 0x000fc400078ec0ff */
[----:B------:R-:W-:Y:S02]  /*a550*/  PRMT R21, R0, 0x7604, R15 ;  /* 0x0000760400157816 */ /* 0x000fe4000000000f */
[----:B0-----:R-:W-:Y:S02]  /*a560*/  PRMT R33, R20, 0x7604, R27 ;  /* 0x0000760414217816 */ /* 0x001fe4000000001b */
[----:B------:R-:W-:Y:S02]  /*a570*/  SHF.R.U32.HI R14, RZ, 0x8, R11 ;  /* 0x00000008ff0e7819 */ /* 0x000fe4000001160b */
[----:B------:R-:W-:Y:S02]  /*a580*/  SHF.R.U32.HI R12, RZ, 0x8, R10 ;  /* 0x00000008ff0c7819 */ /* 0x000fe4000001160a */
[----:B------:R-:W-:Y:S02]  /*a590*/  LOP3.LUT R25, R11, 0xff, RZ, 0xc0, !PT ;  /* 0x000000ff0b197812 */ /* 0x000fe400078ec0ff */
[----:B------:R-:W-:-:S02]  /*a5a0*/  LOP3.LUT R14, R14, 0xff, RZ, 0xc0, !PT ;  /* 0x000000ff0e0e7812 */ /* 0x000fc400078ec0ff */
[----:B------:R-:W-:Y:S02]  /*a5b0*/  SHF.R.U32.HI R26, RZ, 0x8, R6 ;  /* 0x00000008ff1a7819 */ /* 0x000fe40000011606 */
[----:B------:R-:W-:Y:S02]  /*a5c0*/  LOP3.LUT R13, R10, 0xff, RZ, 0xc0, !PT ;  /* 0x000000ff0a0d7812 */ /* 0x000fe400078ec0ff */
[----:B------:R-:W-:Y:S02]  /*a5d0*/  LOP3.LUT R12, R12, 0xff, RZ, 0xc0, !PT ;  /* 0x000000ff0c0c7812 */ /* 0x000fe400078ec0ff */
[----:B------:R-:W-:Y:S02]  /*a5e0*/  PRMT R32, R14, 0x7604, R25 ;  /* 0x000076040e207816 */ /* 0x000fe40000000019 */
[----:B------:R-:W-:Y:S02]  /*a5f0*/  LOP3.LUT R25, R5, 0xff, RZ, 0xc0, !PT ;  /* 0x000000ff05197812 */ /* 0x000fe400078ec0ff */
[----:B------:R-:W-:-:S02]  /*a600*/  LOP3.LUT R27, R6, 0xff, RZ, 0xc0, !PT ;  /* 0x000000ff061b7812 */ /* 0x000fc400078ec0ff */
[----:B------:R-:W-:Y:S02]  /*a610*/  LOP3.LUT R26, R26, 0xff, RZ, 0xc0, !PT ;  /* 0x000000ff1a1a7812 */ /* 0x000fe400078ec0ff */
[----:B------:R-:W-:Y:S02]  /*a620*/  PRMT R30, R12, 0x7604, R13 ;  /* 0x000076040c1e7816 */ /* 0x000fe4000000000d */
[----:B------:R-:W-:Y:S02]  /*a630*/  PRMT R39, R26, 0x7604, R27 ;  /* 0x000076041a277816 */ /* 0x000fe4000000001b */
[----:B------:R-:W-:Y:S02]  /*a640*/  SHF.R.U32.HI R31, RZ, 0x8, R7 ;  /* 0x00000008ff1f7819 */ /* 0x000fe40000011607 */
[----:B------:R-:W-:Y:S02]  /*a650*/  LOP3.LUT R29, R7, 0xff, RZ, 0xc0, !PT ;  /* 0x000000ff071d7812 */ /* 0x000fe400078ec0ff */
[----:B--2---:R-:W-:-:S02]  /*a660*/  LEA.HI R3, R3, R24, RZ, 0x1c ;  /* 0x0000001803037211 */ /* 0x004fc400078fe0ff */
[----:B------:R-:W-:Y:S02]  /*a670*/  SHF.R.U32.HI R24, RZ, 0x8, R5 ;  /* 0x00000008ff187819 */ /* 0x000fe40000011605 */
[C---:B------:R-:W-:Y:S01]  /*a680*/  LEA.HI R0, R3.reuse, R3, RZ, 0x1 ;  /* 0x0000000303007211 */ /* 0x040fe200078f08ff */
[----:B------:R-:W-:Y:S01]  /*a690*/  IMAD.SHL.U32 R20, R3, 0x10, RZ ;  /* 0x0000001003147824 */ /* 0x000fe200078e00ff */
[----:B------:R-:W-:Y:S01]  /*a6a0*/  LOP3.LUT R24, R24, 0xff, RZ, 0xc0, !PT ;  /* 0x000000ff18187812 */ /* 0x000fe200078ec0ff */
[----:B---3--:R-:W0:Y:S01]  /*a6b0*/  LDS.128 R12, [R51+0xf000] ;  /* 0x00f00000330c7984 */ /* 0x008e220000000c00 */
[----:B------:R-:W-:Y:S02]  /*a6c0*/  SHF.R.S32.HI R0, RZ, 0x1, R0 ;  /* 0x00000001ff007819 */ /* 0x000fe40000011400 */
[----:B------:R-:W-:Y:S02]  /*a6d0*/  LOP3.LUT R20, R157, 0x10, R20, 0xf8, !PT ;  /* 0x000000109d147812 */ /* 0x000fe400078ef814 */
[----:B-1----:R-:W-:Y:S01]  /*a6e0*/  PRMT R37, R24, 0x7604, R25 ;  /* 0x0000760418257816 */ /* 0x002fe20000000019 */
[----:B------:R-:W-:Y:S01]  /*a6f0*/  IMAD R3, R0, 0x1800, R61 ;  /* 0x0000180000037824 */ /* 0x000fe200078e023d */
[----:B------:R-:W-:-:S02]  /*a700*/  LOP3.LUT R0, R20, R60, RZ, 0x3c, !PT ;  /* 0x0000003c14007212 */ /* 0x000fc400078e3cff */
[----:B------:R-:W-:Y:S02]  /*a710*/  LOP3.LUT R20, R31, 0xff, RZ, 0xc0, !PT ;  /* 0x000000ff1f147812 */ /* 0x000fe400078ec0ff */
[----:B------:R-:W-:Y:S02]  /*a720*/  IADD3 R0, R16, R3, R0 ;  /* 0x0000000310007210 */ /* 0x000fe40007ffe000 */
[----:B------:R-:W-:Y:S02]  /*a730*/  SHF.R.U32.HI R3, RZ, 0x10, R8 ;  /* 0x00000010ff037819 */ /* 0x000fe40000011608 */
[----:B------:R-:W-:Y:S01]  /*a740*/  PRMT R41, R20, 0x7604, R29 ;  /* 0x0000760414297816 */ /* 0x000fe2000000001d */
[----:B------:R-:W1:Y:S01]  /*a750*/  LDS.128 R24, [R0+0xf000] ;  /* 0x00f0000000187984 */ /* 0x000e620000000c00 */
[----:B------:R-:W-:Y:S02]  /*a760*/  SHF.R.U32.HI R20, RZ, 0x10, R9 ;  /* 0x00000010ff147819 */ /* 0x000fe40000011609 */
[----:B------:R-:W-:-:S02]  /*a770*/  SHF.R.U32.HI R29, RZ, 0x10, R10 ;  /* 0x00000010ff1d7819 */ /* 0x000fc4000001160a */
[----:B------:R-:W-:Y:S02]  /*a780*/  LOP3.LUT R3, R3, 0xff, RZ, 0xc0, !PT ;  /* 0x000000ff03037812 */ /* 0x000fe400078ec0ff */
[----:B------:R-:W-:Y:S02]  /*a790*/  LOP3.LUT R20, R20, 0xff, RZ, 0xc0, !PT ;  /* 0x000000ff14147812 */ /* 0x000fe400078ec0ff */
[----:B------:R-:W-:Y:S02]  /*a7a0*/  LOP3.LUT R29, R29, 0xff, RZ, 0xc0, !PT ;  /* 0x000000ff1d1d7812 */ /* 0x000fe400078ec0ff */
[----:B------:R-:W-:Y:S02]  /*a7b0*/  PRMT R3, R3, 0x7054, R28 ;  /* 0x0000705403037816 */ /* 0x000fe4000000001c */
[----:B------:R-:W-:Y:S02]  /*a7c0*/  SHF.R.U32.HI R28, RZ, 0x10, R5 ;  /* 0x00000010ff1c7819 */ /* 0x000fe40000011605 */
[----:B------:R-:W-:-:S02]  /*a7d0*/  SHF.R.U32.HI R31, RZ, 0x10, R11 ;  /* 0x00000010ff1f7819 */ /* 0x000fc4000001160b */
[----:B------:R-:W-:Y:S02]  /*a7e0*/  PRMT R21, R20, 0x7054, R21 ;  /* 0x0000705414157816 */ /* 0x000fe40000000015 */
[----:B------:R-:W-:Y:S02]  /*a7f0*/  PRMT R29, R29, 0x7054, R30 ;  /* 0x000070541d1d7816 */ /* 0x000fe4000000001e */
[----:B------:R-:W-:Y:S02]  /*a800*/  SHF.R.U32.HI R20, RZ, 0x10, R4 ;  /* 0x00000010ff147819 */ /* 0x000fe40000011604 */
[----:B------:R-:W-:Y:S02]  /*a810*/  SHF.R.U32.HI R30, RZ, 0x10, R6 ;  /* 0x00000010ff1e7819 */ /* 0x000fe40000011606 */
[----:B------:R-:W-:Y:S02]  /*a820*/  LOP3.LUT R28, R28, 0xff, RZ, 0xc0, !PT ;  /* 0x000000ff1c1c7812 */ /* 0x000fe400078ec0ff */
[----:B------:R-:W-:-:S02]  /*a830*/  LOP3.LUT R31, R31, 0xff, RZ, 0xc0, !PT ;  /* 0x000000ff1f1f7812 */ /* 0x000fc400078ec0ff */
[----:B------:R-:W-:Y:S02]  /*a840*/  LOP3.LUT R20, R20, 0xff, RZ, 0xc0, !PT ;  /* 0x000000ff14147812 */ /* 0x000fe400078ec0ff */
[----:B------:R-:W-:Y:S02]  /*a850*/  LOP3.LUT R30, R30, 0xff, RZ, 0xc0, !PT ;  /* 0x000000ff1e1e7812 */ /* 0x000fe400078ec0ff */
[----:B------:R-:W-:Y:S02]  /*a860*/  PRMT R37, R28, 0x7054, R37 ;  /* 0x000070541c257816 */ /* 0x000fe40000000025 */
[----:B------:R-:W-:Y:S02]  /*a870*/  PRMT R31, R31, 0x7054, R32 ;  /* 0x000070541f1f7816 */ /* 0x000fe40000000020 */
[----:B------:R-:W-:Y:S02]  /*a880*/  PRMT R35, R20, 0x7054, R33 ;  /* 0x0000705414237816 */ /* 0x000fe40000000021 */
        /* <DEDUP_REMOVED lines=8> */
[-C--:B0-----:R-:W-:Y:S02]  /*a910*/  F2FP.F16.E4M3.UNPACK_B R10, R12.reuse ;  /* 0x0000000cff0a723e */ /* 0x081fe400020006ff */
[----:B------:R-:W-:Y:S02]  /*a920*/  F2FP.F16.E4M3.UNPACK_B R28, R12.H1 ;  /* 0x0000000cff1c723e */ /* 0x000fe400030006ff */
[----:B------:R-:W-:Y:S02]  /*a930*/  F2FP.F16.E4M3.UNPACK_B R39, R38 ;  /* 0x00000026ff27723e */ /* 0x000fe400020006ff */
[----:B-1----:R-:W-:Y:S02]  /*a940*/  F2FP.F16.E4M3.UNPACK_B R12, R25 ;  /* 0x00000019ff0c723e */ /* 0x002fe400020006ff */
[-C--:B------:R-:W-:Y:S01]  /*a950*/  F2FP.F16.E4M3.UNPACK_B R20, R13.reuse ;  /* 0x0000000dff14723e */ /* 0x080fe200020006ff */
[--C-:B------:R-:W-:Y:S01]  /*a960*/  HADD2.F32 R40, -RZ, R39.reuse.H0_H0 ;  /* 0x20000027ff287230 */ /* 0x100fe20000004100 */
[----:B------:R-:W-:Y:S01]  /*a970*/  F2FP.F16.E4M3.UNPACK_B R29, R13.H1 ;  /* 0x0000000dff1d723e */ /* 0x000fe200030006ff */
[----:B------:R-:W-:Y:S01]  /*a980*/  HADD2.F32 R6, -RZ, R12.H0_H0 ;  /* 0x2000000cff067230 */ /* 0x000fe20000004100 */
[----:B------:R-:W-:Y:S01]  /*a990*/  SHF.R.U32.HI R32, RZ, 0x10, R7 ;  /* 0x00000010ff207819 */ /* 0x000fe20000011607 */
[----:B------:R-:W-:Y:S01]  /*a9a0*/  HADD2.F32 R9, -RZ, R20.H0_H0 ;  /* 0x20000014ff097230 */ /* 0x000fe20000004100 */
[----:B------:R-:W-:Y:S01]  /*a9b0*/  F2FP.F16.E4M3.UNPACK_B R13, R33 ;  /* 0x00000021ff0d723e */ /* 0x000fe200020006ff */
[----:B------:R-:W-:Y:S01]  /*a9c0*/  HADD2.F32 R39, -RZ, R39.H1_H1 ;  /* 0x30000027ff277230 */ /* 0x000fe20000004100 */
[----:B------:R-:W-:Y:S01]  /*a9d0*/  LOP3.LUT R32, R32, 0xff, RZ, 0xc0, !PT ;  /* 0x000000ff20207812 */ /* 0x000fe200078ec0ff */
[----:B------:R-:W-:Y:S01]  /*a9e0*/  HADD2.F32 R12, -RZ, R12.H1_H1 ;  /* 0x3000000cff0c7230 */ /* 0x000fe20000004100 */
[-C--:B------:R-:W-:Y:S01]  /*a9f0*/  F2FP.F16.E4M3.UNPACK_B R30, R15.reuse ;  /* 0x0000000fff1e723e */ /* 0x080fe200020006ff */
[----:B------:R-:W-:Y:S01]  /*aa00*/  HADD2.F32 R20, -RZ, R20.H1_H1 ;  /* 0x30000014ff147230 */ /* 0x000fe20000004100 */
[----:B------:R-:W-:Y:S01]  /*aa10*/  F2FP.F16.E4M3.UNPACK_B R35, R15.H1 ;  /* 0x0000000fff23723e */ /* 0x000fe200030006ff */
[----:B------:R-:W-:Y:S01]  /*aa20*/  HADD2.F32 R15, -RZ, R13.H0_H0 ;  /* 0x2000000dff0f7230 */ /* 0x000fe20000004100 */
[-C--:B------:R-:W-:Y:S01]  /*aa30*/  F2FP.F16.E4M3.UNPACK_B R21, R24.reuse ;  /* 0x00000018ff15723e */ /* 0x080fe200020006ff */
[----:B------:R-:W-:Y:S01]  /*aa40*/  FMUL.FTZ R43, R12, R39 ;  /* 0x000000270c2b7220 */ /* 0x000fe20000410000 */
[----:B------:R-:W-:Y:S01]  /*aa50*/  F2FP.F16.E4M3.UNPACK_B R31, R24.H1 ;  /* 0x00000018ff1f723e */ /* 0x000fe200030006ff */
[----:B------:R-:W-:Y:S01]  /*aa60*/  FMUL.FTZ R24, R6, R40 ;  /* 0x0000002806187220 */ /* 0x000fe20000410000 */
[----:B------:R-:W-:-:S02]  /*aa70*/  PRMT R41, R32, 0x7054, R41 ;  /* 0x0000705420297816 */ /* 0x000fc40000000029 */
[-C--:B------:R-:W-:Y:S02]  /*aa80*/  F2FP.F16.E4M3.UNPACK_B R32, R27.reuse ;  /* 0x0000001bff20723e */ /* 0x080fe400020006ff */
[----:B------:R-:W-:Y:S01]  /*aa90*/  F2FP.F16.E4M3.UNPACK_B R37, R27.H1 ;  /* 0x0000001bff25723e */ /* 0x000fe200030006ff */
[-C--:B------:R-:W-:Y:S01]  /*aaa0*/  FMUL.FTZ R27, R6, R15.reuse ;  /* 0x0000000f061b7220 */ /* 0x080fe20000410000 */
[C---:B------:R-:W-:Y:S01]  /*aab0*/  FFMA.FTZ R6, R9.reuse, R15, -R24 ;  /* 0x0000000f09067223 */ /* 0x040fe20000010818 */
[----:B------:R-:W-:Y:S01]  /*aac0*/  F2FP.F16.E4M3.UNPACK_B R25, R25.H1 ;  /* 0x00000019ff19723e */ /* 0x000fe200030006ff */
[----:B------:R-:W-:Y:S01]  /*aad0*/  HADD2.F32 R15, -RZ, R13.H1_H1 ;  /* 0x3000000dff0f7230 */ /* 0x000fe20000004100 */
[----:B------:R-:W-:Y:S01]  /*aae0*/  F2FP.F16.E4M3.UNPACK_B R38, R38.H1 ;  /* 0x00000026ff26723e */ /* 0x000fe200030006ff */
[----:B------:R-:W-:Y:S01]  /*aaf0*/  FFMA.FTZ R9, R9, R40, R27 ;  /* 0x0000002809097223 */ /* 0x000fe2000001001b */
[----:B------:R-:W-:Y:S01]  /*ab00*/  F2FP.F16.E4M3.UNPACK_B R33, R33.H1 ;  /* 0x00000021ff21723e */ /* 0x000fe200030006ff */
[----:B------:R-:W-:-:S02]  /*ab10*/  HADD2.F32 R13, -RZ, R25.H0_H0 ;  /* 0x20000019ff0d7230 */ /* 0x000fc40000004100 */
[----:B------:R-:W-:Y:S01]  /*ab20*/  FMUL.FTZ R12, R12, R15 ;  /* 0x0000000f0c0c7220 */ /* 0x000fe20000410000 */
[--C-:B------:R-:W-:Y:S01]  /*ab30*/  HADD2.F32 R40, -RZ, R38.reuse.H0_H0 ;  /* 0x20000026ff287230 */ /* 0x100fe20000004100 */
[----:B------:R-:W-:Y:S01]  /*ab40*/  LOP3.LUT R41, R41, 0xff000000, R7, 0xf8, !PT ;  /* 0xff00000029297812 */ /* 0x000fe200078ef807 */
[----:B------:R-:W-:Y:S02]  /*ab50*/  HADD2.F32 R27, -RZ, R33.H0_H0 ;  /* 0x20000021ff1b7230 */ /* 0x000fe40000004100 */
[----:B------:R-:W-:Y:S01]  /*ab60*/  FFMA.FTZ R12, R20, R39, R12 ;  /* 0x00000027140c7223 */ /* 0x000fe2000001000c */
[----:B------:R-:W-:Y:S02]  /*ab70*/  HADD2.F32 R24, -RZ, R29.H0_H0 ;  /* 0x2000001dff187230 */ /* 0x000fe40000004100 */
[----:B------:R-:W-:Y:S01]  /*ab80*/  FMUL.FTZ R45, R13, R40 ;  /* 0x000000280d2d7220 */ /* 0x000fe20000410000 */
[----:B------:R-:W-:Y:S01]  /*ab90*/  F2FP.F16.E4M3.UNPACK_B R42, R41 ;  /* 0x00000029ff2a723e */ /* 0x000fe200020006ff */
[----:B------:R-:W-:-:S02]  /*aba0*/  HADD2.F32 R39, -RZ, R38.H1_H1 ;  /* 0x30000026ff277230 */ /* 0x000fc40000004100 */
[----:B------:R-:W-:Y:S01]  /*abb0*/  FMUL.FTZ R47, R13, R27 ;  /* 0x0000001b0d2f7220 */ /* 0x000fe20000410000 */
[----:B------:R-:W-:Y:S01]  /*abc0*/  F2FP.F16.E4M3.UNPACK_B R38, R34 ;  /* 0x00000022ff26723e */ /* 0x000fe200020006ff */
[----:B------:R-:W-:Y:S01]  /*abd0*/  FFMA.FTZ R13, R20, R15, -R43 ;  /* 0x0000000f140d7223 */ /* 0x000fe2000001082b */
[C---:B------:R-:W-:Y:S01]  /*abe0*/  FFMA.FTZ R15, R24.reuse, R27, -R45 ;  /* 0x0000001b180f7223 */ /* 0x040fe2000001082d */
[----:B------:R-:W-:Y:S01]  /*abf0*/  FFMA.FTZ R20, R24, R40, R47 ;  /* 0x0000002818147223 */ /* 0x000fe2000001002f */
[----:B------:R-:W-:Y:S01]  /*ac00*/  HADD2.F32 R44, -RZ, R42.H0_H0 ;  /* 0x2000002aff2c7230 */ /* 0x000fe20000004100 */
[-C--:B------:R-:W-:Y:S01]  /*ac10*/  F2FP.F16.E4M3.UNPACK_B R7, R26.reuse ;  /* 0x0000001aff07723e */ /* 0x080fe200020006ff */
[----:B------:R-:W-:Y:S01]  /*ac20*/  HADD2.F32 R27, -RZ, R32.H0_H0 ;  /* 0x20000020ff1b7230 */ /* 0x000fe20000004100 */
[----:B------:R-:W-:Y:S01]  /*ac30*/  F2FP.F16.E4M3.UNPACK_B R26, R26.H1 ;  /* 0x0000001aff1a723e */ /* 0x000fe200030006ff */
[----:B------:R-:W-:Y:S01]  /*ac40*/  HADD2.F32 R40, -RZ, R38.H0_H0 ;  /* 0x20000026ff287230 */ /* 0x000fe20000004100 */
[----:B------:R-:W-:Y:S01]  /*ac50*/  F2FP.F16.E4M3.UNPACK_B R5, R14 ;  /* 0x0000000eff05723e */ /* 0x000fe200020006ff */
[----:B------:R-:W-:-:S02]  /*ac60*/  HADD2.F32 R24, -RZ, R25.H1_H1 ;  /* 0x30000019ff187230 */ /* 0x000fc40000004100 */
[C---:B------:R-:W-:Y:S01]  /*ac70*/  FMUL.FTZ R50, R27.reuse, R44 ;  /* 0x0000002c1b327220 */ /* 0x040fe20000410000 */
[----:B------:R-:W-:Y:S02]  /*ac80*/  HADD2.F32 R33, -RZ, R33.H1_H1 ;  /* 0x30000021ff217230 */ /* 0x000fe40000004100 */
[----:B------:R-:W-:Y:S01]  /*ac90*/  FMUL.FTZ R43, R27, R40 ;  /* 0x000000281b2b7220 */ /* 0x000fe20000410000 */
[----:B------:R-:W-:Y:S02]  /*aca0*/  HADD2.F32 R25, -RZ, R30.H0_H0 ;  /* 0x2000001eff197230 */ /* 0x000fe40000004100 */
[C---:B------:R-:W-:Y:S01]  /*acb0*/  FMUL.FTZ R46, R24.reuse, R39 ;  /* 0x00000027182e7220 */ /* 0x040fe20000410000 */
[----:B------:R-:W-:Y:S02]  /*acc0*/  HADD2.F32 R29, -RZ, R29.H1_H1 ;  /* 0x3000001dff1d7230 */ /* 0x000fe40000004100 */
[----:B------:R-:W-:Y:S01]  /*acd0*/  FMUL.FTZ R48, R24, R33 ;  /* 0x0000002118307220 */ /* 0x000fe20000410000 */
[----:B------:R-:W-:-:S02]  /*ace0*/  HADD2.F32 R32, -RZ, R32.H1_H1 ;  /* 0x30000020ff207230 */ /* 0x000fc40000004100 */
[C---:B------:R-:W-:Y:S01]  /*acf0*/  FFMA.FTZ R27, R25.reuse, R40, -R50 ;  /* 0x00000028191b7223 */ /* 0x040fe20000010832 */
[----:B------:R-:W-:Y:S01]  /*ad00*/  FFMA.FTZ R25, R25, R44, R43 ;  /* 0x0000002c19197223 */ /* 0x000fe2000001002b */
[C---:B------:R-:W-:Y:S01]  /*ad10*/  FFMA.FTZ R24, R29.reuse, R33, -R46 ;  /* 0x000000211d187223 */ /* 0x040fe2000001082e */
[----:B------:R-:W-:Y:S01]  /*ad20*/  F2FP.F16.E4M3.UNPACK_B R44, R41.H1 ;  /* 0x00000029ff2c723e */ /* 0x000fe200030006ff */
[----:B------:R-:W-:Y:S01]  /*ad30*/  FFMA.FTZ R29, R29, R39, R48 ;  /* 0x000000271d1d7223 */ /* 0x000fe20000010030 */
[----:B------:R-:W-:Y:S01]  /*ad40*/  HADD2.F32 R39, -RZ, R38.H1_H1 ;  /* 0x30000026ff277230 */ /* 0x000fe20000004100 */
[----:B------:R-:W-:Y:S01]  /*ad50*/  F2FP.F16.E4M3.UNPACK_B R38, R34.H1 ;  /* 0x00000022ff26723e */ /* 0x000fe200030006ff */
[----:B------:R-:W-:Y:S01]  /*ad60*/  HADD2.F32 R41, -RZ, R42.H1_H1 ;  /* 0x3000002aff297230 */ /* 0x000fe20000004100 */
[----:B------:R-:W-:Y:S01]  /*ad70*/  F2FP.F16.E4M3.UNPACK_B R14, R14.H1 ;  /* 0x0000000eff0e723e */ /* 0x000fe200030006ff */
[----:B------:R-:W-:Y:S02]  /*ad80*/  HADD2.F32 R42, -RZ, R44.H0_H0 ;  /* 0x2000002cff2a7230 */ /* 0x000fe40000004100 */
[----:B------:R-:W-:Y:S01]  /*ad90*/  FMUL.FTZ R46, R32, R39 ;  /* 0x00000027202e7220 */ /* 0x000fe20000410000 */
[----:B------:R-:W-:-:S02]  /*ada0*/  HADD2.F32 R33, -RZ, R37.H0_H0 ;  /* 0x20000025ff217230 */ /* 0x000fc40000004100 */
[----:B------:R-:W-:Y:S01]  /*adb0*/  FMUL.FTZ R43, R32, R41 ;  /* 0x00000029202b7220 */ /* 0x000fe20000410000 */
[----:B------:R-:W-:Y:S01]  /*adc0*/  HADD2.F32 R30, -RZ, R30.H1_H1 ;  /* 0x3000001eff1e7230 */ /* 0x000fe20000004100 */
[----:B------:R-:W-:Y:S01]  /*add0*/  F2FP.SATFINITE.E4M3.F32.PACK_AB_MERGE_C R20, R29, R20, RZ ;  /* 0x000000141d14723e */ /* 0x000fe200048070ff */
[--C-:B------:R-:W-:Y:S02]  /*ade0*/  HADD2.F32 R40, -RZ, R38.reuse.H0_H0 ;  /* 0x20000026ff287230 */ /* 0x100fe40000004100 */
[C---:B------:R-:W-:Y:S01]  /*adf0*/  FMUL.FTZ R45, R33.reuse, R42 ;  /* 0x0000002a212d7220 */ /* 0x040fe20000410000 */
[----:B------:R-:W-:Y:S02]  /*ae00*/  HADD2.F32 R34, -RZ, R35.H0_H0 ;  /* 0x20000023ff227230 */ /* 0x000fe40000004100 */
[C---:B------:R-:W-:Y:S01]  /*ae10*/  FFMA.FTZ R32, R30.reuse, R39, -R43 ;  /* 0x000000271e207223 */ /* 0x040fe2000001082b */
[----:B------:R-:W-:Y:S01]  /*ae20*/  FFMA.FTZ R30, R30, R41, R46 ;  /* 0x000000291e1e7223 */ /* 0x000fe2000001002e */
[----:B------:R-:W-:Y:S01]  /*ae30*/  FMUL.FTZ R47, R33, R40 ;  /* 0x00000028212f7220 */ /* 0x000fe20000410000 */
[----:B------:R-:W-:-:S02]  /*ae40*/  HADD2.F32 R41, -RZ, R38.H1_H1 ;  /* 0x30000026ff297230 */ /* 0x000fc40000004100 */
[C---:B------:R-:W-:Y:S01]  /*ae50*/  FFMA.FTZ R33, R34.reuse, R40, -R45 ;  /* 0x0000002822217223 */ /* 0x040fe2000001082d */
[----:B------:R-:W-:Y:S01]  /*ae60*/  F2FP.F16.E4M3.UNPACK_B R43, R11.H1 ;  /* 0x0000000bff2b723e */ /* 0x000fe200030006ff */
[----:B------:R-:W-:Y:S01]  /*ae70*/  HADD2.F32 R45, -RZ, R44.H1_H1 ;  /* 0x3000002cff2d7230 */ /* 0x000fe20000004100 */
[----:B------:R-:W-:Y:S01]  /*ae80*/  F2FP.F16.E4M3.UNPACK_B R40, R8.H1 ;  /* 0x00000008ff28723e */ /* 0x000fe200030006ff */
[----:B------:R-:W-:Y:S02]  /*ae90*/  HADD2.F32 R38, -RZ, R37.H1_H1 ;  /* 0x30000025ff267230 */ /* 0x000fe40000004100 */
[----:B------:R-:W-:Y:S01]  /*aea0*/  FFMA.FTZ R34, R34, R42, R47 ;  /* 0x0000002a22227223 */ /* 0x000fe2000001002f */
[----:B------:R-:W-:Y:S01]  /*aeb0*/  HADD2.F32 R35, -RZ, R35.H1_H1 ;  /* 0x30000023ff237230 */ /* 0x000fe20000004100 */
[----:B------:R-:W-:Y:S01]  /*aec0*/  F2FP.SATFINITE.E4M3.F32.PACK_AB_MERGE_C R9, R12, R9, R20 ;  /* 0x000000090c09723e */ /* 0x000fe20004807014 */
[----:B------:R-:W-:Y:S02]  /*aed0*/  HADD2.F32 R44, -RZ, R43.H0_H0 ;  /* 0x2000002bff2c7230 */ /* 0x000fe40000004100 */
[----:B------:R-:W-:Y:S01]  /*aee0*/  FMUL.FTZ R48, R38, R45 ;  /* 0x0000002d26307220 */ /* 0x000fe20000410000 */
[----:B------:R-:W-:-:S02]  /*aef0*/  HADD2.F32 R37, -RZ, R31.H0_H0 ;  /* 0x2000001fff257230 */ /* 0x000fc40000004100 */
[-C--:B------:R-:W-:Y:S01]  /*af00*/  FMUL.FTZ R50, R38, R41.reuse ;  /* 0x0000002926327220 */ /* 0x080fe20000410000 */
[----:B------:R-:W-:Y:S02]  /*af10*/  HADD2.F32 R42, -RZ, R40.H0_H0 ;  /* 0x20000028ff2a7230 */ /* 0x000fe40000004100 */
[----:B------:R-:W-:Y:S01]  /*af20*/  FFMA.FTZ R38, R35, R41, -R48 ;  /* 0x0000002923267223 */ /* 0x000fe20000010830 */
[----:B------:R-:W-:Y:S02]  /*af30*/  HADD2.F32 R39, -RZ, R28.H0_H0 ;  /* 0x2000001cff277230 */ /* 0x000fe40000004100 */
[C---:B------:R-:W-:Y:S01]  /*af40*/  FMUL.FTZ R46, R37.reuse, R44 ;  /* 0x0000002c252e7220 */ /* 0x040fe20000410000 */
[----:B------:R-:W-:Y:S02]  /*af50*/  HADD2.F32 R43, -RZ, R43.H1_H1 ;  /* 0x3000002bff2b7230 */ /* 0x000fe40000004100 */
[----:B------:R-:W-:Y:S01]  /*af60*/  FMUL.FTZ R47, R37, R42 ;  /* 0x0000002a252f7220 */ /* 0x000fe20000410000 */
[----:B------:R-:W-:-:S02]  /*af70*/  HADD2.F32 R31, -RZ, R31.H1_H1 ;  /* 0x3000001fff1f7230 */ /* 0x000fc40000004100 */
[----:B------:R-:W-:Y:S01]  /*af80*/  FFMA.FTZ R37, R39, R42, -R46 ;  /* 0x0000002a27257223 */ /* 0x000fe2000001082e */
[----:B------:R-:W-:Y:S02]  /*af90*/  HADD2.F32 R41, -RZ, R40.H1_H1 ;  /* 0x30000028ff297230 */ /* 0x000fe40000004100 */
[----:B------:R-:W-:Y:S01]  /*afa0*/  FFMA.FTZ R35, R35, R45, R50 ;  /* 0x0000002d23237223 */ /* 0x000fe20000010032 */
[----:B------:R-:W-:Y:S01]  /*afb0*/  F2FP.F16.E4M3.UNPACK_B R42, R11 ;  /* 0x0000000bff2a723e */ /* 0x000fe200020006ff */
[----:B------:R-:W-:Y:S01]  /*afc0*/  HADD2.F32 R28, -RZ, R28.H1_H1 ;  /* 0x3000001cff1c7230 */ /* 0x000fe20000004100 */
[----:B------:R-:W-:Y:S01]  /*afd0*/  F2FP.F16.E4M3.UNPACK_B R40, R8 ;  /* 0x00000008ff28723e */ /* 0x000fe200020006ff */
[C---:B------:R-:W-:Y:S01]  /*afe0*/  FMUL.FTZ R45, R31.reuse, R43 ;  /* 0x0000002b1f2d7220 */ /* 0x040fe20000410000 */
[----:B------:R-:W-:Y:S01]  /*aff0*/  FMUL.FTZ R8, R31, R41 ;  /* 0x000000291f087220 */ /* 0x000fe20000410000 */
[----:B------:R-:W-:Y:S02]  /*b000*/  HADD2.F32 R31, -RZ, R42.H0_H0 ;  /* 0x2000002aff1f7230 */ /* 0x000fe40000004100 */
[----:B------:R-:W-:Y:S01]  /*b010*/  FFMA.FTZ R39, R39, R44, R47 ;  /* 0x0000002c27277223 */ /* 0x000fe2000001002f */
[----:B------:R-:W-:-:S02]  /*b020*/  HADD2.F32 R11, -RZ, R21.H0_H0 ;  /* 0x20000015ff0b7230 */ /* 0x000fc40000004100 */
[C---:B------:R-:W-:Y:S01]  /*b030*/  FFMA.FTZ R46, R28.reuse, R41, -R45 ;  /* 0x000000291c2e7223 */ /* 0x040fe2000001082d */
[----:B------:R-:W-:Y:S01]  /*b040*/  FFMA.FTZ R48, R28, R43, R8 ;  /* 0x0000002b1c307223 */ /* 0x000fe20000010008 */
[----:B------:R-:W-:Y:S02]  /*b050*/  HADD2.F32 R28, -RZ, R40.H0_H0 ;  /* 0x20000028ff1c7230 */ /* 0x000fe40000004100 */
[----:B------:R-:W-:Y:S02]  /*b060*/  HADD2.F32 R8, -RZ, R10.H0_H0 ;  /* 0x2000000aff087230 */ /* 0x000fe40000004100 */
[C---:B------:R-:W-:Y:S01]  /*b070*/  FMUL.FTZ R41, R11.reuse, R31 ;  /* 0x0000001f0b297220 */ /* 0x040fe20000410000 */
[----:B------:R-:W-:Y:S02]  /*b080*/  HADD2.F32 R42, -RZ, R42.H1_H1 ;  /* 0x3000002aff2a7230 */ /* 0x000fe40000004100 */
[----:B------:R-:W-:Y:S01]  /*b090*/  FMUL.FTZ R11, R11, R28 ;  /* 0x0000001c0b0b7220 */ /* 0x000fe20000410000 */
[----:B------:R-:W-:-:S02]  /*b0a0*/  HADD2.F32 R21, -RZ, R21.H1_H1 ;  /* 0x30000015ff157230 */ /* 0x000fc40000004100 */
[C---:B------:R-:W-:Y:S01]  /*b0b0*/  FFMA.FTZ R43, R8.reuse, R28, -R41 ;  /* 0x0000001c082b7223 */ /* 0x040fe20000010829 */
[----:B------:R-:W-:Y:S01]  /*b0c0*/  HADD2.F32 R40, -RZ, R40.H1_H1 ;  /* 0x30000028ff287230 */ /* 0x000fe20000004100 */
[----:B------:R-:W-:Y:S01]  /*b0d0*/  F2FP.F16.E4M3.UNPACK_B R28, R4.H1 ;  /* 0x00000004ff1c723e */ /* 0x000fe200030006ff */
[----:B------:R-:W-:Y:S02]  /*b0e0*/  HADD2.F32 R10, -RZ, R10.H1_H1 ;  /* 0x3000000aff0a7230 */ /* 0x000fe40000004100 */
[C---:B------:R-:W-:Y:S01]  /*b0f0*/  FMUL.FTZ R41, R21.reuse, R42 ;  /* 0x0000002a15297220 */ /* 0x040fe20000410000 */
[----:B------:R-:W-:Y:S01]  /*b100*/  FFMA.FTZ R44, R8, R31, R11 ;  /* 0x0000001f082c7223 */ /* 0x000fe2000001000b */
[-C--:B------:R-:W-:Y:S01]  /*b110*/  F2FP.F16.E4M3.UNPACK_B R8, R3.reuse.H1 ;  /* 0x00000003ff08723e */ /* 0x080fe200030006ff */
[-C--:B------:R-:W-:Y:S01]  /*b120*/  FMUL.FTZ R21, R21, R40.reuse ;  /* 0x0000002815157220 */ /* 0x080fe20000410000 */
[----:B------:R-:W-:Y:S01]  /*b130*/  FFMA.FTZ R40, R10, R40, -R41 ;  /* 0x000000280a287223 */ /* 0x000fe20000010829 */
[----:B------:R-:W-:Y:S01]  /*b140*/  HADD2.F32 R31, -RZ, R28.H0_H0 ;  /* 0x2000001cff1f7230 */ /* 0x000fe20000004100 */
[----:B------:R-:W-:Y:S01]  /*b150*/  F2FP.F16.E4M3.UNPACK_B R3, R3 ;  /* 0x00000003ff03723e */ /* 0x000fe200020006ff */
[----:B------:R-:W-:-:S02]  /*b160*/  HADD2.F32 R11, -RZ, R26.H0_H0 ;  /* 0x2000001aff0b7230 */ /* 0x000fc40000004100 */
[----:B------:R-:W-:Y:S01]  /*b170*/  FFMA.FTZ R45, R10, R42, R21 ;  /* 0x0000002a0a2d7223 */ /* 0x000fe20000010015 */
[--C-:B------:R-:W-:Y:S02]  /*b180*/  HADD2.F32 R10, -RZ, R8.reuse.H0_H0 ;  /* 0x20000008ff0a7230 */ /* 0x100fe40000004100 */
[----:B------:R-:W-:Y:S02]  /*b190*/  HADD2.F32 R21, -RZ, R8.H1_H1 ;  /* 0x30000008ff157230 */ /* 0x000fe40000004100 */
[C---:B------:R-:W-:Y:S01]  /*b1a0*/  FMUL.FTZ R47, R11.reuse, R31 ;  /* 0x0000001f0b2f7220 */ /* 0x040fe20000410000 */
[----:B------:R-:W-:Y:S02]  /*b1b0*/  HADD2.F32 R8, -RZ, R14.H0_H0 ;  /* 0x2000000eff087230 */ /* 0x000fe40000004100 */
[----:B------:R-:W-:Y:S01]  /*b1c0*/  FMUL.FTZ R11, R11, R10 ;  /* 0x0000000a0b0b7220 */ /* 0x000fe20000410000 */
[----:B------:R-:W-:Y:S02]  /*b1d0*/  HADD2.F32 R41, -RZ, R28.H1_H1 ;  /* 0x3000001cff297230 */ /* 0x000fe40000004100 */
[----:B------:R-:W-:-:S02]  /*b1e0*/  HADD2.F32 R26, -RZ, R26.H1_H1 ;  /* 0x3000001aff1a7230 */ /* 0x000fc40000004100 */
[C---:B------:R-:W-:Y:S01]  /*b1f0*/  FFMA.FTZ R31, R8.reuse, R31, R11 ;  /* 0x0000001f081f7223 */ /* 0x040fe2000001000b */
[----:B------:R-:W-:Y:S01]  /*b200*/  HADD2.F32 R14, -RZ, R14.H1_H1 ;  /* 0x3000000eff0e7230 */ /* 0x000fe20000004100 */
[----:B------:R-:W-:Y:S01]  /*b210*/  F2FP.F16.E4M3.UNPACK_B R11, R4 ;  /* 0x00000004ff0b723e */ /* 0x000fe200020006ff */
[----:B------:R-:W-:Y:S01]  /*b220*/  FFMA.FTZ R47, R8, R10, -R47 ;  /* 0x0000000a082f7223 */ /* 0x000fe2000001082f */
[C---:B------:R-:W-:Y:S01]  /*b230*/  FMUL.FTZ R49, R26.reuse, R41 ;  /* 0x000000291a317220 */ /* 0x040fe20000410000 */
[-C--:B------:R-:W-:Y:S01]  /*b240*/  FMUL.FTZ R26, R26, R21.reuse ;  /* 0x000000151a1a7220 */ /* 0x080fe20000410000 */
[----:B------:R-:W-:Y:S02]  /*b250*/  HADD2.F32 R8, -RZ, R3.H0_H0 ;  /* 0x20000003ff087230 */ /* 0x000fe40000004100 */
[C---:B------:R-:W-:Y:S01]  /*b260*/  FFMA.FTZ R42, R14.reuse, R21, -R49 ;  /* 0x000000150e2a7223 */ /* 0x040fe20000010831 */
[----:B------:R-:W-:Y:S01]  /*b270*/  FFMA.FTZ R50, R14, R41, R26 ;  /* 0x000000290e327223 */ /* 0x000fe2000001001a */
[----:B------:R-:W-:-:S02]  /*b280*/  HADD2.F32 R14, -RZ, R11.H0_H0 ;  /* 0x2000000bff0e7230 */ /* 0x000fc40000004100 */
[----:B------:R-:W-:Y:S01]  /*b290*/  HADD2.F32 R4, -RZ, R7.H0_H0 ;  /* 0x20000007ff047230 */ /* 0x000fe20000004100 */
[----:B------:R-:W-:Y:S01]  /*b2a0*/  F2FP.SATFINITE.E4M3.F32.PACK_AB_MERGE_C R42, R42, R47, RZ ;  /* 0x0000002f2a2a723e */ /* 0x000fe200048070ff */
[----:B------:R-:W-:Y:S01]  /*b2b0*/  HADD2.F32 R26, -RZ, R11.H1_H1 ;  /* 0x3000000bff1a7230 */ /* 0x000fe20000004100 */
[----:B------:R-:W-:Y:S01]  /*b2c0*/  F2FP.SATFINITE.E4M3.F32.PACK_AB_MERGE_C R31, R50, R31, RZ ;  /* 0x0000001f321f723e */ /* 0x000fe200048070ff */
[----:B------:R-:W-:Y:S02]  /*b2d0*/  HADD2.F32 R7, -RZ, R7.H1_H1 ;  /* 0x30000007ff077230 */ /* 0x000fe40000004100 */
[C---:B------:R-:W-:Y:S01]  /*b2e0*/  FMUL.FTZ R28, R4.reuse, R14 ;  /* 0x0000000e041c7220 */ /* 0x040fe20000410000 */
[----:B------:R-:W-:Y:S02]  /*b2f0*/  HADD2.F32 R10, -RZ, R3.H1_H1 ;  /* 0x30000003ff0a7230 */ /* 0x000fe40000004100 */
[----:B------:R-:W-:Y:S01]  /*b300*/  FMUL.FTZ R11, R4, R8 ;  /* 0x00000008040b7220 */ /* 0x000fe20000410000 */
[----:B------:R-:W-:-:S02]  /*b310*/  HADD2.F32 R3, -RZ, R5.H0_H0 ;  /* 0x20000005ff037230 */ /* 0x000fc40000004100 */
[C---:B------:R-:W-:Y:S01]  /*b320*/  FMUL.FTZ R4, R7.reuse, R26 ;  /* 0x0000001a07047220 */ /* 0x040fe20000410000 */
[----:B------:R-:W-:Y:S02]  /*b330*/  HADD2.F32 R5, -RZ, R5.H1_H1 ;  /* 0x30000005ff057230 */ /* 0x000fe40000004100 */
[----:B------:R-:W-:Y:S01]  /*b340*/  FMUL.FTZ R7, R7, R10 ;  /* 0x0000000a07077220 */ /* 0x000fe20000410000 */
        /* <DEDUP_REMOVED lines=18> */
.L_x_388:
[----:B------:R-:W-:Y:S05]  /*b470*/  BSYNC B0 ;  /* 0x0000000000007941 */ /* 0x000fea0003800000 */
.L_x_381:
[----:B------:R-:W-:Y:S01]  /*b480*/  @!PT LDS RZ, [RZ] ;  /* 0x00000000fffff984 */ /* 0x000fe20000000800 */
[----:B------:R-:W-:Y:S01]  /*b490*/  @!PT LDS RZ, [RZ] ;  /* 0x00000000fffff984 */ /* 0x000fe20000000800 */
[----:B------:R-:W-:Y:S01]  /*b4a0*/  @!PT LDS RZ, [RZ] ;  /* 0x00000000fffff984 */ /* 0x000fe20000000800 */
[----:B------:R-:W-:Y:S01]  /*b4b0*/  @!PT LDS RZ, [RZ] ;  /* 0x00000000fffff984 */ /* 0x000fe20000000800 */
[----:B------:R1:W-:Y:S06]  /*b4c0*/  MEMBAR.ALL.CTA ;  /* 0x0000000000007992 */ /* 0x0003ec0000008000 */
[----:B-1----:R-:W1:Y:S01]  /*b4d0*/  FENCE.VIEW.ASYNC.S ;  /* 0x00000000000073c6 */ /* 0x002e620000000000 */
[----:B------:R-:W-:Y:S05]  /*b4e0*/  WARPSYNC.ALL ;  /* 0x0000000000007948 */ /* 0x000fea0003800000 */
[----:B-1----:R-:W-:Y:S06]  /*b4f0*/  BAR.SYNC.DEFER_BLOCKING 0xd, 0x180 ;  /* 0x0346000000007b1d */ /* 0x002fec0000010000 */
.L_x_378:
[----:B------:R-:W-:-:S13]  /*b500*/  ISETP.NE.AND P0, PT, R155, 0x3, PT ;  /* 0x000000039b00780c */ /* 0x000fda0003f05270 */
[----:B------:R-:W-:Y:S05]  /*b510*/  @!P0 BRA `(.L_x_400) ;  /* 0x0000000000048947 */ /* 0x000fea0003800000 */
[----:B------:R-:W-:Y:S01]  /*b520*/  BPT.TRAP 0x1 ;  /* 0x000000040000795c */ /* 0x000fe20000300000 */
.L_x_400:
[----:B--23--:R-:W-:Y:S01]  /*b530*/  IMAD R0, R154, 0x8, R16 ;  /* 0x000000089a007824 */ /* 0x00cfe200078e0210 */
[----:B0----5:R-:W-:-:S04]  /*b540*/  SHF.L.U32 R7, R156, 0x1f, RZ ;  /* 0x0000001f9c077819 */ /* 0x021fc800000006ff */
[----:B------:R0:W2:Y:S01]  /*b550*/  SYNCS.PHASECHK.TRANS64.TRYWAIT P1, [R0+URZ+0x19c30], R7 ;  /* 0x019c3007000075a7 */ /* 0x0000a2000802017f */
[----:B------:R-:W-:Y:S05]  /*b560*/  @!P0 BRA `(.L_x_401) ;  /* 0x0000000000048947 */ /* 0x000fea0003800000 */
[----:B------:R-:W-:Y:S01]  /*b570*/  BPT.TRAP 0x1 ;  /* 0x000000040000795c */ /* 0x000fe20000300000 */
.L_x_401:
[----:B-1----:R-:W-:Y:S01]  /*b580*/  VIADD R3, R16, 0x13800 ;  /* 0x0001380010037836 */ /* 0x002fe20000000000 */
[----:B------:R-:W-:Y:S01]  /*b590*/  LOP3.LUT R4, R36, 0x10000, RZ, 0xfc, !PT ;  /* 0x0001000024047812 */ /* 0x000fe200078efcff */
[----:B------:R-:W-:-:S03]  /*b5a0*/  IMAD.MOV.U32 R5, RZ, RZ, -0x3ffffff0 ;  /* 0xc0000010ff057424 */ /* 0x000fc600078e00ff */
[----:B------:R-:W-:-:S04]  /*b5b0*/  SHF.R.U32.HI R3, RZ, 0x4, R3 ;  /* 0x00000004ff037819 */ /* 0x000fc80000011603 */
[----:B------:R-:W-:-:S04]  /*b5c0*/  LOP3.LUT R3, R3, 0x3fff, RZ, 0xc0, !PT ;  /* 0x00003fff03037812 */ /* 0x000fc800078ec0ff */
[----:B------:R-:W-:Y:S01]  /*b5d0*/  LOP3.LUT R15, R3, 0x10000, RZ, 0xfc, !PT ;  /* 0x00010000030f7812 */ /* 0x000fe200078efcff */
[----:B--2---:R-:W-:Y:S06]  /*b5e0*/  @P1 BRA `(.L_x_402) ;  /* 0x0000000000081947 */ /* 0x004fec0003800000 */
[----:B------:R-:W1:Y:S02]  /*b5f0*/  SYNCS.PHASECHK.TRANS64.TRYWAIT P1, [R0+URZ+0x19c30], R7 ;  /* 0x019c3007000075a7 */ /* 0x000e64000802017f */
[----:B-1----:R-:W-:Y:S05]  /*b600*/  @!P1 BRA `(.L_x_403) ;  /* 0x0000010000609947 */ /* 0x002fea0003800000 */
.L_x_402:
[----:B------:R-:W-:Y:S01]  /*b610*/  IMAD R6, R154, 0x300, R15 ;  /* 0x000003009a067824 */ /* 0x000fe200078e020f */
[----:B------:R-:W-:Y:S05]  /*b620*/  WARPSYNC.ALL ;  /* 0x0000000000007948 */ /* 0x000fea0003800000 */
[----:B01----:R-:W-:Y:S01]  /*b630*/  IMAD.MOV.U32 R7, RZ, RZ, -0x3ffffff0 ;  /* 0xc0000010ff077424 */ /* 0x003fe200078e00ff */
[C---:B------:R-:W-:Y:S01]  /*b640*/  R2UR UR4, R4.reuse ;  /* 0x00000000040472ca */ /* 0x040fe200000e0000 */
[----:B------:R-:W-:Y:S01]  /*b650*/  WARPGROUP.ARRIVE ;  /* 0x00000000000079c5 */ /* 0x000fe20000000000 */
[----:B------:R-:W-:Y:S01]  /*b660*/  R2UR UR5, R5 ;  /* 0x00000000050572ca */ /* 0x000fe200000e0000 */
[----:B------:R-:W-:Y:S01]  /*b670*/  VIADD R10, R4, 0x180 ;  /* 0x00000180040a7836 */ /* 0x000fe20000000000 */
[C---:B------:R-:W-:Y:S01]  /*b680*/  R2UR UR6, R6.reuse ;  /* 0x00000000060672ca */ /* 0x040fe200000e0000 */
[----:B------:R-:W-:Y:S01]  /*b690*/  IMAD.MOV.U32 R11, RZ, RZ, -0x3ffffff0 ;  /* 0xc0000010ff0b7424 */ /* 0x000fe200078e00ff */
[----:B------:R-:W-:Y:S01]  /*b6a0*/  R2UR UR7, R7 ;  /* 0x00000000070772ca */ /* 0x000fe200000e0000 */
[----:B------:R-:W-:Y:S01]  /*b6b0*/  VIADD R8, R6, 0x100 ;  /* 0x0000010006087836 */ /* 0x000fe20000000000 */
[----:B------:R-:W-:-:S02]  /*b6c0*/  P2R R90, PR, RZ, 0x1 ;  /* 0x00000001ff5a7803 */ /* 0x000fc40000000000 */
[----:B------:R0:W-:Y:S04]  /*b6d0*/  STL.64 [R1], R10 ;  /* 0x0000000a01007387 */ /* 0x0001e80000100a00 */
[----:B------:R-:W2:Y:S05]  /*b6e0*/  LDL R91, [R1+0x30] ;  /* 0x00003000015b7983 */ /* 0x000eaa0000100800 */
[----:B------:R-:W-:Y:S01]  /*b6f0*/  QGMMA.64x128x32.F32.E4M3.E4M3 R24, gdesc[UR4], RZ, !UPT, gsb0 ;  /* 0x01e00000041879f3 */ /* 0x000fe2000c0008ff */
[----:B------:R-:W-:-:S02]  /*b700*/  MOV R9, 0xc0000010 ;  /* 0xc000001000097802 */ /* 0x000fc40000000f00 */
[----:B------:R-:W-:Y:S02]  /*b710*/  R2UR UR4, R10 ;  /* 0x000000000a0472ca */ /* 0x000fe400000e0000 */
[----:B------:R-:W-:Y:S02]  /*b720*/  R2UR UR5, R11 ;  /* 0x000000000b0572ca */ /* 0x000fe400000e0000 */
[----:B------:R-:W-:Y:S02]  /*b730*/  R2UR UR6, R8 ;  /* 0x00000000080672ca */ /* 0x000fe400000e0000 */
[----:B------:R-:W-:Y:S01]  /*b740*/  R2UR UR7, R9 ;  /* 0x00000000090772ca */ /* 0x000fe200000e0000 */
[----:B----4-:R-:W-:Y:S02]  /*b750*/  VIADD R20, R4, 0x300 ;  /* 0x0000030004147836 */ /* 0x010fe40000000000 */
[----:B------:R-:W-:Y:S02]  /*b760*/  VIADD R6, R6, 0x200 ;  /* 0x0000020006067836 */ /* 0x000fe40000000000 */
[----:B------:R-:W-:-:S02]  /*b770*/  IMAD.MOV.U32 R21, RZ, RZ, -0x3ffffff0 ;  /* 0xc0000010ff157424 */ /* 0x000fc400078e00ff */
[----:B------:R-:W-:Y:S01]  /*b780*/  IMAD.MOV.U32 R7, RZ, RZ, -0x3ffffff0 ;  /* 0xc0000010ff077424 */ /* 0x000fe200078e00ff */
[----:B------:R-:W-:Y:S02]  /*b790*/  WARPGROUP.DEPBAR.LE gsb0, 0x0 ;  /* 0x00008000000079c5 */ /* 0x000fe40000010000 */
[----:B------:R-:W-:-:S06]  /*b7a0*/  WARPGROUP.ARRIVE ;  /* 0x00000000000079c5 */ /* 0x000fcc0000000000 */
[----:B------:R-:W-:Y:S01]  /*b7b0*/  QGMMA.64x128x32.F32.E4M3.E4M3 R24, gdesc[UR4], R24, gsb0 ;  /* 0x01e00000041879f3 */ /* 0x000fe20008000818 */
[----:B------:R-:W-:Y:S02]  /*b7c0*/  R2UR UR4, R20 ;  /* 0x00000000140472ca */ /* 0x000fe400000e0000 */
[----:B------:R-:W-:Y:S02]  /*b7d0*/  R2UR UR5, R21 ;  /* 0x00000000150572ca */ /* 0x000fe400000e0000 */
[----:B------:R-:W-:Y:S02]  /*b7e0*/  R2UR UR6, R6 ;  /* 0x00000000060672ca */ /* 0x000fe400000e0000 */
[----:B------:R-:W-:Y:S01]  /*b7f0*/  R2UR UR7, R7 ;  /* 0x00000000070772ca */ /* 0x000fe200000e0000 */
[----:B------:R-:W-:Y:S02]  /*b800*/  WARPGROUP.DEPBAR.LE gsb0, 0x0 ;  /* 0x00008000000079c5 */ /* 0x000fe40000010000 */
[----:B------:R-:W-:-:S10]  /*b810*/  WARPGROUP.ARRIVE ;  /* 0x00000000000079c5 */ /* 0x000fd40000000000 */
[----:B------:R-:W-:Y:S01]  /*b820*/  QGMMA.64x128x32.F32.E4M3.E4M3 R24, gdesc[UR4], R24, gsb0 ;  /* 0x01e00000041879f3 */ /* 0x000fe20008000818 */
[----:B------:R-:W-:Y:S01]  /*b830*/  ULDC UR4, c[0x0][0x988] ;  /* 0x0002620000047ab9 */ /* 0x000fe20000000800 */
[----:B--2---:R-:W-:Y:S01]  /*b840*/  IADD3 R89, R89, 0x80, -R91 ;  /* 0x0000008059597810 */ /* 0x004fe20007ffe85b */
[----:B------:R-:W-:Y:S02]  /*b850*/  WARPGROUP.DEPBAR.LE gsb0, 0x0 ;  /* 0x00008000000079c5 */ /* 0x000fe40000010000 */
[C---:B------:R-:W-:Y:S01]  /*b860*/  FMUL.FTZ R3, R2.reuse, R24 ;  /* 0x0000001802037220 */ /* 0x040fe20000410000 */
[C---:B------:R-:W-:Y:S01]  /*b870*/  FMUL.FTZ R7, R2.reuse, R25 ;  /* 0x0000001902077220 */ /* 0x040fe20000410000 */
[C---:B------:R-:W-:Y:S01]  /*b880*/  FMUL.FTZ R6, R2.reuse, R26 ;  /* 0x0000001a02067220 */ /* 0x040fe20000410000 */
[C---:B------:R-:W-:Y:S01]  /*b890*/  FMUL.FTZ R24, R2.reuse, R33 ;  /* 0x0000002102187220 */ /* 0x040fe20000410000 */
[C---:B------:R-:W-:Y:S01]  /*b8a0*/  FMUL.FTZ R9, R2.reuse, R28 ;  /* 0x0000001c02097220 */ /* 0x040fe20000410000 */
[C---:B------:R-:W-:Y:S01]  /*b8b0*/  FMUL.FTZ R12, R2.reuse, R31 ;  /* 0x0000001f020c7220 */ /* 0x040fe20000410000 */
[----:B------:R-:W1:Y:S01]  /*b8c0*/  MUFU.TANH R3, R3 ;  /* 0x0000000300037308 */ /* 0x000e620000002400 */
[C---:B------:R-:W-:Y:S01]  /*b8d0*/  FMUL.FTZ R26, R2.reuse, R36 ;  /* 0x00000024021a7220 */ /* 0x040fe20000410000 */
[C---:B0-----:R-:W-:Y:S01]  /*b8e0*/  FMUL.FTZ R11, R2.reuse, R29 ;  /* 0x0000001d020b7220 */ /* 0x041fe20000410000 */
[----:B------:R-:W-:-:S05]  /*b8f0*/  FMUL.FTZ R25, R2, R35 ;  /* 0x0000002302197220 */ /* 0x000fca0000410000 */
[----:B------:R-:W0:Y:S01]  /*b900*/  MUFU.TANH R7, R7 ;  /* 0x0000000700077308 */ /* 0x000e220000002400 */
[C---:B------:R-:W-:Y:S01]  /*b910*/  FMUL.FTZ R13, R2.reuse, R32 ;  /* 0x00000020020d7220 */ /* 0x040fe20000410000 */
[C---:B------:R-:W-:Y:S01]  /*b920*/  FMUL.FTZ R35, R2.reuse, R46 ;  /* 0x0000002e02237220 */ /* 0x040fe20000410000 */
[----:B------:R-:W-:-:S05]  /*b930*/  FMUL.FTZ R46, R2, R56 ;  /* 0x00000038022e7220 */ /* 0x000fca0000410000 */
[----:B------:R-:W2:Y:S01]  /*b940*/  MUFU.TANH R6, R6 ;  /* 0x0000000600067308 */ /* 0x000ea20000002400 */
[----:B------:R-:W-:Y:S01]  /*b950*/  FMUL.FTZ R8, R2, R27 ;  /* 0x0000001b02087220 */ /* 0x000fe20000410000 */
[----:B------:R-:W-:-:S06]  /*b960*/  IMAD R56, R88, -0x80, R89 ;  /* 0xffffff8058387824 */ /* 0x000fcc00078e0259 */
[----:B------:R-:W3:Y:S01]  /*b970*/  MUFU.TANH R24, R24 ;  /* 0x0000001800187308 */ /* 0x000ee20000002400 */
[----:B------:R-:W-:-:S07]  /*b980*/  FMUL.FTZ R14, R2, R34 ;  /* 0x00000022020e7220 */ /* 0x000fce0000410000 */
[----:B------:R-:W4:Y:S08]  /*b990*/  MUFU.TANH R9, R9 ;  /* 0x0000000900097308 */ /* 0x000f300000002400 */
[----:B------:R-:W5:Y:S01]  /*b9a0*/  MUFU.TANH R12, R12 ;  /* 0x0000000c000c7308 */ /* 0x000f620000002400 */
[----:B------:R-:W-:Y:S01]  /*b9b0*/  FMUL.FTZ R28, R2, R37 ;  /* 0x00000025021c7220 */ /* 0x000fe20000410000 */
[----:B------:R-:W-:-:S06]  /*b9c0*/  ISETP.GT.AND P1, PT, R56, RZ, PT ;  /* 0x000000ff3800720c */ /* 0x000fcc0003f24270 */
[----:B------:R-:W5:Y:S01]  /*b9d0*/  MUFU.TANH R26, R26 ;  /* 0x0000001a001a7308 */ /* 0x000f620000002400 */
[----:B------:R-:W-:-:S07]  /*b9e0*/  ISETP.GT.AND P2, PT, R56, 0x1, PT ;  /* 0x000000013800780c */ /* 0x000fce0003f44270 */
[----:B------:R-:W5:Y:S01]  /*b9f0*/  MUFU.TANH R11, R11 ;  /* 0x0000000b000b7308 */ /* 0x000f620000002400 */
[C---:B------:R-:W-:Y:S01]  /*ba00*/  FMUL.FTZ R10, R2.reuse, R30 ;  /* 0x0000001e020a7220 */ /* 0x040fe20000410000 */
[C---:B------:R-:W-:Y:S01]  /*ba10*/  FMUL.FTZ R27, R2.reuse, R38 ;  /* 0x00000026021b7220 */ /* 0x040fe20000410000 */
[----:B------:R-:W-:Y:S01]  /*ba20*/  FMUL.FTZ R30, R2, R40 ;  /* 0x00000028021e7220 */ /* 0x000fe20000410000 */
[----:B------:R-:W-:-:S04]  /*ba30*/  ISETP.GT.AND P3, PT, R56, 0x11, PT ;  /* 0x000000113800780c */ /* 0x000fc80003f64270 */
[----:B------:R-:W5:Y:S01]  /*ba40*/  MUFU.TANH R13, R13 ;  /* 0x0000000d000d7308 */ /* 0x000f620000002400 */
[C---:B------:R-:W-:Y:S01]  /*ba50*/  FMUL.FTZ R38, R2.reuse, R48 ;  /* 0x0000003002267220 */ /* 0x040fe20000410000 */
[----:B------:R-:W-:Y:S01]  /*ba60*/  FMUL.FTZ R40, R2, R49 ;  /* 0x0000003102287220 */ /* 0x000fe20000410000 */
[----:B------:R-:W-:Y:S01]  /*ba70*/  ISETP.GT.AND P6, PT, R56, 0x8, PT ;  /* 0x000000083800780c */ /* 0x000fe20003fc4270 */
[----:B------:R-:W-:Y:S01]  /*ba80*/  FMUL.FTZ R34, R2, R44 ;  /* 0x0000002c02227220 */ /* 0x000fe20000410000 */
[----:B-1----:R-:W-:-:S03]  /*ba90*/  FSEL R3, R3, -INF , P1 ;  /* 0xff80000003037808 */ /* 0x002fc60000800000 */
[----:B------:R-:W1:Y:S01]  /*baa0*/  MUFU.TANH R8, R8 ;  /* 0x0000000800087308 */ /* 0x000e620000002400 */
[----:B0-----:R-:W-:Y:S01]  /*bab0*/  FSEL R7, R7, -INF , P2 ;  /* 0xff80000007077808 */ /* 0x001fe20001000000 */
[C---:B------:R-:W-:Y:S01]  /*bac0*/  FMUL.FTZ R48, R2.reuse, R57 ;  /* 0x0000003902307220 */ /* 0x040fe20000410000 */
[----:B------:R-:W-:Y:S01]  /*bad0*/  FMUL.FTZ R49, R2, R59 ;  /* 0x0000003b02317220 */ /* 0x000fe20000410000 */
[----:B------:R-:W-:Y:S01]  /*bae0*/  ISETP.GT.AND P5, PT, R56, 0x9, PT ;  /* 0x000000093800780c */ /* 0x000fe20003fa4270 */
[C---:B------:R-:W-:Y:S01]  /*baf0*/  FMUL.FTZ R44, R2.reuse, R53 ;  /* 0x00000035022c7220 */ /* 0x040fe20000410000 */
[----:B------:R-:W-:Y:S02]  /*bb00*/  FMUL.FTZ R59, R2, R67 ;  /* 0x00000043023b7220 */ /* 0x000fe40000410000 */
[----:B------:R-:W0:Y:S01]  /*bb10*/  MUFU.TANH R14, R14 ;  /* 0x0000000e000e7308 */ /* 0x000e220000002400 */
[----:B--2---:R-:W-:Y:S01]  /*bb20*/  FSEL R57, R6, -INF , P1 ;  /* 0xff80000006397808 */ /* 0x004fe20000800000 */
[----:B------:R-:W-:Y:S01]  /*bb30*/  FMUL.FTZ R53, R2, R63 ;  /* 0x0000003f02357220 */ /* 0x000fe20000410000 */
[----:B------:R-:W-:-:S02]  /*bb40*/  ISETP.GT.AND P1, PT, R56, 0x18, PT ;  /* 0x000000183800780c */ /* 0x000fc40003f24270 */
[----:B---3--:R-:W-:-:S03]  /*bb50*/  FSEL R67, R24, -INF , P3 ;  /* 0xff80000018437808 */ /* 0x008fc60001800000 */
[----:B------:R-:W2:Y:S01]  /*bb60*/  MUFU.TANH R28, R28 ;  /* 0x0000001c001c7308 */ /* 0x000ea20000002400 */
[----:B----4-:R-:W-:Y:S02]  /*bb70*/  FSEL R63, R9, -INF , P6 ;  /* 0xff800000093f7808 */ /* 0x010fe40003000000 */
[----:B------:R-:W-:Y:S02]  /*bb80*/  FMNMX.FTZ R24, R3, R7, !PT ;  /* 0x0000000703187209 */ /* 0x000fe40007810000 */
[----:B-----5:R-:W-:Y:S01]  /*bb90*/  FSEL R9, R12, -INF , P5 ;  /* 0xff8000000c097808 */ /* 0x020fe20002800000 */
[----:B------:R-:W-:Y:S01]  /*bba0*/  FMUL.FTZ R12, R2, R69 ;  /* 0x00000045020c7220 */ /* 0x000fe20000410000 */
[----:B------:R-:W-:Y:S01]  /*bbb0*/  FSEL R69, R26, -INF , P1 ;  /* 0xff8000001a457808 */ /* 0x000fe20000800000 */
[----:B------:R-:W3:Y:S01]  /*bbc0*/  MUFU.TANH R10, R10 ;  /* 0x0000000a000a7308 */ /* 0x000ee20000002400 */
[----:B------:R-:W-:Y:S01]  /*bbd0*/  ISETP.GT.AND P4, PT, R56, 0x10, PT ;  /* 0x000000103800780c */ /* 0x000fe20003f84270 */
[----:B------:R-:W-:Y:S01]  /*bbe0*/  FMUL.FTZ R32, R2, R41 ;  /* 0x0000002902207220 */ /* 0x000fe20000410000 */
[----:B------:R-:W-:-:S02]  /*bbf0*/  FSEL R11, R11, -INF , P5 ;  /* 0xff8000000b0b7808 */ /* 0x000fc40002800000 */
[----:B------:R-:W-:Y:S02]  /*bc00*/  FMNMX.FTZ R26, R63, R24, !PT ;  /* 0x000000183f1a7209 */ /* 0x000fe40007810000 */
[----:B------:R-:W-:Y:S01]  /*bc10*/  FSEL R13, R13, -INF , P4 ;  /* 0xff8000000d0d7808 */ /* 0x000fe20002000000 */
[----:B------:R-:W4:Y:S01]  /*bc20*/  MUFU.TANH R30, R30 ;  /* 0x0000001e001e7308 */ /* 0x000f220000002400 */
[----:B------:R-:W-:Y:S01]  /*bc30*/  FMNMX.FTZ R26, R11, R26, !PT ;  /* 0x0000001a0b1a7209 */ /* 0x000fe20007810000 */
[----:B------:R-:W-:Y:S01]  /*bc40*/  FMUL.FTZ R37, R2, R47 ;  /* 0x0000002f02257220 */ /* 0x000fe20000410000 */
[----:B-1----:R-:W-:Y:S01]  /*bc50*/  FSEL R8, R8, -INF , P2 ;  /* 0xff80000008087808 */ /* 0x002fe20001000000 */
[----:B------:R-:W-:Y:S01]  /*bc60*/  FMUL.FTZ R47, R2, R58 ;  /* 0x0000003a022f7220 */ /* 0x000fe20000410000 */
[----:B------:R-:W-:Y:S01]  /*bc70*/  ISETP.GT.AND P2, PT, R56, 0x19, PT ;  /* 0x000000193800780c */ /* 0x000fe20003f44270 */
[C---:B------:R-:W-:Y:S01]  /*bc80*/  FMUL.FTZ R58, R2.reuse, R65 ;  /* 0x00000041023a7220 */ /* 0x040fe20000410000 */
[----:B------:R-:W-:Y:S01]  /*bc90*/  FMNMX.FTZ R26, R13, R26, !PT ;  /* 0x0000001a0d1a7209 */ /* 0x000fe20007810000 */
[----:B------:R-:W1:Y:S01]  /*bca0*/  MUFU.TANH R32, R32 ;  /* 0x0000002000207308 */ /* 0x000e620000002400 */
[----:B------:R-:W-:Y:S01]  /*bcb0*/  FMUL.FTZ R36, R2, R45 ;  /* 0x0000002d02247220 */ /* 0x000fe20000410000 */
[----:B0-----:R-:W-:Y:S01]  /*bcc0*/  FSEL R65, R14, -INF , P4 ;  /* 0xff8000000e417808 */ /* 0x001fe20002000000 */
[----:B------:R-:W-:Y:S01]  /*bcd0*/  FMUL.FTZ R14, R2, R71 ;  /* 0x00000047020e7220 */ /* 0x000fe20000410000 */
[----:B--2---:R-:W-:Y:S01]  /*bce0*/  FSEL R71, R28, -INF , P2 ;  /* 0xff8000001c477808 */ /* 0x004fe20001000000 */
[C---:B------:R-:W-:Y:S01]  /*bcf0*/  FMUL.FTZ R29, R2.reuse, R39 ;  /* 0x00000027021d7220 */ /* 0x040fe20000410000 */
[----:B------:R-:W-:-:S02]  /*bd00*/  FMUL.FTZ R31, R2, R42 ;  /* 0x0000002a021f7220 */ /* 0x000fc40000410000 */
[----:B------:R-:W0:Y:S01]  /*bd10*/  MUFU.TANH R25, R25 ;  /* 0x0000001900197308 */ /* 0x000e220000002400 */
[----:B------:R-:W-:Y:S01]  /*bd20*/  FMNMX.FTZ R28, R67, R26, !PT ;  /* 0x0000001a431c7209 */ /* 0x000fe20007810000 */
[C---:B------:R-:W-:Y:S01]  /*bd30*/  FMUL.FTZ R42, R2.reuse, R52 ;  /* 0x00000034022a7220 */ /* 0x040fe20000410000 */
[----:B------:R-:W-:Y:S01]  /*bd40*/  FMUL.FTZ R52, R2, R61 ;  /* 0x0000003d02347220 */ /* 0x000fe20000410000 */
[----:B---3--:R-:W-:-:S04]  /*bd50*/  FSEL R61, R10, -INF , P6 ;  /* 0xff8000000a3d7808 */ /* 0x008fc80003000000 */
[----:B------:R-:W2:Y:S01]  /*bd60*/  MUFU.TANH R34, R34 ;  /* 0x0000002200227308 */ /* 0x000ea20000002400 */
[----:B------:R-:W-:Y:S02]  /*bd70*/  ISETP.GT.AND P6, PT, R56, 0x20, PT ;  /* 0x000000203800780c */ /* 0x000fe40003fc4270 */
[----:B------:R-:W-:-:S05]  /*bd80*/  FMNMX.FTZ R28, R69, R28, !PT ;  /* 0x0000001c451c7209 */ /* 0x000fca0007810000 */
[----:B------:R-:W3:Y:S01]  /*bd90*/  MUFU.TANH R27, R27 ;  /* 0x0000001b001b7308 */ /* 0x000ee20000002400 */
[----:B------:R-:W-:Y:S01]  /*bda0*/  FMUL.FTZ R33, R2, R43 ;  /* 0x0000002b02217220 */ /* 0x000fe20000410000 */
[----:B------:R-:W-:-:S06]  /*bdb0*/  ISETP.GT.AND P5, PT, R56, 0x21, PT ;  /* 0x000000213800780c */ /* 0x000fcc0003fa4270 */
[----:B------:R-:W5:Y:S01]  /*bdc0*/  MUFU.TANH R36, R36 ;  /* 0x0000002400247308 */ /* 0x000f620000002400 */
[----:B----4-:R-:W-:Y:S02]  /*bdd0*/  FSEL R89, R30, -INF , P6 ;  /* 0xff8000001e597808 */ /* 0x010fe40003000000 */
[----:B------:R-:W-:-:S05]  /*bde0*/  FMNMX.FTZ R28, R71, R28, !PT ;  /* 0x0000001c471c7209 */ /* 0x000fca0007810000 */
[----:B------:R-:W4:Y:S01]  /*bdf0*/  MUFU.TANH R29, R29 ;  /* 0x0000001d001d7308 */ /* 0x000f220000002400 */
[----:B------:R-:W-:Y:S02]  /*be00*/  ISETP.GT.AND P4, PT, R56, 0x28, PT ;  /* 0x000000283800780c */ /* 0x000fe40003f84270 */
[----:B-1----:R-:W-:-:S05]  /*be10*/  FSEL R91, R32, -INF , P5 ;  /* 0xff800000205b7808 */ /* 0x002fca0002800000 */
[----:B------:R-:W1:Y:S01]  /*be20*/  MUFU.TANH R38, R38 ;  /* 0x0000002600267308 */ /* 0x000e620000002400 */
[----:B------:R-:W-:Y:S02]  /*be30*/  FMNMX.FTZ R28, R89, R28, !PT ;  /* 0x0000001c591c7209 */ /* 0x000fe40007810000 */
[----:B0-----:R-:W-:-:S05]  /*be40*/  FSEL R25, R25, -INF , P3 ;  /* 0xff80000019197808 */ /* 0x001fca0001800000 */
[----:B------:R-:W0:Y:S01]  /*be50*/  MUFU.TANH R31, R31 ;  /* 0x0000001f001f7308 */ /* 0x000e220000002400 */
[----:B------:R-:W-:Y:S02]  /*be60*/  ISETP.GT.AND P3, PT, R56, 0x29, PT ;  /* 0x000000293800780c */ /* 0x000fe40003f64270 */
[----:B--2---:R-:W-:-:S05]  /*be70*/  FSEL R93, R34, -INF , P4 ;  /* 0xff800000225d7808 */ /* 0x004fca0002000000 */
[----:B------:R-:W2:Y:S01]  /*be80*/  MUFU.TANH R40, R40 ;  /* 0x0000002800287308 */ /* 0x000ea20000002400 */
[----:B------:R-:W-:Y:S01]  /*be90*/  FMNMX.FTZ R28, R91, R28, !PT ;  /* 0x0000001c5b1c7209 */ /* 0x000fe20007810000 */
[----:B------:R-:W-:Y:S01]  /*bea0*/  FMUL.FTZ R39, R2, R50 ;  /* 0x0000003202277220 */ /* 0x000fe20000410000 */
[----:B---3--:R-:W-:-:S05]  /*beb0*/  FSEL R27, R27, -INF , P1 ;  /* 0xff8000001b1b7808 */ /* 0x008fca0000800000 */
[----:B------:R-:W3:Y:S01]  /*bec0*/  MUFU.TANH R33, R33 ;  /* 0x0000002100217308 */ /* 0x000ee20000002400 */
[----:B------:R-:W-:Y:S02]  /*bed0*/  ISETP.GT.AND P1, PT, R56, 0x30, PT ;  /* 0x000000303800780c */ /* 0x000fe40003f24270 */
[----:B-----5:R-:W-:-:S05]  /*bee0*/  FSEL R95, R36, -INF , P3 ;  /* 0xff800000245f7808 */ /* 0x020fca0001800000 */
[----:B------:R-:W5:Y:S01]  /*bef0*/  MUFU.TANH R42, R42 ;  /* 0x0000002a002a7308 */ /* 0x000f620000002400 */
[----:B------:R-:W-:Y:S01]  /*bf00*/  FMNMX.FTZ R28, R93, R28, !PT ;  /* 0x0000001c5d1c7209 */ /* 0x000fe20007810000 */
[----:B------:R-:W-:Y:S01]  /*bf10*/  FMUL.FTZ R115, R2, R73 ;  /* 0x0000004902737220 */ /* 0x000fe20000410000 */
[----:B----4-:R-:W-:-:S05]  /*bf20*/  FSEL R29, R29, -INF , P2 ;  /* 0xff8000001d1d7808 */ /* 0x010fca0001000000 */
[----:B------:R-:W4:Y:S01]  /*bf30*/  MUFU.TANH R35, R35 ;  /* 0x0000002300237308 */ /* 0x000f220000002400 */
[----:B------:R-:W-:Y:S01]  /*bf40*/  FMUL.FTZ R41, R2, R51 ;  /* 0x0000003302297220 */ /* 0x000fe20000410000 */
[----:B------:R-:W-:-:S06]  /*bf50*/  ISETP.GT.AND P2, PT, R56, 0x31, PT ;  /* 0x000000313800780c */ /* 0x000fcc0003f44270 */
[----:B------:R-:W4:Y:S01]  /*bf60*/  MUFU.TANH R44, R44 ;  /* 0x0000002c002c7308 */ /* 0x000f220000002400 */
[----:B-1----:R-:W-:Y:S01]  /*bf70*/  FSEL R73, R38, -INF , P1 ;  /* 0xff80000026497808 */ /* 0x002fe20000800000 */
[----:B------:R-:W-:Y:S01]  /*bf80*/  FMUL.FTZ R50, R2, R60 ;  /* 0x0000003c02327220 */ /* 0x000fe20000410000 */
[----:B------:R-:W-:-:S05]  /*bf90*/  FMNMX.FTZ R28, R95, R28, !PT ;  /* 0x0000001c5f1c7209 */ /* 0x000fca0007810000 */
[----:B------:R-:W1:Y:S01]  /*bfa0*/  MUFU.TANH R37, R37 ;  /* 0x0000002500257308 */ /* 0x000e620000002400 */
[----:B0-----:R-:W-:Y:S01]  /*bfb0*/  FSEL R31, R31, -INF , P6 ;  /* 0xff8000001f1f7808 */ /* 0x001fe20003000000 */
[----:B------:R-:W-:Y:S01]  /*bfc0*/  FMUL.FTZ R43, R2, R54 ;  /* 0x00000036022b7220 */ /* 0x000fe20000410000 */
[----:B------:R-:W-:-:S05]  /*bfd0*/  ISETP.GT.AND P6, PT, R56, 0x38, PT ;  /* 0x000000383800780c */ /* 0x000fca0003fc4270 */
[----:B------:R-:W0:Y:S01]  /*bfe0*/  MUFU.TANH R46, R46 ;  /* 0x0000002e002e7308 */ /* 0x000e220000002400 */
[----:B--2---:R-:W-:Y:S02]  /*bff0*/  FSEL R97, R40, -INF , P2 ;  /* 0xff80000028617808 */ /* 0x004fe40001000000 */
[----:B------:R-:W-:-:S05]  /*c000*/  FMNMX.FTZ R28, R73, R28, !PT ;  /* 0x0000001c491c7209 */ /* 0x000fca0007810000 */
[----:B------:R-:W2:Y:S01]  /*c010*/  MUFU.TANH R39, R39 ;  /* 0x0000002700277308 */ /* 0x000ea20000002400 */
[----:B---3--:R-:W-:Y:S01]  /*c020*/  FSEL R33, R33, -INF , P5 ;  /* 0xff80000021217808 */ /* 0x008fe20002800000 */
[C---:B------:R-:W-:Y:S01]  /*c030*/  FMUL.FTZ R129, R2.reuse, R75 ;  /* 0x0000004b02817220 */ /* 0x040fe20000410000 */
[----:B------:R-:W-:-:S05]  /*c040*/  FMUL.FTZ R45, R2, R55 ;  /* 0x00000037022d7220 */ /* 0x000fca0000410000 */
[----:B------:R-:W3:Y:S01]  /*c050*/  MUFU.TANH R48, R48 ;  /* 0x0000003000307308 */ /* 0x000ee20000002400 */
[----:B------:R-:W-:Y:S01]  /*c060*/  ISETP.GT.AND P5, PT, R56, 0x39, PT ;  /* 0x000000393800780c */ /* 0x000fe20003fa4270 */
[----:B------:R-:W-:Y:S01]  /*c070*/  FMUL.FTZ R54, R2, R64 ;  /* 0x0000004002367220 */ /* 0x000fe20000410000 */
[----:B-----5:R-:W-:Y:S02]  /*c080*/  FSEL R75, R42, -INF , P6 ;  /* 0xff8000002a4b7808 */ /* 0x020fe40003000000 */
[----:B------:R-:W-:-:S03]  /*c090*/  FMNMX.FTZ R28, R97, R28, !PT ;  /* 0x0000001c611c7209 */ /* 0x000fc60007810000 */
[----:B------:R-:W5:Y:S01]  /*c0a0*/  MUFU.TANH R41, R41 ;  /* 0x0000002900297308 */ /* 0x000f620000002400 */
[----:B----4-:R-:W-:Y:S02]  /*c0b0*/  FSEL R35, R35, -INF , P4 ;  /* 0xff80000023237808 */ /* 0x010fe40002000000 */
[----:B------:R-:W-:-:S05]  /*c0c0*/  ISETP.GT.AND P4, PT, R56, 0x40, PT ;  /* 0x000000403800780c */ /* 0x000fca0003f84270 */
[----:B------:R-:W4:Y:S01]  /*c0d0*/  MUFU.TANH R50, R50 ;  /* 0x0000003200327308 */ /* 0x000f220000002400 */
[----:B------:R-:W-:Y:S02]  /*c0e0*/  FSEL R101, R44, -INF , P5 ;  /* 0xff8000002c657808 */ /* 0x000fe40002800000 */
[----:B------:R-:W-:-:S05]  /*c0f0*/  FMNMX.FTZ R28, R75, R28, !PT ;  /* 0x0000001c4b1c7209 */ /* 0x000fca0007810000 */
[----:B------:R-:W4:Y:S01]  /*c100*/  MUFU.TANH R43, R43 ;  /* 0x0000002b002b7308 */ /* 0x000f220000002400 */
[----:B-1----:R-:W-:Y:S02]  /*c110*/  FSEL R37, R37, -INF , P3 ;  /* 0xff80000025257808 */ /* 0x002fe40001800000 */
[----:B------:R-:W-:-:S05]  /*c120*/  ISETP.GT.AND P3, PT, R56, 0x41, PT ;  /* 0x000000413800780c */ /* 0x000fca0003f64270 */
[----:B------:R-:W1:Y:S01]  /*c130*/  MUFU.TANH R52, R52 ;  /* 0x0000003400347308 */ /* 0x000e620000002400 */
[----:B0-----:R-:W-:Y:S02]  /*c140*/  FSEL R103, R46, -INF , P4 ;  /* 0xff8000002e677808 */ /* 0x001fe40002000000 */
[----:B------:R-:W-:-:S05]  /*c150*/  FMNMX.FTZ R28, R101, R28, !PT ;  /* 0x0000001c651c7209 */ /* 0x000fca0007810000 */
[----:B------:R-:W0:Y:S01]  /*c160*/  MUFU.TANH R45, R45 ;  /* 0x0000002d002d7308 */ /* 0x000e220000002400 */
[----:B------:R-:W-:Y:S01]  /*c170*/  FMUL.FTZ R68, R2, R68 ;  /* 0x0000004402447220 */ /* 0x000fe20000410000 */
[----:B--2---:R-:W-:-:S06]  /*c180*/  FSEL R39, R39, -INF , P1 ;  /* 0xff80000027277808 */ /* 0x004fcc0000800000 */
[----:B------:R-:W2:Y:S01]  /*c190*/  MUFU.TANH R54, R54 ;  /* 0x0000003600367308 */ /* 0x000ea20000002400 */
[----:B------:R-:W-:Y:S02]  /*c1a0*/  ISETP.GT.AND P1, PT, R56, 0x48, PT ;  /* 0x000000483800780c */ /* 0x000fe40003f24270 */
[----:B---3--:R-:W-:Y:S02]  /*c1b0*/  FSEL R105, R48, -INF , P3 ;  /* 0xff80000030697808 */ /* 0x008fe40001800000 */
[----:B------:R-:W-:-:S03]  /*c1c0*/  FMNMX.FTZ R28, R103, R28, !PT ;  /* 0x0000001c671c7209 */ /* 0x000fc60007810000 */
[----:B------:R-:W3:Y:S01]  /*c1d0*/  MUFU.TANH R47, R47 ;  /* 0x0000002f002f7308 */ /* 0x000ee20000002400 */
[----:B-----5:R-:W-:Y:S01]  /*c1e0*/  FSEL R41, R41, -INF , P2 ;  /* 0xff80000029297808 */ /* 0x020fe20001000000 */
[C---:B------:R-:W-:Y:S01]  /*c1f0*/  FMUL.FTZ R121, R2.reuse, R77 ;  /* 0x0000004d02797220 */ /* 0x040fe20000410000 */
[----:B------:R-:W-:-:S05]  /*c200*/  FMUL.FTZ R51, R2, R62 ;  /* 0x0000003e02337220 */ /* 0x000fca0000410000 */
[----:B------:R-:W5:Y:S01]  /*c210*/  MUFU.TANH R58, R58 ;  /* 0x0000003a003a7308 */ /* 0x000f620000002400 */
[----:B------:R-:W-:Y:S01]  /*c220*/  ISETP.GT.AND P2, PT, R56, 0x49, PT ;  /* 0x000000493800780c */ /* 0x000fe20003f44270 */
[----:B------:R-:W-:Y:S01]  /*c230*/  FMUL.FTZ R24, R2, R72 ;  /* 0x0000004802187220 */ /* 0x000fe20000410000 */
[----:B----4-:R-:W-:Y:S02]  /*c240*/  FSEL R77, R50, -INF , P1 ;  /* 0xff800000324d7808 */ /* 0x010fe40000800000 */
[----:B------:R-:W-:-:S03]  /*c250*/  FMNMX.FTZ R28, R105, R28, !PT ;  /* 0x0000001c691c7209 */ /* 0x000fc60007810000 */
[----:B------:R-:W4:Y:S01]  /*c260*/  MUFU.TANH R49, R49 ;  /* 0x0000003100317308 */ /* 0x000f220000002400 */
[----:B------:R-:W-:Y:S01]  /*c270*/  FSEL R43, R43, -INF , P6 ;  /* 0xff8000002b2b7808 */ /* 0x000fe20003000000 */
[----:B------:R-:W-:Y:S01]  /*c280*/  FMUL.FTZ R55, R2, R66 ;  /* 0x0000004202377220 */ /* 0x000fe20000410000 */
[----:B------:R-:W-:-:S05]  /*c290*/  ISETP.GT.AND P6, PT, R56, 0x50, PT ;  /* 0x000000503800780c */ /* 0x000fca0003fc4270 */
[----:B------:R-:W4:Y:S01]  /*c2a0*/  MUFU.TANH R6, R68 ;  /* 0x0000004400067308 */ /* 0x000f220000002400 */
[----:B-1----:R-:W-:Y:S02]  /*c2b0*/  FSEL R107, R52, -INF , P2 ;  /* 0xff800000346b7808 */ /* 0x002fe40001000000 */
        /* <DEDUP_REMOVED lines=9> */
[----:B---3--:R-:W-:Y:S02]  /*c350*/  FSEL R47, R47, -INF , P4 ;  /* 0xff8000002f2f7808 */ /* 0x008fe40002000000 */
[----:B------:R-:W-:-:S05]  /*c360*/  ISETP.GT.AND P4, PT, R56, 0x58, PT ;  /* 0x000000583800780c */ /* 0x000fca0003f84270 */
[----:B------:R-:W3:Y:S01]  /*c370*/  MUFU.TANH R24, R24 ;  /* 0x0000001800187308 */ /* 0x000ee20000002400 */
[----:B-----5:R-:W-:Y:S02]  /*c380*/  FSEL R111, R58, -INF , P5 ;  /* 0xff8000003a6f7808 */ /* 0x020fe40002800000 */
[----:B------:R-:W-:Y:S01]  /*c390*/  FMNMX.FTZ R30, R109, R28, !PT ;  /* 0x0000001c6d1e7209 */ /* 0x000fe20007810000 */
[----:B------:R-:W-:-:S04]  /*c3a0*/  FMUL.FTZ R70, R2, R70 ;  /* 0x0000004602467220 */ /* 0x000fc80000410000 */
[----:B------:R-:W5:Y:S01]  /*c3b0*/  MUFU.TANH R55, R55 ;  /* 0x0000003700377308 */ /* 0x000f620000002400 */
[----:B----4-:R-:W-:Y:S01]  /*c3c0*/  FSEL R49, R49, -INF , P3 ;  /* 0xff80000031317808 */ /* 0x010fe20001800000 */
[----:B------:R-:W-:Y:S01]  /*c3d0*/  FMUL.FTZ R28, R2, R81 ;  /* 0x00000051021c7220 */ /* 0x000fe20000410000 */
[----:B------:R-:W-:-:S05]  /*c3e0*/  ISETP.GT.AND P3, PT, R56, 0x59, PT ;  /* 0x000000593800780c */ /* 0x000fca0003f64270 */
[----:B------:R-:W4:Y:S01]  /*c3f0*/  MUFU.TANH R115, R115 ;  /* 0x0000007300737308 */ /* 0x000f220000002400 */
[----:B------:R-:W-:Y:S01]  /*c400*/  FSEL R81, R6, -INF , P4 ;  /* 0xff80000006517808 */ /* 0x000fe20002000000 */
[----:B------:R-:W-:Y:S01]  /*c410*/  FMUL.FTZ R127, R2, R80 ;  /* 0x00000050027f7220 */ /* 0x000fe20000410000 */
[----:B------:R-:W-:-:S05]  /*c420*/  FMNMX.FTZ R30, R111, R30, !PT ;  /* 0x0000001e6f1e7209 */ /* 0x000fca0007810000 */
[----:B------:R-:W4:Y:S01]  /*c430*/  MUFU.TANH R59, R59 ;  /* 0x0000003b003b7308 */ /* 0x000f220000002400 */
[----:B-1----:R-:W-:Y:S01]  /*c440*/  FSEL R53, R53, -INF , P2 ;  /* 0xff80000035357808 */ /* 0x002fe20001000000 */
[----:B------:R-:W-:Y:S01]  /*c450*/  FMUL.FTZ R26, R2, R74 ;  /* 0x0000004a021a7220 */ /* 0x000fe20000410000 */
[----:B------:R-:W-:-:S05]  /*c460*/  ISETP.GT.AND P2, PT, R56, 0x60, PT ;  /* 0x000000603800780c */ /* 0x000fca0003f44270 */
[----:B------:R-:W1:Y:S01]  /*c470*/  MUFU.TANH R123, R123 ;  /* 0x0000007b007b7308 */ /* 0x000e620000002400 */
[----:B0-----:R-:W-:Y:S02]  /*c480*/  FSEL R113, R12, -INF , P3 ;  /* 0xff8000000c717808 */ /* 0x001fe40001800000 */
[----:B------:R-:W-:-:S05]  /*c490*/  FMNMX.FTZ R30, R81, R30, !PT ;  /* 0x0000001e511e7209 */ /* 0x000fca0007810000 */
[----:B------:R-:W0:Y:S01]  /*c4a0*/  MUFU.TANH R14, R14 ;  /* 0x0000000e000e7308 */ /* 0x000e220000002400 */
[----:B--2---:R-:W-:-:S07]  /*c4b0*/  FSEL R51, R51, -INF , P1 ;  /* 0xff80000033337808 */ /* 0x004fce0000800000 */
[----:B------:R-:W2:Y:S01]  /*c4c0*/  MUFU.TANH R10, R70 ;  /* 0x00000046000a7308 */ /* 0x000ea20000002400 */
[----:B------:R-:W-:Y:S01]  /*c4d0*/  ISETP.GT.AND P1, PT, R56, 0x61, PT ;  /* 0x000000613800780c */ /* 0x000fe20003f24270 */
[----:B------:R-:W-:Y:S01]  /*c4e0*/  FMUL.FTZ R84, R2, R84 ;  /* 0x0000005402547220 */ /* 0x000fe20000410000 */
[----:B---3--:R-:W-:-:S05]  /*c4f0*/  FSEL R117, R24, -INF , P2 ;  /* 0xff80000018757808 */ /* 0x008fca0001000000 */
[----:B------:R-:W3:Y:S01]  /*c500*/  MUFU.TANH R121, R121 ;  /* 0x0000007900797308 */ /* 0x000ee20000002400 */
[----:B------:R-:W-:Y:S02]  /*c510*/  FMNMX.FTZ R30, R113, R30, !PT ;  /* 0x0000001e711e7209 */ /* 0x000fe40007810000 */
[----:B-----5:R-:W-:-:S05]  /*c520*/  FSEL R55, R55, -INF , P6 ;  /* 0xff80000037377808 */ /* 0x020fca0003000000 */
[----:B------:R-:W5:Y:S01]  /*c530*/  MUFU.TANH R127, R127 ;  /* 0x0000007f007f7308 */ /* 0x000f620000002400 */
[----:B------:R-:W-:Y:S01]  /*c540*/  ISETP.GT.AND P6, PT, R56, 0x68, PT ;  /* 0x000000683800780c */ /* 0x000fe20003fc4270 */
[----:B------:R-:W-:Y:S01]  /*c550*/  FMUL.FTZ R6, R2, R85 ;  /* 0x0000005502067220 */ /* 0x000fe20000410000 */
[----:B----4-:R-:W-:Y:S02]  /*c560*/  FSEL R115, R115, -INF , P1 ;  /* 0xff80000073737808 */ /* 0x010fe40000800000 */
[----:B------:R-:W-:-:S03]  /*c570*/  FMNMX.FTZ R30, R117, R30, !PT ;  /* 0x0000001e751e7209 */ /* 0x000fc60007810000 */
[----:B------:R-:W4:Y:S01]  /*c580*/  MUFU.TANH R26, R26 ;  /* 0x0000001a001a7308 */ /* 0x000f220000002400 */
[----:B------:R-:W-:Y:S02]  /*c590*/  FSEL R59, R59, -INF , P5 ;  /* 0xff8000003b3b7808 */ /* 0x000fe40002800000 */
[----:B------:R-:W-:-:S05]  /*c5a0*/  ISETP.GT.AND P5, PT, R56, 0x69, PT ;  /* 0x000000693800780c */ /* 0x000fca0003fa4270 */
[----:B------:R-:W4:Y:S01]  /*c5b0*/  MUFU.TANH R28, R28 ;  /* 0x0000001c001c7308 */ /* 0x000f220000002400 */
[----:B-1----:R-:W-:Y:S02]  /*c5c0*/  FSEL R123, R123, -INF , P6 ;  /* 0xff8000007b7b7808 */ /* 0x002fe40003000000 */
[----:B------:R-:W-:Y:S02]  /*c5d0*/  FMNMX.FTZ R30, R115, R30, !PT ;  /* 0x0000001e731e7209 */ /* 0x000fe40007810000 */
[----:B0-----:R-:W-:-:S03]  /*c5e0*/  FSEL R119, R14, -INF , P3 ;  /* 0xff8000000e777808 */ /* 0x001fc60001800000 */
[----:B------:R-:W0:Y:S01]  /*c5f0*/  MUFU.TANH R129, R129 ;  /* 0x0000008100817308 */ /* 0x000e220000002400 */
[----:B------:R-:W-:Y:S02]  /*c600*/  FMNMX.FTZ R14, R57, R8, !PT ;  /* 0x00000008390e7209 */ /* 0x000fe40007810000 */
[----:B--2---:R-:W-:-:S05]  /*c610*/  FSEL R85, R10, -INF , P4 ;  /* 0xff8000000a557808 */ /* 0x004fca0002000000 */
[----:B------:R-:W1:Y:S01]  /*c620*/  MUFU.TANH R84, R84 ;  /* 0x0000005400547308 */ /* 0x000e620000002400 */
[----:B------:R-:W-:Y:S02]  /*c630*/  ISETP.GT.AND P4, PT, R56, 0x70, PT ;  /* 0x000000703800780c */ /* 0x000fe40003f84270 */
[----:B---3--:R-:W-:Y:S02]  /*c640*/  FSEL R121, R121, -INF , P5 ;  /* 0xff80000079797808 */ /* 0x008fe40002800000 */
[----:B------:R-:W-:-:S03]  /*c650*/  FMNMX.FTZ R30, R123, R30, !PT ;  /* 0x0000001e7b1e7209 */ /* 0x000fc60007810000 */
[----:B------:R-:W2:Y:S01]  /*c660*/  MUFU.TANH R6, R6 ;  /* 0x0000000600067308 */ /* 0x000ea20000002400 */
[----:B------:R-:W-:Y:S02]  /*c670*/  FMNMX.FTZ R14, R61, R14, !PT ;  /* 0x0000000e3d0e7209 */ /* 0x000fe40007810000 */
[----:B------:R-:W-:Y:S02]  /*c680*/  ISETP.GT.AND P3, PT, R56, 0x71, PT ;  /* 0x000000713800780c */ /* 0x000fe40003f64270 */
[----:B-----5:R-:W-:Y:S02]  /*c690*/  FSEL R127, R127, -INF , P4 ;  /* 0xff8000007f7f7808 */ /* 0x020fe40002000000 */
[----:B------:R-:W-:Y:S02]  /*c6a0*/  FMNMX.FTZ R30, R121, R30, !PT ;  /* 0x0000001e791e7209 */ /* 0x000fe40007810000 */
[----:B------:R-:W-:Y:S02]  /*c6b0*/  FMNMX.FTZ R14, R9, R14, !PT ;  /* 0x0000000e090e7209 */ /* 0x000fe40007810000 */
[----:B----4-:R-:W-:-:S02]  /*c6c0*/  FSEL R125, R26, -INF , P2 ;  /* 0xff8000001a7d7808 */ /* 0x010fc40001000000 */
[----:B------:R-:W-:Y:S02]  /*c6d0*/  ISETP.GT.AND P2, PT, R56, 0x78, PT ;  /* 0x000000783800780c */ /* 0x000fe40003f44270 */
[----:B------:R-:W-:Y:S02]  /*c6e0*/  FSEL R131, R28, -INF , P3 ;  /* 0xff8000001c837808 */ /* 0x000fe40001800000 */
[----:B------:R-:W-:Y:S02]  /*c6f0*/  FMNMX.FTZ R30, R127, R30, !PT ;  /* 0x0000001e7f1e7209 */ /* 0x000fe40007810000 */
[----:B------:R-:W-:Y:S02]  /*c700*/  FMNMX.FTZ R14, R65, R14, !PT ;  /* 0x0000000e410e7209 */ /* 0x000fe40007810000 */
[----:B0-----:R-:W-:Y:S02]  /*c710*/  FSEL R129, R129, -INF , P1 ;  /* 0xff80000081817808 */ /* 0x001fe40000800000 */
[----:B------:R-:W-:-:S02]  /*c720*/  ISETP.GT.AND P1, PT, R56, 0x79, PT ;  /* 0x000000793800780c */ /* 0x000fc40003f24270 */
[----:B-1----:R-:W-:Y:S02]  /*c730*/  FSEL R133, R84, -INF , P2 ;  /* 0xff80000054857808 */ /* 0x002fe40001000000 */
[----:B------:R-:W-:Y:S02]  /*c740*/  FMNMX.FTZ R30, R131, R30, !PT ;  /* 0x0000001e831e7209 */ /* 0x000fe40007810000 */
[----:B------:R-:W-:Y:S02]  /*c750*/  FMNMX.FTZ R24, R25, R14, !PT ;  /* 0x0000000e19187209 */ /* 0x000fe40007810000 */
[----:B--2---:R-:W-:Y:S02]  /*c760*/  FSEL R135, R6, -INF , P1 ;  /* 0xff80000006877808 */ /* 0x004fe40000800000 */
[----:B------:R-:W-:Y:S02]  /*c770*/  FMNMX.FTZ R30, R133, R30, !PT ;  /* 0x0000001e851e7209 */ /* 0x000fe40007810000 */
[----:B------:R-:W-:-:S02]  /*c780*/  FMNMX.FTZ R24, R27, R24, !PT ;  /* 0x000000181b187209 */ /* 0x000fc40007810000 */
[----:B------:R-:W-:Y:S02]  /*c790*/  FMNMX.FTZ R30, R135, R30, !PT ;  /* 0x0000001e871e7209 */ /* 0x000fe40007810000 */
[----:B------:R-:W-:-:S03]  /*c7a0*/  FMNMX.FTZ R24, R29, R24, !PT ;  /* 0x000000181d187209 */ /* 0x000fc60007810000 */
[----:B------:R-:W0:Y:S01]  /*c7b0*/  SHFL.BFLY PT, R45, R30, 0x2, 0x1f ;  /* 0x0c401f001e2d7f89 */ /* 0x000e2200000e0000 */
[----:B------:R-:W-:-:S04]  /*c7c0*/  FMNMX.FTZ R24, R31, R24, !PT ;  /* 0x000000181f187209 */ /* 0x000fc80007810000 */
[----:B------:R-:W-:-:S04]  /*c7d0*/  FMNMX.FTZ R24, R33, R24, !PT ;  /* 0x0000001821187209 */ /* 0x000fc80007810000 */
[----:B------:R-:W-:-:S04]  /*c7e0*/  FMNMX.FTZ R24, R35, R24, !PT ;  /* 0x0000001823187209 */ /* 0x000fc80007810000 */
[----:B------:R-:W-:-:S04]  /*c7f0*/  FMNMX.FTZ R28, R37, R24, !PT ;  /* 0x00000018251c7209 */ /* 0x000fc80007810000 */
[----:B------:R-:W-:-:S04]  /*c800*/  FMNMX.FTZ R28, R39, R28, !PT ;  /* 0x0000001c271c7209 */ /* 0x000fc80007810000 */
[----:B------:R-:W-:Y:S02]  /*c810*/  FMNMX.FTZ R28, R41, R28, !PT ;  /* 0x0000001c291c7209 */ /* 0x000fe40007810000 */
[----:B0-----:R-:W-:Y:S02]  /*c820*/  FMNMX.FTZ R10, R30, R45, !PT ;  /* 0x0000002d1e0a7209 */ /* 0x001fe40007810000 */
[----:B------:R-:W-:-:S03]  /*c830*/  FMNMX.FTZ R28, R43, R28, !PT ;  /* 0x0000001c2b1c7209 */ /* 0x000fc60007810000 */
[----:B------:R-:W0:Y:S01]  /*c840*/  SHFL.BFLY PT, R45, R10, 0x1, 0x1f ;  /* 0x0c201f000a2d7f89 */ /* 0x000e2200000e0000 */
[----:B------:R-:W-:-:S04]  /*c850*/  FMNMX.FTZ R28, R99, R28, !PT ;  /* 0x0000001c631c7209 */ /* 0x000fc80007810000 */
[----:B------:R-:W-:-:S04]  /*c860*/  FMNMX.FTZ R28, R47, R28, !PT ;  /* 0x0000001c2f1c7209 */ /* 0x000fc80007810000 */
[----:B------:R-:W-:-:S04]  /*c870*/  FMNMX.FTZ R28, R49, R28, !PT ;  /* 0x0000001c311c7209 */ /* 0x000fc80007810000 */
[----:B------:R-:W-:Y:S01]  /*c880*/  FMNMX.FTZ R28, R51, R28, !PT ;  /* 0x0000001c331c7209 */ /* 0x000fe20007810000 */
[----:B------:R-:W-:-:S03]  /*c890*/  FMUL.FTZ R32, R2, R78 ;  /* 0x0000004e02207220 */ /* 0x000fc60000410000 */
[----:B------:R-:W-:Y:S01]  /*c8a0*/  FMNMX.FTZ R34, R53, R28, !PT ;  /* 0x0000001c35227209 */ /* 0x000fe20007810000 */
[----:B------:R-:W-:-:S03]  /*c8b0*/  FMUL.FTZ R79, R2, R79 ;  /* 0x0000004f024f7220 */ /* 0x000fc60000410000 */
[----:B------:R-:W-:Y:S01]  /*c8c0*/  FMNMX.FTZ R34, R55, R34, !PT ;  /* 0x0000002237227209 */ /* 0x000fe20007810000 */
[----:B------:R-:W1:Y:S01]  /*c8d0*/  MUFU.TANH R32, R32 ;  /* 0x0000002000207308 */ /* 0x000e620000002400 */
[----:B------:R-:W-:Y:S01]  /*c8e0*/  IMAD.U32 R44, RZ, RZ, UR4 ;  /* 0x00000004ff2c7e24 */ /* 0x000fe2000f8e00ff */
[----:B0-----:R-:W-:Y:S01]  /*c8f0*/  FMNMX.FTZ R45, R10, R45, !PT ;  /* 0x0000002d0a2d7209 */ /* 0x001fe20007810000 */
[C---:B------:R-:W-:Y:S01]  /*c900*/  FMUL.FTZ R36, R2.reuse, R82 ;  /* 0x0000005202247220 */ /* 0x040fe20000410000 */
[----:B------:R-:W-:Y:S01]  /*c910*/  FMNMX.FTZ R34, R59, R34, !PT ;  /* 0x000000223b227209 */ /* 0x000fe20007810000 */
[----:B------:R-:W-:-:S03]  /*c920*/  FMUL.FTZ R38, R2, R83 ;  /* 0x0000005302267220 */ /* 0x000fc60000410000 */
[----:B------:R-:W0:Y:S01]  /*c930*/  MUFU.TANH R79, R79 ;  /* 0x0000004f004f7308 */ /* 0x000e220000002400 */
[----:B------:R-:W-:Y:S01]  /*c940*/  FMNMX.FTZ R34, R85, R34, !PT ;  /* 0x0000002255227209 */ /* 0x000fe20007810000 */
[----:B------:R-:W-:-:S01]  /*c950*/  FFMA.FTZ R6, R45, R44, -8 ;  /* 0xc10000002d067423 */ /* 0x000fc2000001002c */
[----:B------:R-:W-:Y:S01]  /*c960*/  FSETP.NEU.FTZ.AND P0, PT, R45, -INF , PT ;  /* 0xff8000002d00780b */ /* 0x000fe20003f1d000 */
[----:B------:R-:W-:Y:S01]  /*c970*/  FMUL.FTZ R40, R2, R86 ;  /* 0x0000005602287220 */ /* 0x000fe20000410000 */
[----:B------:R-:W-:-:S03]  /*c980*/  FMNMX.FTZ R46, R119, R34, !PT ;  /* 0x00000022772e7209 */ /* 0x000fc60007810000 */
[----:B------:R-:W2:Y:S01]  /*c990*/  MUFU.TANH R36, R36 ;  /* 0x0000002400247308 */ /* 0x000ea20000002400 */
[----:B------:R-:W-:Y:S01]  /*c9a0*/  FSEL R6, R6, RZ, P0 ;  /* 0x000000ff06067208 */ /* 0x000fe20000000000 */
[----:B------:R-:W-:Y:S01]  /*c9b0*/  FMUL.FTZ R42, R2, R87 ;  /* 0x00000057022a7220 */ /* 0x000fe20000410000 */
[----:B------:R-:W-:-:S05]  /*c9c0*/  FMNMX.FTZ R46, R125, R46, !PT ;  /* 0x0000002e7d2e7209 */ /* 0x000fca0007810000 */
[----:B------:R-:W3:Y:S01]  /*c9d0*/  MUFU.TANH R38, R38 ;  /* 0x0000002600267308 */ /* 0x000ee20000002400 */
[----:B------:R-:W-:-:S01]  /*c9e0*/  FFMA.FTZ R48, R73, R44, -R6 ;  /* 0x0000002c49307223 */ /* 0x000fc20000010806 */
[----:B-1----:R-:W-:Y:S02]  /*c9f0*/  FSEL R73, R32, -INF , P6 ;  /* 0xff80000020497808 */ /* 0x002fe40003000000 */
[----:B------:R-:W-:-:S04]  /*ca00*/  FMNMX.FTZ R46, R129, R46, !PT ;  /* 0x0000002e812e7209 */ /* 0x000fc80007810000 */
[----:B------:R-:W1:Y:S01]  /*ca10*/  MUFU.TANH R40, R40 ;  /* 0x0000002800287308 */ /* 0x000e620000002400 */
[----:B0-----:R-:W-:Y:S02]  /*ca20*/  FSEL R79, R79, -INF , P5 ;  /* 0xff8000004f4f7808 */ /* 0x001fe40002800000 */
[----:B------:R-:W-:Y:S01]  /*ca30*/  FMNMX.FTZ R46, R73, R46, !PT ;  /* 0x0000002e492e7209 */ /* 0x000fe20007810000 */
[----:B------:R-:W-:-:S04]  /*ca40*/  FFMA.FTZ R50, R75, R44, -R6 ;  /* 0x0000002c4b327223 */ /* 0x000fc80000010806 */
[----:B------:R-:W0:Y:S01]  /*ca50*/  MUFU.TANH R42, R42 ;  /* 0x0000002a002a7308 */ /* 0x000e220000002400 */
[----:B--2---:R-:W-:Y:S02]  /*ca60*/  FSEL R75, R36, -INF , P4 ;  /* 0xff800000244b7808 */ /* 0x004fe40002000000 */
[----:B------:R-:W-:Y:S01]  /*ca70*/  FMNMX.FTZ R46, R79, R46, !PT ;  /* 0x0000002e4f2e7209 */ /* 0x000fe20007810000 */
[----:B------:R-:W-:-:S01]  /*ca80*/  FFMA.FTZ R89, R89, R44, -R6 ;  /* 0x0000002c59597223 */ /* 0x000fc20000010806 */
[----:B---3--:R-:W-:Y:S02]  /*ca90*/  FSEL R87, R38, -INF , P3 ;  /* 0xff80000026577808 */ /* 0x008fe40001800000 */
[----:B------:R-:W-:Y:S01]  /*caa0*/  FMNMX.FTZ R46, R75, R46, !PT ;  /* 0x0000002e4b2e7209 */ /* 0x000fe20007810000 */
[----:B------:R1:W-:Y:S03]  /*cab0*/  MUFU.EX2 R24, R89 ;  /* 0x0000005900187308 */ /* 0x0003e60000000800 */
[----:B------:R-:W-:Y:S01]  /*cac0*/  FMNMX.FTZ R46, R87, R46, !PT ;  /* 0x0000002e572e7209 */ /* 0x000fe20007810000 */
[----:B------:R-:W-:Y:S01]  /*cad0*/  FFMA.FTZ R30, R93, R44, -R6 ;  /* 0x0000002c5d1e7223 */ /* 0x000fe20000010806 */
[----:B-1----:R-:W-:-:S02]  /*cae0*/  FSEL R89, R40, -INF , P2 ;  /* 0xff80000028597808 */ /* 0x002fc40001000000 */
[----:B0-----:R-:W-:Y:S02]  /*caf0*/  FSEL R93, R42, -INF , P1 ;  /* 0xff8000002a5d7808 */ /* 0x001fe40000800000 */
[----:B------:R-:W-:Y:S01]  /*cb00*/  FMNMX.FTZ R46, R89, R46, !PT ;  /* 0x0000002e592e7209 */ /* 0x000fe20007810000 */
[----:B------:R-:W-:-:S03]  /*cb10*/  FFMA.FTZ R67, R67, R44, -R6 ;  /* 0x0000002c43437223 */ /* 0x000fc60000010806 */
[----:B------:R-:W-:Y:S01]  /*cb20*/  FMNMX.FTZ R46, R93, R46, !PT ;  /* 0x0000002e5d2e7209 */ /* 0x000fe20007810000 */
[----:B------:R0:W-:Y:S02]  /*cb30*/  MUFU.EX2 R14, R67 ;  /* 0x00000043000e7308 */ /* 0x0001e40000000800 */
[----:B0-----:R-:W-:-:S02]  /*cb40*/  FFMA.FTZ R67, R97, R44, -R6 ;  /* 0x0000002c61437223 */ /* 0x001fc40000010806 */
[----:B------:R-:W0:Y:S04]  /*cb50*/  SHFL.BFLY PT, R97, R46, 0x2, 0x1f ;  /* 0x0c401f002e617f89 */ /* 0x000e2800000e0000 */
[----:B------:R0:W-:Y:S01]  /*cb60*/  MUFU.EX2 R34, R50 ;  /* 0x0000003200227308 */ /* 0x0001e20000000800 */
[----:B------:R-:W-:-:S01]  /*cb70*/  FFMA.FTZ R83, R101, R44, -R6 ;  /* 0x0000002c65537223 */ /* 0x000fc20000010806 */
[----:B0-----:R-:W-:-:S05]  /*cb80*/  FMNMX.FTZ R50, R46, R97, !PT ;  /* 0x000000612e327209 */ /* 0x001fca0007810000 */
[----:B------:R-:W0:Y:S02]  /*cb90*/  SHFL.BFLY PT, R101, R50, 0x1, 0x1f ;  /* 0x0c201f0032657f89 */ /* 0x000e2400000e0000 */
[----:B0-----:R-:W-:-:S04]  /*cba0*/  FMNMX.FTZ R76, R50, R101, !PT ;  /* 0x00000065324c7209 */ /* 0x001fc80007810000 */
[C---:B------:R-:W-:Y:S01]  /*cbb0*/  FSETP.NEU.FTZ.AND P1, PT, R76.reuse, -INF , PT ;  /* 0xff8000004c00780b */ /* 0x040fe20003f3d000 */
[----:B------:R-:W-:-:S05]  /*cbc0*/  FFMA.FTZ R52, R76, R44, -8 ;  /* 0xc10000004c347423 */ /* 0x000fca000001002c */
[----:B------:R-:W-:-:S05]  /*cbd0*/  FSEL R52, R52, RZ, P1 ;  /* 0x000000ff34347208 */ /* 0x000fca0000800000 */
[-C--:B------:R-:W-:Y:S02]  /*cbe0*/  FFMA.FTZ R62, R49, R44.reuse, -R52 ;  /* 0x0000002c313e7223 */ /* 0x080fe40000010834 */
[----:B------:R-:W2:Y:S01]  /*cbf0*/  LDL R49, [R1+0x1c] ;  /* 0x00001c0001317983 */ /* 0x000ea20000100800 */
[----:B------:R-:W-:-:S01]  /*cc00*/  FFMA.FTZ R10, R7, R44, -R6 ;  /* 0x0000002c070a7223 */ /* 0x000fc20000010806 */
[-CC-:B------:R-:W-:Y:S01]  /*cc10*/  FFMA.FTZ R12, R11, R44.reuse, -R6.reuse ;  /* 0x0000002c0b0c7223 */ /* 0x180fe20000010806 */
[----:B------:R-:W-:-:S01]  /*cc20*/  FFMA.FTZ R7, R63, R44, -R6 ;  /* 0x0000002c3f077223 */ /* 0x000fc20000010806 */
[-CC-:B------:R-:W-:Y:S01]  /*cc30*/  FFMA.FTZ R11, R13, R44.reuse, -R6.reuse ;  /* 0x0000002c0d0b7223 */ /* 0x180fe20000010806 */
[----:B------:R-:W-:-:S01]  /*cc40*/  FFMA.FTZ R3, R3, R44, -R6 ;  /* 0x0000002c03037223 */ /* 0x000fc20000010806 */
[-CC-:B------:R-:W-:Y:S01]  /*cc50*/  FFMA.FTZ R13, R69, R44.reuse, -R6.reuse ;  /* 0x0000002c450d7223 */ /* 0x180fe20000010806 */
[----:B------:R-:W-:-:S01]  /*cc60*/  FFMA.FTZ R63, R91, R44, -R6 ;  /* 0x0000002c5b3f7223 */ /* 0x000fc20000010806 */
[-CC-:B------:R-:W-:Y:S01]  /*cc70*/  FFMA.FTZ R26, R71, R44.reuse, -R6.reuse ;  /* 0x0000002c471a7223 */ /* 0x180fe20000010806 */
[----:B------:R-:W-:-:S01]  /*cc80*/  FFMA.FTZ R69, R95, R44, -R6 ;  /* 0x0000002c5f457223 */ /* 0x000fc20000010806 */
[----:B------:R0:W-:Y:S01]  /*cc90*/  MUFU.EX2 R28, R48 ;  /* 0x00000030001c7308 */ /* 0x0001e20000000800 */
        /* <DEDUP_REMOVED lines=12> */
[----:B0-----:R-:W-:-:S01]  /*cd60*/  FFMA.FTZ R48, R127, R44, -R6 ;  /* 0x0000002c7f307223 */ /* 0x001fc20000010806 */
[-CC-:B------:R-:W-:Y:S01]  /*cd70*/  FFMA.FTZ R131, R131, R44.reuse, -R6.reuse ;  /* 0x0000002c83837223 */ /* 0x180fe20000010806 */
[----:B------:R-:W-:-:S01]  /*cd80*/  FFMA.FTZ R50, R133, R44, -R6 ;  /* 0x0000002c85327223 */ /* 0x000fc20000010806 */
[-C--:B------:R-:W-:Y:S01]  /*cd90*/  FFMA.FTZ R103, R135, R44.reuse, -R6 ;  /* 0x0000002c87677223 */ /* 0x080fe20000010806 */
[----:B------:R-:W-:-:S01]  /*cda0*/  FFMA.FTZ R149, R57, R44, -R52 ;  /* 0x0000002c39957223 */ /* 0x000fc20000010834 */
[-CC-:B------:R-:W-:Y:S01]  /*cdb0*/  FFMA.FTZ R6, R8, R44.reuse, -R52.reuse ;  /* 0x0000002c08067223 */ /* 0x180fe20000010834 */
[----:B------:R-:W-:Y:S01]  /*cdc0*/  MUFU.EX2 R3, R3 ;  /* 0x0000000300037308 */ /* 0x000fe20000000800 */
[----:B------:R-:W-:-:S01]  /*cdd0*/  FFMA.FTZ R56, R61, R44, -R52 ;  /* 0x0000002c3d387223 */ /* 0x000fc20000010834 */
[----:B------:R-:W-:-:S06]  /*cde0*/  FFMA.FTZ R57, R9, R44, -R52 ;  /* 0x0000002c09397223 */ /* 0x000fcc0000010834 */
[----:B------:R-:W0:Y:S01]  /*cdf0*/  MUFU.EX2 R10, R10 ;  /* 0x0000000a000a7308 */ /* 0x000e220000000800 */
[----:B------:R-:W-:-:S07]  /*ce00*/  FFMA.FTZ R8, R65, R44, -R52 ;  /* 0x0000002c41087223 */ /* 0x000fce0000010834 */
[----:B------:R-:W-:Y:S08]  /*ce10*/  MUFU.EX2 R149, R149 ;  /* 0x0000009500957308 */ /* 0x000ff00000000800 */
[----:B------:R-:W1:Y:S08]  /*ce20*/  MUFU.EX2 R6, R6 ;  /* 0x0000000600067308 */ /* 0x000e700000000800 */
[----:B------:R-:W3:Y:S01]  /*ce30*/  MUFU.EX2 R7, R7 ;  /* 0x0000000700077308 */ /* 0x000ee20000000800 */
[----:B------:R-:W-:-:S07]  /*ce40*/  FFMA.FTZ R9, R25, R44, -R52 ;  /* 0x0000002c19097223 */ /* 0x000fce0000010834 */
[----:B------:R-:W4:Y:S08]  /*ce50*/  MUFU.EX2 R56, R56 ;  /* 0x0000003800387308 */ /* 0x000f300000000800 */
[----:B------:R-:W5:Y:S01]  /*ce60*/  MUFU.EX2 R12, R12 ;  /* 0x0000000c000c7308 */ /* 0x000f620000000800 */
[----:B------:R-:W-:-:S01]  /*ce70*/  FFMA.FTZ R60, R27, R44, -R52 ;  /* 0x0000002c1b3c7223 */ /* 0x000fc20000010834 */
[----:B0-----:R-:W-:-:S06]  /*ce80*/  FADD.FTZ R70, R3, R10 ;  /* 0x0000000a03467221 */ /* 0x001fcc0000010000 */
[----:B------:R-:W0:Y:S01]  /*ce90*/  MUFU.EX2 R57, R57 ;  /* 0x0000003900397308 */ /* 0x000e220000000800 */
[----:B------:R-:W-:-:S07]  /*cea0*/  FFMA.FTZ R27, R39, R44, -R52 ;  /* 0x0000002c271b7223 */ /* 0x000fce0000010834 */
[----:B------:R-:W0:Y:S01]  /*ceb0*/  MUFU.EX2 R11, R11 ;  /* 0x0000000b000b7308 */ /* 0x000e220000000800 */
[----:B------:R-:W-:-:S01]  /*cec0*/  FFMA.FTZ R58, R41, R44, -R52 ;  /* 0x0000002c293a7223 */ /* 0x000fc20000010834 */
[----:B-1----:R-:W-:-:S06]  /*ced0*/  FADD.FTZ R39, R149, R6 ;  /* 0x0000000695277221 */ /* 0x002fcc0000010000 */
[----:B------:R-:W1:Y:S01]  /*cee0*/  MUFU.EX2 R8, R8 ;  /* 0x0000000800087308 */ /* 0x000e620000000800 */
[----:B------:R-:W-:-:S01]  /*cef0*/  FFMA.FTZ R61, R29, R44, -R52 ;  /* 0x0000002c1d3d7223 */ /* 0x000fc20000010834 */
[----:B---3--:R-:W-:Y:S01]  /*cf00*/  FADD.FTZ R41, R7, R70 ;  /* 0x0000004607297221 */ /* 0x008fe20000010000 */
[----:B------:R-:W3:Y:S05]  /*cf10*/  S2R R92, SR_TID.X ;  /* 0x00000000005c7919 */ /* 0x000eea0000002100 */
[----:B------:R-:W1:Y:S01]  /*cf20*/  MUFU.EX2 R9, R9 ;  /* 0x0000000900097308 */ /* 0x000e620000000800 */
[----:B----4-:R-:W-:-:S01]  /*cf30*/  FADD.FTZ R70, R56, R39 ;  /* 0x0000002738467221 */ /* 0x010fc20000010000 */
[----:B------:R-:W-:Y:S01]  /*cf40*/  FFMA.FTZ R25, R31, R44, -R52 ;  /* 0x0000002c1f197223 */ /* 0x000fe20000010834 */
[----:B-----5:R-:W-:-:S05]  /*cf50*/  FADD.FTZ R72, R12, R41 ;  /* 0x000000290c487221 */ /* 0x020fca0000010000 */
[----:B------:R-:W4:Y:S01]  /*cf60*/  MUFU.EX2 R13, R13 ;  /* 0x0000000d000d7308 */ /* 0x000f220000000800 */
[----:B------:R-:W-:-:S01]  /*cf70*/  FFMA.FTZ R64, R37, R44, -R52 ;  /* 0x0000002c25407223 */ /* 0x000fc20000010834 */
[----:B------:R-:W-:Y:S01]  /*cf80*/  FFMA.FTZ R37, R43, R44, -R52 ;  /* 0x0000002c2b257223 */ /* 0x000fe20000010834 */
[----:B0-----:R-:W-:-:S05]  /*cf90*/  FADD.FTZ R41, R57, R70 ;  /* 0x0000004639297221 */ /* 0x001fca0000010000 */
[----:B------:R-:W0:Y:S01]  /*cfa0*/  MUFU.EX2 R60, R60 ;  /* 0x0000003c003c7308 */ /* 0x000e220000000800 */
[----:B------:R-:W-:-:S01]  /*cfb0*/  FFMA.FTZ R54, R33, R44, -R52 ;  /* 0x0000002c21367223 */ /* 0x000fc20000010834 */
[----:B------:R-:W-:-:S06]  /*cfc0*/  FADD.FTZ R43, R11, R72 ;  /* 0x000000480b2b7221 */ /* 0x000fcc0000010000 */
[----:B------:R-:W5:Y:S01]  /*cfd0*/  MUFU.EX2 R26, R26 ;  /* 0x0000001a001a7308 */ /* 0x000f620000000800 */
[----:B-1----:R-:W-:-:S01]  /*cfe0*/  FADD.FTZ R72, R8, R41 ;  /* 0x0000002908487221 */ /* 0x002fc20000010000 */
[----:B------:R-:W-:-:S06]  /*cff0*/  FFMA.FTZ R33, R35, R44, -R52 ;  /* 0x0000002c23217223 */ /* 0x000fcc0000010834 */
[----:B------:R-:W1:Y:S01]  /*d000*/  MUFU.EX2 R61, R61 ;  /* 0x0000003d003d7308 */ /* 0x000e620000000800 */
[----:B------:R-:W-:-:S01]  /*d010*/  FADD.FTZ R74, R14, R43 ;  /* 0x0000002b0e4a7221 */ /* 0x000fc20000010000 */
[----:B------:R-:W-:Y:S01]  /*d020*/  FFMA.FTZ R29, R47, R44, -R52 ;  /* 0x0000002c2f1d7223 */ /* 0x000fe20000010834 */
[----:B------:R-:W-:-:S05]  /*d030*/  FADD.FTZ R43, R9, R72 ;  /* 0x00000048092b7221 */ /* 0x000fca0000010000 */
[----:B------:R-:W3:Y:S01]  /*d040*/  MUFU.EX2 R25, R25 ;  /* 0x0000001900197308 */ /* 0x000ee20000000800 */
[----:B----4-:R-:W-:-:S07]  /*d050*/  FADD.FTZ R47, R13, R74 ;  /* 0x0000004a0d2f7221 */ /* 0x010fce0000010000 */
[----:B------:R-:W4:Y:S01]  /*d060*/  MUFU.EX2 R63, R63 ;  /* 0x0000003f003f7308 */ /* 0x000f220000000800 */
[----:B0-----:R-:W-:-:S01]  /*d070*/  FADD.FTZ R72, R60, R43 ;  /* 0x0000002b3c487221 */ /* 0x001fc20000010000 */
[----:B-----5:R-:W-:-:S06]  /*d080*/  FADD.FTZ R47, R26, R47 ;  /* 0x0000002f1a2f7221 */ /* 0x020fcc0000010000 */
[----:B------:R-:W0:Y:S08]  /*d090*/  MUFU.EX2 R54, R54 ;  /* 0x0000003600367308 */ /* 0x000e300000000800 */
[----:B------:R-:W5:Y:S01]  /*d0a0*/  MUFU.EX2 R30, R30 ;  /* 0x0000001e001e7308 */ /* 0x000f620000000800 */
[----:B-1----:R-:W-:-:S01]  /*d0b0*/  FADD.FTZ R72, R61, R72 ;  /* 0x000000483d487221 */ /* 0x002fc20000010000 */
[----:B------:R-:W-:-:S06]  /*d0c0*/  FADD.FTZ R74, R24, R47 ;  /* 0x0000002f184a7221 */ /* 0x000fcc0000010000 */
[----:B------:R-:W1:Y:S08]  /*d0d0*/  MUFU.EX2 R33, R33 ;  /* 0x0000002100217308 */ /* 0x000e700000000800 */
[----:B------:R-:W1:Y:S01]  /*d0e0*/  MUFU.EX2 R69, R69 ;  /* 0x0000004500457308 */ /* 0x000e620000000800 */
[----:B---3--:R-:W-:-:S01]  /*d0f0*/  FADD.FTZ R43, R25, R72 ;  /* 0x00000048192b7221 */ /* 0x008fc20000010000 */
[----:B----4-:R-:W-:-:S06]  /*d100*/  FADD.FTZ R47, R63, R74 ;  /* 0x0000004a3f2f7221 */ /* 0x010fcc0000010000 */
[----:B------:R-:W3:Y:S01]  /*d110*/  MUFU.EX2 R64, R64 ;  /* 0x0000004000407308 */ /* 0x000ee20000000800 */
[----:B0-----:R-:W-:-:S01]  /*d120*/  FADD.FTZ R72, R54, R43 ;  /* 0x0000002b36487221 */ /* 0x001fc20000010000 */
[----:B------:R-:W-:-:S06]  /*d130*/  FFMA.FTZ R68, R99, R44, -R52 ;  /* 0x0000002c63447223 */ /* 0x000fcc0000010834 */
[----:B------:R-:W0:Y:S01]  /*d140*/  MUFU.EX2 R27, R27 ;  /* 0x0000001b001b7308 */ /* 0x000e220000000800 */
[----:B-----5:R-:W-:-:S01]  /*d150*/  FADD.FTZ R74, R30, R47 ;  /* 0x0000002f1e4a7221 */ /* 0x020fc20000010000 */
[----:B------:R-:W-:-:S06]  /*d160*/  LOP3.LUT R66, R92, 0x7f, RZ, 0xc0, !PT ;  /* 0x0000007f5c427812 */ /* 0x000fcc00078ec0ff */
[----:B------:R-:W4:Y:S01]  /*d170*/  MUFU.EX2 R67, R67 ;  /* 0x0000004300437308 */ /* 0x000f220000000800 */
[----:B-1----:R-:W-:-:S01]  /*d180*/  FADD.FTZ R43, R33, R72 ;  /* 0x00000048212b7221 */ /* 0x002fc20000010000 */
[----:B------:R-:W-:-:S06]  /*d190*/  FADD.FTZ R47, R69, R74 ;  /* 0x0000004a452f7221 */ /* 0x000fcc0000010000 */
[----:B------:R-:W1:Y:S01]  /*d1a0*/  MUFU.EX2 R58, R58 ;  /* 0x0000003a003a7308 */ /* 0x000e620000000800 */
[----:B------:R-:W-:Y:S01]  /*d1b0*/  ISETP.NE.AND P1, PT, R66, RZ, PT ;  /* 0x000000ff4200720c */ /* 0x000fe20003f25270 */
[----:B---3--:R-:W-:-:S06]  /*d1c0*/  FADD.FTZ R72, R64, R43 ;  /* 0x0000002b40487221 */ /* 0x008fcc0000010000 */
[----:B------:R-:W3:Y:S01]  /*d1d0*/  MUFU.EX2 R83, R83 ;  /* 0x0000005300537308 */ /* 0x000ee20000000800 */
[----:B------:R-:W-:-:S07]  /*d1e0*/  FADD.FTZ R74, R28, R47 ;  /* 0x0000002f1c4a7221 */ /* 0x000fce0000010000 */
[----:B------:R-:W5:Y:S01]  /*d1f0*/  MUFU.EX2 R37, R37 ;  /* 0x0000002500257308 */ /* 0x000f620000000800 */
[----:B------:R-:W-:Y:S01]  /*d200*/  F2FP.SATFINITE.E4M3.F32.PACK_AB_MERGE_C R148, R12, R7, RZ ;  /* 0x000000070c94723e */ /* 0x000fe200048070ff */
[----:B0-----:R-:W-:Y:S01]  /*d210*/  FADD.FTZ R7, R27, R72 ;  /* 0x000000481b077221 */ /* 0x001fe20000010000 */
[----:B------:R-:W-:-:S05]  /*d220*/  F2FP.SATFINITE.E4M3.F32.PACK_AB_MERGE_C R150, R26, R13, RZ ;  /* 0x0000000d1a96723e */ /* 0x000fca00048070ff */
[----:B------:R-:W0:Y:S01]  /*d230*/  MUFU.EX2 R68, R68 ;  /* 0x0000004400447308 */ /* 0x000e220000000800 */
[----:B------:R-:W-:-:S01]  /*d240*/  FFMA.FTZ R35, R51, R44, -R52 ;  /* 0x0000002c33237223 */ /* 0x000fc20000010834 */
[----:B----4-:R-:W-:-:S06]  /*d250*/  FADD.FTZ R13, R67, R74 ;  /* 0x0000004a430d7221 */ /* 0x010fcc0000010000 */
[----:B------:R-:W4:Y:S01]  /*d260*/  MUFU.EX2 R32, R32 ;  /* 0x0000002000207308 */ /* 0x000f220000000800 */
[----:B------:R-:W-:-:S01]  /*d270*/  FFMA.FTZ R66, R53, R44, -R52 ;  /* 0x0000002c35427223 */ /* 0x000fc20000010834 */
[----:B------:R-:W-:Y:S01]  /*d280*/  F2FP.SATFINITE.E4M3.F32.PACK_AB_MERGE_C R136, R69, R30, RZ ;  /* 0x0000001e4588723e */ /* 0x000fe200048070ff */
[----:B-1----:R-:W-:-:S05]  /*d290*/  FADD.FTZ R26, R58, R7 ;  /* 0x000000073a1a7221 */ /* 0x002fca0000010000 */
[----:B------:R-:W1:Y:S01]  /*d2a0*/  MUFU.EX2 R29, R29 ;  /* 0x0000001d001d7308 */ /* 0x000e620000000800 */
[----:B------:R-:W-:-:S07]  /*d2b0*/  FADD.FTZ R30, R34, R13 ;  /* 0x0000000d221e7221 */ /* 0x000fce0000010000 */
[----:B------:R-:W1:Y:S01]  /*d2c0*/  MUFU.EX2 R71, R71 ;  /* 0x0000004700477308 */ /* 0x000e620000000800 */
[----:B------:R-:W-:Y:S01]  /*d2d0*/  @!P1 VIADD R0, R0, 0x19c40 ;  /* 0x00019c4000009836 */ /* 0x000fe20000000000 */
[----:B---3--:R-:W-:Y:S01]  /*d2e0*/  F2FP.SATFINITE.E4M3.F32.PACK_AB_MERGE_C R138, R83, R34, RZ ;  /* 0x00000022538a723e */ /* 0x008fe200048070ff */
[----:B-----5:R-:W-:-:S05]  /*d2f0*/  FADD.FTZ R7, R37, R26 ;  /* 0x0000001a25077221 */ /* 0x020fca0000010000 */
[----:B------:R-:W3:Y:S01]  /*d300*/  MUFU.EX2 R62, R62 ;  /* 0x0000003e003e7308 */ /* 0x000ee20000000800 */
[----:B------:R-:W-:-:S01]  /*d310*/  FFMA.FTZ R31, R55, R44, -R52 ;  /* 0x0000002c371f7223 */ /* 0x000fc20000010834 */
[----:B------:R-:W-:-:S06]  /*d320*/  FADD.FTZ R83, R83, R30 ;  /* 0x0000001e53537221 */ /* 0x000fcc0000010000 */
[----:B------:R-:W5:Y:S01]  /*d330*/  MUFU.EX2 R38, R38 ;  /* 0x0000002600267308 */ /* 0x000f620000000800 */
[----:B------:R-:W-:Y:S01]  /*d340*/  @!P1 PRMT R39, RZ, 0x654, R0 ;  /* 0x00000654ff279816 */ /* 0x000fe20000000000 */
[----:B0-----:R-:W-:-:S06]  /*d350*/  FADD.FTZ R30, R68, R7 ;  /* 0x00000007441e7221 */ /* 0x001fcc0000010000 */
[----:B------:R-:W0:Y:S01]  /*d360*/  MUFU.EX2 R95, R95 ;  /* 0x0000005f005f7308 */ /* 0x000e220000000800 */
[----:B----4-:R-:W-:-:S01]  /*d370*/  FADD.FTZ R34, R32, R83 ;  /* 0x0000005320227221 */ /* 0x010fc20000010000 */
[----:B------:R-:W-:Y:S01]  /*d380*/  FFMA.FTZ R59, R59, R44, -R52 ;  /* 0x0000002c3b3b7223 */ /* 0x000fe20000010834 */
[----:B------:R4:W-:Y:S05]  /*d390*/  @!P1 SYNCS.ARRIVE.TRANS64.RED.A1T0 RZ, [R39+URZ], RZ ;  /* 0x000000ff27ff99a7 */ /* 0x0009ea000810043f */
[----:B------:R-:W2:Y:S01]  /*d3a0*/  MUFU.EX2 R35, R35 ;  /* 0x0000002300237308 */ /* 0x000ea20000000800 */
[----:B-1----:R-:W-:-:S07]  /*d3b0*/  FADD.FTZ R7, R29, R30 ;  /* 0x0000001e1d077221 */ /* 0x002fce0000010000 */
[----:B------:R-:W1:Y:S01]  /*d3c0*/  MUFU.EX2 R66, R66 ;  /* 0x0000004200427308 */ /* 0x000e620000000800 */
[----:B----4-:R-:W-:-:S01]  /*d3d0*/  FFMA.FTZ R39, R85, R44, -R52 ;  /* 0x0000002c55277223 */ /* 0x010fc20000010834 */
[----:B------:R-:W-:-:S06]  /*d3e0*/  FADD.FTZ R13, R71, R34 ;  /* 0x00000022470d7221 */ /* 0x000fcc0000010000 */
[----:B------:R-:W4:Y:S01]  /*d3f0*/  MUFU.EX2 R36, R36 ;  /* 0x0000002400247308 */ /* 0x000f220000000800 */
[----:B------:R-:W-:Y:S01]  /*d400*/  F2FP.SATFINITE.E4M3.F32.PACK_AB_MERGE_C R148, R10, R3, R148 ;  /* 0x000000030a94723e */ /* 0x000fe20004807094 */
[----:B------:R-:W-:Y:S01]  /*d410*/  FFMA.FTZ R70, R119, R44, -R52 ;  /* 0x0000002c77467223 */ /* 0x000fe20000010834 */
[----:B------:R-:W-:-:S05]  /*d420*/  F2FP.SATFINITE.E4M3.F32.PACK_AB_MERGE_C R150, R14, R11, R150 ;  /* 0x0000000b0e96723e */ /* 0x000fca0004807096 */
[----:B------:R-:W4:Y:S01]  /*d430*/  MUFU.EX2 R31, R31 ;  /* 0x0000001f001f7308 */ /* 0x000f220000000800 */
[----:B---3--:R-:W-:-:S01]  /*d440*/  FADD.FTZ R10, R62, R7 ;  /* 0x000000073e0a7221 */ /* 0x008fc20000010000 */
[----:B-----5:R-:W-:-:S06]  /*d450*/  FADD.FTZ R14, R38, R13 ;  /* 0x0000000d260e7221 */ /* 0x020fcc0000010000 */
[----:B------:R-:W3:Y:S01]  /*d460*/  MUFU.EX2 R77, R77 ;  /* 0x0000004d004d7308 */ /* 0x000ee20000000800 */
[----:B0-----:R-:W-:Y:S01]  /*d470*/  F2FP.SATFINITE.E4M3.F32.PACK_AB_MERGE_C R140, R95, R38, RZ ;  /* 0x000000265f8c723e */ /* 0x001fe200048070ff */
[----:B--2---:R-:W-:-:S06]  /*d480*/  FADD.FTZ R3, R35, R10 ;  /* 0x0000000a23037221 */ /* 0x004fcc0000010000 */
[----:B------:R-:W-:Y:S01]  /*d490*/  MUFU.EX2 R91, R91 ;  /* 0x0000005b005b7308 */ /* 0x000fe20000000800 */
[----:B------:R-:W-:-:S01]  /*d4a0*/  FFMA.FTZ R41, R125, R44, -R52 ;  /* 0x0000002c7d297223 */ /* 0x000fc20000010834 */
[----:B------:R-:W-:-:S06]  /*d4b0*/  FADD.FTZ R95, R95, R14 ;  /* 0x0000000e5f5f7221 */ /* 0x000fcc0000010000 */
[----:B------:R-:W0:Y:S08]  /*d4c0*/  MUFU.EX2 R42, R42 ;  /* 0x0000002a002a7308 */ /* 0x000e300000000800 */
[----:B------:R-:W2:Y:S01]  /*d4d0*/  MUFU.EX2 R0, R59 ;  /* 0x0000003b00007308 */ /* 0x000ea20000000800 */
[C---:B-1----:R-:W-:Y:S01]  /*d4e0*/  F2FP.SATFINITE.E4M3.F32.PACK_AB_MERGE_C R141, R66.reuse, R35, RZ ;  /* 0x00000023428d723e */ /* 0x042fe200048070ff */
[----:B------:R-:W-:-:S06]  /*d4f0*/  FADD.FTZ R66, R66, R3 ;  /* 0x0000000342427221 */ /* 0x000fcc0000010000 */
[----:B------:R-:W1:Y:S01]  /*d500*/  MUFU.EX2 R39, R39 ;  /* 0x0000002700277308 */ /* 0x000e620000000800 */
[----:B----4-:R-:W-:-:S01]  /*d510*/  FADD.FTZ R10, R36, R95 ;  /* 0x0000005f240a7221 */ /* 0x010fc20000010000 */
[----:B------:R-:W-:-:S06]  /*d520*/  FFMA.FTZ R129, R129, R44, -R52 ;  /* 0x0000002c81817223 */ /* 0x000fcc0000010834 */
[----:B------:R-:W4:Y:S01]  /*d530*/  MUFU.EX2 R70, R70 ;  /* 0x0000004600467308 */ /* 0x000f220000000800 */
[----:B------:R-:W-:-:S01]  /*d540*/  FADD.FTZ R3, R31, R66 ;  /* 0x000000421f037221 */ /* 0x000fc20000010000 */
[----:B------:R-:W-:Y:S01]  /*d550*/  FFMA.FTZ R73, R73, R44, -R52 ;  /* 0x0000002c49497223 */ /* 0x000fe20000010834 */
[----:B---3--:R-:W-:-:S05]  /*d560*/  FADD.FTZ R10, R77, R10 ;  /* 0x0000000a4d0a7221 */ /* 0x008fca0000010000 */
[----:B------:R-:W-:Y:S08]  /*d570*/  MUFU.EX2 R40, R40 ;  /* 0x0000002800287308 */ /* 0x000ff00000000800 */
[----:B------:R-:W-:Y:S08]  /*d580*/  MUFU.EX2 R46, R46 ;  /* 0x0000002e002e7308 */ /* 0x000ff00000000800 */
[----:B------:R-:W3:Y:S01]  /*d590*/  MUFU.EX2 R97, R97 ;  /* 0x0000006100617308 */ /* 0x000ee20000000800 */
[----:B0-----:R-:W-:Y:S01]  /*d5a0*/  F2FP.SATFINITE.E4M3.F32.PACK_AB_MERGE_C R142, R42, R91, RZ ;  /* 0x0000005b2a8e723e */ /* 0x001fe200048070ff */
[----:B--2---:R-:W-:-:S06]  /*d5b0*/  FADD.FTZ R14, R0, R3 ;  /* 0x00000003000e7221 */ /* 0x004fcc0000010000 */
[----:B------:R-:W0:Y:S01]  /*d5c0*/  MUFU.EX2 R41, R41 ;  /* 0x0000002900297308 */ /* 0x000e220000000800 */
[----:B------:R-:W-:-:S01]  /*d5d0*/  FADD.FTZ R91, R91, R10 ;  /* 0x0000000a5b5b7221 */ /* 0x000fc20000010000 */
[----:B------:R-:W-:-:S06]  /*d5e0*/  FFMA.FTZ R79, R79, R44, -R52 ;  /* 0x0000002c4f4f7223 */ /* 0x000fcc0000010834 */
[----:B------:R-:W2:Y:S01]  /*d5f0*/  MUFU.EX2 R81, R81 ;  /* 0x0000005100517308 */ /* 0x000ea20000000800 */
[----:B------:R-:W-:Y:S01]  /*d600*/  F2FP.SATFINITE.E4M3.F32.PACK_AB_MERGE_C R56, R57, R56, RZ ;  /* 0x000000383938723e */ /* 0x000fe200048070ff */
[----:B-1----:R-:W-:-:S06]  /*d610*/  FADD.FTZ R3, R39, R14 ;  /* 0x0000000e27037221 */ /* 0x002fcc0000010000 */
[----:B------:R-:W1:Y:S01]  /*d620*/  MUFU.EX2 R12, R129 ;  /* 0x00000081000c7308 */ /* 0x000e620000000800 */
[----:B------:R-:W-:-:S01]  /*d630*/  FFMA.FTZ R75, R75, R44, -R52 ;  /* 0x0000002c4b4b7223 */ /* 0x000fc20000010834 */
[----:B------:R-:W-:Y:S01]  /*d640*/  FADD.FTZ R91, R42, R91 ;  /* 0x0000005b2a5b7221 */ /* 0x000fe20000010000 */
[----:B----4-:R-:W-:-:S05]  /*d650*/  F2FP.SATFINITE.E4M3.F32.PACK_AB_MERGE_C R143, R70, R39, RZ ;  /* 0x00000027468f723e */ /* 0x010fca00048070ff */
[----:B------:R-:W4:Y:S01]  /*d660*/  MUFU.EX2 R73, R73 ;  /* 0x0000004900497308 */ /* 0x000f220000000800 */
[----:B------:R-:W-:Y:S01]  /*d670*/  F2FP.SATFINITE.E4M3.F32.PACK_AB_MERGE_C R149, R6, R149, R56 ;  /* 0x000000950695723e */ /* 0x000fe20004807038 */
[----:B------:R-:W-:Y:S01]  /*d680*/  FADD.FTZ R70, R70, R3 ;  /* 0x0000000346467221 */ /* 0x000fe20000010000 */
[----:B---3--:R-:W-:Y:S01]  /*d690*/  F2FP.SATFINITE.E4M3.F32.PACK_AB_MERGE_C R144, R97, R46, RZ ;  /* 0x0000002e6190723e */ /* 0x008fe200048070ff */
[----:B------:R-:W-:-:S04]  /*d6a0*/  FADD.FTZ R6, R40, R91 ;  /* 0x0000005b28067221 */ /* 0x000fc80000010000 */
[----:B------:R-:W3:Y:S01]  /*d6b0*/  MUFU.EX2 R26, R79 ;  /* 0x0000004f001a7308 */ /* 0x000ee20000000800 */
[----:B------:R-:W-:-:S01]  /*d6c0*/  FFMA.FTZ R87, R87, R44, -R52 ;  /* 0x0000002c57577223 */ /* 0x000fc20000010834 */
[----:B------:R-:W-:Y:S01]  /*d6d0*/  F2FP.SATFINITE.E4M3.F32.PACK_AB_MERGE_C R151, R61, R60, RZ ;  /* 0x0000003c3d97723e */ /* 0x000fe200048070ff */
[----:B------:R-:W-:-:S01]  /*d6e0*/  FFMA.FTZ R89, R89, R44, -R52 ;  /* 0x0000002c59597223 */ /* 0x000fc20000010834 */
[----:B0-----:R-:W-:-:S04]  /*d6f0*/  FADD.FTZ R3, R41, R70 ;  /* 0x0000004629037221 */ /* 0x001fc80000010000 */
[----:B------:R-:W-:Y:S01]  /*d700*/  MUFU.EX2 R50, R50 ;  /* 0x0000003200327308 */ /* 0x000fe20000000800 */
[----:B------:R-:W-:-:S01]  /*d710*/  FFMA.FTZ R52, R93, R44, -R52 ;  /* 0x0000002c5d347223 */ /* 0x000fc20000010834 */
[C---:B--2---:R-:W-:Y:S01]  /*d720*/  F2FP.SATFINITE.E4M3.F32.PACK_AB_MERGE_C R144, R81.reuse, R40, R144 ;  /* 0x000000285190723e */ /* 0x044fe20004807090 */
[----:B------:R-:W-:-:S05]  /*d730*/  FADD.FTZ R81, R81, R6 ;  /* 0x0000000651517221 */ /* 0x000fca0000010000 */
[----:B------:R-:W0:Y:S01]  /*d740*/  MUFU.EX2 R103, R103 ;  /* 0x0000006700677308 */ /* 0x000e220000000800 */
[----:B------:R-:W-:Y:S01]  /*d750*/  F2FP.SATFINITE.E4M3.F32.PACK_AB_MERGE_C R151, R9, R8, R151 ;  /* 0x000000080997723e */ /* 0x000fe20004807097 */
[----:B-1----:R-:W-:-:S06]  /*d760*/  FADD.FTZ R8, R12, R3 ;  /* 0x000000030c087221 */ /* 0x002fcc0000010000 */
[----:B------:R-:W1:Y:S08]  /*d770*/  MUFU.EX2 R48, R48 ;  /* 0x0000003000307308 */ /* 0x000e700000000800 */
[----:B------:R-:W2:Y:S01]  /*d780*/  MUFU.EX2 R75, R75 ;  /* 0x0000004b004b7308 */ /* 0x000ea20000000800 */
[----:B------:R-:W-:-:S07]  /*d790*/  FADD.FTZ R46, R46, R81 ;  /* 0x000000512e2e7221 */ /* 0x000fce0000010000 */
[----:B------:R-:W5:Y:S01]  /*d7a0*/  MUFU.EX2 R101, R131 ;  /* 0x0000008300657308 */ /* 0x000f620000000800 */
[----:B----4-:R-:W-:-:S07]  /*d7b0*/  FADD.FTZ R3, R73, R8 ;  /* 0x0000000849037221 */ /* 0x010fce0000010000 */
[----:B------:R-:W4:Y:S01]  /*d7c0*/  MUFU.EX2 R6, R87 ;  /* 0x0000005700067308 */ /* 0x000f220000000800 */
[----:B------:R-:W-:Y:S02]  /*d7d0*/  VIADD R10, R88, 0xfffffffe ;  /* 0xfffffffe580a7836 */ /* 0x000fe40000000000 */
[----:B------:R-:W-:Y:S01]  /*d7e0*/  FADD.FTZ R97, R97, R46 ;  /* 0x0000002e61617221 */ /* 0x000fe20000010000 */
[----:B---3--:R-:W-:-:S04]  /*d7f0*/  F2FP.SATFINITE.E4M3.F32.PACK_AB_MERGE_C R145, R26, R73, RZ ;  /* 0x000000491a91723e */ /* 0x008fc800048070ff */
[----:B------:R-:W3:Y:S01]  /*d800*/  MUFU.EX2 R89, R89 ;  /* 0x0000005900597308 */ /* 0x000ee20000000800 */
[----:B------:R-:W-:-:S07]  /*d810*/  FADD.FTZ R26, R26, R3 ;  /* 0x000000031a1a7221 */ /* 0x000fce0000010000 */
[----:B------:R-:W3:Y:S01]  /*d820*/  MUFU.EX2 R52, R52 ;  /* 0x0000003400347308 */ /* 0x000ee20000000800 */
[----:B0-----:R-:W-:Y:S02]  /*d830*/  F2FP.SATFINITE.E4M3.F32.PACK_AB_MERGE_C R146, R103, R50, RZ ;  /* 0x000000326792723e */ /* 0x001fe400048070ff */
[----:B------:R-:W-:Y:S01]  /*d840*/  F2FP.SATFINITE.E4M3.F32.PACK_AB_MERGE_C R143, R0, R31, R143 ;  /* 0x0000001f008f723e */ /* 0x000fe2000480708f */
[----:B-1----:R-:W-:-:S01]  /*d850*/  FADD.FTZ R0, R48, R97 ;  /* 0x0000006130007221 */ /* 0x002fc20000010000 */
[----:B------:R-:W-:Y:S01]  /*d860*/  ISETP.GE.AND P1, PT, R10, R49, PT ;  /* 0x000000310a00720c */ /* 0x000fe20003f26270 */
[----:B--2---:R-:W-:-:S01]  /*d870*/  FADD.FTZ R3, R75, R26 ;  /* 0x0000001a4b037221 */ /* 0x004fc20000010000 */
[C---:B-----5:R-:W-:Y:S01]  /*d880*/  F2FP.SATFINITE.E4M3.F32.PACK_AB_MERGE_C R146, R101.reuse, R48, R146 ;  /* 0x000000306592723e */ /* 0x060fe20004807092 */
[----:B------:R-:W-:-:S02]  /*d890*/  FADD.FTZ R101, R101, R0 ;  /* 0x0000000065657221 */ /* 0x000fc40000010000 */
[----:B----4-:R-:W-:Y:S01]  /*d8a0*/  FADD.FTZ R0, R6, R3 ;  /* 0x0000000306007221 */ /* 0x010fe20000010000 */
[----:B------:R-:W-:Y:S01]  /*d8b0*/  F2FP.SATFINITE.E4M3.F32.PACK_AB_MERGE_C R137, R64, R33, RZ ;  /* 0x000000214089723e */ /* 0x000fe200048070ff */
[----:B------:R-:W-:-:S02]  /*d8c0*/  FADD.FTZ R50, R50, R101 ;  /* 0x0000006532327221 */ /* 0x000fc40000010000 */
[----:B---3--:R-:W-:-:S01]  /*d8d0*/  FADD.FTZ R3, R89, R0 ;  /* 0x0000000059037221 */ /* 0x008fc20000010000 */
[----:B------:R-:W-:Y:S02]  /*d8e0*/  F2FP.SATFINITE.E4M3.F32.PACK_AB_MERGE_C R139, R68, R37, RZ ;  /* 0x00000025448b723e */ /* 0x000fe400048070ff */
[----:B------:R-:W-:Y:S01]  /*d8f0*/  F2FP.SATFINITE.E4M3.F32.PACK_AB_MERGE_C R147, R52, R89, RZ ;  /* 0x000000593493723e */ /* 0x000fe200048070ff */
[----:B------:R-:W-:Y:S01]  /*d900*/  IMAD.MOV.U32 R89, RZ, RZ, RZ ;  /* 0x000000ffff597224 */ /* 0x000fe200078e00ff */
[----:B------:R-:W-:Y:S01]  /*d910*/  BSSY B0, `(.L_x_404) ;  /* 0x00002b7000007945 */ /* 0x000fe20003800000 */
[----:B------:R-:W-:Y:S01]  /*d920*/  ISETP.NE.AND P0, PT, R90, RZ, PT ;  /* 0x000000ff5a00720c */ /* 0x000fe20003f05270 */
[----:B------:R-:W-:Y:S01]  /*d930*/  FADD.FTZ R0, R103, R50 ;  /* 0x0000003267007221 */ /* 0x000fe20000010000 */
[----:B------:R-:W-:Y:S01]  /*d940*/  F2FP.SATFINITE.E4M3.F32.PACK_AB_MERGE_C R136, R63, R24, R136 ;  /* 0x000000183f88723e */ /* 0x000fe20004807088 */
[----:B------:R-:W-:Y:S01]  /*d950*/  FADD.FTZ R3, R52, R3 ;  /* 0x0000000334037221 */ /* 0x000fe20000010000 */
[----:B------:R-:W-:Y:S01]  /*d960*/  F2FP.SATFINITE.E4M3.F32.PACK_AB_MERGE_C R138, R67, R28, R138 ;  /* 0x0000001c438a723e */ /* 0x000fe2000480708a */
[--C-:B------:R-:W-:Y:S01]  /*d970*/  IMAD.MOV.U32 R88, RZ, RZ, R89.reuse ;  /* 0x000000ffff587224 */ /* 0x100fe200078e0059 */
[----:B------:R-:W-:Y:S01]  /*d980*/  F2FP.SATFINITE.E4M3.F32.PACK_AB_MERGE_C R140, R71, R32, R140 ;  /* 0x00000020478c723e */ /* 0x000fe2000480708c */
[--C-:B------:R-:W-:Y:S01]  /*d990*/  IMAD.MOV.U32 R91, RZ, RZ, R89.reuse ;  /* 0x000000ffff5b7224 */ /* 0x100fe200078e0059 */
[----:B------:R-:W-:Y:S01]  /*d9a0*/  F2FP.SATFINITE.E4M3.F32.PACK_AB_MERGE_C R142, R77, R36, R142 ;  /* 0x000000244d8e723e */ /* 0x000fe2000480708e */
[----:B------:R-:W-:Y:S01]  /*d9b0*/  IMAD.MOV.U32 R90, RZ, RZ, R89 ;  /* 0x000000ffff5a7224 */ /* 0x000fe200078e0059 */
        /* <DEDUP_REMOVED lines=9> */
[--C-:B------:R-:W-:Y:S01]  /*da50*/  IMAD.MOV.U32 R97, RZ, RZ, R89.reuse ;  /* 0x000000ffff617224 */ /* 0x100fe200078e0059 */
[-C--:B------:R-:W-:Y:S01]  /*da60*/  MOV R101, R89.reuse ;  /* 0x0000005900657202 */ /* 0x080fe20000000f00 */
[--C-:B------:R-:W-:Y:S01]  /*da70*/  IMAD.MOV.U32 R96, RZ, RZ, R89.reuse ;  /* 0x000000ffff607224 */ /* 0x100fe200078e0059 */
[----:B------:R-:W-:Y:S01]  /*da80*/  MOV R121, R89 ;  /* 0x0000005900797202 */ /* 0x000fe20000000f00 */
        /* <DEDUP_REMOVED lines=36> */
[----:B------:R-:W-:Y:S06]  /*dcd0*/  @!P1 BRA `(.L_x_405) ;  /* 0x0000002400e89947 */ /* 0x000fec0003800000 */
[----:B------:R-:W-:Y:S01]  /*dce0*/  IMAD.MOV.U32 R11, RZ, RZ, R76 ;  /* 0x000000ffff0b7224 */ /* 0x000fe200078e004c */
[----:B------:R-:W-:Y:S01]  /*dcf0*/  CS2R R134, SRZ ;  /* 0x0000000000867805 */ /* 0x000fe2000001ff00 */
[----:B------:R-:W-:Y:S01]  /*dd00*/  IMAD.MOV.U32 R12, RZ, RZ, R45 ;  /* 0x000000ffff0c7224 */ /* 0x000fe200078e002d */
[----:B------:R-:W-:Y:S01]  /*dd10*/  CS2R R132, SRZ ;  /* 0x0000000000847805 */ /* 0x000fe2000001ff00 */
[----:B------:R-:W-:Y:S01]  /*dd20*/  IMAD.MOV.U32 R7, RZ, RZ, R156 ;  /* 0x000000ffff077224 */ /* 0x000fe200078e009c */
[----:B------:R-:W-:Y:S01]  /*dd30*/  CS2R R130, SRZ ;  /* 0x0000000000827805 */ /* 0x000fe2000001ff00 */
[----:B------:R-:W-:Y:S01]  /*dd40*/  IMAD.MOV.U32 R6, RZ, RZ, R154 ;  /* 0x000000ffff067224 */ /* 0x000fe200078e009a */
        /* <DEDUP_REMOVED lines=20> */
[----:B------:R-:W-:-:S07]  /*de90*/  CS2R R88, SRZ ;  /* 0x0000000000587805 */ /* 0x000fce000001ff00 */
.L_x_417:
[----:B------:R-:W-:-:S04]  /*dea0*/  ISETP.NE.AND P1, PT, R6, 0x1, PT ;  /* 0x000000010600780c */ /* 0x000fc80003f25270 */
[----:B------:R-:W-:-:S04]  /*deb0*/  SEL R156, RZ, 0x1, P1 ;  /* 0x00000001ff9c7807 */ /* 0x000fc80000800000 */
[----:B------:R-:W-:Y:S01]  /*dec0*/  LOP3.LUT R156, R7, R156, RZ, 0x3c, !PT ;  /* 0x0000009c079c7212 */ /* 0x000fe200078e3cff */
[----:B------:R-:W-:Y:S06]  /*ded0*/  @!P0 BRA `(.L_x_406) ;  /* 0x0000000000048947 */ /* 0x000fec0003800000 */
[----:B------:R-:W-:Y:S01]  /*dee0*/  BPT.TRAP 0x1 ;  /* 0x000000040000795c */ /* 0x000fe20000300000 */
.L_x_406:
[----:B------:R-:W-:Y:S02]  /*def0*/  IADD3 R154, R6, 0x1, RZ ;  /* 0x00000001069a7810 */ /* 0x000fe40007ffe0ff */
[----:B------:R-:W-:Y:S02]  /*df00*/  SHF.L.U32 R8, R156, 0x1f, RZ ;  /* 0x0000001f9c087819 */ /* 0x000fe400000006ff */
[----:B------:R-:W-:-:S04]  /*df10*/  ISETP.NE.AND P1, PT, R154, 0x2, PT ;  /* 0x000000029a00780c */ /* 0x000fc80003f25270 */
[----:B------:R-:W-:-:S05]  /*df20*/  SEL R154, R154, RZ, P1 ;  /* 0x000000ff9a9a7207 */ /* 0x000fca0000800000 */
[----:B------:R-:W-:-:S04]  /*df30*/  IMAD R13, R154, 0x8, R16 ;  /* 0x000000089a0d7824 */ /* 0x000fc800078e0210 */
[----:B------:R0:W1:Y:S01]  /*df40*/  SYNCS.PHASECHK.TRANS64.TRYWAIT P1, [R13+URZ+0x19c30], R8 ;  /* 0x019c30080d0075a7 */ /* 0x000062000802017f */
[----:B------:R-:W-:Y:S05]  /*df50*/  @!P0 BRA `(.L_x_407) ;  /* 0x0000000000048947 */ /* 0x000fea0003800000 */
[----:B------:R-:W-:Y:S01]  /*df60*/  BPT.TRAP 0x1 ;  /* 0x000000040000795c */ /* 0x000fe20000300000 */
.L_x_407:
[----:B------:R-:W-:Y:S01]  /*df70*/  BSSY B1, `(.L_x_408) ;  /* 0x0000006000017945 */ /* 0x000fe20003800000 */
[----:B------:R-:W-:Y:S02]  /*df80*/  IMAD R24, R154, 0x300, R15 ;  /* 0x000003009a187824 */ /* 0x000fe400078e020f */
[----:B------:R-:W-:Y:S01]  /*df90*/  IMAD.MOV.U32 R25, RZ, RZ, -0x3ffffff0 ;  /* 0xc0000010ff197424 */ /* 0x000fe200078e00ff */
[----:B-1----:R-:W-:Y:S06]  /*dfa0*/  @P1 BRA `(.L_x_409) ;  /* 0x0000000000081947 */ /* 0x002fec0003800000 */
[----:B------:R-:W1:Y:S02]  /*dfb0*/  SYNCS.PHASECHK.TRANS64.TRYWAIT P1, [R13+URZ+0x19c30], R8 ;  /* 0x019c30080d0075a7 */ /* 0x000e64000802017f */
[----:B-1----:R-:W-:Y:S05]  /*dfc0*/  @!P1 BRA `(.L_x_410) ;  /* 0x000000d800049947 */ /* 0x002fea0003800000 */
.L_x_409:
[----:B------:R-:W-:Y:S05]  /*dfd0*/  BSYNC B1 ;  /* 0x0000000000017941 */ /* 0x000fea0003800000 */
.L_x_408:
[C---:B01----:R-:W-:Y:S01]  /*dfe0*/  VIADD R8, R24.reuse, 0x100 ;  /* 0x0000010018087836 */ /* 0x043fe20000000000 */
[C---:B------:R-:W-:Y:S01]  /*dff0*/  R2UR UR6, R24.reuse ;  /* 0x00000000180672ca */ /* 0x040fe200000e0000 */
[----:B------:R-:W-:Y:S01]  /*e000*/  IMAD.MOV.U32 R9, RZ, RZ, -0x3ffffff0 ;  /* 0xc0000010ff097424 */ /* 0x000fe200078e00ff */
[----:B------:R-:W-:Y:S01]  /*e010*/  R2UR UR7, R25 ;  /* 0x00000000190772ca */ /* 0x000fe200000e0000 */
[----:B------:R-:W-:Y:S01]  /*e020*/  VIADD R24, R24, 0x200 ;  /* 0x0000020018187836 */ /* 0x000fe20000000000 */
[----:B------:R-:W-:Y:S02]  /*e030*/  R2UR UR10, R8 ;  /* 0x00000000080a72ca */ /* 0x000fe400000e0000 */
[----:B------:R-:W-:Y:S02]  /*e040*/  R2UR UR11, R9 ;  /* 0x00000000090b72ca */ /* 0x000fe400000e0000 */
[----:B------:R-:W2:Y:S01]  /*e050*/  LDL.64 R8, [R1] ;  /* 0x0000000001087983 */ /* 0x000ea20000100a00 */
[----:B------:R-:W-:Y:S01]  /*e060*/  R2UR UR4, R4 ;  /* 0x00000000040472ca */ /* 0x000fe200000e0000 */
[----:B------:R-:W-:Y:S01]  /*e070*/  IMAD.MOV.U32 R25, RZ, RZ, -0x3ffffff0 ;  /* 0xc0000010ff197424 */ /* 0x000fe200078e00ff */
[----:B------:R-:W-:-:S02]  /*e080*/  R2UR UR5, R5 ;  /* 0x00000000050572ca */ /* 0x000fc400000e0000 */
[----:B------:R-:W-:Y:S02]  /*e090*/  R2UR UR14, R24 ;  /* 0x00000000180e72ca */ /* 0x000fe400000e0000 */
[----:B------:R-:W-:Y:S02]  /*e0a0*/  R2UR UR15, R25 ;  /* 0x00000000190f72ca */ /* 0x000fe400000e0000 */
[----:B------:R-:W-:-:S07]  /*e0b0*/  WARPGROUP.ARRIVE ;  /* 0x00000000000079c5 */ /* 0x000fce0000000000 */
[----:B------:R-:W-:Y:S01]  /*e0c0*/  QGMMA.64x128x32.F32.E4M3.E4M3 R24, gdesc[UR4], RZ, !UPT, gsb0 ;  /* 0x01e00000041879f3 */ /* 0x000fe2000c0008ff */
[----:B------:R-:W-:Y:S02]  /*e0d0*/  R2UR UR12, R20 ;  /* 0x00000000140c72ca */ /* 0x000fe400000e0000 */
[----:B------:R-:W-:Y:S01]  /*e0e0*/  R2UR UR13, R21 ;  /* 0x00000000150d72ca */ /* 0x000fe200000e0000 */
[----:B------:R-:W-:Y:S02]  /*e0f0*/  WARPGROUP.DEPBAR.LE gsb0, 0x0 ;  /* 0x00008000000079c5 */ /* 0x000fe40000010000 */
[----:B------:R-:W-:Y:S01]  /*e100*/  WARPGROUP.ARRIVE ;  /* 0x00000000000079c5 */ /* 0x000fe20000000000 */
[----:B--2---:R-:W-:Y:S02]  /*e110*/  R2UR UR8, R8 ;  /* 0x00000000080872ca */ /* 0x004fe400000e0000 */
[----:B------:R-:W-:-:S13]  /*e120*/  R2UR UR9, R9 ;  /* 0x00000000090972ca */ /* 0x000fda00000e0000 */
[----:B------:R-:W-:Y:S03]  /*e130*/  QGMMA.64x128x32.F32.E4M3.E4M3 R24, gdesc[UR8], R24, gsb0 ;  /* 0x01e00000081879f3 */ /* 0x000fe60008000818 */
[----:B------:R-:W-:Y:S02]  /*e140*/  WARPGROUP.DEPBAR.LE gsb0, 0x0 ;  /* 0x00008000000079c5 */ /* 0x000fe40000010000 */
[----:B------:R-:W-:-:S07]  /*e150*/  WARPGROUP.ARRIVE ;  /* 0x00000000000079c5 */ /* 0x000fce0000000000 */
[----:B------:R-:W-:Y:S03]  /*e160*/  QGMMA.64x128x32.F32.E4M3.E4M3 R24, gdesc[UR12], R24, gsb0 ;  /* 0x01e000000c1879f3 */ /* 0x000fe60008000818 */
[----:B------:R-:W-:Y:S02]  /*e170*/  WARPGROUP.DEPBAR.LE gsb0, 0x0 ;  /* 0x00008000000079c5 */ /* 0x000fe40000010000 */
[----:B------:R-:W-:Y:S05]  /*e180*/  @!P0 BRA `(.L_x_411) ;  /* 0x0000000000048947 */ /* 0x000fea0003800000 */
[----:B------:R-:W-:Y:S01]  /*e190*/  BPT.TRAP 0x1 ;  /* 0x000000040000795c */ /* 0x000fe20000300000 */
.L_x_411:
[----:B------:R-:W-:Y:S01]  /*e1a0*/  SHF.L.U32 R7, R7, 0x1f, RZ ;  /* 0x0000001f07077819 */ /* 0x000fe200000006ff */
[----:B------:R-:W-:-:S04]  /*e1b0*/  IMAD R14, R6, 0x8, R16 ;  /* 0x00000008060e7824 */ /* 0x000fc800078e0210 */
[----:B------:R0:W1:Y:S01]  /*e1c0*/  SYNCS.PHASECHK.TRANS64.TRYWAIT P1, [R14+URZ+0x19c50], R7 ;  /* 0x019c50070e0075a7 */ /* 0x000062000802017f */
[----:B------:R-:W-:Y:S05]  /*e1d0*/  @!P0 BRA `(.L_x_412) ;  /* 0x0000000000048947 */ /* 0x000fea0003800000 */
[----:B------:R-:W-:Y:S01]  /*e1e0*/  BPT.TRAP 0x1 ;  /* 0x000000040000795c */ /* 0x000fe20000300000 */
.L_x_412:
[----:B------:R-:W-:Y:S04]  /*e1f0*/  BSSY B1, `(.L_x_413) ;  /* 0x0000004000017945 */ /* 0x000fe80003800000 */
[----:B-1----:R-:W-:Y:S05]  /*e200*/  @P1 BRA `(.L_x_414) ;  /* 0x0000000000081947 */ /* 0x002fea0003800000 */
[----:B------:R-:W1:Y:S02]  /*e210*/  SYNCS.PHASECHK.TRANS64.TRYWAIT P1, [R14+URZ+0x19c50], R7 ;  /* 0x019c50070e0075a7 */ /* 0x000e64000802017f */
[----:B-1----:R-:W-:Y:S05]  /*e220*/  @!P1 BRA `(.L_x_415) ;  /* 0x000000d400809947 */ /* 0x002fea0003800000 */
.L_x_414:
[----:B------:R-:W-:Y:S05]  /*e230*/  BSYNC B1 ;  /* 0x0000000000017941 */ /* 0x000fea0003800000 */
.L_x_413:
[----:B01----:R-:W-:Y:S01]  /*e240*/  VIADD R7, R16, 0x3000 ;  /* 0x0000300010077836 */ /* 0x003fe20000000000 */
[----:B------:R-:W-:Y:S01]  /*e250*/  WARPGROUP.ARRIVE ;  /* 0x00000000000079c5 */ /* 0x000fe20000000000 */
[----:B------:R-:W-:Y:S02]  /*e260*/  IMAD.MOV.U32 R9, RZ, RZ, 0x40000040 ;  /* 0x40000040ff097424 */ /* 0x000fe400078e00ff */
[C---:B------:R-:W-:Y:S01]  /*e270*/  FMUL.FTZ R77, R2.reuse, R77 ;  /* 0x0000004d024d7220 */ /* 0x040fe20000410000 */
[C---:B------:R-:W-:Y:S01]  /*e280*/  FMUL.FTZ R78, R2.reuse, R78 ;  /* 0x0000004e024e7220 */ /* 0x040fe20000410000 */
[----:B------:R-:W-:Y:S01]  /*e290*/  SHF.R.U32.HI R7, RZ, 0x4, R7 ;  /* 0x00000004ff077819 */ /* 0x000fe20000011607 */
[C---:B------:R-:W-:Y:S01]  /*e2a0*/  FMUL.FTZ R79, R2.reuse, R79 ;  /* 0x0000004f024f7220 */ /* 0x040fe20000410000 */
[C---:B------:R-:W-:Y:S01]  /*e2b0*/  FMUL.FTZ R80, R2.reuse, R80 ;  /* 0x0000005002507220 */ /* 0x040fe20000410000 */
[C---:B------:R-:W-:Y:S01]  /*e2c0*/  FMUL.FTZ R81, R2.reuse, R81 ;  /* 0x0000005102517220 */ /* 0x040fe20000410000 */
[----:B------:R-:W-:Y:S01]  /*e2d0*/  LOP3.LUT R7, R7, 0x3fff, RZ, 0xc0, !PT ;  /* 0x00003fff07077812 */ /* 0x000fe200078ec0ff */
[----:B------:R-:W-:Y:S01]  /*e2e0*/  MUFU.TANH R77, R77 ;  /* 0x0000004d004d7308 */ /* 0x000fe20000002400 */
[C---:B------:R-:W-:Y:S01]  /*e2f0*/  FMUL.FTZ R82, R2.reuse, R82 ;  /* 0x0000005202527220 */ /* 0x040fe20000410000 */
[C---:B------:R-:W-:Y:S01]  /*e300*/  FMUL.FTZ R83, R2.reuse, R83 ;  /* 0x0000005302537220 */ /* 0x040fe20000410000 */
[----:B------:R-:W-:Y:S01]  /*e310*/  LOP3.LUT R7, R7, 0x10000, RZ, 0xfc, !PT ;  /* 0x0001000007077812 */ /* 0x000fe200078efcff */
[C---:B------:R-:W-:Y:S01]  /*e320*/  FMUL.FTZ R84, R2.reuse, R84 ;  /* 0x0000005402547220 */ /* 0x040fe20000410000 */
[C---:B------:R-:W-:Y:S01]  /*e330*/  FMUL.FTZ R85, R2.reuse, R85 ;  /* 0x0000005502557220 */ /* 0x040fe20000410000 */
[C---:B------:R-:W-:Y:S01]  /*e340*/  FMUL.FTZ R86, R2.reuse, R86 ;  /* 0x0000005602567220 */ /* 0x040fe20000410000 */
[----:B------:R-:W-:Y:S01]  /*e350*/  FMUL.FTZ R87, R2, R87 ;  /* 0x0000005702577220 */ /* 0x000fe20000410000 */
[----:B------:R-:W-:Y:S01]  /*e360*/  IMAD R6, R6, 0x300, R7 ;  /* 0x0000030006067824 */ /* 0x000fe200078e0207 */
[----:B------:R-:W-:Y:S01]  /*e370*/  MUFU.TANH R78, R78 ;  /* 0x0000004e004e7308 */ /* 0x000fe20000002400 */
[----:B------:R-:W-:Y:S01]  /*e380*/  IMAD.MOV.U32 R7, RZ, RZ, 0x40000040 ;  /* 0x40000040ff077424 */ /* 0x000fe200078e00ff */
[----:B------:R-:W-:Y:S01]  /*e390*/  ULDC UR4, c[0x0][0x988] ;  /* 0x0002620000047ab9 */ /* 0x000fe20000000800 */
[C---:B------:R-:W-:Y:S01]  /*e3a0*/  VIADD R8, R6.reuse, 0x2 ;  /* 0x0000000206087836 */ /* 0x040fe20000000000 */
[----:B------:R-:W-:-:S02]  /*e3b0*/  R2UR UR6, R6 ;  /* 0x00000000060672ca */ /* 0x000fc400000e0000 */
[----:B------:R-:W-:Y:S01]  /*e3c0*/  R2UR UR7, R7 ;  /* 0x00000000070772ca */ /* 0x000fe200000e0000 */
[C---:B------:R-:W-:Y:S01]  /*e3d0*/  FMUL.FTZ R7, R2.reuse, R24 ;  /* 0x0000001802077220 */ /* 0x040fe20000410000 */
[C---:B------:R-:W-:Y:S01]  /*e3e0*/  FMUL.FTZ R24, R2.reuse, R27 ;  /* 0x0000001b02187220 */ /* 0x040fe20000410000 */
[C---:B------:R-:W-:Y:S01]  /*e3f0*/  FMUL.FTZ R27, R2.reuse, R30 ;  /* 0x0000001e021b7220 */ /* 0x040fe20000410000 */
[C---:B------:R-:W-:Y:S01]  /*e400*/  FMUL.FTZ R30, R2.reuse, R33 ;  /* 0x00000021021e7220 */ /* 0x040fe20000410000 */
[C---:B------:R-:W-:Y:S01]  /*e410*/  FMUL.FTZ R33, R2.reuse, R36 ;  /* 0x0000002402217220 */ /* 0x040fe20000410000 */
[C---:B------:R-:W-:Y:S01]  /*e420*/  FMUL.FTZ R36, R2.reuse, R39 ;  /* 0x0000002702247220 */ /* 0x040fe20000410000 */
[----:B------:R-:W0:Y:S01]  /*e430*/  MUFU.TANH R7, R7 ;  /* 0x0000000700077308 */ /* 0x000e220000002400 */
[C---:B------:R-:W-:Y:S01]  /*e440*/  FMUL.FTZ R39, R2.reuse, R42 ;  /* 0x0000002a02277220 */ /* 0x040fe20000410000 */
[----:B------:R-:W-:-:S04]  /*e450*/  FMUL.FTZ R42, R2, R45 ;  /* 0x0000002d022a7220 */ /* 0x000fc80000410000 */
[----:B------:R-:W-:Y:S01]  /*e460*/  QGMMA.64x96x32.F32.E4M3.E4M3 R88, R148, gdesc[UR4], R88, gsb0 ;  /* 0x0160000494587df3 */ /* 0x000fe20008000858 */
[----:B------:R-:W-:Y:S01]  /*e470*/  R2UR UR6, R8 ;  /* 0x00000000080672ca */ /* 0x000fe200000e0000 */
[----:B------:R-:W-:Y:S01]  /*e480*/  VIADD R8, R6, 0x4 ;  /* 0x0000000406087836 */ /* 0x000fe20000000000 */
[----:B------:R-:W-:Y:S01]  /*e490*/  R2UR UR7, R9 ;  /* 0x00000000090772ca */ /* 0x000fe200000e0000 */
[----:B------:R-:W-:Y:S01]  /*e4a0*/  IMAD.MOV.U32 R9, RZ, RZ, 0x40000040 ;  /* 0x40000040ff097424 */ /* 0x000fe200078e00ff */
[----:B------:R-:W-:Y:S01]  /*e4b0*/  MUFU.TANH R24, R24 ;  /* 0x0000001800187308 */ /* 0x000fe20000002400 */
[----:B0-----:R-:W-:-:S07]  /*e4c0*/  FMNMX.FTZ R45, R7, R12, !PT ;  /* 0x0000000c072d7209 */ /* 0x001fce0007810000 */
[----:B------:R-:W-:Y:S08]  /*e4d0*/  MUFU.TANH R27, R27 ;  /* 0x0000001b001b7308 */ /* 0x000ff00000002400 */
        /* <DEDUP_REMOVED lines=11> */
[----:B------:R-:W-:Y:S01]  /*e590*/  MUFU.TANH R85, R85 ;  /* 0x0000005500557308 */ /* 0x000fe20000002400 */
[----:B------:R-:W-:-:S02]  /*e5a0*/  WARPGROUP.DEPBAR.LE gsb0, 0x0 ;  /* 0x00008000000079c5 */ /* 0x000fc40000010000 */
[----:B------:R-:W-:-:S06]  /*e5b0*/  WARPGROUP.ARRIVE ;  /* 0x00000000000079c5 */ /* 0x000fcc0000000000 */
[----:B------:R-:W0:Y:S01]  /*e5c0*/  S2R R151, SR_TID.X ;  /* 0x0000000000977919 */ /* 0x000e220000002100 */
[----:B------:R-:W-:Y:S01]  /*e5d0*/  MUFU.TANH R86, R86 ;  /* 0x0000005600567308 */ /* 0x000fe20000002400 */
[----:B------:R-:W-:Y:S01]  /*e5e0*/  QGMMA.64x96x32.F32.E4M3.E4M3 R88, R136, gdesc[UR4], R88, gsb0 ;  /* 0x0160000488587df3 */ /* 0x000fe20008000858 */
[----:B------:R-:W-:Y:S01]  /*e5f0*/  R2UR UR6, R8 ;  /* 0x00000000080672ca */ /* 0x000fe200000e0000 */
[C---:B------:R-:W-:Y:S01]  /*e600*/  FMUL.FTZ R8, R2.reuse, R25 ;  /* 0x0000001902087220 */ /* 0x040fe20000410000 */
[----:B------:R-:W-:Y:S01]  /*e610*/  R2UR UR7, R9 ;  /* 0x00000000090772ca */ /* 0x000fe200000e0000 */
[C---:B------:R-:W-:Y:S01]  /*e620*/  FMUL.FTZ R9, R2.reuse, R26 ;  /* 0x0000001a02097220 */ /* 0x040fe20000410000 */
[C---:B------:R-:W-:Y:S01]  /*e630*/  FMUL.FTZ R25, R2.reuse, R28 ;  /* 0x0000001c02197220 */ /* 0x040fe20000410000 */
[C---:B------:R-:W-:Y:S01]  /*e640*/  FMUL.FTZ R26, R2.reuse, R29 ;  /* 0x0000001d021a7220 */ /* 0x040fe20000410000 */
[C---:B------:R-:W-:Y:S01]  /*e650*/  FMUL.FTZ R28, R2.reuse, R31 ;  /* 0x0000001f021c7220 */ /* 0x040fe20000410000 */
[----:B------:R-:W1:Y:S01]  /*e660*/  MUFU.TANH R8, R8 ;  /* 0x0000000800087308 */ /* 0x000e620000002400 */
[C---:B------:R-:W-:Y:S01]  /*e670*/  FMUL.FTZ R29, R2.reuse, R32 ;  /* 0x00000020021d7220 */ /* 0x040fe20000410000 */
        /* <DEDUP_REMOVED lines=13> */
[----:B------:R-:W-:Y:S01]  /*e750*/  FMUL.FTZ R49, R2, R50 ;  /* 0x0000003202317220 */ /* 0x000fe20000410000 */
[----:B------:R-:W3:Y:S01]  /*e760*/  MUFU.TANH R25, R25 ;  /* 0x0000001900197308 */ /* 0x000ee20000002400 */
        /* <DEDUP_REMOVED lines=11> */
[----:B------:R-:W-:Y:S01]  /*e820*/  FMUL.FTZ R58, R2, R59 ;  /* 0x0000003b023a7220 */ /* 0x000fe20000410000 */
[----:B------:R-:W-:Y:S01]  /*e830*/  FMNMX.FTZ R44, R24, R44, !PT ;  /* 0x0000002c182c7209 */ /* 0x000fe20007810000 */
[C---:B------:R-:W-:Y:S01]  /*e840*/  FMUL.FTZ R59, R2.reuse, R60 ;  /* 0x0000003c023b7220 */ /* 0x040fe20000410000 */
[C---:B------:R-:W-:Y:S01]  /*e850*/  FMUL.FTZ R60, R2.reuse, R61 ;  /* 0x0000003d023c7220 */ /* 0x040fe20000410000 */
[----:B------:R-:W2:Y:S01]  /*e860*/  MUFU.TANH R28, R28 ;  /* 0x0000001c001c7308 */ /* 0x000ea20000002400 */
[----:B---3--:R-:W-:Y:S01]  /*e870*/  FMNMX.FTZ R45, R25, R45, !PT ;  /* 0x0000002d192d7209 */ /* 0x008fe20007810000 */
[C---:B------:R-:W-:Y:S01]  /*e880*/  FMUL.FTZ R61, R2.reuse, R62 ;  /* 0x0000003e023d7220 */ /* 0x040fe20000410000 */
[----:B------:R-:W-:Y:S01]  /*e890*/  FMNMX.FTZ R44, R27, R44, !PT ;  /* 0x0000002c1b2c7209 */ /* 0x000fe20007810000 */
        /* <DEDUP_REMOVED lines=11> */
[----:B------:R-:W-:Y:S01]  /*e950*/  FMUL.FTZ R71, R2, R72 ;  /* 0x0000004802477220 */ /* 0x000fe20000410000 */
[----:B------:R-:W1:Y:S01]  /*e960*/  MUFU.TANH R31, R31 ;  /* 0x0000001f001f7308 */ /* 0x000e620000002400 */
[----:B--2---:R-:W-:Y:S01]  /*e970*/  FMNMX.FTZ R44, R28, R44, !PT ;  /* 0x0000002c1c2c7209 */ /* 0x004fe20007810000 */
[C---:B------:R-:W-:Y:S01]  /*e980*/  FMUL.FTZ R72, R2.reuse, R73 ;  /* 0x0000004902487220 */ /* 0x040fe20000410000 */
[C---:B------:R-:W-:Y:S01]  /*e990*/  FMUL.FTZ R73, R2.reuse, R74 ;  /* 0x0000004a02497220 */ /* 0x040fe20000410000 */
[C---:B------:R-:W-:Y:S01]  /*e9a0*/  FMUL.FTZ R74, R2.reuse, R75 ;  /* 0x0000004b024a7220 */ /* 0x040fe20000410000 */
[----:B------:R-:W-:Y:S01]  /*e9b0*/  FMUL.FTZ R75, R2, R76 ;  /* 0x0000004c024b7220 */ /* 0x000fe20000410000 */
[----:B0-----:R-:W-:-:S02]  /*e9c0*/  LOP3.LUT R151, R151, 0x7f, RZ, 0xc0, !PT ;  /* 0x0000007f97977812 */ /* 0x001fc400078ec0ff */
[----:B------:R-:W0:Y:S01]  /*e9d0*/  MUFU.TANH R32, R32 ;  /* 0x0000002000207308 */ /* 0x000e220000002400 */
[----:B---3--:R-:W-:Y:S02]  /*e9e0*/  FMNMX.FTZ R45, R29, R45, !PT ;  /* 0x0000002d1d2d7209 */ /* 0x008fe40007810000 */
[----:B------:R-:W-:Y:S02]  /*e9f0*/  ISETP.NE.AND P1, PT, R151, RZ, PT ;  /* 0x000000ff9700720c */ /* 0x000fe40003f25270 */
[----:B------:R-:W-:-:S03]  /*ea00*/  FMNMX.FTZ R45, R30, R45, !PT ;  /* 0x0000002d1e2d7209 */ /* 0x000fc60007810000 */
[----:B------:R-:W2:Y:S01]  /*ea10*/  MUFU.TANH R34, R34 ;  /* 0x0000002200227308 */ /* 0x000ea20000002400 */
[----:B-1----:R-:W-:Y:S02]  /*ea20*/  FMNMX.FTZ R44, R31, R44, !PT ;  /* 0x0000002c1f2c7209 */ /* 0x002fe40007810000 */
[----:B------:R-:W-:-:S05]  /*ea30*/  FMNMX.FTZ R45, R33, R45, !PT ;  /* 0x0000002d212d7209 */ /* 0x000fca0007810000 */
[----:B------:R-:W1:Y:S01]  /*ea40*/  MUFU.TANH R35, R35 ;  /* 0x0000002300237308 */ /* 0x000e620000002400 */
[----:B0-----:R-:W-:Y:S01]  /*ea50*/  FMNMX.FTZ R44, R32, R44, !PT ;  /* 0x0000002c202c7209 */ /* 0x001fe20007810000 */
[----:B------:R-:W-:-:S05]  /*ea60*/  @!P1 VIADD R13, R13, 0x19c40 ;  /* 0x00019c400d0d9836 */ /* 0x000fca0000000000 */
[----:B------:R-:W-:Y:S01]  /*ea70*/  @!P1 PRMT R13, RZ, 0x654, R13 ;  /* 0x00000654ff0d9816 */ /* 0x000fe2000000000d */
[----:B------:R-:W0:Y:S01]  /*ea80*/  MUFU.TANH R37, R37 ;  /* 0x0000002500257308 */ /* 0x000e220000002400 */
[----:B--2---:R-:W-:-:S07]  /*ea90*/  FMNMX.FTZ R45, R34, R45, !PT ;  /* 0x0000002d222d7209 */ /* 0x004fce0007810000 */
[----:B------:R-:W2:Y:S01]  /*eaa0*/  MUFU.TANH R38, R38 ;  /* 0x0000002600267308 */ /* 0x000ea20000002400 */
[----:B-1----:R-:W-:-:S04]  /*eab0*/  FMNMX.FTZ R44, R35, R44, !PT ;  /* 0x0000002c232c7209 */ /* 0x002fc80007810000 */
[----:B------:R-:W-:-:S03]  /*eac0*/  FMNMX.FTZ R44, R36, R44, !PT ;  /* 0x0000002c242c7209 */ /* 0x000fc60007810000 */
[----:B------:R-:W1:Y:S01]  /*ead0*/  MUFU.TANH R40, R40 ;  /* 0x0000002800287308 */ /* 0x000e620000002400 */
[----:B0-----:R-:W-:Y:S02]  /*eae0*/  FMNMX.FTZ R45, R37, R45, !PT ;  /* 0x0000002d252d7209 */ /* 0x001fe40007810000 */
[----:B------:R-:W-:Y:S01]  /*eaf0*/  FMNMX.FTZ R44, R39, R44, !PT ;  /* 0x0000002c272c7209 */ /* 0x000fe20007810000 */
[----:B------:R-:W-:-:S04]  /*eb00*/  WARPGROUP.DEPBAR.LE gsb0, 0x0 ;  /* 0x00008000000079c5 */ /* 0x000fc80000010000 */
[----:B------:R-:W0:Y:S01]  /*eb10*/  MUFU.TANH R41, R41 ;  /* 0x0000002900297308 */ /* 0x000e220000002400 */
[----:B--2---:R-:W-:Y:S01]  /*eb20*/  FMNMX.FTZ R45, R38, R45, !PT ;  /* 0x0000002d262d7209 */ /* 0x004fe20007810000 */
[----:B------:R-:W-:-:S06]  /*eb30*/  WARPGROUP.ARRIVE ;  /* 0x00000000000079c5 */ /* 0x000fcc0000000000 */
[----:B------:R-:W2:Y:S01]  /*eb40*/  MUFU.TANH R43, R43 ;  /* 0x0000002b002b7308 */ /* 0x000ea20000002400 */
[----:B-1----:R-:W-:Y:S01]  /*eb50*/  FMNMX.FTZ R44, R40, R44, !PT ;  /* 0x0000002c282c7209 */ /* 0x002fe20007810000 */
[----:B------:R-:W-:Y:S06]  /*eb60*/  QGMMA.64x96x32.F32.E4M3.E4M3 R88, R140, gdesc[UR4], R88, gsb0 ;  /* 0x016000048c587df3 */ /* 0x000fec0008000858 */
[----:B------:R-:W1:Y:S01]  /*eb70*/  MUFU.TANH R46, R46 ;  /* 0x0000002e002e7308 */ /* 0x000e620000002400 */
[----:B0-----:R-:W-:-:S04]  /*eb80*/  FMNMX.FTZ R45, R41, R45, !PT ;  /* 0x0000002d292d7209 */ /* 0x001fc80007810000 */
[----:B------:R-:W-:-:S03]  /*eb90*/  FMNMX.FTZ R45, R42, R45, !PT ;  /* 0x0000002d2a2d7209 */ /* 0x000fc60007810000 */
        /* <DEDUP_REMOVED lines=25> */
[----:B--2---:R-:W-:Y:S01]  /*ed30*/  FMNMX.FTZ R44, R57, R44, !PT ;  /* 0x0000002c392c7209 */ /* 0x004fe20007810000 */
[----:B------:R-:W-:Y:S02]  /*ed40*/  WARPGROUP.DEPBAR.LE gsb0, 0x0 ;  /* 0x00008000000079c5 */ /* 0x000fe40000010000 */
[----:B------:R-:W-:-:S04]  /*ed50*/  WARPGROUP.ARRIVE ;  /* 0x00000000000079c5 */ /* 0x000fc80000000000 */
        /* <DEDUP_REMOVED lines=33> */
[----:B0-----:R-:W-:-:S04]  /*ef70*/  FMNMX.FTZ R44, R74, R44, !PT ;  /* 0x0000002c4a2c7209 */ /* 0x001fc80007810000 */
[----:B------:R-:W-:Y:S02]  /*ef80*/  FMNMX.FTZ R44, R78, R44, !PT ;  /* 0x0000002c4e2c7209 */ /* 0x000fe40007810000 */
[----:B--2---:R-:W-:Y:S02]  /*ef90*/  FMNMX.FTZ R45, R75, R45, !PT ;  /* 0x0000002d4b2d7209 */ /* 0x004fe40007810000 */
[----:B------:R-:W-:Y:S02]  /*efa0*/  FMNMX.FTZ R44, R79, R44, !PT ;  /* 0x0000002c4f2c7209 */ /* 0x000fe40007810000 */
[----:B------:R-:W-:Y:S02]  /*efb0*/  FMNMX.FTZ R45, R77, R45, !PT ;  /* 0x0000002d4d2d7209 */ /* 0x000fe40007810000 */
[----:B------:R-:W-:Y:S02]  /*efc0*/  FMNMX.FTZ R44, R82, R44, !PT ;  /* 0x0000002c522c7209 */ /* 0x000fe40007810000 */
[----:B------:R-:W-:-:S02]  /*efd0*/  FMNMX.FTZ R45, R80, R45, !PT ;  /* 0x0000002d502d7209 */ /* 0x000fc40007810000 */
[----:B------:R-:W-:Y:S02]  /*efe0*/  FMNMX.FTZ R44, R83, R44, !PT ;  /* 0x0000002c532c7209 */ /* 0x000fe40007810000 */
[----:B------:R-:W-:Y:S02]  /*eff0*/  FMNMX.FTZ R45, R81, R45, !PT ;  /* 0x0000002d512d7209 */ /* 0x000fe40007810000 */
[----:B------:R-:W-:Y:S02]  /*f000*/  FMNMX.FTZ R44, R86, R44, !PT ;  /* 0x0000002c562c7209 */ /* 0x000fe40007810000 */
[----:B------:R-:W-:Y:S02]  /*f010*/  FMNMX.FTZ R45, R84, R45, !PT ;  /* 0x0000002d542d7209 */ /* 0x000fe40007810000 */
[----:B-1----:R-:W-:Y:S02]  /*f020*/  FMNMX.FTZ R76, R87, R44, !PT ;  /* 0x0000002c574c7209 */ /* 0x002fe40007810000 */
[----:B------:R-:W-:-:S03]  /*f030*/  FMNMX.FTZ R136, R85, R45, !PT ;  /* 0x0000002d55887209 */ /* 0x000fc60007810000 */
[----:B------:R-:W0:Y:S04]  /*f040*/  SHFL.BFLY PT, R44, R76, 0x2, 0x1f ;  /* 0x0c401f004c2c7f89 */ /* 0x000e2800000e0000 */
[----:B------:R-:W1:Y:S01]  /*f050*/  SHFL.BFLY PT, R45, R136, 0x2, 0x1f ;  /* 0x0c401f00882d7f89 */ /* 0x000e6200000e0000 */
[----:B0-----:R-:W-:Y:S01]  /*f060*/  FMNMX.FTZ R76, R76, R44, !PT ;  /* 0x0000002c4c4c7209 */ /* 0x001fe20007810000 */
[----:B------:R-:W-:Y:S01]  /*f070*/  VIADD R44, R6, 0x6 ;  /* 0x00000006062c7836 */ /* 0x000fe20000000000 */
[----:B-1----:R-:W-:-:S03]  /*f080*/  FMNMX.FTZ R136, R136, R45, !PT ;  /* 0x0000002d88887209 */ /* 0x002fc60007810000 */
[----:B------:R-:W0:Y:S01]  /*f090*/  SHFL.BFLY PT, R6, R76, 0x1, 0x1f ;  /* 0x0c201f004c067f89 */ /* 0x000e2200000e0000 */
[----:B------:R-:W-:Y:S01]  /*f0a0*/  IMAD.MOV.U32 R45, RZ, RZ, 0x40000040 ;  /* 0x40000040ff2d7424 */ /* 0x000fe200078e00ff */
[----:B------:R-:W-:Y:S01]  /*f0b0*/  R2UR UR6, R44 ;  /* 0x000000002c0672ca */ /* 0x000fe200000e0000 */
[----:B------:R-:W-:Y:S01]  /*f0c0*/  IMAD.U32 R44, RZ, RZ, UR4 ;  /* 0x00000004ff2c7e24 */ /* 0x000fe2000f8e00ff */
[----:B------:R-:W1:Y:S02]  /*f0d0*/  SHFL.BFLY PT, R137, R136, 0x1, 0x1f ;  /* 0x0c201f0088897f89 */ /* 0x000e6400000e0000 */
[----:B------:R-:W-:-:S13]  /*f0e0*/  R2UR UR7, R45 ;  /* 0x000000002d0772ca */ /* 0x000fda00000e0000 */
[----:B------:R-:W-:Y:S01]  /*f0f0*/  QGMMA.64x96x32.F32.E4M3.E4M3 R88, R144, gdesc[UR4], R88, gsb0 ;  /* 0x0160000490587df3 */ /* 0x000fe20008000858 */
[----:B0-----:R-:W-:Y:S02]  /*f100*/  FMNMX.FTZ R76, R76, R6, !PT ;  /* 0x000000064c4c7209 */ /* 0x001fe40007810000 */
[----:B-1----:R-:W-:-:S05]  /*f110*/  FMNMX.FTZ R45, R136, R137, !PT ;  /* 0x00000089882d7209 */ /* 0x002fca0007810000 */
[----:B------:R-:W-:Y:S01]  /*f120*/  FADD.FTZ R6, -R45, R12 ;  /* 0x0000000c2d067221 */ /* 0x000fe20000010100 */
[----:B------:R-:W-:-:S01]  /*f130*/  FADD.FTZ R12, -R76, R11 ;  /* 0x0000000b4c0c7221 */ /* 0x000fc20000010100 */
[-C--:B------:R-:W-:Y:S02]  /*f140*/  FFMA.FTZ R137, R45, R44.reuse, -8 ;  /* 0xc10000002d897423 */ /* 0x080fe4000001002c */
[-C--:B------:R-:W-:Y:S02]  /*f150*/  FMUL.FTZ R6, R6, R44.reuse ;  /* 0x0000002c06067220 */ /* 0x080fe40000410000 */
[-CC-:B------:R-:W-:Y:S01]  /*f160*/  FFMA.FTZ R7, R7, R44.reuse, -R137.reuse ;  /* 0x0000002c07077223 */ /* 0x180fe20000010889 */
[----:B------:R-:W-:-:S01]  /*f170*/  FFMA.FTZ R8, R8, R44, -R137 ;  /* 0x0000002c08087223 */ /* 0x000fc20000010889 */
[----:B------:R0:W-:Y:S08]  /*f180*/  MUFU.EX2 R11, R6 ;  /* 0x00000006000b7308 */ /* 0x0001f00000000800 */
[----:B------:R-:W1:Y:S01]  /*f190*/  MUFU.EX2 R7, R7 ;  /* 0x0000000700077308 */ /* 0x000e620000000800 */
[-C--:B0-----:R-:W-:Y:S01]  /*f1a0*/  FMUL.FTZ R6, R12, R44.reuse ;  /* 0x0000002c0c067220 */ /* 0x081fe20000410000 */
        /* <DEDUP_REMOVED lines=30> */
[----:B------:R-:W-:Y:S01]  /*f390*/  FFMA.FTZ R85, R76, R44, -8 ;  /* 0xc10000004c557423 */ /* 0x000fe2000001002c */
[----:B------:R-:W-:Y:S01]  /*f3a0*/  MUFU.EX2 R6, R6 ;  /* 0x0000000600067308 */ /* 0x000fe20000000800 */
[----:B-1----:R-:W-:-:S02]  /*f3b0*/  FFMA.FTZ R0, R11, R0, R7 ;  /* 0x000000000b007223 */ /* 0x002fc40000010007 */
[-CC-:B------:R-:W-:Y:S01]  /*f3c0*/  FFMA.FTZ R9, R9, R44.reuse, -R85.reuse ;  /* 0x0000002c09097223 */ /* 0x180fe20000010855 */
[----:B------:R-:W-:-:S01]  /*f3d0*/  FFMA.FTZ R24, R24, R44, -R85 ;  /* 0x0000002c18187223 */ /* 0x000fc20000010855 */
[-CC-:B------:R-:W-:Y:S01]  /*f3e0*/  FFMA.FTZ R27, R27, R44.reuse, -R85.reuse ;  /* 0x0000002c1b1b7223 */ /* 0x180fe20000010855 */
[----:B------:R-:W-:-:S01]  /*f3f0*/  FFMA.FTZ R28, R28, R44, -R85 ;  /* 0x0000002c1c1c7223 */ /* 0x000fc20000010855 */
[-CC-:B------:R-:W-:Y:S01]  /*f400*/  FFMA.FTZ R31, R31, R44.reuse, -R85.reuse ;  /* 0x0000002c1f1f7223 */ /* 0x180fe20000010855 */
[----:B------:R-:W0:Y:S01]  /*f410*/  MUFU.EX2 R8, R8 ;  /* 0x0000000800087308 */ /* 0x000e220000000800 */
[----:B------:R-:W-:-:S01]  /*f420*/  FFMA.FTZ R32, R32, R44, -R85 ;  /* 0x0000002c20207223 */ /* 0x000fc20000010855 */
[-CC-:B------:R-:W-:Y:S01]  /*f430*/  FFMA.FTZ R35, R35, R44.reuse, -R85.reuse ;  /* 0x0000002c23237223 */ /* 0x180fe20000010855 */
[----:B------:R-:W-:-:S01]  /*f440*/  FFMA.FTZ R36, R36, R44, -R85 ;  /* 0x0000002c24247223 */ /* 0x000fc20000010855 */
[-CC-:B------:R-:W-:Y:S01]  /*f450*/  FFMA.FTZ R39, R39, R44.reuse, -R85.reuse ;  /* 0x0000002c27277223 */ /* 0x180fe20000010855 */
[----:B------:R-:W-:-:S01]  /*f460*/  FFMA.FTZ R40, R40, R44, -R85 ;  /* 0x0000002c28287223 */ /* 0x000fc20000010855 */
[-CC-:B------:R-:W-:Y:S01]  /*f470*/  FFMA.FTZ R43, R43, R44.reuse, -R85.reuse ;  /* 0x0000002c2b2b7223 */ /* 0x180fe20000010855 */
[----:B------:R-:W-:-:S01]  /*f480*/  FFMA.FTZ R46, R46, R44, -R85 ;  /* 0x0000002c2e2e7223 */ /* 0x000fc20000010855 */
[----:B------:R-:W1:Y:S01]  /*f490*/  MUFU.EX2 R9, R9 ;  /* 0x0000000900097308 */ /* 0x000e620000000800 */
[----:B------:R-:W-:-:S01]  /*f4a0*/  FFMA.FTZ R49, R49, R44, -R85 ;  /* 0x0000002c31317223 */ /* 0x000fc20000010855 */
[-CC-:B------:R-:W-:Y:S01]  /*f4b0*/  FFMA.FTZ R50, R50, R44.reuse, -R85.reuse ;  /* 0x0000002c32327223 */ /* 0x180fe20000010855 */
[----:B------:R-:W-:-:S01]  /*f4c0*/  FFMA.FTZ R53, R53, R44, -R85 ;  /* 0x0000002c35357223 */ /* 0x000fc20000010855 */
[-CC-:B------:R-:W-:Y:S01]  /*f4d0*/  FFMA.FTZ R54, R54, R44.reuse, -R85.reuse ;  /* 0x0000002c36367223 */ /* 0x180fe20000010855 */
[----:B------:R-:W-:-:S01]  /*f4e0*/  FFMA.FTZ R57, R57, R44, -R85 ;  /* 0x0000002c39397223 */ /* 0x000fc20000010855 */
[-CC-:B------:R-:W-:Y:S01]  /*f4f0*/  FFMA.FTZ R58, R58, R44.reuse, -R85.reuse ;  /* 0x0000002c3a3a7223 */ /* 0x180fe20000010855 */
[----:B------:R-:W-:-:S01]  /*f500*/  FFMA.FTZ R61, R61, R44, -R85 ;  /* 0x0000002c3d3d7223 */ /* 0x000fc20000010855 */
[----:B------:R-:W2:Y:S01]  /*f510*/  MUFU.EX2 R24, R24 ;  /* 0x0000001800187308 */ /* 0x000ea20000000800 */
[----:B0-----:R-:W-:-:S01]  /*f520*/  FADD.FTZ R0, R8, R0 ;  /* 0x0000000008007221 */ /* 0x001fc20000010000 */
[-CC-:B------:R-:W-:Y:S01]  /*f530*/  FFMA.FTZ R62, R62, R44.reuse, -R85.reuse ;  /* 0x0000002c3e3e7223 */ /* 0x180fe20000010855 */
[----:B------:R-:W-:-:S01]  /*f540*/  FFMA.FTZ R65, R65, R44, -R85 ;  /* 0x0000002c41417223 */ /* 0x000fc20000010855 */
[-CC-:B------:R-:W-:Y:S01]  /*f550*/  FFMA.FTZ R66, R66, R44.reuse, -R85.reuse ;  /* 0x0000002c42427223 */ /* 0x180fe20000010855 */
[----:B------:R-:W-:-:S01]  /*f560*/  FFMA.FTZ R69, R69, R44, -R85 ;  /* 0x0000002c45457223 */ /* 0x000fc20000010855 */
[-CC-:B------:R-:W-:Y:S01]  /*f570*/  FFMA.FTZ R70, R70, R44.reuse, -R85.reuse ;  /* 0x0000002c46467223 */ /* 0x180fe20000010855 */
[----:B------:R-:W-:-:S01]  /*f580*/  FFMA.FTZ R73, R73, R44, -R85 ;  /* 0x0000002c49497223 */ /* 0x000fc20000010855 */
[----:B------:R-:W0:Y:S01]  /*f590*/  MUFU.EX2 R12, R12 ;  /* 0x0000000c000c7308 */ /* 0x000e220000000800 */
[----:B-1----:R-:W-:-:S01]  /*f5a0*/  FFMA.FTZ R3, R6, R3, R9 ;  /* 0x0000000306037223 */ /* 0x002fc20000010009 */
[-CC-:B------:R-:W-:Y:S01]  /*f5b0*/  FFMA.FTZ R74, R74, R44.reuse, -R85.reuse ;  /* 0x0000002c4a4a7223 */ /* 0x180fe20000010855 */
[----:B------:R-:W-:-:S01]  /*f5c0*/  FFMA.FTZ R78, R78, R44, -R85 ;  /* 0x0000002c4e4e7223 */ /* 0x000fc20000010855 */
[-CC-:B------:R-:W-:Y:S01]  /*f5d0*/  FFMA.FTZ R79, R79, R44.reuse, -R85.reuse ;  /* 0x0000002c4f4f7223 */ /* 0x180fe20000010855 */
[----:B------:R-:W-:-:S01]  /*f5e0*/  FFMA.FTZ R82, R82, R44, -R85 ;  /* 0x0000002c52527223 */ /* 0x000fc20000010855 */
[-CC-:B------:R-:W-:Y:S01]  /*f5f0*/  FFMA.FTZ R83, R83, R44.reuse, -R85.reuse ;  /* 0x0000002c53537223 */ /* 0x180fe20000010855 */
[----:B------:R-:W-:-:S01]  /*f600*/  FFMA.FTZ R86, R86, R44, -R85 ;  /* 0x0000002c56567223 */ /* 0x000fc20000010855 */
[----:B------:R-:W1:Y:S01]  /*f610*/  MUFU.EX2 R27, R27 ;  /* 0x0000001b001b7308 */ /* 0x000e620000000800 */
[----:B--2---:R-:W-:-:S01]  /*f620*/  FADD.FTZ R3, R24, R3 ;  /* 0x0000000318037221 */ /* 0x004fc20000010000 */
[----:B------:R-:W-:Y:S01]  /*f630*/  FFMA.FTZ R85, R87, R44, -R85 ;  /* 0x0000002c57557223 */ /* 0x000fe20000010855 */
[----:B------:R-:W-:-:S05]  /*f640*/  WARPGROUP.DEPBAR.LE gsb0, 0x0 ;  /* 0x00008000000079c5 */ /* 0x000fca0000010000 */
[----:B------:R-:W2:Y:S01]  /*f650*/  MUFU.EX2 R25, R25 ;  /* 0x0000001900197308 */ /* 0x000ea20000000800 */
[----:B0-----:R-:W-:-:S01]  /*f660*/  FADD.FTZ R0, R12, R0 ;  /* 0x000000000c007221 */ /* 0x001fc20000010000 */
[----:B------:R0:W-:Y:S06]  /*f670*/  @!P1 SYNCS.ARRIVE.TRANS64.RED.A1T0 RZ, [R13+URZ], RZ ;  /* 0x000000ff0dff99a7 */ /* 0x0001ec000810043f */
[----:B------:R-:W3:Y:S01]  /*f680*/  MUFU.EX2 R28, R28 ;  /* 0x0000001c001c7308 */ /* 0x000ee20000000800 */
[----:B-1----:R-:W-:-:S07]  /*f690*/  FADD.FTZ R3, R27, R3 ;  /* 0x000000031b037221 */ /* 0x002fce0000010000 */
[----:B------:R-:W1:Y:S01]  /*f6a0*/  MUFU.EX2 R26, R26 ;  /* 0x0000001a001a7308 */ /* 0x000e620000000800 */
[----:B--2---:R-:W-:-:S07]  /*f6b0*/  FADD.FTZ R0, R25, R0 ;  /* 0x0000000019007221 */ /* 0x004fce0000010000 */
[----:B------:R-:W2:Y:S01]  /*f6c0*/  MUFU.EX2 R31, R31 ;  /* 0x0000001f001f7308 */ /* 0x000ea20000000800 */
[----:B---3--:R-:W-:-:S07]  /*f6d0*/  FADD.FTZ R3, R28, R3 ;  /* 0x000000031c037221 */ /* 0x008fce0000010000 */
        /* <DEDUP_REMOVED lines=107> */
[----:B---3--:R-:W-:-:S01]  /*fd90*/  FADD.FTZ R3, R86, R3 ;  /* 0x0000000356037221 */ /* 0x008fc20000010000 */
[----:B-1----:R-:W-:-:S03]  /*fda0*/  FADD.FTZ R0, R84, R0 ;  /* 0x0000000054007221 */ /* 0x002fc60000010000 */
[----:B--2---:R-:W-:Y:S01]  /*fdb0*/  FADD.FTZ R3, R85, R3 ;  /* 0x0000000355037221 */ /* 0x004fe20000010000 */
[----:B0-----:R-:W-:Y:S06]  /*fdc0*/  @!P0 BRA `(.L_x_416) ;  /* 0x0000000000048947 */ /* 0x001fec0003800000 */
[----:B------:R-:W-:Y:S01]  /*fdd0*/  BPT.TRAP 0x1 ;  /* 0x000000040000795c */ /* 0x000fe20000300000 */
.L_x_416:
[----:B------:R-:W2:Y:S01]  /*fde0*/  LDL R13, [R1+0x20] ;  /* 0x00002000010d7983 */ /* 0x000ea20000100800 */
[----:B------:R-:W-:-:S05]  /*fdf0*/  VIADD R14, R14, 0x19c60 ;  /* 0x00019c600e0e7836 */ /* 0x000fca0000000000 */
[----:B--2---:R-:W-:Y:S02]  /*fe00*/  PRMT R14, R13, 0x654, R14 ;  /* 0x000006540d0e7816 */ /* 0x004fe4000000000e */
[----:B------:R-:W2:Y:S01]  /*fe10*/  LDL R13, [R1+0x1c] ;  /* 0x00001c00010d7983 */ /* 0x000ea20000100800 */
[----:B------:R-:W-:Y:S01]  /*fe20*/  F2FP.SATFINITE.E4M3.F32.PACK_AB_MERGE_C R12, R25, R12, RZ ;  /* 0x0000000c190c723e */ /* 0x000fe200048070ff */
[----:B------:R0:W-:Y:S01]  /*fe30*/  SYNCS.ARRIVE.TRANS64.RED.A1T0 RZ, [R14+URZ], RZ ;  /* 0x000000ff0eff79a7 */ /* 0x0001e2000810043f */
        /* <DEDUP_REMOVED lines=25> */
[----:B------:R-:W-:Y:S01]  /*ffd0*/  FMUL.FTZ R112, R112, R11 ;  /* 0x0000000b70707220 */ /* 0x000fe20000410000 */
[----:B------:R-:W-:Y:S01]  /*ffe0*/  F2FP.SATFINITE.E4M3.F32.PACK_AB_MERGE_C R8, R8, R7, R12 ;  /* 0x000000070808723e */ /* 0x000fe2000480700c */
[----:B------:R-:W-:Y:S01]  /*fff0*/  FMUL.FTZ R113, R113, R11 ;  /* 0x0000000b71717220 */ /* 0x000fe20000410000 */
[----:B------:R-:W-:Y:S01]  /*10000*/  F2FP.SATFINITE.E4M3.F32.PACK_AB_MERGE_C R27, R24, R9, R27 ;  /* 0x00000009181b723e */ /* 0x000fe2000480701b */
[-C--:B------:R-:W-:Y:S01]  /*10010*/  FMUL.FTZ R116, R116, R11.reuse ;  /* 0x0000000b74747220 */ /* 0x080fe20000410000 */
        /* <DEDUP_REMOVED lines=19> */
[----:B------:R-:W-:Y:S01]  /*10150*/  FMUL.FTZ R90, R90, R6 ;  /* 0x000000065a5a7220 */ /* 0x000fe20000410000 */
[----:B------:R-:W-:Y:S01]  /*10160*/  F2FP.SATFINITE.E4M3.F32.PACK_AB_MERGE_C R72, R71, R68, R72 ;  /* 0x000000444748723e */ /* 0x000fe20004807048 */
[-C--:B------:R-:W-:Y:S01]  /*10170*/  FMUL.FTZ R91, R91, R6.reuse ;  /* 0x000000065b5b7220 */ /* 0x080fe20000410000 */
[----:B------:R-:W-:Y:S01]  /*10180*/  F2FP.SATFINITE.E4M3.F32.PACK_AB_MERGE_C R78, R74, R73, R78 ;  /* 0x000000494a4e723e */ /* 0x000fe2000480704e */
[-C--:B------:R-:W-:Y:S01]  /*10190*/  FMUL.FTZ R94, R94, R6.reuse ;  /* 0x000000065e5e7220 */ /* 0x080fe20000410000 */
        /* <DEDUP_REMOVED lines=27> */
[----:B------:R-:W-:Y:S01]  /*10350*/  MOV R11, R76 ;  /* 0x0000004c000b7202 */ /* 0x000fe20000000f00 */
[----:B------:R-:W-:-:S02]  /*10360*/  IMAD.MOV.U32 R6, RZ, RZ, R154 ;  /* 0x000000ffff067224 */ /* 0x000fc400078e009a */
[----:B------:R-:W-:Y:S02]  /*10370*/  IMAD.MOV.U32 R148, RZ, RZ, R8 ;  /* 0x000000ffff947224 */ /* 0x000fe400078e0008 */
[----:B------:R-:W-:Y:S02]  /*10380*/  IMAD.MOV.U32 R149, RZ, RZ, R27 ;  /* 0x000000ffff957224 */ /* 0x000fe400078e001b */
[----:B------:R-:W-:Y:S02]  /*10390*/  IMAD.MOV.U32 R150, RZ, RZ, R30 ;  /* 0x000000ffff967224 */ /* 0x000fe400078e001e */
[----:B------:R-:W-:Y:S02]  /*103a0*/  IMAD.MOV.U32 R151, RZ, RZ, R35 ;  /* 0x000000ffff977224 */ /* 0x000fe400078e0023 */
[----:B------:R-:W-:Y:S02]  /*103b0*/  IMAD.MOV.U32 R136, RZ, RZ, R38 ;  /* 0x000000ffff887224 */ /* 0x000fe400078e0026 */
        /* <DEDUP_REMOVED lines=8> */
[----:B------:R-:W-:Y:S01]  /*10440*/  IMAD.MOV.U32 R145, RZ, RZ, R78 ;  /* 0x000000ffff917224 */ /* 0x000fe200078e004e */
[C---:B--2---:R-:W-:Y:S01]  /*10450*/  ISETP.GT.AND P1, PT, R10.reuse, R13, PT ;  /* 0x0000000d0a00720c */ /* 0x044fe20003f24270 */
[----:B------:R-:W-:-:S12]  /*10460*/  VIADD R10, R10, 0xffffffff ;  /* 0xffffffff0a0a7836 */ /* 0x000fd80000000000 */
[----:B0-----:R-:W-:Y:S05]  /*10470*/  @P1 BRA `(.L_x_417) ;  /* 0xffffffd800881947 */ /* 0x001fea000383ffff */
.L_x_405:
[----:B------:R-:W-:Y:S05]  /*10480*/  BSYNC B0 ;  /* 0x0000000000007941 */ /* 0x000fea0003800000 */
.L_x_404:
[----:B------:R-:W-:Y:S06]  /*10490*/  BAR.ARV 0x8, 0x200 ;  /* 0x0208000000007b1d */ /* 0x000fec0000002000 */
[----:B------:R-:W-:Y:S05]  /*104a0*/  @!P0 BRA `(.L_x_418) ;  /* 0x0000000000048947 */ /* 0x000fea0003800000 */
[----:B------:R-:W-:Y:S01]  /*104b0*/  BPT.TRAP 0x1 ;  /* 0x000000040000795c */ /* 0x000fe20000300000 */
.L_x_418:
[----:B------:R-:W-:Y:S01]  /*104c0*/  IMAD R10, R154, 0x8, R16 ;  /* 0x000000089a0a7824 */ /* 0x000fe200078e0210 */
[----:B------:R-:W-:-:S04]  /*104d0*/  SHF.L.U32 R5, R156, 0x1f, RZ ;  /* 0x0000001f9c057819 */ /* 0x000fc800000006ff */
[----:B------:R0:W1:Y:S01]  /*104e0*/  SYNCS.PHASECHK.TRANS64.TRYWAIT P1, [R10+URZ+0x19c50], R5 ;  /* 0x019c50050a0075a7 */ /* 0x000062000802017f */
[----:B------:R-:W-:Y:S05]  /*104f0*/  @!P0 BRA `(.L_x_419) ;  /* 0x0000000000048947 */ /* 0x000fea0003800000 */
[----:B------:R-:W-:Y:S01]  /*10500*/  BPT.TRAP 0x1 ;  /* 0x000000040000795c */ /* 0x000fe20000300000 */
.L_x_419:
[----:B------:R-:W-:Y:S04]  /*10510*/  BSSY B0, `(.L_x_420) ;  /* 0x0000004000007945 */ /* 0x000fe80003800000 */
[----:B-1----:R-:W-:Y:S05]  /*10520*/  @P1 BRA `(.L_x_421) ;  /* 0x0000000000081947 */ /* 0x002fea0003800000 */
[----:B------:R-:W1:Y:S02]  /*10530*/  SYNCS.PHASECHK.TRANS64.TRYWAIT P1, [R10+URZ+0x19c50], R5 ;  /* 0x019c50050a0075a7 */ /* 0x000e64000802017f */
[----:B-1----:R-:W-:Y:S05]  /*10540*/  @!P1 BRA `(.L_x_422) ;  /* 0x000000b000cc9947 */ /* 0x002fea0003800000 */
.L_x_421:
[----:B------:R-:W-:Y:S05]  /*10550*/  BSYNC B0 ;  /* 0x0000000000007941 */ /* 0x000fea0003800000 */
.L_x_420:
[----:B------:R-:W2:Y:S04]  /*10560*/  LDL R2, [R1+0x44] ;  /* 0x0000440001027983 */ /* 0x000ea80000100800 */
[----:B------:R-:W3:Y:S04]  /*10570*/  LDL R12, [R1+0x28] ;  /* 0x00002800010c7983 */ /* 0x000ee80000100800 */
[----:B------:R-:W4:Y:S01]  /*10580*/  LDL R11, [R1+0x18] ;  /* 0x00001800010b7983 */ /* 0x000f220000100800 */
[----:B------:R-:W-:Y:S01]  /*10590*/  VIADD R16, R16, 0x3000 ;  /* 0x0000300010107836 */ /* 0x000fe20000000000 */
[----:B------:R-:W-:Y:S01]  /*105a0*/  ULDC.64 UR4, c[0x0][0x9a0] ;  /* 0x0002680000047ab9 */ /* 0x000fe20000000a00 */
[----:B------:R-:W-:Y:S01]  /*105b0*/  WARPGROUP.ARRIVE ;  /* 0x00000000000079c5 */ /* 0x000fe20000000000 */
[----:B------:R-:W-:-:S02]  /*105c0*/  ISETP.NE.U32.AND P1, PT, RZ, UR4, PT ;  /* 0x00000004ff007c0c */ /* 0x000fc4000bf25070 */
[----:B------:R-:W-:Y:S02]  /*105d0*/  SHF.R.U32.HI R16, RZ, 0x4, R16 ;  /* 0x00000004ff107819 */ /* 0x000fe40000011610 */
[----:B------:R-:W-:Y:S02]  /*105e0*/  ISETP.NE.AND.EX P1, PT, RZ, UR5, PT, P1 ;  /* 0x00000005ff007c0c */ /* 0x000fe4000bf25310 */
[----:B------:R-:W-:-:S04]  /*105f0*/  LOP3.LUT R16, R16, 0x3fff, RZ, 0xc0, !PT ;  /* 0x00003fff10107812 */ /* 0x000fc800078ec0ff */
[----:B01----:R-:W-:-:S05]  /*10600*/  LOP3.LUT R5, R16, 0x10000, RZ, 0xfc, !PT ;  /* 0x0001000010057812 */ /* 0x003fca00078efcff */
[----:B------:R-:W-:Y:S01]  /*10610*/  IMAD R4, R154, 0x300, R5 ;  /* 0x000003009a047824 */ /* 0x000fe200078e0205 */
[----:B------:R-:W-:Y:S01]  /*10620*/  MOV R5, 0x40000040 ;  /* 0x4000004000057802 */ /* 0x000fe20000000f00 */
[----:B------:R-:W2:Y:S03]  /*10630*/  @P1 LDC.64 R8, c[0x0][0x9c8] ;  /* 0x00027200ff081b82 */ /* 0x000ea60000000a00 */
[----:B------:R-:W-:Y:S02]  /*10640*/  R2UR UR6, R4 ;  /* 0x00000000040672ca */ /* 0x000fe400000e0000 */
[----:B------:R-:W-:-:S03]  /*10650*/  R2UR UR7, R5 ;  /* 0x00000000050772ca */ /* 0x000fc600000e0000 */
[----:B------:R-:W4:Y:S10]  /*10660*/  @P1 LDC.64 R6, c[0x0][0x9d0] ;  /* 0x00027400ff061b82 */ /* 0x000f340000000a00 */
[----:B------:R-:W-:Y:S03]  /*10670*/  QGMMA.64x96x32.F32.E4M3.E4M3 R88, R148, gdesc[UR4], R88, gsb0 ;  /* 0x0160000494587df3 */ /* 0x000fe60008000858 */
[----:B------:R-:W-:-:S02]  /*10680*/  WARPGROUP.DEPBAR.LE gsb0, 0x0 ;  /* 0x00008000000079c5 */ /* 0x000fc40000010000 */
[----:B------:R-:W-:Y:S01]  /*10690*/  WARPGROUP.ARRIVE ;  /* 0x00000000000079c5 */ /* 0x000fe20000000000 */
[----:B--2---:R-:W-:-:S04]  /*106a0*/  @P1 IMAD R2, R2, R8, RZ ;  /* 0x0000000802021224 */ /* 0x004fc800078e02ff */
[C---:B---3--:R-:W-:Y:S02]  /*106b0*/  @P1 IMAD R5, R12.reuse, R9, R2 ;  /* 0x000000090c051224 */ /* 0x048fe400078e0202 */
[----:B------:R-:W-:-:S04]  /*106c0*/  @P1 IMAD.WIDE.U32 R8, R12, R8, RZ ;  /* 0x000000080c081225 */ /* 0x000fc800078e00ff */
[----:B------:R-:W-:Y:S02]  /*106d0*/  @P1 IMAD.IADD R9, R9, 0x1, R5 ;  /* 0x0000000109091824 */ /* 0x000fe400078e0205 */
[----:B----4-:R-:W-:-:S04]  /*106e0*/  @P1 IMAD.WIDE.U32 R8, R11, R6, R8 ;  /* 0x000000060b081225 */ /* 0x010fc800078e0008 */
[----:B------:R-:W-:Y:S01]  /*106f0*/  @P1 IMAD R7, R11, R7, R9 ;  /* 0x000000070b071224 */ /* 0x000fe200078e0209 */
[----:B------:R-:W-:-:S04]  /*10700*/  @P1 LEA R6, P2, R8, UR4, 0x2 ;  /* 0x0000000408061c11 */ /* 0x000fc8000f8410ff */
[----:B------:R-:W-:Y:S01]  /*10710*/  @P1 LEA.HI.X R7, R8, UR5, R7, 0x2, P2 ;  /* 0x0000000508071c11 */ /* 0x000fe200090f1407 */
[----:B------:R-:W-:-:S06]  /*10720*/  IMAD.MOV.U32 R8, RZ, RZ, 0x3f800000 ;  /* 0x3f800000ff087424 */ /* 0x000fcc00078e00ff */
[----:B------:R0:W2:Y:S01]  /*10730*/  @P1 LDG.E R8, desc[UR40][R6.64] ;  /* 0x0000002806081981 */ /* 0x0000a2000c1e1900 */
[----:B------:R-:W-:-:S03]  /*10740*/  IMAD.MOV.U32 R5, RZ, RZ, 0x40000040 ;  /* 0x40000040ff057424 */ /* 0x000fc600078e00ff */
[----:B------:R-:W1:Y:S04]  /*10750*/  SHFL.BFLY PT, R9, R0, 0x2, 0x1f ;  /* 0x0c401f0000097f89 */ /* 0x000e6800000e0000 */
[----:B------:R-:W3:Y:S01]  /*10760*/  SHFL.BFLY PT, R12, R3, 0x2, 0x1f ;  /* 0x0c401f00030c7f89 */ /* 0x000ee200000e0000 */
[----:B0-----:R-:W-:Y:S02]  /*10770*/  VIADD R6, R4, 0x2 ;  /* 0x0000000204067836 */ /* 0x001fe40000000000 */
[----:B------:R-:W-:-:S03]  /*10780*/  IMAD.MOV.U32 R7, RZ, RZ, 0x40000040 ;  /* 0x40000040ff077424 */ /* 0x000fc600078e00ff */
[----:B------:R-:W-:Y:S01]  /*10790*/  R2UR UR6, R6 ;  /* 0x00000000060672ca */ /* 0x000fe200000e0000 */
[C---:B------:R-:W-:Y:S01]  /*107a0*/  VIADD R6, R4.reuse, 0x4 ;  /* 0x0000000404067836 */ /* 0x040fe20000000000 */
[----:B------:R-:W-:Y:S01]  /*107b0*/  R2UR UR7, R7 ;  /* 0x00000000070772ca */ /* 0x000fe200000e0000 */
[----:B------:R-:W-:Y:S02]  /*107c0*/  IMAD.MOV.U32 R7, RZ, RZ, 0x40000040 ;  /* 0x40000040ff077424 */ /* 0x000fe400078e00ff */
[----:B------:R-:W-:Y:S02]  /*107d0*/  VIADD R4, R4, 0x6 ;  /* 0x0000000604047836 */ /* 0x000fe40000000000 */
[----:B-1----:R-:W-:-:S01]  /*107e0*/  FADD.FTZ R9, R9, R0 ;  /* 0x0000000009097221 */ /* 0x002fc20000010000 */
[----:B------:R-:W-:-:S07]  /*107f0*/  IMAD.MOV.U32 R0, RZ, RZ, -0x800000 ;  /* 0xff800000ff007424 */ /* 0x000fce00078e00ff */
[----:B------:R-:W-:Y:S01]  /*10800*/  QGMMA.64x96x32.F32.E4M3.E4M3 R88, R136, gdesc[UR4], R88, gsb0 ;  /* 0x0160000488587df3 */ /* 0x000fe20008000858 */
[----:B------:R-:W-:Y:S01]  /*10810*/  R2UR UR6, R6 ;  /* 0x00000000060672ca */ /* 0x000fe200000e0000 */
[----:B---3--:R-:W-:Y:S01]  /*10820*/  FADD.FTZ R12, R12, R3 ;  /* 0x000000030c0c7221 */ /* 0x008fe20000010000 */
[----:B------:R-:W-:Y:S01]  /*10830*/  R2UR UR7, R7 ;  /* 0x00000000070772ca */ /* 0x000fe200000e0000 */
[----:B------:R-:W0:Y:S01]  /*10840*/  SHFL.BFLY PT, R2, R9, 0x1, 0x1f ;  /* 0x0c201f0009027f89 */ /* 0x000e2200000e0000 */
[----:B------:R-:W-:Y:S02]  /*10850*/  IMAD.MOV.U32 R3, RZ, RZ, RZ ;  /* 0x000000ffff037224 */ /* 0x000fe400078e00ff */
[----:B------:R-:W-:Y:S02]  /*10860*/  IMAD.MOV.U32 R7, RZ, RZ, RZ ;  /* 0x000000ffff077224 */ /* 0x000fe400078e00ff */
[----:B0-----:R-:W-:-:S01]  /*10870*/  FADD.FTZ R11, R9, R2 ;  /* 0x00000002090b7221 */ /* 0x001fc20000010000 */
[----:B------:R-:W-:-:S03]  /*10880*/  IMAD.MOV.U32 R2, RZ, RZ, -0x800000 ;  /* 0xff800000ff027424 */ /* 0x000fc600078e00ff */
[C---:B------:R-:W-:Y:S01]  /*10890*/  FMUL.FTZ R14, R11.reuse, 0.00390625 ;  /* 0x3b8000000b0e7820 */ /* 0x040fe20000410000 */
[----:B------:R-:W-:-:S04]  /*108a0*/  FSETP.NE.FTZ.AND P1, PT, R11, RZ, PT ;  /* 0x000000ff0b00720b */ /* 0x000fc80003f35000 */
[----:B------:R-:W-:-:S09]  /*108b0*/  FSETP.NE.FTZ.AND P2, PT, R14, RZ, PT ;  /* 0x000000ff0e00720b */ /* 0x000fd20003f55000 */
[----:B------:R-:W-:Y:S01]  /*108c0*/  @P1 MUFU.RCP R3, R11 ;  /* 0x0000000b00031308 */ /* 0x000fe20000001000 */
[----:B------:R-:W-:Y:S02]  /*108d0*/  WARPGROUP.DEPBAR.LE gsb0, 0x0 ;  /* 0x00008000000079c5 */ /* 0x000fe40000010000 */
[----:B------:R-:W-:-:S06]  /*108e0*/  WARPGROUP.ARRIVE ;  /* 0x00000000000079c5 */ /* 0x000fcc0000000000 */
[----:B------:R-:W-:Y:S01]  /*108f0*/  QGMMA.64x96x32.F32.E4M3.E4M3 R88, R140, gdesc[UR4], R88, gsb0 ;  /* 0x016000048c587df3 */ /* 0x000fe20008000858 */
[----:B------:R-:W-:Y:S01]  /*10900*/  R2UR UR6, R4 ;  /* 0x00000000040672ca */ /* 0x000fe200000e0000 */
[----:B------:R-:W-:Y:S01]  /*10910*/  @P2 FMUL.FTZ R4, R44, 0.69314718246459960938 ;  /* 0x3f3172182c042820 */ /* 0x000fe20000410000 */
[----:B------:R-:W-:Y:S02]  /*10920*/  R2UR UR7, R5 ;  /* 0x00000000050772ca */ /* 0x000fe400000e0000 */
[----:B------:R-:W0:Y:S02]  /*10930*/  SHFL.BFLY PT, R5, R12, 0x1, 0x1f ;  /* 0x0c201f000c057f89 */ /* 0x000e2400000e0000 */
[----:B0-----:R-:W-:-:S02]  /*10940*/  FADD.FTZ R13, R12, R5 ;  /* 0x000000050c0d7221 */ /* 0x001fc40000010000 */
[----:B------:R-:W0:Y:S02]  /*10950*/  @P2 MUFU.LG2 R5, R14 ;  /* 0x0000000e00052308 */ /* 0x000e240000000c00 */
[C---:B------:R-:W-:Y:S01]  /*10960*/  FMUL.FTZ R6, R13.reuse, 0.00390625 ;  /* 0x3b8000000d067820 */ /* 0x040fe20000410000 */
[----:B------:R-:W-:-:S04]  /*10970*/  FSETP.NE.FTZ.AND P1, PT, R13, RZ, PT ;  /* 0x000000ff0d00720b */ /* 0x000fc80003f35000 */
[----:B------:R-:W-:-:S09]  /*10980*/  FSETP.NE.FTZ.AND P3, PT, R6, RZ, PT ;  /* 0x000000ff0600720b */ /* 0x000fd20003f75000 */
[----:B------:R-:W-:Y:S01]  /*10990*/  @P1 MUFU.RCP R7, R13 ;  /* 0x0000000d00071308 */ /* 0x000fe20000001000 */
[----:B0-----:R-:W-:-:S03]  /*109a0*/  @P2 FMUL.FTZ R5, R5, 0.69314718246459960938 ;  /* 0x3f31721805052820 */ /* 0x001fc60000410000 */
[----:B------:R-:W-:Y:S01]  /*109b0*/  @P3 FMUL.FTZ R44, R44, 0.69314718246459960938 ;  /* 0x3f3172182c2c3820 */ /* 0x000fe20000410000 */
[----:B------:R-:W-:-:S03]  /*109c0*/  @P2 FFMA.FTZ R0, R4, R45, R5 ;  /* 0x0000002d04002223 */ /* 0x000fc60000010005 */
[----:B------:R-:W0:Y:S02]  /*109d0*/  @P3 MUFU.LG2 R6, R6 ;  /* 0x0000000600063308 */ /* 0x000e240000000c00 */
[----:B0-----:R-:W-:-:S04]  /*109e0*/  @P3 FMUL.FTZ R9, R6, 0.69314718246459960938 ;  /* 0x3f31721806093820 */ /* 0x001fc80000410000 */
[----:B------:R-:W-:Y:S01]  /*109f0*/  @P3 FFMA.FTZ R2, R44, R76, R9 ;  /* 0x0000004c2c023223 */ /* 0x000fe20000010009 */
[----:B------:R-:W-:Y:S02]  /*10a00*/  WARPGROUP.DEPBAR.LE gsb0, 0x0 ;  /* 0x00008000000079c5 */ /* 0x000fe40000010000 */
[----:B------:R-:W-:-:S06]  /*10a10*/  WARPGROUP.ARRIVE ;  /* 0x00000000000079c5 */ /* 0x000fcc0000000000 */
[----:B------:R-:W-:Y:S01]  /*10a20*/  QGMMA.64x96x32.F32.E4M3.E4M3 R88, R144, gdesc[UR4], R88, gsb0 ;  /* 0x0160000490587df3 */ /* 0x000fe20008000858 */
[-C--:B--2---:R-:W-:Y:S01]  /*10a30*/  FMUL.FTZ R16, R3, R8.reuse ;  /* 0x0000000803107220 */ /* 0x084fe20000410000 */
[----:B------:R-:W-:Y:S01]  /*10a40*/  FMUL.FTZ R4, R7, R8 ;  /* 0x0000000807047220 */ /* 0x000fe20000410000 */
[----:B------:R-:W-:Y:S02]  /*10a50*/  WARPGROUP.DEPBAR.LE gsb0, 0x0 ;  /* 0x00008000000079c5 */ /* 0x000fe40000010000 */
[----:B------:R-:W-:Y:S05]  /*10a60*/  @!P0 BRA `(.L_x_423) ;  /* 0x0000000000048947 */ /* 0x000fea0003800000 */
[----:B------:R-:W-:Y:S01]  /*10a70*/  BPT.TRAP 0x1 ;  /* 0x000000040000795c */ /* 0x000fe20000300000 */
.L_x_423:
[----:B------:R-:W2:Y:S01]  /*10a80*/  LDL.LU R3, [R1+0x20] ;  /* 0x0000200001037983 */ /* 0x000ea20000300800 */
[----:B------:R-:W-:Y:S02]  /*10a90*/  VIADD R10, R10, 0x19c60 ;  /* 0x00019c600a0a7836 */ /* 0x000fe40000000000 */
[-C--:B------:R-:W-:Y:S01]  /*10aa0*/  FMUL.FTZ R13, R88, R16.reuse ;  /* 0x00000010580d7220 */ /* 0x080fe20000410000 */
[----:B------:R-:W-:Y:S01]  /*10ab0*/  FMUL.FTZ R26, R93, R16 ;  /* 0x000000105d1a7220 */ /* 0x000fe20000410000 */
[----:B------:R-:W3:Y:S01]  /*10ac0*/  LDL.LU R24, [R1+0x40] ;  /* 0x0000400001187983 */ /* 0x000ee20000300800 */
[----:B------:R-:W-:-:S05]  /*10ad0*/  VIADD R154, R154, 0x1 ;  /* 0x000000019a9a7836 */ /* 0x000fca0000000000 */
[----:B------:R-:W-:Y:S01]  /*10ae0*/  ISETP.NE.AND P1, PT, R154, 0x2, PT ;  /* 0x000000029a00780c */ /* 0x000fe20003f25270 */
        /* <DEDUP_REMOVED lines=44> */
[----:B------:R-:W-:Y:S01]  /*10db0*/  FMUL.FTZ R131, R131, R4 ;  /* 0x0000000483837220 */ /* 0x000fe20000410000 */
[----:B------:R-:W-:-:S02]  /*10dc0*/  SEL R154, R154, RZ, P1 ;  /* 0x000000ff9a9a7207 */ /* 0x000fc40000800000 */
[----:B--2---:R-:W-:Y:S01]  /*10dd0*/  PRMT R5, R3, 0x654, R10 ;  /* 0x0000065403057816 */ /* 0x004fe2000000000a */
[----:B---3--:R-:W-:-:S03]  /*10de0*/  VIADD R24, R24, 0x1 ;  /* 0x0000000118187836 */ /* 0x008fc60000000000 */
[----:B------:R0:W-:Y:S02]  /*10df0*/  SYNCS.ARRIVE.TRANS64.RED.A1T0 RZ, [R5+URZ], RZ ;  /* 0x000000ff05ff79a7 */ /* 0x0001e4000810043f */
[----:B------:R1:W-:Y:S01]  /*10e00*/  STL [R1+0x40], R24 ;  /* 0x0000401801007387 */ /* 0x0003e20000100800 */
[----:B0-----:R-:W-:Y:S01]  /*10e10*/  SEL R5, RZ, 0x1, P1 ;  /* 0x00000001ff057807 */ /* 0x001fe20000800000 */
[-C--:B------:R-:W-:Y:S01]  /*10e20*/  FMUL.FTZ R10, R112, R16.reuse ;  /* 0x00000010700a7220 */ /* 0x080fe20000410000 */
[----:B------:R-:W-:Y:S02]  /*10e30*/  FMUL.FTZ R3, R133, R16 ;  /* 0x0000001085037220 */ /* 0x000fe40000410000 */
[----:B------:R-:W-:-:S07]  /*10e40*/  LOP3.LUT R156, R156, R5, RZ, 0x3c, !PT ;  /* 0x000000059c9c7212 */ /* 0x000fce00078e3cff */
.L_x_371:
[----:B------:R-:W2:Y:S01]  /*10e50*/  LDL R92, [R1+0x34] ;  /* 0x00003400015c7983 */ /* 0x000ea20000100800 */
[----:B------:R-:W0:Y:S01]  /*10e60*/  S2UR UR4, SR_CgaCtaId ;  /* 0x00000000000479c3 */ /* 0x000e220000008800 */
[----:B------:R-:W-:Y:S01]  /*10e70*/  MOV R16, 0x400 ;  /* 0x0000040000107802 */ /* 0x000fe20000000f00 */
[----:B------:R-:W-:Y:S01]  /*10e80*/  BSSY B0, `(.L_x_424) ;  /* 0x0000339000007945 */ /* 0x000fe20003800000 */
[----:B0-----:R-:W-:-:S05]  /*10e90*/  IMAD.U32 R4, RZ, RZ, UR4 ;  /* 0x00000004ff047e24 */ /* 0x001fca000f8e00ff */
[----:B------:R0:W-:Y:S01]  /*10ea0*/  STL [R1+0x20], R4 ;  /* 0x0000200401007387 */ /* 0x0001e20000100800 */
[----:B------:R-:W-:Y:S01]  /*10eb0*/  LEA R16, R4, R16, 0x18 ;  /* 0x0000001004107211 */ /* 0x000fe200078ec0ff */
[----:B------:R-:W-:Y:S06]  /*10ec0*/  BAR.SYNC.DEFER_BLOCKING 0x5, 0x200 ;  /* 0x0148000000007b1d */ /* 0x000fec0000010000 */
[----:B------:R0:W3:Y:S02]  /*10ed0*/  LDS.128 R28, [R16+0x19cd0] ;  /* 0x019cd000101c7984 */ /* 0x0000e40000000c00 */
[----:B------:R-:W-:Y:S06]  /*10ee0*/  BAR.ARV 0x4, 0x200 ;  /* 0x0108000000007b1d */ /* 0x000fec0000002000 */
[----:B--2---:R-:W-:-:S13]  /*10ef0*/  ISETP.NE.AND P1, PT, R92, RZ, PT ;  /* 0x000000ff5c00720c */ /* 0x004fda0003f25270 */
[----:B------:R-:W2:Y:S02]  /*10f00*/  @!P1 LDC R92, c[0x0][0xad4] ;  /* 0x0002b500ff5c9b82 */ /* 0x000ea40000000800 */
[----:B--2---:R0:W-:Y:S01]  /*10f10*/  @!P1 STL [R1+0x34], R92 ;  /* 0x0000345c01009387 */ /* 0x0041e20000100800 */
[----:B---3--:R-:W-:Y:S05]  /*10f20*/  @P0 BRA `(.L_x_425) ;  /* 0x0000002400f40947 */ /* 0x008fea0003800000 */
[----:B-1----:R-:W2:Y:S01]  /*10f30*/  LDL.LU R24, [R1+0x28] ;  /* 0x0000280001187983 */ /* 0x002ea20000300800 */
[----:B------:R-:W-:Y:S01]  /*10f40*/  ULDC.64 UR4, c[0x4][0x38] ;  /* 0x01000e0000047ab9 */ /* 0x000fe20000000a00 */
[----:B------:R-:W-:Y:S02]  /*10f50*/  ULDC.64 UR6, c[0x0][0xc08] ;  /* 0x0003020000067ab9 */ /* 0x000fe40000000a00 */
[----:B------:R-:W3:Y:S04]  /*10f60*/  LDL.LU R5, [R1+0x44] ;  /* 0x0000440001057983 */ /* 0x000ee80000300800 */
[----:B0-----:R-:W4:Y:S01]  /*10f70*/  LDL R4, [R1+0x18] ;  /* 0x0000180001047983 */ /* 0x001f220000100800 */
[----:B-----5:R-:W0:Y:S01]  /*10f80*/  S2R R25, SR_TID.X ;  /* 0x0000000000197919 */ /* 0x020e220000002100 */
[----:B------:R-:W-:Y:S01]  /*10f90*/  BAR.SYNC.DEFER_BLOCKING 0x1, 0x180 ;  /* 0x0046000000007b1d */ /* 0x000fe20000010000 */
[----:B--2---:R-:W-:-:S02]  /*10fa0*/  IMAD.MOV.U32 R35, RZ, RZ, R24 ;  /* 0x000000ffff237224 */ /* 0x004fc400078e0018 */
[----:B---3--:R-:W-:Y:S02]  /*10fb0*/  IMAD.MOV.U32 R37, RZ, RZ, R5 ;  /* 0x000000ffff257224 */ /* 0x008fe400078e0005 */
[----:B----4-:R-:W-:Y:S01]  /*10fc0*/  IMAD.MOV.U32 R36, RZ, RZ, R4 ;  /* 0x000000ffff247224 */ /* 0x010fe200078e0004 */
[----:B0-----:R-:W-:-:S04]  /*10fd0*/  SHF.L.U32 R4, R25, 0x2, RZ ;  /* 0x0000000219047819 */ /* 0x001fc800000006ff */
[----:B------:R-:W-:-:S04]  /*10fe0*/  LOP3.LUT R4, R4, 0xc, RZ, 0xc0, !PT ;  /* 0x0000000c04047812 */ /* 0x000fc800078ec0ff */
[----:B------:R-:W-:-:S05]  /*10ff0*/  IADD3 R4, P0, R4, UR4, RZ ;  /* 0x0000000404047c10 */ /* 0x000fca000ff1e0ff */
[----:B------:R-:W-:Y:S01]  /*11000*/  IMAD.X R5, RZ, RZ, UR5, P0 ;  /* 0x00000005ff057e24 */ /* 0x000fe200080e06ff */
[----:B------:R-:W-:-:S04]  /*11010*/  ULDC.64 UR4, c[0x0][0xc00] ;  /* 0x0003000000047ab9 */ /* 0x000fc80000000a00 */
[----:B------:R0:W2:Y:S01]  /*11020*/  LDG.E.CONSTANT R24, desc[UR40][R4.64] ;  /* 0x0000002804187981 */ /* 0x0000a2000c1e9900 */
[----:B------:R-:W-:Y:S01]  /*11030*/  LOP3.LUT P0, R25, R25, 0x3, RZ, 0xc0, !PT ;  /* 0x0000000319197812 */ /* 0x000fe2000780c0ff */
[----:B------:R-:W-:Y:S02]  /*11040*/  IMAD.MOV.U32 R42, RZ, RZ, R37 ;  /* 0x000000ffff2a7224 */ /* 0x000fe400078e0025 */
[----:B------:R-:W-:Y:S02]  /*11050*/  IMAD.MOV.U32 R97, RZ, RZ, R35 ;  /* 0x000000ffff617224 */ /* 0x000fe400078e0023 */
[----:B------:R-:W-:Y:S01]  /*11060*/  IMAD.MOV.U32 R44, RZ, RZ, R36 ;  /* 0x000000ffff2c7224 */ /* 0x000fe200078e0024 */
[----:B------:R-:W3:Y:S01]  /*11070*/  LDL R4, [R1+0x84] ;  /* 0x0000840001047983 */ /* 0x000ee20000100800 */
[----:B------:R-:W-:Y:S01]  /*11080*/  ISETP.EQ.OR P0, PT, R25, 0x3, !P0 ;  /* 0x000000031900780c */ /* 0x000fe20004702670 */
[----:B------:R-:W-:Y:S01]  /*11090*/  IMAD.MOV.U32 R96, RZ, RZ, R42 ;  /* 0x000000ffff607224 */ /* 0x000fe200078e002a */
[----:B0-----:R-:W0:Y:S02]  /*110a0*/  S2R R5, SR_SWINHI ;  /* 0x0000000000057919 */ /* 0x001e240000002f00 */
[----:B------:R-:W-:Y:S01]  /*110b0*/  SEL R65, R98, R99, P0 ;  /* 0x0000006362417207 */ /* 0x000fe20000000000 */
[----:B------:R-:W-:Y:S01]  /*110c0*/  IMAD.MOV.U32 R89, RZ, RZ, R44 ;  /* 0x000000ffff597224 */ /* 0x000fe200078e002c */
[----:B------:R-:W-:-:S02]  /*110d0*/  SEL R98, R99, R98, P0 ;  /* 0x0000006263627207 */ /* 0x000fc40000000000 */
[----:B------:R-:W4:Y:S01]  /*110e0*/  LDL.LU R99, [R1+0x38] ;  /* 0x0000380001637983 */ /* 0x000f220000300800 */
[----:B------:R-:W-:Y:S02]  /*110f0*/  SEL R63, R94, R95, P0 ;  /* 0x0000005f5e3f7207 */ /* 0x000fe40000000000 */
[----:B------:R-:W-:Y:S02]  /*11100*/  SEL R95, R95, R94, P0 ;  /* 0x0000005e5f5f7207 */ /* 0x000fe40000000000 */
[----:B------:R-:W4:Y:S01]  /*11110*/  LDL.LU R94, [R1+0x3c] ;  /* 0x00003c00015e7983 */ /* 0x000f220000300800 */
[----:B------:R-:W-:Y:S02]  /*11120*/  SEL R39, R21, R26, P0 ;  /* 0x0000001a15277207 */ /* 0x000fe40000000000 */
[----:B------:R-:W-:Y:S01]  /*11130*/  SEL R37, R13, R20, P0 ;  /* 0x000000140d257207 */ /* 0x000fe20000000000 */
[----:B------:R-:W4:Y:S01]  /*11140*/  LDL R93, [R1+0x80] ;  /* 0x00008000015d7983 */ /* 0x000f220000100800 */
[----:B------:R-:W-:-:S02]  /*11150*/  SEL R25, R20, R13, P0 ;  /* 0x0000000d14197207 */ /* 0x000fc40000000000 */
[----:B------:R-:W-:Y:S01]  /*11160*/  SEL R26, R26, R21, P0 ;  /* 0x000000151a1a7207 */ /* 0x000fe20000000000 */
[----:B------:R-:W4:Y:S01]  /*11170*/  LDL R88, [R1+0x50] ;  /* 0x0000500001587983 */ /* 0x000f220000100800 */
[----:B------:R-:W-:Y:S02]  /*11180*/  SEL R45, R12, R33, P0 ;  /* 0x000000210c2d7207 */ /* 0x000fe40000000000 */
[----:B------:R-:W-:Y:S02]  /*11190*/  SEL R33, R33, R12, P0 ;  /* 0x0000000c21217207 */ /* 0x000fe40000000000 */
[----:B------:R-:W-:Y:S02]  /*111a0*/  SEL R59, R132, R3, P0 ;  /* 0x00000003843b7207 */ /* 0x000fe40000000000 */
[----:B------:R-:W-:Y:S02]  /*111b0*/  SEL R57, R6, R129, P0 ;  /* 0x0000008106397207 */ /* 0x000fe40000000000 */
[----:B------:R-:W-:-:S02]  /*111c0*/  SEL R132, R3, R132, P0 ;  /* 0x0000008403847207 */ /* 0x000fc40000000000 */
[----:B------:R-:W-:Y:S02]  /*111d0*/  SEL R129, R129, R6, P0 ;  /* 0x0000000681817207 */ /* 0x000fe40000000000 */
[----:B------:R-:W-:Y:S02]  /*111e0*/  SEL R53, R8, R121, P0 ;  /* 0x0000007908357207 */ /* 0x000fe40000000000 */
[----:B------:R-:W-:Y:S02]  /*111f0*/  MOV R20, R16 ;  /* 0x0000001000147202 */ /* 0x000fe40000000f00 */
[----:B0-----:R-:W-:Y:S02]  /*11200*/  MOV R21, R5 ;  /* 0x0000000500157202 */ /* 0x001fe40000000f00 */
        /* <DEDUP_REMOVED lines=16> */
[----:B------:R-:W4:Y:S01]  /*11310*/  LDL R91, [R1+0x48] ;  /* 0x00004800015b7983 */ /* 0x000f220000100800 */
        /* <DEDUP_REMOVED lines=16> */
[----:B------:R-:W-:Y:S01]  /*11420*/  SEL R126, R127, R126, P0 ;  /* 0x0000007e7f7e7207 */ /* 0x000fe20000000000 */
[----:B---3--:R-:W-:-:S03]  /*11430*/  IMAD.WIDE R12, R4, 0x2, R20 ;  /* 0x00000002040c7825 */ /* 0x008fc600078e0214 */
[C---:B------:R-:W-:Y:S02]  /*11440*/  LOP3.LUT R3, R12.reuse, 0x180, RZ, 0xc0, !PT ;  /* 0x000001800c037812 */ /* 0x040fe400078ec0ff */
[----:B------:R-:W-:Y:S02]  /*11450*/  IADD3 R6, P5, R12, 0x20, RZ ;  /* 0x000000200c067810 */ /* 0x000fe40007fbe0ff */
[----:B------:R-:W-:Y:S02]  /*11460*/  SHF.R.U64 R3, R3, 0x3, RZ ;  /* 0x0000000303037819 */ /* 0x000fe400000012ff */
[----:B------:R-:W-:Y:S02]  /*11470*/  LOP3.LUT R4, R6, 0x180, RZ, 0xc0, !PT ;  /* 0x0000018006047812 */ /* 0x000fe400078ec0ff */
[C---:B------:R-:W-:Y:S02]  /*11480*/  IADD3 R8, P4, R12.reuse, 0x3000, RZ ;  /* 0x000030000c087810 */ /* 0x040fe40007f9e0ff */
[----:B------:R-:W-:-:S02]  /*11490*/  IADD3 R35, P3, R12, 0x3020, RZ ;  /* 0x000030200c237810 */ /* 0x000fc40007f7e0ff */
[C---:B------:R-:W-:Y:S02]  /*114a0*/  IADD3 R85, P2, R12.reuse, 0x6000, RZ ;  /* 0x000060000c557810 */ /* 0x040fe40007f5e0ff */
[----:B------:R-:W-:Y:S02]  /*114b0*/  IADD3 R87, P1, R12, 0x6020, RZ ;  /* 0x000060200c577810 */ /* 0x000fe40007f3e0ff */
[----:B------:R-:W-:Y:S02]  /*114c0*/  LOP3.LUT R12, R3, R12, RZ, 0x3c, !PT ;  /* 0x0000000c030c7212 */ /* 0x000fe400078e3cff */
[----:B------:R-:W-:Y:S02]  /*114d0*/  SHF.R.U64 R3, R4, 0x3, RZ ;  /* 0x0000000304037819 */ /* 0x000fe400000012ff */
[----:B------:R-:W-:Y:S02]  /*114e0*/  LOP3.LUT R4, R35, 0x180, RZ, 0xc0, !PT ;  /* 0x0000018023047812 */ /* 0x000fe400078ec0ff */
[----:B------:R-:W-:-:S02]  /*114f0*/  LOP3.LUT R14, R3, R6, RZ, 0x3c, !PT ;  /* 0x00000006030e7212 */ /* 0x000fc400078e3cff */
[----:B------:R-:W-:Y:S02]  /*11500*/  LOP3.LUT R3, R8, 0x180, RZ, 0xc0, !PT ;  /* 0x0000018008037812 */ /* 0x000fe400078ec0ff */
[----:B------:R-:W-:Y:S02]  /*11510*/  LOP3.LUT R6, R85, 0x180, RZ, 0xc0, !PT ;  /* 0x0000018055067812 */ /* 0x000fe400078ec0ff */
[----:B------:R-:W-:Y:S02]  /*11520*/  LOP3.LUT R28, R87, 0x180, RZ, 0xc0, !PT ;  /* 0x00000180571c7812 */ /* 0x000fe400078ec0ff */
[----:B------:R-:W-:Y:S02]  /*11530*/  SHF.R.U64 R3, R3, 0x3, RZ ;  /* 0x0000000303037819 */ /* 0x000fe400000012ff */
[----:B------:R-:W-:Y:S01]  /*11540*/  SHF.R.U64 R4, R4, 0x3, RZ ;  /* 0x0000000304047819 */ /* 0x000fe200000012ff */
[----:B--2---:R0:W-:Y:S01]  /*11550*/  SHFL.IDX PT, R66, R49, R24, 0x1c1f ;  /* 0x001c1f1831427589 */ /* 0x0041e200000e0000 */
[----:B------:R-:W-:-:S02]  /*11560*/  SHF.R.U64 R6, R6, 0x3, RZ ;  /* 0x0000000306067819 */ /* 0x000fc400000012ff */
[----:B------:R-:W-:Y:S01]  /*11570*/  SHF.R.U64 R28, R28, 0x3, RZ ;  /* 0x000000031c1c7819 */ /* 0x000fe200000012ff */
[--C-:B------:R-:W-:Y:S01]  /*11580*/  IMAD.X R11, RZ, RZ, R13.reuse, P4 ;  /* 0x000000ffff0b7224 */ /* 0x100fe200020e060d */
[----:B------:R-:W-:Y:S01]  /*11590*/  LOP3.LUT R10, R3, R8, RZ, 0x3c, !PT ;  /* 0x00000008030a7212 */ /* 0x000fe200078e3cff */
[--C-:B------:R-:W-:Y:S01]  /*115a0*/  IMAD.X R7, RZ, RZ, R13.reuse, P2 ;  /* 0x000000ffff077224 */ /* 0x100fe200010e060d */
[----:B------:R-:W-:Y:S01]  /*115b0*/  LOP3.LUT R8, R4, R35, RZ, 0x3c, !PT ;  /* 0x0000002304087212 */ /* 0x000fe200078e3cff */
[--C-:B------:R-:W-:Y:S01]  /*115c0*/  IMAD.X R15, RZ, RZ, R13.reuse, P5 ;  /* 0x000000ffff0f7224 */ /* 0x100fe200028e060d */
[----:B0-----:R-:W-:Y:S01]  /*115d0*/  LOP3.LUT R49, R24, 0x2, RZ, 0x3c, !PT ;  /* 0x0000000218317812 */ /* 0x001fe200078e3cff */
[--C-:B------:R-:W-:Y:S01]  /*115e0*/  IMAD.X R9, RZ, RZ, R13.reuse, P3 ;  /* 0x000000ffff097224 */ /* 0x100fe200018e060d */
[----:B------:R-:W-:Y:S01]  /*115f0*/  LOP3.LUT R6, R6, R85, RZ, 0x3c, !PT ;  /* 0x0000005506067212 */ /* 0x000fe200078e3cff */
[----:B------:R-:W-:Y:S01]  /*11600*/  IMAD.X R5, RZ, RZ, R13, P1 ;  /* 0x000000ffff057224 */ /* 0x000fe200008e060d */
[----:B------:R-:W-:Y:S01]  /*11610*/  LOP3.LUT R4, R28, R87, RZ, 0x3c, !PT ;  /* 0x000000571c047212 */ /* 0x000fe200078e3cff */
[----:B------:R-:W-:Y:S01]  /*11620*/  SHFL.IDX PT, R50, R41, R24, 0x1c1f ;  /* 0x001c1f1829327589 */ /* 0x000fe200000e0000 */
[----:B------:R-:W-:-:S02]  /*11630*/  MOV R86, R10 ;  /* 0x0000000a00567202 */ /* 0x000fc40000000f00 */
[----:B------:R-:W-:Y:S01]  /*11640*/  MOV R3, R12 ;  /* 0x0000000c00037202 */ /* 0x000fe20000000f00 */
[----:B------:R-:W-:Y:S01]  /*11650*/  SHFL.IDX PT, R42, R37, R24, 0x1c1f ;  /* 0x001c1f18252a7589 */ /* 0x000fe200000e0000 */
[----:B------:R-:W-:-:S03]  /*11660*/  MOV R84, R6 ;  /* 0x0000000600547202 */ /* 0x000fc60000000f00 */
[----:B------:R-:W-:Y:S01]  /*11670*/  SHFL.IDX PT, R41, R25, R49, 0x1c1f ;  /* 0x001c1f3119297589 */ /* 0x000fe200000e0000 */
[----:B------:R-:W-:Y:S02]  /*11680*/  MOV R35, R14 ;  /* 0x0000000e00237202 */ /* 0x000fe40000000f00 */
[----:B------:R-:W-:Y:S01]  /*11690*/  MOV R28, R8 ;  /* 0x00000008001c7202 */ /* 0x000fe20000000f00 */
[----:B------:R-:W-:Y:S01]  /*116a0*/  SHFL.IDX PT, R10, R43, R24, 0x1c1f ;  /* 0x001c1f182b0a7589 */ /* 0x000fe200000e0000 */
[----:B------:R-:W-:-:S03]  /*116b0*/  MOV R85, R4 ;  /* 0x0000000400557202 */ /* 0x000fc60000000f00 */
        /* <DEDUP_REMOVED lines=23> */
[----:B------:R-:W0:Y:S04]  /*11830*/  SHFL.IDX PT, R90, R90, R49, 0x1c1f ;  /* 0x001c1f315a5a7589 */ /* 0x000e2800000e0000 */
[----:B------:R-:W1:Y:S04]  /*11840*/  SHFL.IDX PT, R14, R95, R49, 0x1c1f ;  /* 0x001c1f315f0e7589 */ /* 0x000e6800000e0000 */
[----:B------:R-:W2:Y:S04]  /*11850*/  SHFL.IDX PT, R98, R98, R49, 0x1c1f ;  /* 0x001c1f3162627589 */ /* 0x000ea800000e0000 */
[----:B------:R-:W3:Y:S04]  /*11860*/  SHFL.IDX PT, R24, R103, R49, 0x1c1f ;  /* 0x001c1f3167187589 */ /* 0x000ee800000e0000 */
[----:B------:R-:W-:Y:S04]  /*11870*/  SHFL.IDX PT, R26, R111, R49, 0x1c1f ;  /* 0x001c1f316f1a7589 */ /* 0x000fe800000e0000 */
[----:B------:R-:W4:Y:S04]  /*11880*/  SHFL.IDX PT, R106, R106, R49, 0x1c1f ;  /* 0x001c1f316a6a7589 */ /* 0x000f2800000e0000 */
[----:B------:R-:W4:Y:S04]  /*11890*/  SHFL.IDX PT, R134, R134, R49, 0x1c1f ;  /* 0x001c1f3186867589 */ /* 0x000f2800000e0000 */
[----:B------:R-:W-:Y:S04]  /*118a0*/  SHFL.IDX PT, R38, R38, R49, 0x1c1f ;  /* 0x001c1f3126267589 */ /* 0x000fe800000e0000 */
[----:B------:R-:W4:Y:S04]  /*118b0*/  SHFL.IDX PT, R77, R36, R49, 0x1c1f ;  /* 0x001c1f31244d7589 */ /* 0x000f2800000e0000 */
[----:B------:R-:W-:Y:S04]  /*118c0*/  SHFL.IDX PT, R118, R118, R49, 0x1c1f ;  /* 0x001c1f3176767589 */ /* 0x000fe800000e0000 */
[----:B------:R-:W4:Y:S04]  /*118d0*/  SHFL.IDX PT, R114, R114, R49, 0x1c1f ;  /* 0x001c1f3172727589 */ /* 0x000f2800000e0000 */
[----:B------:R-:W4:Y:S04]  /*118e0*/  SHFL.IDX PT, R79, R122, R49, 0x1c1f ;  /* 0x001c1f317a4f7589 */ /* 0x000f2800000e0000 */
[----:B------:R-:W4:Y:S04]  /*118f0*/  SHFL.IDX PT, R124, R124, R49, 0x1c1f ;  /* 0x001c1f317c7c7589 */ /* 0x000f2800000e0000 */
[----:B------:R-:W4:Y:S04]  /*11900*/  SHFL.IDX PT, R11, R132, R49, 0x1c1f ;  /* 0x001c1f31840b7589 */ /* 0x000f2800000e0000 */
[----:B------:R-:W4:Y:S04]  /*11910*/  SHFL.IDX PT, R15, R130, R49, 0x1c1f ;  /* 0x001c1f31820f7589 */ /* 0x000f2800000e0000 */
[----:B------:R-:W-:Y:S04]  /*11920*/  SHFL.IDX PT, R34, R34, R49, 0x1c1f ;  /* 0x001c1f3122227589 */ /* 0x000fe800000e0000 */
[----:B------:R-:W4:Y:S04]  /*11930*/  SHFL.IDX PT, R33, R33, R49, 0x1c1f ;  /* 0x001c1f3121217589 */ /* 0x000f2800000e0000 */
[----:B------:R-:W4:Y:S04]  /*11940*/  SHFL.IDX PT, R25, R126, R49, 0x1c1f ;  /* 0x001c1f317e197589 */ /* 0x000f2800000e0000 */
[----:B------:R1:W4:Y:S04]  /*11950*/  SHFL.IDX PT, R13, R40, R49, 0x1c1f ;  /* 0x001c1f31280d7589 */ /* 0x00032800000e0000 */
[----:B------:R2:W4:Y:S01]  /*11960*/  SHFL.IDX PT, R129, R129, R49, 0x1c1f ;  /* 0x001c1f3181817589 */ /* 0x00052200000e0000 */
[----:B0-----:R-:W-:-:S02]  /*11970*/  SEL R44, R61, R90, P0 ;  /* 0x0000005a3d2c7207 */ /* 0x001fc40000000000 */
[----:B------:R-:W-:Y:S02]  /*11980*/  SEL R46, R90, R61, P0 ;  /* 0x0000003d5a2e7207 */ /* 0x000fe40000000000 */
[----:B-1----:R-:W-:Y:S02]  /*11990*/  SEL R40, R42, R41, P0 ;  /* 0x000000292a287207 */ /* 0x002fe40000000000 */
[----:B------:R-:W-:Y:S02]  /*119a0*/  SEL R42, R41, R42, P0 ;  /* 0x0000002a292a7207 */ /* 0x000fe40000000000 */
[----:B------:R-:W-:Y:S02]  /*119b0*/  SEL R41, R12, R43, P0 ;  /* 0x0000002b0c297207 */ /* 0x000fe40000000000 */
[----:B------:R-:W-:Y:S02]  /*119c0*/  SEL R43, R43, R12, P0 ;  /* 0x0000000c2b2b7207 */ /* 0x000fe40000000000 */
[----:B------:R-:W-:-:S02]  /*119d0*/  SEL R45, R63, R14, P0 ;  /* 0x0000000e3f2d7207 */ /* 0x000fc40000000000 */
[----:B------:R-:W-:Y:S02]  /*119e0*/  SEL R47, R14, R63, P0 ;  /* 0x0000003f0e2f7207 */ /* 0x000fe40000000000 */
[----:B------:R-:W-:Y:S02]  /*119f0*/  SEL R48, R50, R27, P0 ;  /* 0x0000001b32307207 */ /* 0x000fe40000000000 */
[----:B--2---:R-:W-:Y:S02]  /*11a00*/  SEL R49, R10, R51, P0 ;  /* 0x000000330a317207 */ /* 0x004fe40000000000 */
[----:B------:R-:W-:Y:S02]  /*11a10*/  SEL R50, R27, R50, P0 ;  /* 0x000000321b327207 */ /* 0x000fe40000000000 */
[----:B------:R-:W-:Y:S02]  /*11a20*/  SEL R51, R51, R10, P0 ;  /* 0x0000000a33337207 */ /* 0x000fe40000000000 */
[----:B------:R-:W-:-:S02]  /*11a30*/  SEL R52, R65, R98, P0 ;  /* 0x0000006241347207 */ /* 0x000fc40000000000 */
[----:B------:R-:W-:Y:S02]  /*11a40*/  SEL R54, R98, R65, P0 ;  /* 0x0000004162367207 */ /* 0x000fe40000000000 */
[----:B---3--:R-:W-:Y:S02]  /*11a50*/  SEL R53, R67, R24, P0 ;  /* 0x0000001843357207 */ /* 0x008fe40000000000 */
[----:B------:R-:W-:Y:S02]  /*11a60*/  SEL R55, R24, R67, P0 ;  /* 0x0000004318377207 */ /* 0x000fe40000000000 */
[----:B----4-:R-:W-:Y:S02]  /*11a70*/  SEL R60, R69, R106, P0 ;  /* 0x0000006a453c7207 */ /* 0x010fe40000000000 */
        /* <DEDUP_REMOVED lines=26> */
[----:B------:R-:W-:Y:S02]  /*11c20*/  F2FP.BF16.F32.PACK_AB R4, R41, R40 ;  /* 0x000000282904723e */ /* 0x000fe400000010ff */
[----:B------:R-:W-:Y:S02]  /*11c30*/  F2FP.BF16.F32.PACK_AB R5, R45, R44 ;  /* 0x0000002c2d05723e */ /* 0x000fe400000010ff */
[----:B------:R-:W-:Y:S02]  /*11c40*/  F2FP.BF16.F32.PACK_AB R6, R43, R42 ;  /* 0x0000002a2b06723e */ /* 0x000fe400000010ff */
[----:B------:R-:W-:Y:S02]  /*11c50*/  F2FP.BF16.F32.PACK_AB R7, R47, R46 ;  /* 0x0000002e2f07723e */ /* 0x000fe400000010ff */
[----:B------:R-:W-:Y:S02]  /*11c60*/  SEL R58, R33, R58, P0 ;  /* 0x0000003a213a7207 */ /* 0x000fe40000000000 */
[----:B------:R-:W-:-:S02]  /*11c70*/  F2FP.BF16.F32.PACK_AB R8, R49, R48 ;  /* 0x000000303108723e */ /* 0x000fc400000010ff */
[----:B------:R-:W-:Y:S02]  /*11c80*/  F2FP.BF16.F32.PACK_AB R9, R53, R52 ;  /* 0x000000343509723e */ /* 0x000fe400000010ff */
[----:B------:R-:W-:Y:S02]  /*11c90*/  F2FP.BF16.F32.PACK_AB R10, R51, R50 ;  /* 0x00000032330a723e */ /* 0x000fe400000010ff */
[----:B------:R-:W-:Y:S02]  /*11ca0*/  F2FP.BF16.F32.PACK_AB R11, R55, R54 ;  /* 0x00000036370b723e */ /* 0x000fe400000010ff */
[----:B------:R-:W-:Y:S02]  /*11cb0*/  SEL R72, R74, R13, P0 ;  /* 0x0000000d4a487207 */ /* 0x000fe40000000000 */
[----:B------:R-:W-:Y:S02]  /*11cc0*/  SEL R74, R13, R74, P0 ;  /* 0x0000004a0d4a7207 */ /* 0x000fe40000000000 */
[----:B------:R-:W-:Y:S01]  /*11cd0*/  SEL R80, R82, R129, P0 ;  /* 0x0000008152507207 */ /* 0x000fe20000000000 */
[----:B------:R-:W-:Y:S01]  /*11ce0*/  STSM.16.M88.4 [R3], R4 ;  /* 0x0000000403007844 */ /* 0x000fe20000000200 */
[----:B------:R-:W-:-:S02]  /*11cf0*/  SEL R82, R129, R82, P0 ;  /* 0x0000005281527207 */ /* 0x000fc40000000000 */
[----:B------:R-:W-:Y:S01]  /*11d00*/  F2FP.BF16.F32.PACK_AB R12, R57, R56 ;  /* 0x00000038390c723e */ /* 0x000fe200000010ff */
[----:B------:R0:W-:Y:S01]  /*11d10*/  STSM.16.M88.4 [R35], R8 ;  /* 0x0000000823007844 */ /* 0x0001e20000000200 */
[----:B------:R-:W-:Y:S02]  /*11d20*/  F2FP.BF16.F32.PACK_AB R13, R61, R60 ;  /* 0x0000003c3d0d723e */ /* 0x000fe400000010ff */
[----:B------:R-:W-:Y:S02]  /*11d30*/  F2FP.BF16.F32.PACK_AB R14, R59, R58 ;  /* 0x0000003a3b0e723e */ /* 0x000fe400000010ff */
[----:B------:R-:W-:Y:S02]  /*11d40*/  F2FP.BF16.F32.PACK_AB R15, R63, R62 ;  /* 0x0000003e3f0f723e */ /* 0x000fe400000010ff */
[----:B------:R-:W-:Y:S02]  /*11d50*/  F2FP.BF16.F32.PACK_AB R24, R65, R64 ;  /* 0x000000404118723e */ /* 0x000fe400000010ff */
[----:B------:R-:W-:-:S02]  /*11d60*/  F2FP.BF16.F32.PACK_AB R25, R69, R68 ;  /* 0x000000444519723e */ /* 0x000fc400000010ff */
[----:B------:R-:W-:Y:S02]  /*11d70*/  F2FP.BF16.F32.PACK_AB R26, R67, R66 ;  /* 0x00000042431a723e */ /* 0x000fe400000010ff */
[----:B------:R-:W-:Y:S02]  /*11d80*/  F2FP.BF16.F32.PACK_AB R27, R71, R70 ;  /* 0x00000046471b723e */ /* 0x000fe400000010ff */
[----:B------:R-:W-:Y:S02]  /*11d90*/  F2FP.BF16.F32.PACK_AB R32, R73, R72 ;  /* 0x000000484920723e */ /* 0x000fe400000010ff */
[----:B------:R-:W-:Y:S02]  /*11da0*/  F2FP.BF16.F32.PACK_AB R33, R77, R76 ;  /* 0x0000004c4d21723e */ /* 0x000fe400000010ff */
[----:B------:R-:W-:Y:S02]  /*11db0*/  F2FP.BF16.F32.PACK_AB R34, R75, R74 ;  /* 0x0000004a4b22723e */ /* 0x000fe400000010ff */
[----:B0-----:R-:W-:-:S02]  /*11dc0*/  F2FP.BF16.F32.PACK_AB R35, R79, R78 ;  /* 0x0000004e4f23723e */ /* 0x001fc400000010ff */
[----:B------:R-:W-:Y:S02]  /*11dd0*/  F2FP.BF16.F32.PACK_AB R4, R81, R80 ;  /* 0x000000505104723e */ /* 0x000fe400000010ff */
[----:B------:R-:W-:Y:S02]  /*11de0*/  F2FP.BF16.F32.PACK_AB R5, R37, R36 ;  /* 0x000000242505723e */ /* 0x000fe400000010ff */
[----:B------:R-:W-:Y:S02]  /*11df0*/  F2FP.BF16.F32.PACK_AB R6, R83, R82 ;  /* 0x000000525306723e */ /* 0x000fe400000010ff */
[----:B------:R-:W-:Y:S01]  /*11e00*/  F2FP.BF16.F32.PACK_AB R7, R39, R38 ;  /* 0x000000262707723e */ /* 0x000fe200000010ff */
[----:B------:R-:W-:Y:S04]  /*11e10*/  STSM.16.M88.4 [R86], R12 ;  /* 0x0000000c56007844 */ /* 0x000fe80000000200 */
[----:B------:R0:W-:Y:S04]  /*11e20*/  STSM.16.M88.4 [R28], R24 ;  /* 0x000000181c007844 */ /* 0x0001e80000000200 */
[----:B------:R-:W-:Y:S04]  /*11e30*/  STSM.16.M88.4 [R84], R32 ;  /* 0x0000002054007844 */ /* 0x000fe80000000200 */
[----:B------:R1:W-:Y:S01]  /*11e40*/  STSM.16.M88.4 [R85], R4 ;  /* 0x0000000455007844 */ /* 0x0003e20000000200 */
[----:B------:R-:W-:Y:S01]  /*11e50*/  BAR.SYNC.DEFER_BLOCKING 0x1, 0x180 ;  /* 0x0046000000007b1d */ /* 0x000fe20000010000 */
[----:B------:R-:W-:-:S04]  /*11e60*/  ISETP.NE.U32.AND P0, PT, RZ, UR4, PT ;  /* 0x00000004ff007c0c */ /* 0x000fc8000bf05070 */
[----:B------:R-:W-:Y:S02]  /*11e70*/  ISETP.NE.AND.EX P0, PT, RZ, UR5, PT, P0 ;  /* 0x00000005ff007c0c */ /* 0x000fe4000bf05300 */
[----:B------:R-:W-:Y:S01]  /*11e80*/  IADD3 R8, P1, R99, UR4, RZ ;  /* 0x0000000463087c10 */ /* 0x000fe2000ff3e0ff */
[----:B------:R-:W-:Y:S01]  /*11e90*/  IMAD.MOV.U32 R3, RZ, RZ, RZ ;  /* 0x000000ffff037224 */ /* 0x000fe200078e00ff */
[----:B------:R-:W-:Y:S01]  /*11ea0*/  ISETP.GT.AND P3, PT, R92, 0x1, PT ;  /* 0x000000015c00780c */ /* 0x000fe20003f64270 */
[----:B0-----:R-:W-:Y:S01]  /*11eb0*/  IMAD.MOV.U32 R24, RZ, RZ, 0x9b8 ;  /* 0x000009b8ff187424 */ /* 0x001fe200078e00ff */
[----:B------:R-:W-:Y:S01]  /*11ec0*/  IADD3.X R9, R94, UR5, RZ, P1, !PT ;  /* 0x000000055e097c10 */ /* 0x000fe20008ffe4ff */
[----:B------:R-:W0:Y:S08]  /*11ed0*/  LDC R28, c[0x0][0xbe8] ;  /* 0x0002fa00ff1c7b82 */ /* 0x000e300000000800 */
[----:B------:R-:W2:Y:S01]  /*11ee0*/  LDC.64 R14, c[0x0][0xba8] ;  /* 0x0002ea00ff0e7b82 */ /* 0x000ea20000000a00 */
[----:B------:R-:W3:Y:S01]  /*11ef0*/  @P0 LDG.E R3, desc[UR40][R8.64] ;  /* 0x0000002808030981 */ /* 0x000ee2000c1e1900 */
[----:B------:R-:W-:-:S06]  /*11f00*/  SEL R24, R24, 0x978, P3 ;  /* 0x0000097818187807 */ /* 0x000fcc0001800000 */
[----:B-1----:R-:W1:Y:S01]  /*11f10*/  LDC.64 R6, c[0x0][R24+0x220] ;  /* 0x0000880018067b82 */ /* 0x002e620000000a00 */
[----:B------:R-:W-:-:S07]  /*11f20*/  ISETP.NE.U32.AND P1, PT, RZ, UR6, PT ;  /* 0x00000006ff007c0c */ /* 0x000fce000bf25070 */
[----:B------:R-:W4:Y:S01]  /*11f30*/  LDC.64 R10, c[0x0][R24+0x218] ;  /* 0x00008600180a7b82 */ /* 0x000f220000000a00 */
[----:B------:R-:W-:Y:S02]  /*11f40*/  ISETP.NE.AND.EX P1, PT, RZ, UR7, PT, P1 ;  /* 0x00000007ff007c0c */ /* 0x000fe4000bf25310 */
[----:B0-----:R-:W-:-:S05]  /*11f50*/  ISETP.NE.AND P4, PT, R28, 0x1, PT ;  /* 0x000000011c00780c */ /* 0x001fca0003f85270 */
[----:B------:R-:W0:Y:S06]  /*11f60*/  LDC.64 R12, c[0x0][R24+0x228] ;  /* 0x00008a00180c7b82 */ /* 0x000e2c0000000a00 */
[----:B------:R-:W-:Y:S01]  /*11f70*/  @P1 IADD3 R4, P2, R99, UR6, RZ ;  /* 0x0000000663041c10 */ /* 0x000fe2000ff5e0ff */
[----:B------:R-:W-:Y:S01]  /*11f80*/  ULDC UR6, c[0x0][0xa88] ;  /* 0x0002a20000067ab9 */ /* 0x000fe20000000800 */
[----:B------:R-:W3:Y:S01]  /*11f90*/  @P4 LDC R26, c[0x0][0xbec] ;  /* 0x0002fb00ff1a4b82 */ /* 0x000ee20000000800 */
[----:B------:R-:W-:Y:S01]  /*11fa0*/  IMAD.U32 R27, RZ, RZ, UR6 ;  /* 0x00000006ff1b7e24 */ /* 0x000fe2000f8e00ff */
[----:B------:R-:W-:-:S05]  /*11fb0*/  @P1 IADD3.X R5, R94, UR7, RZ, P2, !PT ;  /* 0x000000075e051c10 */ /* 0x000fca00097fe4ff */
[----:B------:R2:W5:Y:S01]  /*11fc0*/  @P1 LDG.E R27, desc[UR40][R4.64] ;  /* 0x00000028041b1981 */ /* 0x000562000c1e1900 */
[----:B------:R-:W-:Y:S01]  /*11fd0*/  ISETP.NE.U32.AND P2, PT, RZ, UR4, PT ;  /* 0x00000004ff007c0c */ /* 0x000fe2000bf45070 */
[----:B------:R-:W3:Y:S08]  /*11fe0*/  @P4 LDC R87, c[0x0][0xbf0] ;  /* 0x0002fc00ff574b82 */ /* 0x000ef00000000800 */
[----:B--2---:R2:W2:Y:S01]  /*11ff0*/  LDC.64 R4, c[0x0][R24+0x210] ;  /* 0x0000840018047b82 */ /* 0x0044a20000000a00 */
[----:B------:R-:W-:-:S04]  /*12000*/  ISETP.NE.AND.EX P2, PT, RZ, UR5, PT, P2 ;  /* 0x00000005ff007c0c */ /* 0x000fc8000bf45320 */
[----:B------:R-:W-:Y:S02]  /*12010*/  SEL R84, R97, RZ, !P2 ;  /* 0x000000ff61547207 */ /* 0x000fe40005000000 */
[----:B------:R-:W-:Y:S01]  /*12020*/  SEL R25, R96, RZ, !P2 ;  /* 0x000000ff60197207 */ /* 0x000fe20005000000 */
[----:B------:R-:W2:Y:S02]  /*12030*/  @!P3 LDC R14, c[0x0][0xb50] ;  /* 0x0002d400ff0ebb82 */ /* 0x000ea40000000800 */
[----:B-1----:R-:W-:-:S04]  /*12040*/  IMAD R7, R7, R84, RZ ;  /* 0x0000005407077224 */ /* 0x002fc800078e02ff */
[----:B------:R-:W-:Y:S02]  /*12050*/  IMAD R85, R6, R25, R7 ;  /* 0x0000001906557224 */ /* 0x000fe400078e0207 */
[-C--:B----4-:R-:W-:Y:S01]  /*12060*/  IMAD R35, R11, R89.reuse, RZ ;  /* 0x000000590b237224 */ /* 0x090fe200078e02ff */
[----:B------:R-:W-:Y:S01]  /*12070*/  SEL R33, R88, RZ, P3 ;  /* 0x000000ff58217207 */ /* 0x000fe20001800000 */
[----:B------:R-:W-:Y:S01]  /*12080*/  IMAD.WIDE.U32 R10, R10, R89, RZ ;  /* 0x000000590a0a7225 */ /* 0x000fe200078e00ff */
[----:B------:R-:W1:Y:S03]  /*12090*/  @!P3 LDC R15, c[0x0][0xb54] ;  /* 0x0002d500ff0fbb82 */ /* 0x000e660000000800 */
[----:B------:R-:W-:-:S04]  /*120a0*/  IMAD.WIDE.U32 R6, R6, R84, RZ ;  /* 0x0000005406067225 */ /* 0x000fc800078e00ff */
[----:B------:R-:W-:Y:S02]  /*120b0*/  IMAD R25, R91, 0xc0, R93 ;  /* 0x000000c05b197824 */ /* 0x000fe400078e025d */
[----:B------:R-:W-:Y:S02]  /*120c0*/  IMAD.IADD R85, R7, 0x1, R85 ;  /* 0x0000000107557824 */ /* 0x000fe400078e0255 */
[----:B------:R-:W-:Y:S02]  /*120d0*/  IMAD.MOV.U32 R7, RZ, RZ, R25 ;  /* 0x000000ffff077224 */ /* 0x000fe400078e0019 */
[----:B------:R-:W-:Y:S02]  /*120e0*/  IMAD.IADD R11, R11, 0x1, R35 ;  /* 0x000000010b0b7824 */ /* 0x000fe400078e0223 */
[-C--:B0-----:R-:W-:Y:S02]  /*120f0*/  IMAD R35, R13, R33.reuse, RZ ;  /* 0x000000210d237224 */ /* 0x081fe400078e02ff */
[----:B------:R-:W-:-:S04]  /*12100*/  IMAD.WIDE.U32 R12, R12, R33, RZ ;  /* 0x000000210c0c7225 */ /* 0x000fc800078e00ff */
[----:B------:R-:W-:Y:S01]  /*12110*/  IMAD.IADD R35, R13, 0x1, R35 ;  /* 0x000000010d237824 */ /* 0x000fe200078e0223 */
[--C-:B---3--:R-:W-:Y:S01]  /*12120*/  IADD3 R10, P2, P5, R6, R10, R3.reuse ;  /* 0x0000000a060a7210 */ /* 0x108fe20007d5e003 */
[----:B------:R-:W-:Y:S01]  /*12130*/  @P4 IMAD.HI.U32 R6, R25, R26, RZ ;  /* 0x0000001a19064227 */ /* 0x000fe200078e00ff */
[----:B------:R-:W-:-:S04]  /*12140*/  SHF.R.S32.HI R86, RZ, 0x1f, R3 ;  /* 0x0000001fff567819 */ /* 0x000fc80000011403 */
[----:B------:R-:W-:Y:S02]  /*12150*/  @P4 SHF.R.U32.HI R7, RZ, R87, R6 ;  /* 0x00000057ff074219 */ /* 0x000fe40000011606 */
[----:B------:R-:W-:-:S03]  /*12160*/  IADD3.X R11, R85, R11, R86, P2, P5 ;  /* 0x0000000b550b7210 */ /* 0x000fc600017ea456 */
[--C-:B--2---:R-:W-:Y:S01]  /*12170*/  IMAD.MOV R24, RZ, RZ, -R7.reuse ;  /* 0x000000ffff187224 */ /* 0x104fe200078e0a07 */
[----:B------:R-:W-:Y:S02]  /*12180*/  IADD3 R12, P2, P5, R7, R10, R12 ;  /* 0x0000000a070c7210 */ /* 0x000fe40007d5e00c */
[----:B------:R-:W-:Y:S01]  /*12190*/  SHF.R.S32.HI R6, RZ, 0x1f, R7 ;  /* 0x0000001fff067819 */ /* 0x000fe20000011407 */
[----:B------:R-:W-:-:S03]  /*121a0*/  IMAD R7, R28, R24, R25 ;  /* 0x000000181c077224 */ /* 0x000fc600078e0219 */
[----:B------:R-:W-:Y:S01]  /*121b0*/  IADD3.X R13, R6, R11, R35, P2, P5 ;  /* 0x0000000b060d7210 */ /* 0x000fe200017ea423 */
[-C--:B------:R-:W-:Y:S01]  /*121c0*/  IMAD R5, R5, R7.reuse, RZ ;  /* 0x0000000705057224 */ /* 0x080fe200078e02ff */
[----:B------:R-:W-:Y:S01]  /*121d0*/  SHF.R.S32.HI R11, RZ, 0x1f, R7 ;  /* 0x0000001fff0b7819 */ /* 0x000fe20000011407 */
[----:B------:R-:W-:-:S04]  /*121e0*/  IMAD.WIDE.U32 R12, R4, R7, R12 ;  /* 0x00000007040c7225 */ /* 0x000fc800078e000c */
[----:B------:R-:W-:Y:S01]  /*121f0*/  IMAD R5, R4, R11, R5 ;  /* 0x0000000b04057224 */ /* 0x000fe200078e0205 */
[----:B------:R-:W-:-:S04]  /*12200*/  LEA R14, P2, R12, R14, 0x2 ;  /* 0x0000000e0c0e7211 */ /* 0x000fc800078410ff */
[----:B------:R-:W-:-:S04]  /*12210*/  IADD3 R4, R13, R5, RZ ;  /* 0x000000050d047210 */ /* 0x000fc80007ffe0ff */
[----:B-1----:R-:W-:Y:S01]  /*12220*/  LEA.HI.X R15, R12, R15, R4, 0x2, P2 ;  /* 0x0000000f0c0f7211 */ /* 0x002fe200010f1404 */
[----:B------:R-:W-:Y:S06]  /*12230*/  @P1 BRA `(.L_x_426) ;  /* 0x0000000000101947 */ /* 0x000fec0003800000 */
[----:B------:R-:W-:Y:S05]  /*12240*/  @!P0 BRA `(.L_x_426) ;  /* 0x00000000000c8947 */ /* 0x000fea0003800000 */
[----:B------:R-:W2:Y:S04]  /*12250*/  LDG.E R4, desc[UR40][R8.64] ;  /* 0x0000002808047981 */ /* 0x000ea8000c1e1900 */
[----:B-----5:R-:W2:Y:S02]  /*12260*/  LDG.E R27, desc[UR40][R8.64+0x4] ;  /* 0x00000428081b7981 */ /* 0x020ea4000c1e1900 */
[----:B--2---:R-:W-:-:S07]  /*12270*/  IMAD.IADD R27, R27, 0x1, -R4 ;  /* 0x000000011b1b7824 */ /* 0x004fce00078e0a04 */
.L_x_426:
[----:B------:R-:W2:Y:S01]  /*12280*/  LDL R9, [R1+0x7c] ;  /* 0x00007c0001097983 */ /* 0x000ea20000100800 */
[----:B------:R-:W0:Y:S03]  /*12290*/  S2R R4, SR_TID.X ;  /* 0x0000000000047919 */ /* 0x000e260000002100 */
[----:B------:R-:W-:Y:S04]  /*122a0*/  SHFL.IDX PT, R5, R15, RZ, 0x1c1f ;  /* 0x001c1fff0f057589 */ /* 0x000fe800000e0000 */
[----:B------:R-:W-:Y:S04]  /*122b0*/  SHFL.IDX PT, R6, R14, 0x1, 0x1c1f ;  /* 0x003c1f000e067f89 */ /* 0x000fe800000e0000 */
[----:B------:R-:W-:Y:S01]  /*122c0*/  SHFL.IDX PT, R7, R15, 0x1, 0x1c1f ;  /* 0x003c1f000f077f89 */ /* 0x000fe200000e0000 */
[----:B0-----:R-:W-:-:S05]  /*122d0*/  VIADD R10, R4, 0xffffff80 ;  /* 0xffffff80040a7836 */ /* 0x001fca0000000000 */
[----:B------:R-:W-:-:S04]  /*122e0*/  SHF.R.S32.HI R8, RZ, 0x1f, R10 ;  /* 0x0000001fff087819 */ /* 0x000fc8000001140a */
[----:B------:R-:W-:-:S04]  /*122f0*/  LEA.HI R8, R8, R10, RZ, 0x7 ;  /* 0x0000000a08087211 */ /* 0x000fc800078f38ff */
[----:B------:R-:W-:Y:S01]  /*12300*/  LOP3.LUT R8, R8, 0xffffff80, RZ, 0xc0, !PT ;  /* 0xffffff8008087812 */ /* 0x000fe200078ec0ff */
[----:B------:R-:W0:Y:S04]  /*12310*/  SHFL.IDX PT, R4, R14, RZ, 0x1c1f ;  /* 0x001c1fff0e047589 */ /* 0x000e2800000e0000 */
[----:B------:R-:W-:Y:S02]  /*12320*/  IMAD.IADD R8, R10, 0x1, -R8 ;  /* 0x000000010a087824 */ /* 0x000fe400078e0a08 */
[----:B-----5:R-:W-:-:S03]  /*12330*/  IMAD R85, R27, R28, RZ ;  /* 0x0000001c1b557224 */ /* 0x020fc600078e02ff */
[----:B------:R-:W-:Y:S01]  /*12340*/  LOP3.LUT P0, RZ, R8, 0x3, RZ, 0xc0, !PT ;  /* 0x0000000308ff7812 */ /* 0x000fe2000780c0ff */
[----:B--2---:R-:W-:-:S04]  /*12350*/  IMAD R10, R91, 0xc0, R9 ;  /* 0x000000c05b0a7824 */ /* 0x004fc800078e0209 */
[C---:B------:R-:W-:Y:S01]  /*12360*/  VIADD R8, R10.reuse, 0x8 ;  /* 0x000000080a087836 */ /* 0x040fe20000000000 */
[----:B------:R-:W-:-:S04]  /*12370*/  ISETP.GE.OR P1, PT, R10, R85, P0 ;  /* 0x000000550a00720c */ /* 0x000fc80000726670 */
[----:B------:R-:W-:-:S09]  /*12380*/  ISETP.GE.OR P0, PT, R8, R85, P0 ;  /* 0x000000550800720c */ /* 0x000fd20000706670 */
[----:B0-----:R0:W-:Y:S04]  /*12390*/  @!P1 ST.E desc[UR40][R4.64], R0 ;  /* 0x0000000004009985 */ /* 0x0011e8000c101928 */
[----:B------:R0:W-:Y:S01]  /*123a0*/  @!P0 ST.E desc[UR40][R6.64], R2 ;  /* 0x0000000206008985 */ /* 0x0001e2000c101928 */
[----:B------:R-:W-:Y:S05]  /*123b0*/  @P3 BRA `(.L_x_427) ;  /* 0x00000008001c3947 */ /* 0x000fea0003800000 */
[----:B------:R-:W2:Y:S01]  /*123c0*/  LDL R87, [R1+0x2c] ;  /* 0x00002c0001577983 */ /* 0x000ea20000100800 */
[----:B------:R-:W1:Y:S01]  /*123d0*/  @P4 LDC R43, c[0x0][0xbec] ;  /* 0x0002fb00ff2b4b82 */ /* 0x000e620000000800 */
[----:B------:R-:W-:Y:S02]  /*123e0*/  ULDC.64 UR4, c[0x0][0xaa0] ;  /* 0x0002a80000047ab9 */ /* 0x000fe40000000a00 */
[----:B------:R-:W5:Y:S04]  /*123f0*/  LDL R50, [R1+0x8c] ;  /* 0x00008c0001327983 */ /* 0x000f680000100800 */
[----:B------:R-:W5:Y:S01]  /*12400*/  LDL R49, [R1+0x4c] ;  /* 0x00004c0001317983 */ /* 0x000f620000100800 */
[----:B------:R-:W3:Y:S03]  /*12410*/  @P4 LDC R45, c[0x0][0xbf0] ;  /* 0x0002fc00ff2d4b82 */ /* 0x000ee60000000800 */
[----:B------:R-:W5:Y:S04]  /*12420*/  LDL R48, [R1+0x88] ;  /* 0x0000880001307983 */ /* 0x000f680000100800 */
[----:B------:R-:W5:Y:S01]  /*12430*/  LDL R47, [R1+0x58] ;  /* 0x00005800012f7983 */ /* 0x000f620000100800 */
[----:B------:R-:W4:Y:S02]  /*12440*/  S2R R9, SR_TID.X ;  /* 0x0000000000097919 */ /* 0x000f240000002100 */
[----:B----4-:R-:W-:-:S05]  /*12450*/  VIADD R92, R9, 0xffffff80 ;  /* 0xffffff80095c7836 */ /* 0x010fca0000000000 */
[----:B------:R-:W-:-:S04]  /*12460*/  SHF.R.S32.HI R90, RZ, 0x1f, R92 ;  /* 0x0000001fff5a7819 */ /* 0x000fc8000001145c */
[----:B------:R-:W-:-:S04]  /*12470*/  LEA.HI R90, R90, R92, RZ, 0x2 ;  /* 0x0000005c5a5a7211 */ /* 0x000fc800078f10ff */
[----:B------:R-:W-:Y:S02]  /*12480*/  SHF.R.S32.HI R90, RZ, 0x2, R90 ;  /* 0x00000002ff5a7819 */ /* 0x000fe4000001145a */
[----:B------:R-:W-:-:S04]  /*12490*/  SHF.R.S32.HI R40, RZ, 0x1f, R92 ;  /* 0x0000001fff287819 */ /* 0x000fc8000001145c */
[----:B------:R-:W-:Y:S01]  /*124a0*/  LEA.HI R40, R40, R92, RZ, 0x2 ;  /* 0x0000005c28287211 */ /* 0x000fe200078f10ff */
[----:B------:R-:W-:-:S03]  /*124b0*/  IMAD R86, R86, UR4, RZ ;  /* 0x0000000456567c24 */ /* 0x000fc6000f8e02ff */
[----:B------:R-:W-:Y:S01]  /*124c0*/  LOP3.LUT R40, R40, 0xfffffffc, RZ, 0xc0, !PT ;  /* 0xfffffffc28287812 */ /* 0x000fe200078ec0ff */
[C---:B------:R-:W-:Y:S02]  /*124d0*/  IMAD R41, R3.reuse, UR5, R86 ;  /* 0x0000000503297c24 */ /* 0x040fe4000f8e0256 */
[----:B0-----:R-:W-:Y:S01]  /*124e0*/  IMAD.WIDE.U32 R2, R3, UR4, RZ ;  /* 0x0000000403027c25 */ /* 0x001fe2000f8e00ff */
[----:B------:R-:W-:-:S03]  /*124f0*/  ULDC.64 UR4, c[0x0][0xae8] ;  /* 0x0002ba0000047ab9 */ /* 0x000fc60000000a00 */
[----:B------:R-:W-:Y:S02]  /*12500*/  IMAD.IADD R40, R92, 0x1, -R40 ;  /* 0x000000015c287824 */ /* 0x000fe400078e0a28 */
[----:B------:R-:W-:Y:S01]  /*12510*/  IMAD.IADD R3, R3, 0x1, R41 ;  /* 0x0000000103037824 */ /* 0x000fe200078e0229 */
[----:B------:R-:W-:Y:S01]  /*12520*/  SHF.R.S32.HI R41, RZ, 0x1f, R84 ;  /* 0x0000001fff297819 */ /* 0x000fe20000011454 */
[----:B------:R-:W-:-:S04]  /*12530*/  IMAD.WIDE.U32 R2, R89, UR4, R2 ;  /* 0x0000000459027c25 */ /* 0x000fc8000f8e0002 */
[----:B------:R-:W-:Y:S01]  /*12540*/  IMAD R3, R89, UR5, R3 ;  /* 0x0000000559037c24 */ /* 0x000fe2000f8e0203 */
[----:B------:R-:W-:Y:S02]  /*12550*/  ULDC.64 UR4, c[0x0][0xaf0] ;  /* 0x0002bc0000047ab9 */ /* 0x000fe40000000a00 */
[----:B------:R-:W-:Y:S02]  /*12560*/  IMAD R41, R41, UR4, RZ ;  /* 0x0000000429297c24 */ /* 0x000fe4000f8e02ff */
[----:B------:R-:W-:-:S04]  /*12570*/  IMAD.WIDE.U32 R2, R84, UR4, R2 ;  /* 0x0000000454027c25 */ /* 0x000fc8000f8e0002 */
[----:B------:R-:W-:Y:S01]  /*12580*/  IMAD R41, R84, UR5, R41 ;  /* 0x0000000554297c24 */ /* 0x000fe2000f8e0229 */
[----:B------:R-:W-:-:S03]  /*12590*/  ULDC.64 UR4, c[0x0][0xae0] ;  /* 0x0002b80000047ab9 */ /* 0x000fc60000000a00 */
[----:B------:R-:W-:Y:S02]  /*125a0*/  IMAD.IADD R3, R3, 0x1, R41 ;  /* 0x0000000103037824 */ /* 0x000fe400078e0229 */
[----:B------:R-:W-:Y:S01]  /*125b0*/  IMAD R46, R91, 0xc0, R90 ;  /* 0x000000c05b2e7824 */ /* 0x000fe200078e025a */
[----:B------:R-:W-:Y:S01]  /*125c0*/  BSSY B1, `(.L_x_428) ;  /* 0x0000053000017945 */ /* 0x000fe20003800000 */
[----:B--2---:R-:W-:-:S04]  /*125d0*/  IMAD R5, R90, 0x20, R87 ;  /* 0x000000205a057824 */ /* 0x004fc800078e0257 */
[----:B------:R-:W-:-:S03]  /*125e0*/  IMAD.WIDE R20, R5, 0x2, R20 ;  /* 0x0000000205147825 */ /* 0x000fc600078e0214 */
[C---:B------:R-:W-:Y:S02]  /*125f0*/  IADD3 R5, P5, R20.reuse, 0x7800, RZ ;  /* 0x0000780014057810 */ /* 0x040fe40007fbe0ff */
[----:B------:R-:W-:Y:S02]  /*12600*/  LOP3.LUT R7, R20, 0x180, RZ, 0xc0, !PT ;  /* 0x0000018014077812 */ /* 0x000fe400078ec0ff */
[----:B------:R-:W-:Y:S02]  /*12610*/  LOP3.LUT R0, R5, 0x180, RZ, 0xc0, !PT ;  /* 0x0000018005007812 */ /* 0x000fe400078ec0ff */
[----:B------:R-:W-:Y:S02]  /*12620*/  SHF.R.U64 R7, R7, 0x3, RZ ;  /* 0x0000000307077819 */ /* 0x000fe400000012ff */
[----:B------:R-:W-:Y:S02]  /*12630*/  SHF.R.U64 R0, R0, 0x3, RZ ;  /* 0x0000000300007819 */ /* 0x000fe400000012ff */
[----:B------:R-:W-:-:S02]  /*12640*/  IADD3 R9, P0, R20, 0x1800, RZ ;  /* 0x0000180014097810 */ /* 0x000fc40007f1e0ff */
[C---:B------:R-:W-:Y:S02]  /*12650*/  IADD3 R13, P1, R20.reuse, 0x3000, RZ ;  /* 0x00003000140d7810 */ /* 0x040fe40007f3e0ff */
[C---:B------:R-:W-:Y:S02]  /*12660*/  IADD3 R25, P2, R20.reuse, 0x4800, RZ ;  /* 0x0000480014197810 */ /* 0x040fe40007f5e0ff */
[----:B------:R-:W-:Y:S02]  /*12670*/  IADD3 R33, P3, R20, 0x6000, RZ ;  /* 0x0000600014217810 */ /* 0x000fe40007f7e0ff */
[----:B------:R-:W-:Y:S02]  /*12680*/  LOP3.LUT R20, R7, R20, RZ, 0x3c, !PT ;  /* 0x0000001407147212 */ /* 0x000fe400078e3cff */
[----:B------:R-:W-:Y:S01]  /*12690*/  LOP3.LUT R36, R0, R5, RZ, 0x3c, !PT ;  /* 0x0000000500247212 */ /* 0x000fe200078e3cff */
[----:B------:R-:W-:Y:S01]  /*126a0*/  IMAD R0, R40, 0x60, R90 ;  /* 0x0000006028007824 */ /* 0x000fe200078e025a */
[----:B------:R-:W-:Y:S01]  /*126b0*/  LOP3.LUT R8, R9, 0x180, RZ, 0xc0, !PT ;  /* 0x0000018009087812 */ /* 0x000fe200078ec0ff */
[----:B------:R0:W5:Y:S01]  /*126c0*/  LD.E.128 R4, desc[UR40][R20.64] ;  /* 0x0000002814047980 */ /* 0x000162000c101d00 */
[----:B------:R-:W-:-:S02]  /*126d0*/  LOP3.LUT R12, R13, 0x180, RZ, 0xc0, !PT ;  /* 0x000001800d0c7812 */ /* 0x000fc400078ec0ff */
[----:B------:R-:W-:Y:S02]  /*126e0*/  LOP3.LUT R24, R25, 0x180, RZ, 0xc0, !PT ;  /* 0x0000018019187812 */ /* 0x000fe400078ec0ff */
[----:B------:R-:W-:Y:S02]  /*126f0*/  LOP3.LUT R32, R33, 0x180, RZ, 0xc0, !PT ;  /* 0x0000018021207812 */ /* 0x000fe400078ec0ff */
[----:B------:R-:W-:Y:S01]  /*12700*/  SHF.R.U64 R8, R8, 0x3, RZ ;  /* 0x0000000308087819 */ /* 0x000fe200000012ff */
[----:B0-----:R-:W-:Y:S01]  /*12710*/  IMAD R20, R91, 0xc0, R0 ;  /* 0x000000c05b147824 */ /* 0x001fe200078e0200 */
[----:B------:R-:W-:Y:S02]  /*12720*/  SHF.R.U64 R12, R12, 0x3, RZ ;  /* 0x000000030c0c7819 */ /* 0x000fe400000012ff */
[----:B------:R-:W-:Y:S02]  /*12730*/  SHF.R.U64 R24, R24, 0x3, RZ ;  /* 0x0000000318187819 */ /* 0x000fe400000012ff */
[----:B------:R-:W-:Y:S01]  /*12740*/  SHF.R.U64 R32, R32, 0x3, RZ ;  /* 0x0000000320207819 */ /* 0x000fe200000012ff */
[----:B-1----:R-:W-:Y:S01]  /*12750*/  @P4 IMAD.HI.U32 R0, R20, R43, RZ ;  /* 0x0000002b14004227 */ /* 0x002fe200078e00ff */
[----:B------:R-:W-:-:S02]  /*12760*/  LOP3.LUT R8, R8, R9, RZ, 0x3c, !PT ;  /* 0x0000000908087212 */ /* 0x000fc400078e3cff */
[----:B------:R-:W-:Y:S01]  /*12770*/  LOP3.LUT R12, R12, R13, RZ, 0x3c, !PT ;  /* 0x0000000d0c0c7212 */ /* 0x000fe200078e3cff */
[--C-:B------:R-:W-:Y:S01]  /*12780*/  IMAD.X R9, RZ, RZ, R21.reuse, P0 ;  /* 0x000000ffff097224 */ /* 0x100fe200000e0615 */
[----:B------:R-:W-:Y:S01]  /*12790*/  LOP3.LUT R24, R24, R25, RZ, 0x3c, !PT ;  /* 0x0000001918187212 */ /* 0x000fe200078e3cff */
[--C-:B------:R-:W-:Y:S01]  /*127a0*/  IMAD.X R13, RZ, RZ, R21.reuse, P1 ;  /* 0x000000ffff0d7224 */ /* 0x100fe200008e0615 */
[----:B------:R-:W-:Y:S01]  /*127b0*/  LOP3.LUT R32, R32, R33, RZ, 0x3c, !PT ;  /* 0x0000002120207212 */ /* 0x000fe200078e3cff */
[--C-:B------:R-:W-:Y:S02]  /*127c0*/  IMAD.X R25, RZ, RZ, R21.reuse, P2 ;  /* 0x000000ffff197224 */ /* 0x100fe400010e0615 */
[--C-:B------:R-:W-:Y:S01]  /*127d0*/  IMAD.X R33, RZ, RZ, R21.reuse, P3 ;  /* 0x000000ffff217224 */ /* 0x100fe200018e0615 */
[----:B------:R-:W5:Y:S01]  /*127e0*/  LD.E.128 R8, desc[UR40][R8.64] ;  /* 0x0000002808087980 */ /* 0x000f62000c101d00 */
[----:B------:R-:W-:Y:S02]  /*127f0*/  IMAD.X R37, RZ, RZ, R21, P5 ;  /* 0x000000ffff257224 */ /* 0x000fe400028e0615 */
[----:B------:R-:W-:Y:S01]  /*12800*/  IMAD.MOV.U32 R21, RZ, RZ, R20 ;  /* 0x000000ffff157224 */ /* 0x000fe200078e0014 */
[----:B---3--:R-:W-:Y:S01]  /*12810*/  @P4 SHF.R.U32.HI R21, RZ, R45, R0 ;  /* 0x0000002dff154219 */ /* 0x008fe20000011600 */
[----:B------:R-:W5:Y:S03]  /*12820*/  LD.E.128 R12, desc[UR40][R12.64] ;  /* 0x000000280c0c7980 */ /* 0x000f66000c101d00 */
[--C-:B------:R-:W-:Y:S01]  /*12830*/  SHF.R.S32.HI R0, RZ, 0x1f, R21.reuse ;  /* 0x0000001fff007819 */ /* 0x100fe20000011415 */
[----:B------:R-:W-:Y:S01]  /*12840*/  IMAD.MOV R43, RZ, RZ, -R21 ;  /* 0x000000ffff2b7224 */ /* 0x000fe200078e0a15 */
[----:B------:R-:W5:Y:S03]  /*12850*/  LD.E.128 R24, desc[UR40][R24.64] ;  /* 0x0000002818187980 */ /* 0x000f66000c101d00 */
[----:B------:R-:W-:Y:S01]  /*12860*/  IMAD R0, R0, UR4, RZ ;  /* 0x0000000400007c24 */ /* 0x000fe2000f8e02ff */
[----:B------:R-:W5:Y:S01]  /*12870*/  LD.E.128 R32, desc[UR40][R32.64] ;  /* 0x0000002820207980 */ /* 0x000f62000c101d00 */
[----:B------:R-:W-:-:S02]  /*12880*/  IMAD R41, R28, R43, R20 ;  /* 0x0000002b1c297224 */ /* 0x000fc400078e0214 */
[C---:B------:R-:W-:Y:S01]  /*12890*/  IMAD R43, R21.reuse, UR5, R0 ;  /* 0x00000005152b7c24 */ /* 0x040fe2000f8e0200 */
[----:B------:R-:W5:Y:S01]  /*128a0*/  LD.E.128 R36, desc[UR40][R36.64] ;  /* 0x0000002824247980 */ /* 0x000f62000c101d00 */
[----:B------:R-:W-:Y:S01]  /*128b0*/  IMAD.WIDE.U32 R2, R21, UR4, R2 ;  /* 0x0000000415027c25 */ /* 0x000fe2000f8e0002 */
[----:B------:R-:W-:Y:S01]  /*128c0*/  SHF.R.S32.HI R0, RZ, 0x1f, R41 ;  /* 0x0000001fff007819 */ /* 0x000fe20000011429 */
[----:B------:R-:W-:Y:S01]  /*128d0*/  ULDC.64 UR4, c[0x0][0xad8] ;  /* 0x0002b60000047ab9 */ /* 0x000fe20000000a00 */
[----:B------:R-:W-:Y:S01]  /*128e0*/  @!PT LDS RZ, [RZ] ;  /* 0x00000000fffff984 */ /* 0x000fe20000000800 */
[----:B------:R-:W-:Y:S01]  /*128f0*/  @!PT LDS RZ, [RZ] ;  /* 0x00000000fffff984 */ /* 0x000fe20000000800 */
[----:B------:R-:W-:Y:S01]  /*12900*/  @!PT LDS RZ, [RZ] ;  /* 0x00000000fffff984 */ /* 0x000fe20000000800 */
[----:B------:R-:W-:Y:S01]  /*12910*/  @!PT LDS RZ, [RZ] ;  /* 0x00000000fffff984 */ /* 0x000fe20000000800 */
[----:B------:R0:W-:Y:S06]  /*12920*/  MEMBAR.ALL.CTA ;  /* 0x0000000000007992 */ /* 0x0001ec0000008000 */
[----:B0-----:R-:W0:Y:S01]  /*12930*/  FENCE.VIEW.ASYNC.S ;  /* 0x00000000000073c6 */ /* 0x001e220000000000 */
[----:B------:R-:W-:-:S02]  /*12940*/  IMAD.IADD R3, R3, 0x1, R43 ;  /* 0x0000000103037824 */ /* 0x000fc400078e022b */
[----:B------:R-:W-:Y:S02]  /*12950*/  IMAD R0, R0, UR4, RZ ;  /* 0x0000000400007c24 */ /* 0x000fe4000f8e02ff */
[----:B------:R-:W-:Y:S01]  /*12960*/  IMAD.WIDE.U32 R2, R41, UR4, R2 ;  /* 0x0000000429027c25 */ /* 0x000fe2000f8e0002 */
[----:B------:R-:W-:-:S03]  /*12970*/  ISETP.GE.AND P0, PT, R46, R85, PT ;  /* 0x000000552e00720c */ /* 0x000fc60003f06270 */
[----:B------:R-:W-:Y:S01]  /*12980*/  IMAD R21, R41, UR5, R0 ;  /* 0x0000000529157c24 */ /* 0x000fe2000f8e0200 */
[----:B------:R-:W-:Y:S01]  /*12990*/  ULDC.64 UR4, c[0x0][0xa80] ;  /* 0x0002a00000047ab9 */ /* 0x000fe20000000a00 */
[----:B------:R-:W-:Y:S01]  /*129a0*/  VIADD R0, R16, 0x19c20 ;  /* 0x00019c2010007836 */ /* 0x000fe20000000000 */
[----:B------:R-:W-:Y:S01]  /*129b0*/  LEA R28, P1, R2, UR4, 0x1 ;  /* 0x00000004021c7c11 */ /* 0x000fe2000f8208ff */
[----:B------:R-:W-:-:S03]  /*129c0*/  IMAD.IADD R3, R3, 0x1, R21 ;  /* 0x0000000103037824 */ /* 0x000fc600078e0215 */
[----:B------:R-:W-:Y:S02]  /*129d0*/  PRMT R0, RZ, 0x654, R0 ;  /* 0x00000654ff007816 */ /* 0x000fe40000000000 */
[----:B------:R-:W-:Y:S01]  /*129e0*/  LEA.HI.X R44, R2, UR5, R3, 0x1, P1 ;  /* 0x00000005022c7c11 */ /* 0x000fe200088f0c03 */
[----:B0-----:R0:W1:Y:S04]  /*129f0*/  SHFL.IDX PT, R20, R28, RZ, 0x1c1f ;  /* 0x001c1fff1c147589 */ /* 0x00106800000e0000 */
[----:B------:R0:W2:Y:S01]  /*12a00*/  SHFL.IDX PT, R21, R44, RZ, 0x1c1f ;  /* 0x001c1fff2c157589 */ /* 0x0000a200000e0000 */
[----:B------:R0:W-:Y:S01]  /*12a10*/  SYNCS.ARRIVE.TRANS64.RED.A1T0 RZ, [R0+URZ], RZ ;  /* 0x000000ff00ff79a7 */ /* 0x0001e2000810043f */
[----:B------:R-:W-:Y:S05]  /*12a20*/  @P0 BRA `(.L_x_429) ;  /* 0x0000000000300947 */ /* 0x000fea0003800000 */
[----:B------:R-:W-:Y:S02]  /*12a30*/  ULDC UR4, c[0x0][0xac8] ;  /* 0x0002b20000047ab9 */ /* 0x000fe40000000800 */
[----:B-----5:R-:W-:Y:S02]  /*12a40*/  ISETP.GE.AND P1, PT, R49, UR4, PT ;  /* 0x0000000431007c0c */ /* 0x020fe4000bf26270 */
[----:B------:R-:W-:Y:S02]  /*12a50*/  ISETP.GE.AND P2, PT, R47, UR4, PT ;  /* 0x000000042f007c0c */ /* 0x000fe4000bf46270 */
[----:B------:R-:W-:-:S09]  /*12a60*/  ISETP.GE.AND P0, PT, R87, UR4, PT ;  /* 0x0000000457007c0c */ /* 0x000fd2000bf06270 */
[-C--:B-1----:R-:W-:Y:S02]  /*12a70*/  @!P1 LEA R40, P3, R49, R20.reuse, 0x1 ;  /* 0x0000001431289211 */ /* 0x082fe400078608ff */
[----:B------:R-:W-:Y:S02]  /*12a80*/  @!P2 LEA R42, P4, R47, R20, 0x1 ;  /* 0x000000142f2aa211 */ /* 0x000fe400078808ff */
[----:B--2---:R-:W-:Y:S01]  /*12a90*/  @!P0 IMAD.WIDE R2, R87, 0x2, R20 ;  /* 0x0000000257028825 */ /* 0x004fe200078e0214 */
[-C--:B------:R-:W-:Y:S02]  /*12aa0*/  @!P1 LEA.HI.X R41, R49, R21.reuse, R50, 0x1, P3 ;  /* 0x0000001531299211 */ /* 0x080fe400018f0c32 */
[----:B------:R-:W-:Y:S02]  /*12ab0*/  @!P2 LEA.HI.X R43, R47, R21, R48, 0x1, P4 ;  /* 0x000000152f2ba211 */ /* 0x000fe400020f0c30 */
[----:B------:R3:W-:Y:S04]  /*12ac0*/  @!P0 ST.E.128 desc[UR40][R2.64], R4 ;  /* 0x0000000402008985 */ /* 0x0007e8000c101d28 */
[----:B------:R3:W-:Y:S04]  /*12ad0*/  @!P1 ST.E.128 desc[UR40][R40.64], R12 ;  /* 0x0000000c28009985 */ /* 0x0007e8000c101d28 */
[----:B------:R3:W-:Y:S02]  /*12ae0*/  @!P2 ST.E.128 desc[UR40][R42.64], R32 ;  /* 0x000000202a00a985 */ /* 0x0007e4000c101d28 */
.L_x_429:
[----:B------:R-:W-:Y:S05]  /*12af0*/  BSYNC B1 ;  /* 0x0000000000017941 */ /* 0x000fea0003800000 */
.L_x_428:
[----:B0-----:R-:W-:Y:S01]  /*12b00*/  IADD3 R0, R46, 0x60, RZ ;  /* 0x000000602e007810 */ /* 0x001fe20007ffe0ff */
[----:B---3-5:R0:W3:Y:S03]  /*12b10*/  SHFL.IDX PT, R5, R44, 0x1, 0x1c1f ;  /* 0x003c1f002c057f89 */ /* 0x0280e600000e0000 */
[----:B------:R-:W-:Y:S01]  /*12b20*/  ISETP.GE.AND P0, PT, R0, R85, PT ;  /* 0x000000550000720c */ /* 0x000fe20003f06270 */
[----:B------:R0:W4:-:S12]  /*12b30*/  SHFL.IDX PT, R4, R28, 0x1, 0x1c1f ;  /* 0x003c1f001c047f89 */ /* 0x00011800000e0000 */
[----:B0-----:R-:W-:Y:S05]  /*12b40*/  @P0 BRA `(.L_x_430) ;  /* 0x0000001400b00947 */ /* 0x001fea0003800000 */
[----:B------:R-:W-:Y:S02]  /*12b50*/  ULDC UR4, c[0x0][0xac8] ;  /* 0x0002b20000047ab9 */ /* 0x000fe40000000800 */
[----:B------:R-:W-:Y:S02]  /*12b60*/  ISETP.GE.AND P2, PT, R49, UR4, PT ;  /* 0x0000000431007c0c */ /* 0x000fe4000bf46270 */
[----:B------:R-:W-:-:S11]  /*12b70*/  ISETP.GE.AND P1, PT, R87, UR4, PT ;  /* 0x0000000457007c0c */ /* 0x000fd6000bf26270 */
[----:B----4-:R-:W-:Y:S02]  /*12b80*/  @!P2 LEA R6, P0, R49, R4, 0x1 ;  /* 0x000000043106a211 */ /* 0x010fe400078008ff */
[----:B---3--:R-:W-:Y:S02]  /*12b90*/  @!P1 IMAD.WIDE R2, R87, 0x2, R4 ;  /* 0x0000000257029825 */ /* 0x008fe400078e0204 */
        /* <DEDUP_REMOVED lines=9> */
.L_x_427:
[----:B------:R-:W2:Y:S01]  /*12c30*/  LDL R98, [R1+0x30] ;  /* 0x0000300001627983 */ /* 0x000ea20000100800 */
[----:B0-----:R-:W0:Y:S01]  /*12c40*/  @P4 LDC R0, c[0x0][0xbec] ;  /* 0x0002fb00ff004b82 */ /* 0x001e220000000800 */
[----:B------:R-:W-:Y:S01]  /*12c50*/  ULDC.64 UR4, c[0x0][0xb08] ;  /* 0x0002c20000047ab9 */ /* 0x000fe20000000a00 */
[----:B------:R-:W-:Y:S01]  /*12c60*/  ULDC.64 UR6, c[0x0][0xb30] ;  /* 0x0002cc0000067ab9 */ /* 0x000fe20000000a00 */
[----:B------:R-:W3:Y:S01]  /*12c70*/  LDL R97, [R1+0x54] ;  /* 0x0000540001617983 */ /* 0x000ee20000100800 */
[----:B------:R-:W-:Y:S02]  /*12c80*/  IMAD R86, R86, UR4, RZ ;  /* 0x0000000456567c24 */ /* 0x000fe4000f8e02ff */
[C---:B------:R-:W-:Y:S01]  /*12c90*/  IMAD.WIDE.U32 R4, R3.reuse, UR4, RZ ;  /* 0x0000000403047c25 */ /* 0x040fe2000f8e00ff */
[----:B------:R1:W5:Y:S01]  /*12ca0*/  LDL R96, [R1+0x74] ;  /* 0x0000740001607983 */ /* 0x0003620000100800 */
[----:B------:R-:W4:Y:S02]  /*12cb0*/  @P4 LDC R9, c[0x0][0xbf0] ;  /* 0x0002fc00ff094b82 */ /* 0x000f240000000800 */
[----:B------:R-:W-:Y:S01]  /*12cc0*/  IMAD R3, R3, UR5, R86 ;  /* 0x0000000503037c24 */ /* 0x000fe2000f8e0256 */
[----:B------:R1:W5:Y:S01]  /*12cd0*/  LDL R95, [R1+0x64] ;  /* 0x00006400015f7983 */ /* 0x0003620000100800 */
[----:B------:R-:W-:-:S02]  /*12ce0*/  ULDC.64 UR4, c[0x0][0xb38] ;  /* 0x0002ce0000047ab9 */ /* 0x000fc40000000a00 */
[----:B------:R-:W-:Y:S01]  /*12cf0*/  IMAD.IADD R5, R5, 0x1, R3 ;  /* 0x0000000105057824 */ /* 0x000fe200078e0203 */
[----:B------:R1:W5:Y:S01]  /*12d00*/  LDL R94, [R1+0x70] ;  /* 0x00007000015e7983 */ /* 0x0003620000100800 */
[----:B------:R-:W-:Y:S01]  /*12d10*/  SHF.R.S32.HI R3, RZ, 0x1f, R84 ;  /* 0x0000001fff037819 */ /* 0x000fe20000011454 */
[C---:B------:R-:W-:Y:S02]  /*12d20*/  IMAD.WIDE.U32 R4, R89.reuse, UR4, R4 ;  /* 0x0000000459047c25 */ /* 0x040fe4000f8e0004 */
[----:B------:R1:W5:Y:S02]  /*12d30*/  LDL R93, [R1+0x60] ;  /* 0x00006000015d7983 */ /* 0x0003640000100800 */
[----:B------:R-:W-:Y:S02]  /*12d40*/  IMAD R5, R89, UR5, R5 ;  /* 0x0000000559057c24 */ /* 0x000fe4000f8e0205 */
[----:B------:R1:W5:Y:S01]  /*12d50*/  LDL R92, [R1+0x6c] ;  /* 0x00006c00015c7983 */ /* 0x0003620000100800 */
[----:B------:R-:W-:-:S03]  /*12d60*/  ULDC.64 UR4, c[0x0][0xb40] ;  /* 0x0002d00000047ab9 */ /* 0x000fc60000000a00 */
[----:B------:R1:W5:Y:S01]  /*12d70*/  LDL R90, [R1+0x5c] ;  /* 0x00005c00015a7983 */ /* 0x0003620000100800 */
[----:B------:R-:W-:Y:S02]  /*12d80*/  IMAD R3, R3, UR4, RZ ;  /* 0x0000000403037c24 */ /* 0x000fe4000f8e02ff */
[----:B0-----:R-:W-:-:S04]  /*12d90*/  @P4 IMAD.HI.U32 R0, R25, R0, RZ ;  /* 0x0000000019004227 */ /* 0x001fc800078e00ff */
[C---:B------:R-:W-:Y:S02]  /*12da0*/  IMAD R7, R84.reuse, UR5, R3 ;  /* 0x0000000554077c24 */ /* 0x040fe4000f8e0203 */
[----:B------:R-:W-:Y:S01]  /*12db0*/  IMAD.WIDE.U32 R4, R84, UR4, R4 ;  /* 0x0000000454047c25 */ /* 0x000fe2000f8e0004 */
[----:B------:R-:W-:-:S03]  /*12dc0*/  ULDC.64 UR4, c[0x0][0xb48] ;  /* 0x0002d20000047ab9 */ /* 0x000fc60000000a00 */
[----:B------:R-:W-:Y:S01]  /*12dd0*/  IMAD.MOV.U32 R3, RZ, RZ, R25 ;  /* 0x000000ffff037224 */ /* 0x000fe200078e0019 */
[----:B----4-:R-:W-:Y:S01]  /*12de0*/  @P4 SHF.R.U32.HI R3, RZ, R9, R0 ;  /* 0x00000009ff034219 */ /* 0x010fe20000011600 */
[----:B------:R-:W-:-:S03]  /*12df0*/  IMAD.IADD R5, R5, 0x1, R7 ;  /* 0x0000000105057824 */ /* 0x000fc600078e0207 */
[--C-:B------:R-:W-:Y:S01]  /*12e00*/  SHF.R.S32.HI R0, RZ, 0x1f, R3.reuse ;  /* 0x0000001fff007819 */ /* 0x100fe20000011403 */
[----:B------:R-:W-:Y:S02]  /*12e10*/  IMAD.MOV R7, RZ, RZ, -R3 ;  /* 0x000000ffff077224 */ /* 0x000fe400078e0a03 */
[----:B------:R-:W-:-:S04]  /*12e20*/  IMAD.WIDE.U32 R4, R88, UR4, R4 ;  /* 0x0000000458047c25 */ /* 0x000fc8000f8e0004 */
[----:B------:R-:W-:Y:S02]  /*12e30*/  IMAD R7, R28, R7, R25 ;  /* 0x000000071c077224 */ /* 0x000fe400078e0219 */
[----:B------:R-:W-:Y:S02]  /*12e40*/  IMAD R0, R0, UR6, RZ ;  /* 0x0000000600007c24 */ /* 0x000fe4000f8e02ff */
[----:B------:R-:W-:Y:S01]  /*12e50*/  IMAD R5, R88, UR5, R5 ;  /* 0x0000000558057c24 */ /* 0x000fe2000f8e0205 */
[----:B------:R-:W-:Y:S01]  /*12e60*/  ULDC.64 UR4, c[0x0][0xb28] ;  /* 0x0002ca0000047ab9 */ /* 0x000fe20000000a00 */
[C---:B------:R-:W-:Y:S01]  /*12e70*/  IMAD R9, R3.reuse, UR7, R0 ;  /* 0x0000000703097c24 */ /* 0x040fe2000f8e0200 */
[----:B------:R-:W-:Y:S01]  /*12e80*/  SHF.R.S32.HI R0, RZ, 0x1f, R7 ;  /* 0x0000001fff007819 */ /* 0x000fe20000011407 */
[----:B------:R-:W-:-:S04]  /*12e90*/  IMAD.WIDE.U32 R4, R3, UR6, R4 ;  /* 0x0000000603047c25 */ /* 0x000fc8000f8e0004 */
[----:B------:R-:W-:Y:S02]  /*12ea0*/  IMAD R0, R0, UR4, RZ ;  /* 0x0000000400007c24 */ /* 0x000fe4000f8e02ff */
[----:B------:R-:W-:Y:S02]  /*12eb0*/  IMAD.IADD R5, R5, 0x1, R9 ;  /* 0x0000000105057824 */ /* 0x000fe400078e0209 */
[C---:B------:R-:W-:Y:S02]  /*12ec0*/  IMAD R3, R7.reuse, UR5, R0 ;  /* 0x0000000507037c24 */ /* 0x040fe4000f8e0200 */
[----:B------:R-:W-:Y:S01]  /*12ed0*/  IMAD.WIDE.U32 R4, R7, UR4, R4 ;  /* 0x0000000407047c25 */ /* 0x000fe2000f8e0004 */
[----:B------:R-:W-:Y:S01]  /*12ee0*/  ISETP.GE.AND P0, PT, R10, R85, PT ;  /* 0x000000550a00720c */ /* 0x000fe20003f06270 */
[----:B------:R-:W-:Y:S02]  /*12ef0*/  ULDC.64 UR4, c[0x0][0xb00] ;  /* 0x0002c00000047ab9 */ /* 0x000fe40000000a00 */
[----:B------:R-:W-:Y:S01]  /*12f00*/  VIADD R2, R16, 0x19c20 ;  /* 0x00019c2010027836 */ /* 0x000fe20000000000 */
[----:B------:R-:W-:Y:S01]  /*12f10*/  LEA R32, P1, R4, UR4, 0x2 ;  /* 0x0000000404207c11 */ /* 0x000fe2000f8210ff */
[----:B------:R-:W-:-:S03]  /*12f20*/  IMAD.IADD R3, R5, 0x1, R3 ;  /* 0x0000000105037824 */ /* 0x000fc600078e0203 */
[----:B------:R-:W-:Y:S02]  /*12f30*/  PRMT R2, RZ, 0x654, R2 ;  /* 0x00000654ff027816 */ /* 0x000fe40000000002 */
[----:B------:R-:W-:Y:S01]  /*12f40*/  LEA.HI.X R34, R4, UR5, R3, 0x2, P1 ;  /* 0x0000000504227c11 */ /* 0x000fe200088f1403 */
[----:B------:R-:W-:Y:S01]  /*12f50*/  BSSY B1, `(.L_x_431) ;  /* 0x0000044000017945 */ /* 0x000fe20003800000 */
[----:B------:R0:W-:Y:S03]  /*12f60*/  SYNCS.ARRIVE.TRANS64.RED.A1T0 RZ, [R2+URZ], RZ ;  /* 0x000000ff02ff79a7 */ /* 0x0001e6000810043f */
[----:B------:R1:W4:Y:S04]  /*12f70*/  SHFL.IDX PT, R3, R34, RZ, 0x1c1f ;  /* 0x001c1fff22037589 */ /* 0x00032800000e0000 */
[----:B0-----:R1:W0:Y:S01]  /*12f80*/  SHFL.IDX PT, R2, R32, RZ, 0x1c1f ;  /* 0x001c1fff20027589 */ /* 0x00122200000e0000 */
[----:B--2---:R-:W-:-:S02]  /*12f90*/  VIADD R87, R98, 0x8 ;  /* 0x0000000862577836 */ /* 0x004fc40000000000 */
[C---:B------:R-:W-:Y:S02]  /*12fa0*/  VIADD R89, R98.reuse, 0x10 ;  /* 0x0000001062597836 */ /* 0x040fe40000000000 */
[C---:B------:R-:W-:Y:S02]  /*12fb0*/  VIADD R91, R98.reuse, 0x18 ;  /* 0x00000018625b7836 */ /* 0x040fe40000000000 */
[C---:B------:R-:W-:Y:S02]  /*12fc0*/  VIADD R35, R98.reuse, 0x20 ;  /* 0x0000002062237836 */ /* 0x040fe40000000000 */
[C---:B------:R-:W-:Y:S02]  /*12fd0*/  VIADD R33, R98.reuse, 0x28 ;  /* 0x0000002862217836 */ /* 0x040fe40000000000 */
[C---:B------:R-:W-:Y:S02]  /*12fe0*/  VIADD R27, R98.reuse, 0x30 ;  /* 0x00000030621b7836 */ /* 0x040fe40000000000 */
[----:B------:R-:W-:Y:S01]  /*12ff0*/  VIADD R25, R98, 0x38 ;  /* 0x0000003862197836 */ /* 0x000fe20000000000 */
[----:B---3--:R-:W-:-:S02]  /*13000*/  SHF.R.S32.HI R9, RZ, 0x1f, R97 ;  /* 0x0000001fff097819 */ /* 0x008fc40000011461 */
[----:B------:R-:W-:Y:S02]  /*13010*/  SHF.R.S32.HI R84, RZ, 0x1f, R87 ;  /* 0x0000001fff547819 */ /* 0x000fe40000011457 */
[----:B------:R-:W-:Y:S02]  /*13020*/  SHF.R.S32.HI R86, RZ, 0x1f, R89 ;  /* 0x0000001fff567819 */ /* 0x000fe40000011459 */
[----:B------:R-:W-:Y:S02]  /*13030*/  SHF.R.S32.HI R88, RZ, 0x1f, R91 ;  /* 0x0000001fff587819 */ /* 0x000fe4000001145b */
[----:B------:R-:W-:Y:S02]  /*13040*/  SHF.R.S32.HI R28, RZ, 0x1f, R35 ;  /* 0x0000001fff1c7819 */ /* 0x000fe40000011423 */
[----:B------:R-:W-:Y:S02]  /*13050*/  SHF.R.S32.HI R24, RZ, 0x1f, R33 ;  /* 0x0000001fff187819 */ /* 0x000fe40000011421 */
[----:B------:R-:W-:-:S02]  /*13060*/  SHF.R.S32.HI R26, RZ, 0x1f, R27 ;  /* 0x0000001fff1a7819 */ /* 0x000fc4000001141b */
[----:B------:R-:W-:Y:S01]  /*13070*/  SHF.R.S32.HI R0, RZ, 0x1f, R25 ;  /* 0x0000001fff007819 */ /* 0x000fe20000011419 */
[----:B01--4-:R-:W-:Y:S06]  /*13080*/  @P0 BRA `(.L_x_432) ;  /* 0x0000000000c00947 */ /* 0x013fec0003800000 */
[----:B------:R-:W-:Y:S02]  /*13090*/  ULDC UR4, c[0x0][0xac8] ;  /* 0x0002b20000047ab9 */ /* 0x000fe40000000800 */
[----:B------:R-:W-:Y:S02]  /*130a0*/  ISETP.GE.AND P1, PT, R87, UR4, PT ;  /* 0x0000000457007c0c */ /* 0x000fe4000bf26270 */
[----:B------:R-:W-:Y:S02]  /*130b0*/  ISETP.GE.AND P2, PT, R98, UR4, PT ;  /* 0x0000000462007c0c */ /* 0x000fe4000bf46270 */
[----:B------:R-:W-:Y:S02]  /*130c0*/  ISETP.GE.AND P0, PT, R89, UR4, PT ;  /* 0x0000000459007c0c */ /* 0x000fe4000bf06270 */
[----:B------:R-:W-:Y:S02]  /*130d0*/  ISETP.GE.AND P3, PT, R91, UR4, PT ;  /* 0x000000045b007c0c */ /* 0x000fe4000bf66270 */
[----:B------:R-:W-:-:S05]  /*130e0*/  ISETP.GE.AND P4, PT, R35, UR4, PT ;  /* 0x0000000423007c0c */ /* 0x000fca000bf86270 */
[CC--:B------:R-:W-:Y:S02]  /*130f0*/  @!P1 LEA R6, P6, R87.reuse, R2.reuse, 0x2 ;  /* 0x0000000257069211 */ /* 0x0c0fe400078c10ff */
[----:B------:R-:W-:Y:S02]  /*13100*/  @!P2 IMAD.WIDE R10, R98, 0x4, R2 ;  /* 0x00000004620aa825 */ /* 0x000fe400078e0202 */
[-C--:B------:R-:W-:Y:S02]  /*13110*/  @!P1 LEA.HI.X R7, R87, R3.reuse, R84, 0x2, P6 ;  /* 0x0000000357079211 */ /* 0x080fe400030f1454 */
[----:B------:R-:W-:Y:S01]  /*13120*/  @!P0 LEA R4, P5, R89, R2, 0x2 ;  /* 0x0000000259048211 */ /* 0x000fe200078a10ff */
[----:B------:R-:W-:Y:S01]  /*13130*/  @!P2 ST.E.64 desc[UR40][R10.64], R40 ;  /* 0x000000280a00a985 */ /* 0x000fe2000c101b28 */
[----:B------:R-:W-:Y:S02]  /*13140*/  ISETP.GE.AND P2, PT, R33, UR4, PT ;  /* 0x0000000421007c0c */ /* 0x000fe4000bf46270 */
[----:B------:R-:W-:Y:S01]  /*13150*/  @!P0 LEA.HI.X R5, R89, R3, R86, 0x2, P5 ;  /* 0x0000000359058211 */ /* 0x000fe200028f1456 */
[----:B------:R-:W-:Y:S01]  /*13160*/  @!P1 ST.E.64 desc[UR40][R6.64], R42 ;  /* 0x0000002a06009985 */ /* 0x000fe2000c101b28 */
[----:B------:R-:W-:-:S02]  /*13170*/  ISETP.GE.AND P1, PT, R27, UR4, PT ;  /* 0x000000041b007c0c */ /* 0x000fc4000bf26270 */
[-C--:B------:R-:W-:Y:S01]  /*13180*/  @!P3 LEA R12, P6, R91, R2.reuse, 0x2 ;  /* 0x000000025b0cb211 */ /* 0x080fe200078c10ff */
[----:B------:R0:W-:Y:S01]  /*13190*/  @!P0 ST.E.64 desc[UR40][R4.64], R48 ;  /* 0x0000003004008985 */ /* 0x0001e2000c101b28 */
[-C--:B------:R-:W-:Y:S02]  /*131a0*/  @!P4 LEA R20, P5, R35, R2.reuse, 0x2 ;  /* 0x000000022314c211 */ /* 0x080fe400078a10ff */
[-C--:B------:R-:W-:Y:S02]  /*131b0*/  @!P3 LEA.HI.X R13, R91, R3.reuse, R88, 0x2, P6 ;  /* 0x000000035b0db211 */ /* 0x080fe400030f1458 */
[----:B------:R-:W-:Y:S02]  /*131c0*/  ISETP.GE.AND P0, PT, R25, UR4, PT ;  /* 0x0000000419007c0c */ /* 0x000fe4000bf06270 */
[----:B------:R-:W-:Y:S01]  /*131d0*/  @!P4 LEA.HI.X R21, R35, R3, R28, 0x2, P5 ;  /* 0x000000032315c211 */ /* 0x000fe200028f141c */
[----:B------:R1:W-:Y:S01]  /*131e0*/  @!P3 ST.E.64 desc[UR40][R12.64], R50 ;  /* 0x000000320c00b985 */ /* 0x0003e2000c101b28 */
[----:B------:R-:W-:-:S02]  /*131f0*/  @!P2 LEA R14, P6, R33, R2, 0x2 ;  /* 0x00000002210ea211 */ /* 0x000fc400078c10ff */
[----:B------:R-:W-:Y:S01]  /*13200*/  ISETP.GE.AND P3, PT, R97, UR4, PT ;  /* 0x0000000461007c0c */ /* 0x000fe2000bf66270 */
[----:B------:R-:W-:Y:S01]  /*13210*/  @!P4 ST.E.64 desc[UR40][R20.64], R56 ;  /* 0x000000381400c985 */ /* 0x000fe2000c101b28 */
[-C--:B------:R-:W-:Y:S02]  /*13220*/  @!P2 LEA.HI.X R15, R33, R3.reuse, R24, 0x2, P6 ;  /* 0x00000003210fa211 */ /* 0x080fe400030f1418 */
[----:B0-----:R-:W-:Y:S02]  /*13230*/  @!P1 LEA R4, P4, R27, R2, 0x2 ;  /* 0x000000021b049211 */ /* 0x001fe400078810ff */
[----:B-----5:R-:W-:Y:S01]  /*13240*/  ISETP.GE.AND P5, PT, R95, UR4, PT ;  /* 0x000000045f007c0c */ /* 0x020fe2000bfa6270 */
[----:B------:R0:W-:Y:S01]  /*13250*/  @!P2 ST.E.64 desc[UR40][R14.64], R58 ;  /* 0x0000003a0e00a985 */ /* 0x0001e2000c101b28 */
[----:B------:R-:W-:Y:S02]  /*13260*/  @!P1 LEA.HI.X R5, R27, R3, R26, 0x2, P4 ;  /* 0x000000031b059211 */ /* 0x000fe400020f141a */
[----:B------:R-:W-:-:S02]  /*13270*/  ISETP.GE.AND P4, PT, R93, UR4, PT ;  /* 0x000000045d007c0c */ /* 0x000fc4000bf86270 */
[----:B------:R-:W-:Y:S01]  /*13280*/  ISETP.GE.AND P2, PT, R90, UR4, PT ;  /* 0x000000045a007c0c */ /* 0x000fe2000bf46270 */
[----:B------:R2:W-:Y:S01]  /*13290*/  @!P1 ST.E.64 desc[UR40][R4.64], R64 ;  /* 0x0000004004009985 */ /* 0x0005e2000c101b28 */
[-C--:B------:R-:W-:Y:S02]  /*132a0*/  @!P0 LEA R10, P6, R25, R2.reuse, 0x2 ;  /* 0x00000002190a8211 */ /* 0x080fe400078c10ff */
[----:B------:R-:W-:Y:S02]  /*132b0*/  @!P3 LEA R6, P1, R97, R2, 0x2 ;  /* 0x000000026106b211 */ /* 0x000fe400078210ff */
[-C--:B------:R-:W-:Y:S02]  /*132c0*/  @!P0 LEA.HI.X R11, R25, R3.reuse, R0, 0x2, P6 ;  /* 0x00000003190b8211 */ /* 0x080fe400030f1400 */
[----:B------:R-:W-:-:S03]  /*132d0*/  @!P3 LEA.HI.X R7, R97, R3, R9, 0x2, P1 ;  /* 0x000000036107b211 */ /* 0x000fc600008f1409 */
[----:B------:R2:W-:Y:S01]  /*132e0*/  @!P0 ST.E.64 desc[UR40][R10.64], R66 ;  /* 0x000000420a008985 */ /* 0x0005e2000c101b28 */
[-C--:B-1----:R-:W-:Y:S02]  /*132f0*/  @!P5 LEA R12, P0, R95, R2.reuse, 0x2 ;  /* 0x000000025f0cd211 */ /* 0x082fe400078010ff */
[-C--:B0-----:R-:W-:Y:S01]  /*13300*/  @!P4 LEA R14, P1, R93, R2.reuse, 0x2 ;  /* 0x000000025d0ec211 */ /* 0x081fe200078210ff */
[----:B------:R2:W-:Y:S01]  /*13310*/  @!P3 ST.E.64 desc[UR40][R6.64], R72 ;  /* 0x000000480600b985 */ /* 0x0005e2000c101b28 */
[C---:B------:R-:W-:Y:S02]  /*13320*/  @!P2 LEA R2, P6, R90.reuse, R2, 0x2 ;  /* 0x000000025a02a211 */ /* 0x040fe400078c10ff */
[-C--:B------:R-:W-:Y:S02]  /*13330*/  @!P5 LEA.HI.X R13, R95, R3.reuse, R96, 0x2, P0 ;  /* 0x000000035f0dd211 */ /* 0x080fe400000f1460 */
[-C--:B------:R-:W-:Y:S02]  /*13340*/  @!P4 LEA.HI.X R15, R93, R3.reuse, R94, 0x2, P1 ;  /* 0x000000035d0fc211 */ /* 0x080fe400008f145e */
[----:B------:R-:W-:Y:S01]  /*13350*/  @!P2 LEA.HI.X R3, R90, R3, R92, 0x2, P6 ;  /* 0x000000035a03a211 */ /* 0x000fe200030f145c */
[----:B------:R2:W-:Y:S04]  /*13360*/  @!P5 ST.E.64 desc[UR40][R12.64], R74 ;  /* 0x0000004a0c00d985 */ /* 0x0005e8000c101b28 */
[----:B------:R2:W-:Y:S04]  /*13370*/  @!P4 ST.E.64 desc[UR40][R14.64], R80 ;  /* 0x000000500e00c985 */ /* 0x0005e8000c101b28 */
[----:B------:R2:W-:Y:S02]  /*13380*/  @!P2 ST.E.64 desc[UR40][R2.64], R82 ;  /* 0x000000520200a985 */ /* 0x0005e4000c101b28 */
.L_x_432:
[----:B------:R-:W-:Y:S05]  /*13390*/  BSYNC B1 ;  /* 0x0000000000017941 */ /* 0x000fea0003800000 */
.L_x_431:
[----:B------:R-:W-:Y:S01]  /*133a0*/  ISETP.GE.AND P0, PT, R8, R85, PT ;  /* 0x000000550800720c */ /* 0x000fe20003f06270 */
[----:B--2---:R0:W1:Y:S04]  /*133b0*/  SHFL.IDX PT, R3, R34, 0x1, 0x1c1f ;  /* 0x003c1f0022037f89 */ /* 0x00406800000e0000 */
[----:B------:R0:W2:Y:S08]  /*133c0*/  SHFL.IDX PT, R2, R32, 0x1, 0x1c1f ;  /* 0x003c1f0020027f89 */ /* 0x0000b000000e0000 */
[----:B0-----:R-:W-:Y:S05]  /*133d0*/  @P0 BRA `(.L_x_430) ;  /* 0x0000000c008c0947 */ /* 0x001fea0003800000 */
[----:B------:R-:W-:Y:S02]  /*133e0*/  ULDC UR4, c[0x0][0xac8] ;  /* 0x0002b20000047ab9 */ /* 0x000fe40000000800 */
[----:B------:R-:W-:Y:S02]  /*133f0*/  ISETP.GE.AND P6, PT, R87, UR4, PT ;  /* 0x0000000457007c0c */ /* 0x000fe4000bfc6270 */
[----:B------:R-:W-:Y:S02]  /*13400*/  ISETP.GE.AND P1, PT, R98, UR4, PT ;  /* 0x0000000462007c0c */ /* 0x000fe4000bf26270 */
[----:B------:R-:W-:Y:S02]  /*13410*/  ISETP.GE.AND P4, PT, R89, UR4, PT ;  /* 0x0000000459007c0c */ /* 0x000fe4000bf86270 */
[----:B------:R-:W-:Y:S02]  /*13420*/  ISETP.GE.AND P3, PT, R91, UR4, PT ;  /* 0x000000045b007c0c */ /* 0x000fe4000bf66270 */
[----:B------:R-:W-:-:S05]  /*13430*/  ISETP.GE.AND P2, PT, R35, UR4, PT ;  /* 0x0000000423007c0c */ /* 0x000fca000bf46270 */
[CC--:B--2---:R-:W-:Y:S02]  /*13440*/  @!P6 LEA R4, P0, R87.reuse, R2.reuse, 0x2 ;  /* 0x000000025704e211 */ /* 0x0c4fe400078010ff */
[----:B-1----:R-:W-:Y:S02]  /*13450*/  @!P1 IMAD.WIDE R10, R98, 0x4, R2 ;  /* 0x00000004620a9825 */ /* 0x002fe400078e0202 */
[----:B------:R-:W-:Y:S02]  /*13460*/  @!P6 LEA.HI.X R5, R87, R3, R84, 0x2, P0 ;  /* 0x000000035705e211 */ /* 0x000fe400000f1454 */
[----:B------:R-:W-:Y:S01]  /*13470*/  ISETP.GE.AND P0, PT, R33, UR4, PT ;  /* 0x0000000421007c0c */ /* 0x000fe2000bf06270 */
[----:B------:R-:W-:Y:S01]  /*13480*/  @!P1 ST.E.64 desc[UR40][R10.64], R44 ;  /* 0x0000002c0a009985 */ /* 0x000fe2000c101b28 */
[-C--:B------:R-:W-:Y:S02]  /*13490*/  @!P4 LEA R6, P5, R89, R2.reuse, 0x2 ;  /* 0x000000025906c211 */ /* 0x080fe400078a10ff */
[----:B------:R-:W-:Y:S01]  /*134a0*/  ISETP.GE.AND P1, PT, R27, UR4, PT ;  /* 0x000000041b007c0c */ /* 0x000fe2000bf26270 */
[----:B------:R0:W-:Y:S01]  /*134b0*/  @!P6 ST.E.64 desc[UR40][R4.64], R46 ;  /* 0x0000002e0400e985 */ /* 0x0001e2000c101b28 */
[----:B------:R-:W-:-:S02]  /*134c0*/  @!P3 LEA R12, P6, R91, R2, 0x2 ;  /* 0x000000025b0cb211 */ /* 0x000fc400078c10ff */
[-C--:B------:R-:W-:Y:S02]  /*134d0*/  @!P4 LEA.HI.X R7, R89, R3.reuse, R86, 0x2, P5 ;  /* 0x000000035907c211 */ /* 0x080fe400028f1456 */
[-C--:B------:R-:W-:Y:S02]  /*134e0*/  @!P3 LEA.HI.X R13, R91, R3.reuse, R88, 0x2, P6 ;  /* 0x000000035b0db211 */ /* 0x080fe400030f1458 */
[-C--:B------:R-:W-:Y:S01]  /*134f0*/  @!P2 LEA R14, P5, R35, R2.reuse, 0x2 ;  /* 0x00000002230ea211 */ /* 0x080fe200078a10ff */
[----:B------:R1:W-:Y:S01]  /*13500*/  @!P4 ST.E.64 desc[UR40][R6.64], R52 ;  /* 0x000000340600c985 */ /* 0x0003e2000c101b28 */
[----:B------:R-:W-:Y:S02]  /*13510*/  @!P0 LEA R20, P6, R33, R2, 0x2 ;  /* 0x0000000221148211 */ /* 0x000fe400078c10ff */
[-C--:B------:R-:W-:Y:S01]  /*13520*/  @!P2 LEA.HI.X R15, R35, R3.reuse, R28, 0x2, P5 ;  /* 0x00000003230fa211 */ /* 0x080fe200028f141c */
[----:B------:R2:W-:Y:S01]  /*13530*/  @!P3 ST.E.64 desc[UR40][R12.64], R54 ;  /* 0x000000360c00b985 */ /* 0x0005e2000c101b28 */
[----:B------:R-:W-:-:S02]  /*13540*/  @!P0 LEA.HI.X R21, R33, R3, R24, 0x2, P6 ;  /* 0x0000000321158211 */ /* 0x000fc400030f1418 */
[----:B------:R-:W-:Y:S01]  /*13550*/  ISETP.GE.AND P6, PT, R25, UR4, PT ;  /* 0x0000000419007c0c */ /* 0x000fe2000bfc6270 */
[----:B------:R2:W-:Y:S01]  /*13560*/  @!P2 ST.E.64 desc[UR40][R14.64], R60 ;  /* 0x0000003c0e00a985 */ /* 0x0005e2000c101b28 */
[----:B------:R-:W-:Y:S02]  /*13570*/  ISETP.GE.AND P4, PT, R97, UR4, PT ;  /* 0x0000000461007c0c */ /* 0x000fe4000bf86270 */
[----:B-----5:R-:W-:Y:S01]  /*13580*/  ISETP.GE.AND P3, PT, R95, UR4, PT ;  /* 0x000000045f007c0c */ /* 0x020fe2000bf66270 */
[----:B------:R2:W-:Y:S01]  /*13590*/  @!P0 ST.E.64 desc[UR40][R20.64], R62 ;  /* 0x0000003e14008985 */ /* 0x0005e2000c101b28 */
[----:B------:R-:W-:Y:S02]  /*135a0*/  ISETP.GE.AND P2, PT, R93, UR4, PT ;  /* 0x000000045d007c0c */ /* 0x000fe4000bf46270 */
[----:B------:R-:W-:-:S04]  /*135b0*/  @!P1 LEA R32, P5, R27, R2, 0x2 ;  /* 0x000000021b209211 */ /* 0x000fc800078a10ff */
[-C--:B------:R-:W-:Y:S02]  /*135c0*/  @!P1 LEA.HI.X R33, R27, R3.reuse, R26, 0x2, P5 ;  /* 0x000000031b219211 */ /* 0x080fe400028f141a */
[-C--:B0-----:R-:W-:Y:S02]  /*135d0*/  @!P6 LEA R4, P5, R25, R2.reuse, 0x2 ;  /* 0x000000021904e211 */ /* 0x081fe400078a10ff */
[-C--:B------:R-:W-:Y:S01]  /*135e0*/  @!P4 LEA R8, P0, R97, R2.reuse, 0x2 ;  /* 0x000000026108c211 */ /* 0x080fe200078010ff */
[----:B------:R2:W-:Y:S01]  /*135f0*/  @!P1 ST.E.64 desc[UR40][R32.64], R68 ;  /* 0x0000004420009985 */ /* 0x0005e2000c101b28 */
[-C--:B------:R-:W-:Y:S02]  /*13600*/  @!P6 LEA.HI.X R5, R25, R3.reuse, R0, 0x2, P5 ;  /* 0x000000031905e211 */ /* 0x080fe400028f1400 */
[-C--:B-1----:R-:W-:Y:S02]  /*13610*/  @!P3 LEA R6, P1, R95, R2.reuse, 0x2 ;  /* 0x000000025f06b211 */ /* 0x082fe400078210ff */
        /* <DEDUP_REMOVED lines=10> */
[----:B------:R-:W-:-:S04]  /*136c0*/  LEA R2, P0, R90, R2, 0x2 ;  /* 0x000000025a027211 */ /* 0x000fc800078010ff */
[----:B------:R-:W-:-:S05]  /*136d0*/  LEA.HI.X R3, R90, R3, R92, 0x2, P0 ;  /* 0x000000035a037211 */ /* 0x000fca00000f145c */
[----:B------:R0:W-:Y:S01]  /*136e0*/  ST.E.64 desc[UR40][R2.64], R38 ;  /* 0x0000002602007985 */ /* 0x0001e2000c101b28 */
[----:B------:R-:W-:Y:S05]  /*136f0*/  BRA `(.L_x_430) ;  /* 0x0000000800c47947 */ /* 0x000fea0003800000 */
.L_x_425:
[----:B0-----:R-:W2:Y:S01]  /*13700*/  LDL.LU R4, [R1+0x38] ;  /* 0x0000380001047983 */ /* 0x001ea20000300800 */
[----:B------:R-:W-:Y:S01]  /*13710*/  ULDC.64 UR6, c[0x0][0xc08] ;  /* 0x0003020000067ab9 */ /* 0x000fe20000000a00 */
[----:B------:R-:W-:Y:S02]  /*13720*/  ULDC.64 UR4, c[0x0][0xc00] ;  /* 0x0003000000047ab9 */ /* 0x000fe40000000a00 */
[----:B------:R-:W3:Y:S01]  /*13730*/  LDL.LU R0, [R1+0x3c] ;  /* 0x00003c0001007983 */ /* 0x000ee20000300800 */
[----:B------:R-:W-:Y:S01]  /*13740*/  ISETP.NE.U32.AND P1, PT, RZ, UR6, PT ;  /* 0x00000006ff007c0c */ /* 0x000fe2000bf25070 */
[----:B------:R-:W-:Y:S01]  /*13750*/  IMAD.MOV.U32 R15, RZ, RZ, RZ ;  /* 0x000000ffff0f7224 */ /* 0x000fe200078e00ff */
[----:B------:R-:W-:Y:S01]  /*13760*/  ISETP.NE.U32.AND P0, PT, RZ, UR4, PT ;  /* 0x00000004ff007c0c */ /* 0x000fe2000bf05070 */
[----:B------:R-:W0:Y:S01]  /*13770*/  S2R R6, SR_TID.X ;  /* 0x0000000000067919 */ /* 0x000e220000002100 */
[----:B------:R-:W-:Y:S02]  /*13780*/  ISETP.NE.AND.EX P1, PT, RZ, UR7, PT, P1 ;  /* 0x00000007ff007c0c */ /* 0x000fe4000bf25310 */
[----:B------:R-:W-:-:S02]  /*13790*/  ISETP.NE.AND.EX P0, PT, RZ, UR5, PT, P0 ;  /* 0x00000005ff007c0c */ /* 0x000fc4000bf05300 */
[----:B--2---:R-:W-:-:S04]  /*137a0*/  IADD3 R2, P2, R4, UR4, RZ ;  /* 0x0000000404027c10 */ /* 0x004fc8000ff5e0ff */
[----:B---3--:R-:W-:-:S05]  /*137b0*/  IADD3.X R3, R0, UR5, RZ, P2, !PT ;  /* 0x0000000500037c10 */ /* 0x008fca00097fe4ff */
[----:B------:R-:W-:Y:S01]  /*137c0*/  @P1 IADD3 R4, P2, R4, UR6, RZ ;  /* 0x0000000604041c10 */ /* 0x000fe2000ff5e0ff */
[----:B------:R-:W-:Y:S01]  /*137d0*/  ULDC UR4, c[0x0][0xa88] ;  /* 0x0002a20000047ab9 */ /* 0x000fe20000000800 */
[----:B------:R2:W5:Y:S02]  /*137e0*/  @P0 LDG.E R15, desc[UR40][R2.64] ;  /* 0x00000028020f0981 */ /* 0x000564000c1e1900 */
[----:B------:R-:W-:Y:S01]  /*137f0*/  @P1 IADD3.X R5, R0, UR7, RZ, P2, !PT ;  /* 0x0000000700051c10 */ /* 0x000fe200097fe4ff */
[----:B------:R-:W-:Y:S02]  /*13800*/  IMAD.U32 R0, RZ, RZ, UR4 ;  /* 0x00000004ff007e24 */ /* 0x000fe4000f8e00ff */
[----:B0-----:R-:W-:-:S04]  /*13810*/  VIADD R32, R6, 0xffffff80 ;  /* 0xffffff8006207836 */ /* 0x001fc80000000000 */
[----:B------:R2:W5:Y:S01]  /*13820*/  @P1 LDG.E R0, desc[UR40][R4.64] ;  /* 0x0000002804001981 */ /* 0x000562000c1e1900 */
[----:B------:R-:W-:Y:S02]  /*13830*/  ISETP.GT.AND P3, PT, R32, 0xbf, PT ;  /* 0x000000bf2000780c */ /* 0x000fe40003f64270 */
[----:B------:R-:W-:Y:S01]  /*13840*/  ISETP.GT.AND P2, PT, R92, 0x1, PT ;  /* 0x000000015c00780c */ /* 0x000fe20003f44270 */
[----:B------:R-:W-:-:S12]  /*13850*/  @P1 BRA `(.L_x_433) ;  /* 0x0000000000101947 */ /* 0x000fd80003800000 */
[----:B------:R-:W-:Y:S05]  /*13860*/  @!P0 BRA `(.L_x_433) ;  /* 0x00000000000c8947 */ /* 0x000fea0003800000 */
[----:B--2---:R-:W2:Y:S04]  /*13870*/  LDG.E R5, desc[UR40][R2.64] ;  /* 0x0000002802057981 */ /* 0x004ea8000c1e1900 */
[----:B-----5:R-:W2:Y:S02]  /*13880*/  LDG.E R0, desc[UR40][R2.64+0x4] ;  /* 0x0000042802007981 */ /* 0x020ea4000c1e1900 */
[----:B--2---:R-:W-:-:S07]  /*13890*/  IMAD.IADD R0, R0, 0x1, -R5 ;  /* 0x0000000100007824 */ /* 0x004fce00078e0a05 */
.L_x_433:
[----:B--2---:R-:W1:Y:S04]  /*138a0*/  LDL.LU R2, [R1+0x44] ;  /* 0x0000440001027983 */ /* 0x004e680000300800 */
[----:B------:R-:W2:Y:S01]  /*138b0*/  LDL.LU R3, [R1+0x28] ;  /* 0x0000280001037983 */ /* 0x000ea20000300800 */
[----:B------:R-:W-:Y:S01]  /*138c0*/  BSSY B1, `(.L_x_434) ;  /* 0x0000039000017945 */ /* 0x000fe20003800000 */
[----:B-----5:R-:W-:Y:S02]  /*138d0*/  SHF.R.S32.HI R20, RZ, 0x1f, R15 ;  /* 0x0000001fff147819 */ /* 0x020fe4000001140f */
[----:B-1----:R-:W-:Y:S02]  /*138e0*/  SEL R24, R2, RZ, !P0 ;  /* 0x000000ff02187207 */ /* 0x002fe40004000000 */
[----:B--2---:R-:W-:Y:S01]  /*138f0*/  SEL R25, R3, RZ, !P0 ;  /* 0x000000ff03197207 */ /* 0x004fe20004000000 */
[----:B------:R-:W-:Y:S06]  /*13900*/  @P3 BRA `(.L_x_435) ;  /* 0x0000000000d03947 */ /* 0x000fec0003800000 */
[----:B------:R-:W2:Y:S01]  /*13910*/  LDL R2, [R1+0x48] ;  /* 0x0000480001027983 */ /* 0x000ea20000100800 */
[----:B------:R-:W0:Y:S02]  /*13920*/  LDC R27, c[0x0][0xbe8] ;  /* 0x0002fa00ff1b7b82 */ /* 0x000e240000000800 */
[----:B0-----:R-:W-:Y:S02]  /*13930*/  IMAD R3, R0, R27, RZ ;  /* 0x0000001b00037224 */ /* 0x001fe400078e02ff */
[----:B--2---:R-:W-:-:S04]  /*13940*/  IMAD R2, R2, 0xc0, R6 ;  /* 0x000000c002027824 */ /* 0x004fc800078e0206 */
[----:B------:R-:W-:-:S05]  /*13950*/  VIADD R26, R2, 0xffffff80 ;  /* 0xffffff80021a7836 */ /* 0x000fca0000000000 */
[----:B------:R-:W-:-:S13]  /*13960*/  ISETP.GE.AND P0, PT, R26, R3, PT ;  /* 0x000000031a00720c */ /* 0x000fda0003f06270 */
[----:B------:R-:W-:Y:S05]  /*13970*/  @P0 BRA `(.L_x_435) ;  /* 0x0000000000b40947 */ /* 0x000fea0003800000 */
[----:B------:R-:W2:Y:S04]  /*13980*/  LDL R12, [R1+0x18] ;  /* 0x00001800010c7983 */ /* 0x000ea80000100800 */
[----:B------:R-:W3:Y:S01]  /*13990*/  LDL.LU R34, [R1+0x50] ;  /* 0x0000500001227983 */ /* 0x000ee20000300800 */
[----:B------:R-:W-:Y:S01]  /*139a0*/  ISETP.GT.AND P3, PT, R92, 0x1, PT ;  /* 0x000000015c00780c */ /* 0x000fe20003f64270 */
[----:B------:R-:W-:Y:S01]  /*139b0*/  IMAD.MOV.U32 R21, RZ, RZ, R26 ;  /* 0x000000ffff157224 */ /* 0x000fe200078e001a */
[----:B------:R-:W-:Y:S02]  /*139c0*/  MOV R2, 0x9b8 ;  /* 0x000009b800027802 */ /* 0x000fe40000000f00 */
[----:B------:R-:W-:Y:S02]  /*139d0*/  ISETP.NE.AND P0, PT, R27, 0x1, PT ;  /* 0x000000011b00780c */ /* 0x000fe40003f05270 */
[----:B------:R-:W-:-:S02]  /*139e0*/  SEL R28, R2, 0x978, P3 ;  /* 0x00000978021c7807 */ /* 0x000fc40001800000 */
[----:B------:R-:W0:Y:S08]  /*139f0*/  LDC.64 R2, c[0x0][0xba8] ;  /* 0x0002ea00ff027b82 */ /* 0x000e300000000a00 */
[----:B------:R-:W2:Y:S08]  /*13a00*/  LDC.64 R8, c[0x0][R28+0x218] ;  /* 0x000086001c087b82 */ /* 0x000eb00000000a00 */
[----:B------:R-:W1:Y:S08]  /*13a10*/  LDC.64 R10, c[0x0][R28+0x220] ;  /* 0x000088001c0a7b82 */ /* 0x000e700000000a00 */
[----:B------:R-:W4:Y:S08]  /*13a20*/  LDC.64 R6, c[0x0][R28+0x228] ;  /* 0x00008a001c067b82 */ /* 0x000f300000000a00 */
[----:B------:R-:W5:Y:S08]  /*13a30*/  LDC.64 R4, c[0x0][R28+0x210] ;  /* 0x000084001c047b82 */ /* 0x000f700000000a00 */
[----:B------:R-:W1:Y:S08]  /*13a40*/  @P0 LDC R13, c[0x0][0xbec] ;  /* 0x0002fb00ff0d0b82 */ /* 0x000e700000000800 */
[----:B------:R-:W4:Y:S08]  /*13a50*/  @P0 LDC R35, c[0x0][0xbf0] ;  /* 0x0002fc00ff230b82 */ /* 0x000f300000000800 */
[----:B0-----:R-:W0:Y:S01]  /*13a60*/  @!P3 LDC R2, c[0x0][0xb50] ;  /* 0x0002d400ff02bb82 */ /* 0x001e220000000800 */
[----:B-1----:R-:W-:-:S07]  /*13a70*/  @P0 IMAD.HI.U32 R14, R26, R13, RZ ;  /* 0x0000000d1a0e0227 */ /* 0x002fce00078e00ff */
[----:B------:R-:W1:Y:S01]  /*13a80*/  @!P3 LDC R3, c[0x0][0xb54] ;  /* 0x0002d500ff03bb82 */ /* 0x000e620000000800 */
[----:B------:R-:W-:Y:S01]  /*13a90*/  IMAD R11, R11, R25, RZ ;  /* 0x000000190b0b7224 */ /* 0x000fe200078e02ff */
[----:B----4-:R-:W-:-:S03]  /*13aa0*/  @P0 SHF.R.U32.HI R21, RZ, R35, R14 ;  /* 0x00000023ff150219 */ /* 0x010fc6000001160e */
[----:B------:R-:W-:Y:S02]  /*13ab0*/  IMAD R11, R10, R24, R11 ;  /* 0x000000180a0b7224 */ /* 0x000fe400078e020b */
[-C--:B--2---:R-:W-:Y:S02]  /*13ac0*/  IMAD R33, R9, R12.reuse, RZ ;  /* 0x0000000c09217224 */ /* 0x084fe400078e02ff */
[----:B------:R-:W-:Y:S01]  /*13ad0*/  IMAD.WIDE.U32 R12, R8, R12, RZ ;  /* 0x0000000c080c7225 */ /* 0x000fe200078e00ff */
[----:B---3--:R-:W-:-:S03]  /*13ae0*/  SEL R35, R34, RZ, P3 ;  /* 0x000000ff22237207 */ /* 0x008fc60001800000 */
[----:B------:R-:W-:-:S04]  /*13af0*/  IMAD.WIDE.U32 R8, R10, R25, RZ ;  /* 0x000000190a087225 */ /* 0x000fc800078e00ff */
[----:B------:R-:W-:Y:S01]  /*13b00*/  IMAD.IADD R13, R33, 0x1, R13 ;  /* 0x00000001210d7824 */ /* 0x000fe200078e020d */
[----:B------:R-:W-:Y:S01]  /*13b10*/  IADD3 R12, P0, P1, R8, R12, R15 ;  /* 0x0000000c080c7210 */ /* 0x000fe2000791e00f */
[----:B------:R-:W-:Y:S02]  /*13b20*/  IMAD.MOV R8, RZ, RZ, -R21 ;  /* 0x000000ffff087224 */ /* 0x000fe400078e0a15 */
[----:B------:R-:W-:Y:S02]  /*13b30*/  IMAD.IADD R11, R9, 0x1, R11 ;  /* 0x00000001090b7824 */ /* 0x000fe400078e020b */
[-C--:B------:R-:W-:Y:S02]  /*13b40*/  IMAD R33, R7, R35.reuse, RZ ;  /* 0x0000002307217224 */ /* 0x080fe400078e02ff */
[----:B------:R-:W-:-:S04]  /*13b50*/  IMAD.WIDE.U32 R6, R6, R35, RZ ;  /* 0x0000002306067225 */ /* 0x000fc800078e00ff */
[----:B------:R-:W-:Y:S01]  /*13b60*/  IMAD R9, R27, R8, R26 ;  /* 0x000000081b097224 */ /* 0x000fe200078e021a */
[----:B------:R-:W-:Y:S01]  /*13b70*/  IADD3.X R8, R11, R13, R20, P0, P1 ;  /* 0x0000000d0b087210 */ /* 0x000fe200007e2414 */
[----:B------:R-:W-:Y:S01]  /*13b80*/  IMAD.IADD R7, R33, 0x1, R7 ;  /* 0x0000000121077824 */ /* 0x000fe200078e0207 */
[----:B------:R-:W-:Y:S01]  /*13b90*/  IADD3 R6, P0, P1, R21, R12, R6 ;  /* 0x0000000c15067210 */ /* 0x000fe2000791e006 */
[----:B-----5:R-:W-:Y:S01]  /*13ba0*/  IMAD R5, R5, R9, RZ ;  /* 0x0000000905057224 */ /* 0x020fe200078e02ff */
[----:B------:R-:W-:Y:S02]  /*13bb0*/  SHF.R.S32.HI R21, RZ, 0x1f, R21 ;  /* 0x0000001fff157819 */ /* 0x000fe40000011415 */
[----:B------:R-:W-:Y:S02]  /*13bc0*/  SHF.R.S32.HI R11, RZ, 0x1f, R9 ;  /* 0x0000001fff0b7819 */ /* 0x000fe40000011409 */
[----:B------:R-:W-:-:S03]  /*13bd0*/  IADD3.X R7, R21, R8, R7, P0, P1 ;  /* 0x0000000815077210 */ /* 0x000fc600007e2407 */
[C---:B------:R-:W-:Y:S02]  /*13be0*/  IMAD R11, R4.reuse, R11, R5 ;  /* 0x0000000b040b7224 */ /* 0x040fe400078e0205 */
[----:B------:R-:W-:-:S04]  /*13bf0*/  IMAD.WIDE.U32 R4, R4, R9, R6 ;  /* 0x0000000904047225 */ /* 0x000fc800078e0006 */
[----:B------:R-:W-:Y:S01]  /*13c00*/  IMAD.IADD R5, R5, 0x1, R11 ;  /* 0x0000000105057824 */ /* 0x000fe200078e020b */
[----:B0-----:R-:W-:-:S04]  /*13c10*/  LEA R2, P0, R4, R2, 0x2 ;  /* 0x0000000204027211 */ /* 0x001fc800078010ff */
[----:B-1----:R-:W-:Y:S01]  /*13c20*/  LEA.HI.X R3, R4, R3, R5, 0x2, P0 ;  /* 0x0000000304037211 */ /* 0x002fe200000f1405 */
[----:B------:R-:W-:-:S05]  /*13c30*/  IMAD.MOV.U32 R5, RZ, RZ, -0x800000 ;  /* 0xff800000ff057424 */ /* 0x000fca00078e00ff */
[----:B------:R0:W-:Y:S03]  /*13c40*/  STG.E desc[UR40][R2.64], R5 ;  /* 0x0000000502007986 */ /* 0x0001e6000c101928 */
.L_x_435:
[----:B------:R-:W-:Y:S05]  /*13c50*/  BSYNC B1 ;  /* 0x0000000000017941 */ /* 0x000fea0003800000 */
.L_x_434:
[----:B------:R-:W-:Y:S05]  /*13c60*/  @P2 BRA `(.L_x_430) ;  /* 0x0000000400682947 */ /* 0x000fea0003800000 */
[----:B------:R-:W2:Y:S01]  /*13c70*/  LDL.LU R28, [R1+0x18] ;  /* 0x00001800011c7983 */ /* 0x000ea20000300800 */
[----:B------:R-:W1:Y:S01]  /*13c80*/  LDC R11, c[0x0][0xbe8] ;  /* 0x0002fa00ff0b7b82 */ /* 0x000e620000000800 */
[--C-:B------:R-:W-:Y:S01]  /*13c90*/  SHF.R.S32.HI R4, RZ, 0x1f, R32.reuse ;  /* 0x0000001fff047819 */ /* 0x100fe20000011420 */
[----:B------:R-:W-:Y:S01]  /*13ca0*/  ULDC.64 UR4, c[0x0][0xaa0] ;  /* 0x0002a80000047ab9 */ /* 0x000fe20000000a00 */
[----:B------:R3:W5:Y:S01]  /*13cb0*/  LDL R10, [R1+0x58] ;  /* 0x00005800010a7983 */ /* 0x0007620000100800 */
[----:B------:R-:W-:Y:S01]  /*13cc0*/  SHF.R.S32.HI R13, RZ, 0x1f, R32 ;  /* 0x0000001fff0d7819 */ /* 0x000fe20000011420 */
[----:B------:R-:W-:Y:S02]  /*13cd0*/  ULDC.64 UR6, c[0x0][0xaf0] ;  /* 0x0002bc0000067ab9 */ /* 0x000fe40000000a00 */
[----:B------:R3:W5:Y:S04]  /*13ce0*/  LDL R14, [R1+0x88] ;  /* 0x00008800010e7983 */ /* 0x0007680000100800 */
[----:B------:R3:W5:Y:S04]  /*13cf0*/  LDL R21, [R1+0x4c] ;  /* 0x00004c0001157983 */ /* 0x0007680000100800 */
[----:B------:R3:W5:Y:S04]  /*13d00*/  LDL R26, [R1+0x8c] ;  /* 0x00008c00011a7983 */ /* 0x0007680000100800 */
[----:B------:R3:W5:Y:S04]  /*13d10*/  LDL R27, [R1+0x2c] ;  /* 0x00002c00011b7983 */ /* 0x0007680000100800 */
[----:B------:R-:W4:Y:S01]  /*13d20*/  LDL.LU R12, [R1+0x48] ;  /* 0x00004800010c7983 */ /* 0x000f220000300800 */
[----:B-1----:R-:W-:Y:S01]  /*13d30*/  ISETP.NE.AND P0, PT, R11, 0x1, PT ;  /* 0x000000010b00780c */ /* 0x002fe20003f05270 */
[----:B0-----:R-:W-:Y:S01]  /*13d40*/  IMAD R2, R20, UR4, RZ ;  /* 0x0000000414027c24 */ /* 0x001fe2000f8e02ff */
[-C--:B------:R-:W-:Y:S01]  /*13d50*/  LEA.HI R4, R4, R32.reuse, RZ, 0x2 ;  /* 0x0000002004047211 */ /* 0x080fe200078f10ff */
[----:B------:R-:W-:Y:S01]  /*13d60*/  IMAD R6, R24, UR6, RZ ;  /* 0x0000000618067c24 */ /* 0x000fe2000f8e02ff */
[----:B------:R-:W-:Y:S01]  /*13d70*/  LEA.HI R13, R13, R32, RZ, 0x2 ;  /* 0x000000200d0d7211 */ /* 0x000fe200078f10ff */
[C---:B------:R-:W-:Y:S01]  /*13d80*/  IMAD R5, R15.reuse, UR5, R2 ;  /* 0x000000050f057c24 */ /* 0x040fe2000f8e0202 */
[----:B------:R-:W-:Y:S01]  /*13d90*/  LOP3.LUT R4, R4, 0xfffffffc, RZ, 0xc0, !PT ;  /* 0xfffffffc04047812 */ /* 0x000fe200078ec0ff */
[----:B------:R-:W-:Y:S01]  /*13da0*/  IMAD.WIDE.U32 R2, R15, UR4, RZ ;  /* 0x000000040f027c25 */ /* 0x000fe2000f8e00ff */
[----:B------:R-:W-:Y:S01]  /*13db0*/  SHF.R.S32.HI R13, RZ, 0x2, R13 ;  /* 0x00000002ff0d7819 */ /* 0x000fe2000001140d */
[----:B------:R-:W-:Y:S01]  /*13dc0*/  ULDC.64 UR4, c[0x0][0xae8] ;  /* 0x0002ba0000047ab9 */ /* 0x000fe20000000a00 */
[----:B------:R-:W-:Y:S01]  /*13dd0*/  BSSY B1, `(.L_x_436) ;  /* 0x0000032000017945 */ /* 0x000fe20003800000 */
[----:B------:R-:W-:-:S02]  /*13de0*/  IMAD.IADD R4, R32, 0x1, -R4 ;  /* 0x0000000120047824 */ /* 0x000fc400078e0a04 */
[----:B------:R-:W0:Y:S01]  /*13df0*/  @P0 LDC R7, c[0x0][0xbec] ;  /* 0x0002fb00ff070b82 */ /* 0x000e220000000800 */
[----:B------:R-:W-:Y:S02]  /*13e00*/  IMAD.IADD R3, R3, 0x1, R5 ;  /* 0x0000000103037824 */ /* 0x000fe400078e0205 */
[----:B------:R-:W-:-:S05]  /*13e10*/  IMAD R4, R4, 0x60, R13 ;  /* 0x0000006004047824 */ /* 0x000fca00078e020d */
[----:B------:R-:W1:Y:S01]  /*13e20*/  @P0 LDC R9, c[0x0][0xbf0] ;  /* 0x0002fc00ff090b82 */ /* 0x000e620000000800 */
[----:B--2---:R-:W-:-:S04]  /*13e30*/  IMAD.WIDE.U32 R2, R28, UR4, R2 ;  /* 0x000000041c027c25 */ /* 0x004fc8000f8e0002 */
[----:B------:R-:W-:Y:S01]  /*13e40*/  IMAD R3, R28, UR5, R3 ;  /* 0x000000051c037c24 */ /* 0x000fe2000f8e0203 */
[----:B------:R-:W-:Y:S01]  /*13e50*/  ULDC.64 UR4, c[0x0][0xae0] ;  /* 0x0002b80000047ab9 */ /* 0x000fe20000000a00 */
[----:B------:R-:W-:-:S04]  /*13e60*/  IMAD.WIDE.U32 R2, R25, UR6, R2 ;  /* 0x0000000619027c25 */ /* 0x000fc8000f8e0002 */
[----:B----4-:R-:W-:-:S04]  /*13e70*/  IMAD R8, R12, 0xc0, R4 ;  /* 0x000000c00c087824 */ /* 0x010fc800078e0204 */
[----:B0-----:R-:W-:-:S04]  /*13e80*/  @P0 IMAD.HI.U32 R4, R8, R7, RZ ;  /* 0x0000000708040227 */ /* 0x001fc800078e00ff */
[----:B------:R-:W-:Y:S01]  /*13e90*/  IMAD.MOV.U32 R5, RZ, RZ, R8 ;  /* 0x000000ffff057224 */ /* 0x000fe200078e0008 */
[----:B-1----:R-:W-:Y:S01]  /*13ea0*/  @P0 SHF.R.U32.HI R5, RZ, R9, R4 ;  /* 0x00000009ff050219 */ /* 0x002fe20000011604 */
[----:B------:R-:W-:-:S03]  /*13eb0*/  IMAD R9, R25, UR7, R6 ;  /* 0x0000000719097c24 */ /* 0x000fc6000f8e0206 */
[--C-:B------:R-:W-:Y:S01]  /*13ec0*/  SHF.R.S32.HI R4, RZ, 0x1f, R5.reuse ;  /* 0x0000001fff047819 */ /* 0x100fe20000011405 */
[----:B------:R-:W-:Y:S02]  /*13ed0*/  IMAD.MOV R7, RZ, RZ, -R5 ;  /* 0x000000ffff077224 */ /* 0x000fe400078e0a05 */
[----:B------:R-:W-:Y:S02]  /*13ee0*/  IMAD.IADD R3, R3, 0x1, R9 ;  /* 0x0000000103037824 */ /* 0x000fe400078e0209 */
[----:B------:R-:W-:Y:S02]  /*13ef0*/  IMAD R7, R11, R7, R8 ;  /* 0x000000070b077224 */ /* 0x000fe400078e0208 */
[----:B------:R-:W-:Y:S02]  /*13f00*/  IMAD R4, R4, UR4, RZ ;  /* 0x0000000404047c24 */ /* 0x000fe4000f8e02ff */
[----:B------:R-:W-:-:S04]  /*13f10*/  IMAD.WIDE.U32 R2, R5, UR4, R2 ;  /* 0x0000000405027c25 */ /* 0x000fc8000f8e0002 */
[----:B------:R-:W-:Y:S01]  /*13f20*/  IMAD R9, R5, UR5, R4 ;  /* 0x0000000505097c24 */ /* 0x000fe2000f8e0204 */
[----:B------:R-:W-:Y:S01]  /*13f30*/  SHF.R.S32.HI R4, RZ, 0x1f, R7 ;  /* 0x0000001fff047819 */ /* 0x000fe20000011407 */
[----:B------:R-:W-:Y:S01]  /*13f40*/  ULDC.64 UR4, c[0x0][0xad8] ;  /* 0x0002b60000047ab9 */ /* 0x000fe20000000a00 */
[----:B------:R-:W-:Y:S02]  /*13f50*/  IMAD R11, R0, R11, RZ ;  /* 0x0000000b000b7224 */ /* 0x000fe400078e02ff */
[----:B------:R-:W-:Y:S02]  /*13f60*/  IMAD.IADD R3, R3, 0x1, R9 ;  /* 0x0000000103037824 */ /* 0x000fe400078e0209 */
[----:B------:R-:W-:Y:S02]  /*13f70*/  IMAD R4, R4, UR4, RZ ;  /* 0x0000000404047c24 */ /* 0x000fe4000f8e02ff */
[----:B------:R-:W-:Y:S02]  /*13f80*/  IMAD R0, R12, 0xc0, R13 ;  /* 0x000000c00c007824 */ /* 0x000fe400078e020d */
[----:B------:R-:W-:-:S02]  /*13f90*/  IMAD R5, R7, UR5, R4 ;  /* 0x0000000507057c24 */ /* 0x000fc4000f8e0204 */
[----:B------:R-:W-:Y:S01]  /*13fa0*/  IMAD.WIDE.U32 R2, R7, UR4, R2 ;  /* 0x0000000407027c25 */ /* 0x000fe2000f8e0002 */
[----:B------:R-:W-:Y:S01]  /*13fb0*/  ISETP.GE.AND P0, PT, R0, R11, PT ;  /* 0x0000000b0000720c */ /* 0x000fe20003f06270 */
[----:B------:R-:W-:Y:S02]  /*13fc0*/  ULDC.64 UR4, c[0x0][0xa80] ;  /* 0x0002a00000047ab9 */ /* 0x000fe40000000a00 */
[----:B------:R-:W-:Y:S01]  /*13fd0*/  IMAD.IADD R3, R3, 0x1, R5 ;  /* 0x0000000103037824 */ /* 0x000fe200078e0205 */
[----:B------:R-:W-:-:S04]  /*13fe0*/  LEA R4, P1, R2, UR4, 0x1 ;  /* 0x0000000402047c11 */ /* 0x000fc8000f8208ff */
[----:B------:R-:W-:Y:S02]  /*13ff0*/  LEA.HI.X R5, R2, UR5, R3, 0x1, P1 ;  /* 0x0000000502057c11 */ /* 0x000fe400088f0c03 */
[----:B------:R3:W0:Y:S04]  /*14000*/  SHFL.IDX PT, R2, R4, RZ, 0x1c1f ;  /* 0x001c1fff04027589 */ /* 0x00062800000e0000 */
[----:B------:R3:W1:Y:S01]  /*14010*/  SHFL.IDX PT, R3, R5, RZ, 0x1c1f ;  /* 0x001c1fff05037589 */ /* 0x00066200000e0000 */
[----:B------:R-:W-:Y:S05]  /*14020*/  @P0 BRA `(.L_x_437) ;  /* 0x0000000000300947 */ /* 0x000fea0003800000 */
[----:B------:R-:W-:Y:S02]  /*14030*/  ULDC UR4, c[0x0][0xac8] ;  /* 0x0002b20000047ab9 */ /* 0x000fe40000000800 */
[----:B-----5:R-:W-:Y:S02]  /*14040*/  ISETP.GE.AND P3, PT, R21, UR4, PT ;  /* 0x0000000415007c0c */ /* 0x020fe4000bf66270 */
[----:B------:R-:W-:Y:S02]  /*14050*/  ISETP.GE.AND P4, PT, R10, UR4, PT ;  /* 0x000000040a007c0c */ /* 0x000fe4000bf86270 */
[----:B------:R-:W-:-:S09]  /*14060*/  ISETP.GE.AND P2, PT, R27, UR4, PT ;  /* 0x000000041b007c0c */ /* 0x000fd2000bf46270 */
[-C--:B0-----:R-:W-:Y:S02]  /*14070*/  @!P3 LEA R8, P0, R21, R2.reuse, 0x1 ;  /* 0x000000021508b211 */ /* 0x081fe400078008ff */
[C---:B------:R-:W-:Y:S02]  /*14080*/  @!P4 LEA R12, P1, R10.reuse, R2, 0x1 ;  /* 0x000000020a0cc211 */ /* 0x040fe400078208ff */
[----:B-1----:R-:W-:Y:S01]  /*14090*/  @!P2 IMAD.WIDE R6, R27, 0x2, R2 ;  /* 0x000000021b06a825 */ /* 0x002fe200078e0202 */
[-C--:B------:R-:W-:Y:S02]  /*140a0*/  @!P3 LEA.HI.X R9, R21, R3.reuse, R26, 0x1, P0 ;  /* 0x000000031509b211 */ /* 0x080fe400000f0c1a */
[----:B------:R-:W-:Y:S02]  /*140b0*/  @!P4 LEA.HI.X R13, R10, R3, R14, 0x1, P1 ;  /* 0x000000030a0dc211 */ /* 0x000fe400008f0c0e */
[----:B------:R2:W-:Y:S04]  /*140c0*/  @!P2 ST.E.128 desc[UR40][R6.64], RZ ;  /* 0x000000ff0600a985 */ /* 0x0005e8000c101d28 */
[----:B------:R2:W-:Y:S04]  /*140d0*/  @!P3 ST.E.128 desc[UR40][R8.64], RZ ;  /* 0x000000ff0800b985 */ /* 0x0005e8000c101d28 */
[----:B------:R2:W-:Y:S02]  /*140e0*/  @!P4 ST.E.128 desc[UR40][R12.64], RZ ;  /* 0x000000ff0c00c985 */ /* 0x0005e4000c101d28 */
.L_x_437:
[----:B------:R-:W-:Y:S05]  /*140f0*/  BSYNC B1 ;  /* 0x0000000000017941 */ /* 0x000fea0003800000 */
.L_x_436:
[----:B------:R-:W-:Y:S01]  /*14100*/  VIADD R0, R0, 0x60 ;  /* 0x0000006000007836 */ /* 0x000fe20000000000 */
[----:B-1----:R1:W4:Y:S04]  /*14110*/  SHFL.IDX PT, R3, R5, 0x1, 0x1c1f ;  /* 0x003c1f0005037f89 */ /* 0x00232800000e0000 */
[----:B------:R-:W-:Y:S01]  /*14120*/  ISETP.GE.AND P0, PT, R0, R11, PT ;  /* 0x0000000b0000720c */ /* 0x000fe20003f06270 */
[----:B0-----:R1:W0:-:S12]  /*14130*/  SHFL.IDX PT, R2, R4, 0x1, 0x1c1f ;  /* 0x003c1f0004027f89 */ /* 0x00121800000e0000 */
[----:B-1----:R-:W-:Y:S05]  /*14140*/  @P0 BRA `(.L_x_430) ;  /* 0x0000000000300947 */ /* 0x002fea0003800000 */
[----:B------:R-:W-:Y:S02]  /*14150*/  ULDC UR4, c[0x0][0xac8] ;  /* 0x0002b20000047ab9 */ /* 0x000fe40000000800 */
[----:B-----5:R-:W-:Y:S02]  /*14160*/  ISETP.GE.AND P3, PT, R21, UR4, PT ;  /* 0x0000000415007c0c */ /* 0x020fe4000bf66270 */
[----:B------:R-:W-:Y:S02]  /*14170*/  ISETP.GE.AND P4, PT, R10, UR4, PT ;  /* 0x000000040a007c0c */ /* 0x000fe4000bf86270 */
[----:B------:R-:W-:-:S09]  /*14180*/  ISETP.GE.AND P2, PT, R27, UR4, PT ;  /* 0x000000041b007c0c */ /* 0x000fd2000bf46270 */
[-C--:B0-2---:R-:W-:Y:S02]  /*14190*/  @!P3 LEA R6, P0, R21, R2.reuse, 0x1 ;  /* 0x000000021506b211 */ /* 0x085fe400078008ff */
[C---:B------:R-:W-:Y:S02]  /*141a0*/  @!P4 LEA R8, P1, R10.reuse, R2, 0x1 ;  /* 0x000000020a08c211 */ /* 0x040fe400078208ff */
[----:B---34-:R-:W-:Y:S01]  /*141b0*/  @!P2 IMAD.WIDE R4, R27, 0x2, R2 ;  /* 0x000000021b04a825 */ /* 0x018fe200078e0202 */
[-C--:B------:R-:W-:Y:S02]  /*141c0*/  @!P3 LEA.HI.X R7, R21, R3.reuse, R26, 0x1, P0 ;  /* 0x000000031507b211 */ /* 0x080fe400000f0c1a */
[----:B------:R-:W-:Y:S02]  /*141d0*/  @!P4 LEA.HI.X R9, R10, R3, R14, 0x1, P1 ;  /* 0x000000030a09c211 */ /* 0x000fe400008f0c0e */
[----:B------:R1:W-:Y:S04]  /*141e0*/  @!P2 ST.E.128 desc[UR40][R4.64], RZ ;  /* 0x000000ff0400a985 */ /* 0x0003e8000c101d28 */
[----:B------:R1:W-:Y:S04]  /*141f0*/  @!P3 ST.E.128 desc[UR40][R6.64], RZ ;  /* 0x000000ff0600b985 */ /* 0x0003e8000c101d28 */
[----:B------:R1:W-:Y:S02]  /*14200*/  @!P4 ST.E.128 desc[UR40][R8.64], RZ ;  /* 0x000000ff0800c985 */ /* 0x0003e4000c101d28 */
.L_x_430:
[----:B------:R-:W-:Y:S05]  /*14210*/  BSYNC B0 ;  /* 0x0000000000007941 */ /* 0x000fea0003800000 */
.L_x_424:
[----:B------:R-:W-:Y:S02]  /*14220*/  ULDC UR4, c[0x0][0xc3c] ;  /* 0x00030f0000047ab9 */ /* 0x000fe40000000800 */
[----:B------:R-:W-:-:S13]  /*14230*/  ISETP.GE.AND P0, PT, R31, UR4, PT ;  /* 0x000000041f007c0c */ /* 0x000fda000bf06270 */
[----:B------:R-:W-:Y:S05]  /*14240*/  @!P0 BRA `(.L_x_438) ;  /* 0xfffffecc00f88947 */ /* 0x000fea000383ffff */
[----:B------:R-:W-:Y:S05]  /*14250*/  BRA `(.L_x_316) ;  /* 0x0000006c00e87947 */ /* 0x000fea0003800000 */
.L_x_314:
[----:B------:R-:W-:-:S08]  /*14260*/  NOP ;  /* 0x0000000000007918 */ /* 0x000fd00000000000 */
[----:B--2---:R-:W0:-:S00]  /*14270*/  USETMAXREG.DEALLOC.CTAPOOL 0x20 ;  /* 0x00000020000079c8 */ /* 0x004e0000080e0500 */
[----:B0-----:R-:W2:Y:S01]  /*14280*/  LDL.LU R2, [R1+0x14] ;  /* 0x0000140001027983 */ /* 0x001ea20000300800 */
[----:B------:R-:W-:Y:S01]  /*14290*/  LOP3.LUT R0, R6, 0x3, RZ, 0xc0, !PT ;  /* 0x0000000306007812 */ /* 0x000fe200078ec0ff */
[----:B------:R-:W-:-:S05]  /*142a0*/  IMAD.MOV.U32 R7, RZ, RZ, RZ ;  /* 0x000000ffff077224 */ /* 0x000fca00078e00ff */
[----:B------:R-:W0:Y:S02]  /*142b0*/  SHFL.IDX PT, R0, R0, RZ, 0x1f ;  /* 0x00001fff00007589 */ /* 0x000e2400000e0000 */
[----:B0-----:R-:W-:Y:S02]  /*142c0*/  ISETP.NE.AND P0, PT, R0, RZ, PT ;  /* 0x000000ff0000720c */ /* 0x001fe40003f05270 */
[----:B--2---:R-:W-:-:S11]  /*142d0*/  LOP3.LUT R2, R2, 0xfffffffd, RZ, 0xc0, !PT ;  /* 0xfffffffd02027812 */ /* 0x004fd600078ec0ff */
[----:B------:R-:W-:-:S05]  /*142e0*/  @P0 LOP3.LUT R2, R2, 0x2, RZ, 0xfc, !PT ;  /* 0x0000000202020812 */ /* 0x000fca00078efcff */
[----:B------:R0:W-:Y:S01]  /*142f0*/  STL [R1+0x14], R2 ;  /* 0x0000140201007387 */ /* 0x0001e20000100800 */
[----:B------:R-:W-:Y:S05]  /*14300*/  @!P0 BRA `(.L_x_439) ;  /* 0x00000000001c8947 */ /* 0x000fea0003800000 */
[----:B------:R-:W1:Y:S08]  /*14310*/  S2UR UR5, SR_CgaCtaId ;  /* 0x00000000000579c3 */ /* 0x000e700000008800 */
[----:B------:R-:W-:Y:S06]  /*14320*/  BAR.SYNC.DEFER_BLOCKING 0x5, 0x200 ;  /* 0x0148000000007b1d */ /* 0x000fec0000010000 */
[----:B------:R-:W-:-:S02]  /*14330*/  UMOV UR4, 0x400 ;  /* 0x0000040000047882 */ /* 0x000fc40000000000 */
[----:B-1----:R-:W-:-:S09]  /*14340*/  ULEA UR4, UR5, UR4, 0x18 ;  /* 0x0000000405047291 */ /* 0x002fd2000f8ec03f */
[----:B------:R-:W1:Y:S01]  /*14350*/  LDS.128 R24, [UR4+0x19cd0] ;  /* 0x019cd004ff187984 */ /* 0x000e620008000c00 */
[----:B------:R-:W-:Y:S06]  /*14360*/  BAR.ARV 0x4, 0x200 ;  /* 0x0108000000007b1d */ /* 0x000fec0000002000 */
[----:B------:R-:W-:Y:S05]  /*14370*/  BRA `(.L_x_440) ;  /* 0x0000000800847947 */ /* 0x000fea0003800000 */
.L_x_439:
[----:B------:R-:W1:Y:S01]  /*14380*/  S2R R0, SR_TID.X ;  /* 0x0000000000007919 */ /* 0x000e620000002100 */
[----:B------:R-:W-:Y:S01]  /*14390*/  ULDC UR4, c[0x0][0xc3c] ;  /* 0x00030f0000047ab9 */ /* 0x000fe20000000800 */
[----:B------:R-:W-:Y:S01]  /*143a0*/  IMAD.MOV.U32 R8, RZ, RZ, RZ ;  /* 0x000000ffff087224 */ /* 0x000fe200078e00ff */
[----:B------:R-:W2:Y:S01]  /*143b0*/  S2UR UR6, SR_CTAID.X ;  /* 0x00000000000679c3 */ /* 0x000ea20000002500 */
[----:B------:R-:W-:Y:S01]  /*143c0*/  ULDC UR5, c[0x0][0xc38] ;  /* 0x00030e0000057ab9 */ /* 0x000fe20000000800 */
[----:B-1----:R-:W-:-:S04]  /*143d0*/  LOP3.LUT R0, R0, 0x1f, RZ, 0xc0, !PT ;  /* 0x0000001f00007812 */ /* 0x002fc800078ec0ff */
[----:B------:R-:W-:-:S04]  /*143e0*/  ISETP.NE.AND P0, PT, R0, 0x1f, PT ;  /* 0x0000001f0000780c */ /* 0x000fc80003f05270 */
[----:B------:R-:W-:-:S13]  /*143f0*/  ISETP.GE.OR P1, PT, R0, UR4, !P0 ;  /* 0x0000000400007c0c */ /* 0x000fda000c726670 */
[----:B------:R-:W1:Y:S08]  /*14400*/  @!P1 LDC.64 R4, c[0x0][0xc80] ;  /* 0x00032000ff049b82 */ /* 0x000e700000000a00 */
[----:B0-----:R-:W0:Y:S01]  /*14410*/  @!P1 LDC.64 R2, c[0x0][0xc78] ;  /* 0x00031e00ff029b82 */ /* 0x001e220000000a00 */
[----:B-1----:R-:W-:-:S05]  /*14420*/  @!P1 IMAD.WIDE.U32 R4, R0, 0x4, R4 ;  /* 0x0000000400049825 */ /* 0x002fca00078e0004 */
[----:B------:R-:W3:Y:S01]  /*14430*/  @!P1 LDG.E R7, desc[UR40][R4.64] ;  /* 0x0000002804079981 */ /* 0x000ee2000c1e1900 */
[----:B0-----:R-:W-:-:S05]  /*14440*/  @!P1 IMAD.WIDE.U32 R2, R0, 0x4, R2 ;  /* 0x0000000400029825 */ /* 0x001fca00078e0002 */
        /* <DEDUP_REMOVED lines=15> */
[----:B0-----:R-:W-:-:S04]  /*14540*/  SEL R4, R4, RZ, P3 ;  /* 0x000000ff04047207 */ /* 0x001fc80001800000 */
[----:B------:R-:W-:-:S05]  /*14550*/  IADD3 R4, R11, R4, RZ ;  /* 0x000000040b047210 */ /* 0x000fca0007ffe0ff */
[----:B------:R-:W0:Y:S02]  /*14560*/  SHFL.UP PT, R2, R4, 0x8, RZ ;  /* 0x0500000004027989 */ /* 0x000e2400000e00ff */
[----:B0-----:R-:W-:-:S05]  /*14570*/  SEL R3, R2, RZ, P4 ;  /* 0x000000ff02037207 */ /* 0x001fca0002000000 */
[----:B------:R-:W-:-:S05]  /*14580*/  IMAD.IADD R3, R4, 0x1, R3 ;  /* 0x0000000104037824 */ /* 0x000fca00078e0203 */
[----:B------:R-:W0:Y:S02]  /*14590*/  SHFL.UP PT, R2, R3, 0x10, RZ ;  /* 0x0600000003027989 */ /* 0x000e2400000e00ff */
[----:B0-----:R-:W-:-:S05]  /*145a0*/  SEL R2, R2, RZ, P5 ;  /* 0x000000ff02027207 */ /* 0x001fca0002800000 */
[----:B------:R-:W-:-:S05]  /*145b0*/  IMAD.IADD R2, R3, 0x1, R2 ;  /* 0x0000000103027824 */ /* 0x000fca00078e0202 */
[----:B------:R-:W0:Y:S02]  /*145c0*/  SHFL.IDX PT, R9, R2, 0x1f, 0x1f ;  /* 0x03e01f0002097f89 */ /* 0x000e2400000e0000 */
[----:B0-----:R-:W-:-:S05]  /*145d0*/  IMAD R9, R9, UR5, RZ ;  /* 0x0000000509097c24 */ /* 0x001fca000f8e02ff */
[----:B--2---:R-:W-:Y:S01]  /*145e0*/  ISETP.GT.AND P6, PT, R9, UR6, PT ;  /* 0x0000000609007c0c */ /* 0x004fe2000bfc4270 */
[----:B------:R-:W-:-:S12]  /*145f0*/  IMAD.MOV.U32 R4, RZ, RZ, R9 ;  /* 0x000000ffff047224 */ /* 0x000fd800078e0009 */
[----:B------:R-:W-:Y:S05]  /*14600*/  @P6 BRA `(.L_x_441) ;  /* 0x0000000000a06947 */ /* 0x000fea0003800000 */
[----:B------:R-:W-:Y:S01]  /*14610*/  IMAD.MOV.U32 R9, RZ, RZ, R4 ;  /* 0x000000ffff097224 */ /* 0x000fe200078e0004 */
[----:B------:R-:W-:Y:S01]  /*14620*/  UMOV UR4, URZ ;  /* 0x0000003f00047c82 */ /* 0x000fe20008000000 */
[----:B------:R-:W-:-:S05]  /*14630*/  ULDC UR5, c[0x0][0xc38] ;  /* 0x00030e0000057ab9 */ /* 0x000fca0000000800 */
.L_x_443:
[----:B------:R-:W0:Y:S01]  /*14640*/  LDC R2, c[0x0][0xc3c] ;  /* 0x00030f00ff027b82 */ /* 0x000e220000000800 */
[----:B------:R-:W-:Y:S01]  /*14650*/  UIADD3 UR4, UR4, 0x1f, URZ ;  /* 0x0000001f04047890 */ /* 0x000fe2000fffe03f */
[----:B------:R-:W-:Y:S02]  /*14660*/  ULDC UR7, c[0x0][0xc3c] ;  /* 0x00030f0000077ab9 */ /* 0x000fe40000000800 */
[----:B------:R-:W-:-:S03]  /*14670*/  IMAD.U32 R27, RZ, RZ, UR7 ;  /* 0x00000007ff1b7e24 */ /* 0x000fc6000f8e00ff */
[----:B0-----:R-:W-:-:S13]  /*14680*/  ISETP.LE.AND P6, PT, R2, UR4, PT ;  /* 0x0000000402007c0c */ /* 0x001fda000bfc3270 */
[----:B------:R-:W-:Y:S05]  /*14690*/  @P6 BRA `(.L_x_442) ;  /* 0x0000000400986947 */ /* 0x000fea0003800000 */
[----:B------:R-:W-:Y:S02]  /*146a0*/  VIADD R11, R0, UR4 ;  /* 0x00000004000b7c36 */ /* 0x000fe40008000000 */
[----:B------:R-:W-:Y:S02]  /*146b0*/  IMAD.MOV.U32 R7, RZ, RZ, RZ ;  /* 0x000000ffff077224 */ /* 0x000fe400078e00ff */
[----:B------:R-:W-:Y:S01]  /*146c0*/  IMAD.MOV.U32 R8, RZ, RZ, RZ ;  /* 0x000000ffff087224 */ /* 0x000fe200078e00ff */
[----:B------:R-:W-:-:S13]  /*146d0*/  ISETP.GE.OR P6, PT, R11, R2, !P0 ;  /* 0x000000020b00720c */ /* 0x000fda00047c6670 */
[----:B------:R-:W0:Y:S08]  /*146e0*/  @!P6 LDC.64 R4, c[0x0][0xc80] ;  /* 0x00032000ff04eb82 */ /* 0x000e300000000a00 */
[----:B------:R-:W1:Y:S01]  /*146f0*/  @!P6 LDC.64 R2, c[0x0][0xc78] ;  /* 0x00031e00ff02eb82 */ /* 0x000e620000000a00 */
[----:B0-----:R-:W-:-:S05]  /*14700*/  @!P6 IMAD.WIDE R4, R11, 0x4, R4 ;  /* 0x000000040b04e825 */ /* 0x001fca00078e0204 */
[----:B------:R-:W2:Y:S01]  /*14710*/  @!P6 LDG.E R7, desc[UR40][R4.64] ;  /* 0x000000280407e981 */ /* 0x000ea2000c1e1900 */
[----:B-1----:R-:W-:-:S05]  /*14720*/  @!P6 IMAD.WIDE R2, R11, 0x4, R2 ;  /* 0x000000040b02e825 */ /* 0x002fca00078e0202 */
        /* <DEDUP_REMOVED lines=17> */
[----:B------:R-:W0:Y:S02]  /*14840*/  SHFL.IDX PT, R4, R2, 0x1f, 0x1f ;  /* 0x03e01f0002047f89 */ /* 0x000e2400000e0000 */
[----:B0-----:R-:W-:-:S04]  /*14850*/  IMAD R4, R4, UR5, RZ ;  /* 0x0000000504047c24 */ /* 0x001fc8000f8e02ff */
[----:B------:R-:W-:-:S05]  /*14860*/  IMAD.IADD R9, R4, 0x1, R9 ;  /* 0x0000000104097824 */ /* 0x000fca00078e0209 */
[----:B------:R-:W-:-:S13]  /*14870*/  ISETP.GT.AND P6, PT, R9, UR6, PT ;  /* 0x0000000609007c0c */ /* 0x000fda000bfc4270 */
[----:B------:R-:W-:Y:S05]  /*14880*/  @!P6 BRA `(.L_x_443) ;  /* 0xfffffffc006ce947 */ /* 0x000fea000383ffff */
.L_x_441:
[----:B------:R-:W-:Y:S02]  /*14890*/  IMAD.IADD R11, R9, 0x1, -R4 ;  /* 0x00000001090b7824 */ /* 0x000fe400078e0a04 */
[----:B------:R-:W-:Y:S02]  /*148a0*/  IMAD.MOV.U32 R24, RZ, RZ, RZ ;  /* 0x000000ffff187224 */ /* 0x000fe400078e00ff */
[----:B------:R-:W-:-:S05]  /*148b0*/  IMAD R3, R2, UR5, R11 ;  /* 0x0000000502037c24 */ /* 0x000fca000f8e020b */
[----:B------:R-:W-:-:S13]  /*148c0*/  ISETP.GT.AND P0, PT, R3, UR6, PT ;  /* 0x0000000603007c0c */ /* 0x000fda000bf04270 */
[----:B------:R-:W-:-:S04]  /*148d0*/  VOTE.ANY R5, PT, !P0 ;  /* 0x0000000000057806 */ /* 0x000fc800040e0100 */
[----:B------:R-:W0:Y:S01]  /*148e0*/  POPC R27, R5 ;  /* 0x00000005001b7309 */ /* 0x000e220000000000 */
[----:B------:R-:W-:Y:S01]  /*148f0*/  ISETP.NE.AND P0, PT, R5, RZ, PT ;  /* 0x000000ff0500720c */ /* 0x000fe20003f05270 */
[----:B0-----:R-:W0:Y:S04]  /*14900*/  SHFL.IDX PT, R7, R7, R27, 0x1f ;  /* 0x00001f1b07077589 */ /* 0x001e2800000e0000 */
[----:B------:R-:W1:Y:S01]  /*14910*/  SHFL.IDX PT, R8, R8, R27, 0x1f ;  /* 0x00001f1b08087589 */ /* 0x000e6200000e0000 */
[----:B0-----:R-:W-:-:S04]  /*14920*/  IABS R4, R7 ;  /* 0x0000000700047213 */ /* 0x001fc80000000000 */
[----:B------:R-:W0:Y:S01]  /*14930*/  I2F.RP R9, R4 ;  /* 0x0000000400097306 */ /* 0x000e220000209400 */
[----:B-1----:R-:W-:-:S07]  /*14940*/  IABS R10, R8 ;  /* 0x00000008000a7213 */ /* 0x002fce0000000000 */
[----:B0-----:R-:W0:Y:S02]  /*14950*/  MUFU.RCP R9, R9 ;  /* 0x0000000900097308 */ /* 0x001e240000001000 */
[----:B0-----:R-:W-:-:S06]  /*14960*/  VIADD R3, R9, 0xffffffe ;  /* 0x0ffffffe09037836 */ /* 0x001fcc0000000000 */
[----:B------:R-:W0:Y:S02]  /*14970*/  F2I.FTZ.U32.TRUNC.NTZ R3, R3 ;  /* 0x0000000300037305 */ /* 0x000e24000021f000 */
[----:B0-----:R-:W-:Y:S01]  /*14980*/  IMAD.MOV R13, RZ, RZ, -R3 ;  /* 0x000000ffff0d7224 */ /* 0x001fe200078e0a03 */
[----:B------:R-:W-:Y:S06]  /*14990*/  @!P0 BRA `(.L_x_444) ;  /* 0x0000000000088947 */ /* 0x000fec0003800000 */
[----:B------:R-:W-:-:S05]  /*149a0*/  VIADD R5, R27, 0xffffffff ;  /* 0xffffffff1b057836 */ /* 0x000fca0000000000 */
[----:B------:R0:W1:Y:S02]  /*149b0*/  SHFL.IDX PT, R24, R2, R5, 0x1f ;  /* 0x00001f0502187589 */ /* 0x00006400000e0000 */
.L_x_444:
[----:B0-----:R-:W-:Y:S01]  /*149c0*/  MOV R5, R10 ;  /* 0x0000000a00057202 */ /* 0x001fe20000000f00 */
[----:B-1----:R-:W-:Y:S02]  /*149d0*/  IMAD R24, R24, UR5, R11 ;  /* 0x0000000518187c24 */ /* 0x002fe4000f8e020b */
[----:B------:R-:W-:Y:S01]  /*149e0*/  IMAD R9, R13, R4, RZ ;  /* 0x000000040d097224 */ /* 0x000fe200078e02ff */
[----:B------:R-:W0:Y:S01]  /*149f0*/  I2F.RP R12, R5 ;  /* 0x00000005000c7306 */ /* 0x000e220000209400 */
[----:B------:R-:W-:Y:S01]  /*14a00*/  IMAD.MOV.U32 R2, RZ, RZ, RZ ;  /* 0x000000ffff027224 */ /* 0x000fe200078e00ff */
[----:B------:R-:W-:Y:S01]  /*14a10*/  IADD3 R10, -R24, UR6, RZ ;  /* 0x00000006180a7c10 */ /* 0x000fe2000fffe1ff */
[----:B------:R-:W-:Y:S02]  /*14a20*/  VIADD R27, R27, UR4 ;  /* 0x000000041b1b7c36 */ /* 0x000fe40008000000 */
[----:B------:R-:W-:Y:S01]  /*14a30*/  IMAD.HI.U32 R2, R3, R9, R2 ;  /* 0x0000000903027227 */ /* 0x000fe200078e0002 */
[----:B------:R-:W-:-:S02]  /*14a40*/  IABS R3, R7 ;  /* 0x0000000700037213 */ /* 0x000fc40000000000 */
[----:B------:R-:W-:-:S03]  /*14a50*/  IABS R11, R10 ;  /* 0x0000000a000b7213 */ /* 0x000fc60000000000 */
[----:B------:R-:W-:Y:S02]  /*14a60*/  IMAD.MOV R14, RZ, RZ, -R3 ;  /* 0x000000ffff0e7224 */ /* 0x000fe400078e0a03 */
[----:B------:R-:W-:Y:S01]  /*14a70*/  IMAD.HI.U32 R9, R2, R11, RZ ;  /* 0x0000000b02097227 */ /* 0x000fe200078e00ff */
[----:B------:R-:W-:Y:S01]  /*14a80*/  LOP3.LUT R2, R10, R7, RZ, 0x3c, !PT ;  /* 0x000000070a027212 */ /* 0x000fe200078e3cff */
[----:B0-----:R-:W0:Y:S02]  /*14a90*/  MUFU.RCP R12, R12 ;  /* 0x0000000c000c7308 */ /* 0x001e240000001000 */
[----:B------:R-:W-:Y:S01]  /*14aa0*/  IMAD R11, R9, R14, R11 ;  /* 0x0000000e090b7224 */ /* 0x000fe200078e020b */
[----:B------:R-:W-:-:S04]  /*14ab0*/  ISETP.GE.AND P2, PT, R2, RZ, PT ;  /* 0x000000ff0200720c */ /* 0x000fc80003f46270 */
[----:B------:R-:W-:Y:S01]  /*14ac0*/  ISETP.GT.U32.AND P1, PT, R4, R11, PT ;  /* 0x0000000b0400720c */ /* 0x000fe20003f24070 */
[----:B0-----:R-:W-:-:S12]  /*14ad0*/  VIADD R3, R12, 0xffffffe ;  /* 0x0ffffffe0c037836 */ /* 0x001fd80000000000 */
[----:B------:R-:W-:Y:S02]  /*14ae0*/  @!P1 IMAD.IADD R11, R11, 0x1, -R4 ;  /* 0x000000010b0b9824 */ /* 0x000fe400078e0a04 */
[----:B------:R-:W-:Y:S01]  /*14af0*/  @!P1 VIADD R9, R9, 0x1 ;  /* 0x0000000109099836 */ /* 0x000fe20000000000 */
[----:B------:R-:W0:Y:S01]  /*14b00*/  F2I.FTZ.U32.TRUNC.NTZ R3, R3 ;  /* 0x0000000300037305 */ /* 0x000e22000021f000 */
[----:B------:R-:W-:Y:S02]  /*14b10*/  ISETP.NE.AND P1, PT, R7, RZ, PT ;  /* 0x000000ff0700720c */ /* 0x000fe40003f25270 */
[----:B------:R-:W-:Y:S02]  /*14b20*/  ISETP.GE.U32.AND P0, PT, R11, R4, PT ;  /* 0x000000040b00720c */ /* 0x000fe40003f06070 */
[----:B------:R-:W-:-:S05]  /*14b30*/  IABS R4, R8 ;  /* 0x0000000800047213 */ /* 0x000fca0000000000 */
[----:B------:R-:W-:Y:S02]  /*14b40*/  IMAD.MOV R4, RZ, RZ, -R4 ;  /* 0x000000ffff047224 */ /* 0x000fe400078e0a04 */
[----:B0-----:R-:W-:-:S04]  /*14b50*/  IMAD.MOV R2, RZ, RZ, -R3 ;  /* 0x000000ffff027224 */ /* 0x001fc800078e0a03 */
[----:B------:R-:W-:Y:S02]  /*14b60*/  @P0 VIADD R9, R9, 0x1 ;  /* 0x0000000109090836 */ /* 0x000fe40000000000 */
[----:B------:R-:W-:Y:S02]  /*14b70*/  IMAD R11, R2, R5, RZ ;  /* 0x00000005020b7224 */ /* 0x000fe400078e02ff */
[----:B------:R-:W-:Y:S01]  /*14b80*/  @!P2 IMAD.MOV R9, RZ, RZ, -R9 ;  /* 0x000000ffff09a224 */ /* 0x000fe200078e0a09 */
[----:B------:R-:W-:Y:S01]  /*14b90*/  @!P1 LOP3.LUT R9, RZ, R7, RZ, 0x33, !PT ;  /* 0x00000007ff099212 */ /* 0x000fe200078e33ff */
[----:B------:R-:W-:-:S04]  /*14ba0*/  IMAD.MOV.U32 R2, RZ, RZ, RZ ;  /* 0x000000ffff027224 */ /* 0x000fc800078e00ff */
[----:B------:R-:W-:Y:S01]  /*14bb0*/  IMAD.HI.U32 R2, R3, R11, R2 ;  /* 0x0000000b03027227 */ /* 0x000fe200078e0002 */
[----:B------:R-:W-:-:S03]  /*14bc0*/  IABS R3, R9 ;  /* 0x0000000900037213 */ /* 0x000fc60000000000 */
[----:B------:R-:W-:Y:S02]  /*14bd0*/  IMAD R7, R7, R9, RZ ;  /* 0x0000000907077224 */ /* 0x000fe400078e02ff */
        /* <DEDUP_REMOVED lines=13> */
[--C-:B------:R-:W-:Y:S02]  /*14cb0*/  IMAD.MOV R3, RZ, RZ, -R2.reuse ;  /* 0x000000ffff037224 */ /* 0x100fe400078e0a02 */
[C---:B------:R-:W-:Y:S02]  /*14cc0*/  IMAD R2, R8.reuse, 0x1000000, R2 ;  /* 0x0100000008027824 */ /* 0x040fe400078e0202 */
[----:B------:R-:W-:-:S04]  /*14cd0*/  IMAD R9, R8, R3, R9 ;  /* 0x0000000308097224 */ /* 0x000fc800078e0209 */
[----:B------:R-:W-:Y:S01]  /*14ce0*/  IMAD R26, R9, 0x10000, R2 ;  /* 0x00010000091a7824 */ /* 0x000fe200078e0202 */
[----:B------:R-:W-:Y:S06]  /*14cf0*/  BRA `(.L_x_445) ;  /* 0x00000000000c7947 */ /* 0x000fec0003800000 */
.L_x_442:
[----:B------:R-:W-:Y:S01]  /*14d00*/  MOV R25, RZ ;  /* 0x000000ff00197202 */ /* 0x000fe20000000f00 */
[----:B------:R-:W-:Y:S02]  /*14d10*/  IMAD.U32 R24, RZ, RZ, UR6 ;  /* 0x00000006ff187e24 */ /* 0x000fe4000f8e00ff */
[----:B------:R-:W-:-:S07]  /*14d20*/  IMAD.MOV.U32 R26, RZ, RZ, RZ ;  /* 0x000000ffff1a7224 */ /* 0x000fce00078e00ff */
.L_x_445:
[----:B------:R-:W-:-:S13]  /*14d30*/  ISETP.NE.AND P0, PT, R0, RZ, PT ;  /* 0x000000ff0000720c */ /* 0x000fda0003f05270 */
[----:B------:R-:W0:Y:S01]  /*14d40*/  @!P0 S2R R3, SR_CgaCtaId ;  /* 0x0000000000038919 */ /* 0x000e220000008800 */
[----:B------:R-:W-:-:S04]  /*14d50*/  @!P0 MOV R0, 0x400 ;  /* 0x0000040000008802 */ /* 0x000fc80000000f00 */
[----:B0-----:R-:W-:-:S05]  /*14d60*/  @!P0 LEA R0, R3, R0, 0x18 ;  /* 0x0000000003008211 */ /* 0x001fca00078ec0ff */
[----:B------:R2:W-:Y:S01]  /*14d70*/  @!P0 STS.128 [R0+0x19cd0], R24 ;  /* 0x019cd01800008388 */ /* 0x0005e20000000c00 */
[----:B------:R-:W-:Y:S06]  /*14d80*/  BAR.ARV 0x5, 0x200 ;  /* 0x0148000000007b1d */ /* 0x000fec0000002000 */
.L_x_440:
[----:B------:R3:W-:Y:S01]  /*14d90*/  STL [R1+0x44], RZ ;  /* 0x000044ff01007387 */ /* 0x0007e20000100800 */
[----:B------:R-:W-:Y:S01]  /*14da0*/  ULDC UR4, c[0x0][0xc3c] ;  /* 0x00030f0000047ab9 */ /* 0x000fe20000000800 */
[----:B------:R-:W-:Y:S01]  /*14db0*/  IMAD.MOV.U32 R23, RZ, RZ, 0x1 ;  /* 0x00000001ff177424 */ /* 0x000fe200078e00ff */
[----:B-1----:R-:W-:Y:S01]  /*14dc0*/  ISETP.GE.AND P0, PT, R27, UR4, PT ;  /* 0x000000041b007c0c */ /* 0x002fe2000bf06270 */
[----:B------:R-:W-:-:S12]  /*14dd0*/  IMAD.MOV.U32 R19, RZ, RZ, RZ ;  /* 0x000000ffff137224 */ /* 0x000fd800078e00ff */
[----:B---3--:R-:W-:Y:S05]  /*14de0*/  @P0 BRA `(.L_x_446) ;  /* 0x00000060000c0947 */ /* 0x008fea0003800000 */
[----:B------:R-:W3:Y:S01]  /*14df0*/  LDL R10, [R1+0x40] ;  /* 0x00004000010a7983 */ /* 0x000ee20000100800 */
[----:B------:R-:W1:Y:S01]  /*14e00*/  S2R R12, SR_TID.X ;  /* 0x00000000000c7919 */ /* 0x000e620000002100 */
[----:B------:R-:W4:Y:S01]  /*14e10*/  S2UR UR5, SR_CgaCtaId ;  /* 0x00000000000579c3 */ /* 0x000f220000008800 */
[C---:B-1----:R-:W-:Y:S01]  /*14e20*/  LOP3.LUT R11, R12.reuse, 0x7f, RZ, 0xc0, !PT ;  /* 0x0000007f0c0b7812 */ /* 0x042fe200078ec0ff */
[C---:B--2---:R-:W-:Y:S02]  /*14e30*/  IMAD.SHL.U32 R0, R12.reuse, 0x10, RZ ;  /* 0x000000100c007824 */ /* 0x044fe400078e00ff */
[----:B0-----:R-:W-:Y:S02]  /*14e40*/  IMAD.SHL.U32 R2, R12, 0x20, RZ ;  /* 0x000000200c027824 */ /* 0x001fe400078e00ff */
[----:B------:R-:W-:Y:S01]  /*14e50*/  IMAD.SHL.U32 R5, R11, 0x10, RZ ;  /* 0x000000100b057824 */ /* 0x000fe200078e00ff */
[----:B------:R-:W-:Y:S02]  /*14e60*/  LOP3.LUT R8, R0, 0x60, RZ, 0xc0, !PT ;  /* 0x0000006000087812 */ /* 0x000fe400078ec0ff */
[----:B------:R-:W-:-:S02]  /*14e70*/  SHF.R.U32.HI R4, RZ, 0x1, R12 ;  /* 0x00000001ff047819 */ /* 0x000fc4000001160c */
[----:B------:R-:W-:Y:S02]  /*14e80*/  LOP3.LUT R3, R2, 0x80, RZ, 0xc0, !PT ;  /* 0x0000008002037812 */ /* 0x000fe400078ec0ff */
[----:B------:R-:W-:Y:S01]  /*14e90*/  LOP3.LUT R9, R8, 0x700, R5, 0xf8, !PT ;  /* 0x0000070008097812 */ /* 0x000fe200078ef805 */
[----:B------:R-:W-:Y:S01]  /*14ea0*/  IMAD.SHL.U32 R8, R12, 0x2, RZ ;  /* 0x000000020c087824 */ /* 0x000fe200078e00ff */
[----:B------:R-:W-:Y:S02]  /*14eb0*/  LOP3.LUT R7, R0, 0x90, RZ, 0xc0, !PT ;  /* 0x0000009000077812 */ /* 0x000fe400078ec0ff */
[----:B------:R-:W-:Y:S02]  /*14ec0*/  LOP3.LUT R2, R2, 0x360, RZ, 0xc0, !PT ;  /* 0x0000036002027812 */ /* 0x000fe400078ec0ff */
[----:B------:R-:W-:Y:S02]  /*14ed0*/  LOP3.LUT R3, R3, 0x10, R4, 0xf8, !PT ;  /* 0x0000001003037812 */ /* 0x000fe400078ef804 */
[----:B------:R-:W-:-:S02]  /*14ee0*/  LOP3.LUT R4, R4, 0x20, RZ, 0xc0, !PT ;  /* 0x0000002004047812 */ /* 0x000fc400078ec0ff */
[----:B------:R-:W-:Y:S01]  /*14ef0*/  LOP3.LUT R8, R7, 0x10, R8, 0x78, !PT ;  /* 0x0000001007087812 */ /* 0x000fe200078e7808 */
[----:B------:R-:W-:Y:S01]  /*14f00*/  IMAD.SHL.U32 R7, R6, 0x800, RZ ;  /* 0x0000080006077824 */ /* 0x000fe200078e00ff */
[----:B------:R-:W-:Y:S01]  /*14f10*/  LOP3.LUT R2, R2, 0x400, R5, 0xf8, !PT ;  /* 0x0000040002027812 */ /* 0x000fe200078ef805 */
[----:B------:R-:W-:Y:S01]  /*14f20*/  IMAD.SHL.U32 R6, R12, 0x4, RZ ;  /* 0x000000040c067824 */ /* 0x000fe200078e00ff */
[----:B------:R-:W-:Y:S01]  /*14f30*/  LOP3.LUT R5, R4, 0x10, R12, 0xf8, !PT ;  /* 0x0000001004057812 */ /* 0x000fe200078ef80c */
[----:B------:R-:W-:-:S03]  /*14f40*/  IMAD.SHL.U32 R4, R12, 0x80, RZ ;  /* 0x000000800c047824 */ /* 0x000fc600078e00ff */
[----:B------:R-:W-:Y:S02]  /*14f50*/  LOP3.LUT R3, R3, 0x10, R6, 0x78, !PT ;  /* 0x0000001003037812 */ /* 0x000fe400078e7806 */
[----:B------:R-:W-:Y:S02]  /*14f60*/  LOP3.LUT R5, R5, 0x380, R4, 0xf8, !PT ;  /* 0x0000038005057812 */ /* 0x000fe400078ef804 */
[----:B------:R-:W-:Y:S02]  /*14f70*/  LOP3.LUT R4, R4, 0x400, RZ, 0xc0, !PT ;  /* 0x0000040004047812 */ /* 0x000fe400078ec0ff */
[----:B------:R-:W-:Y:S02]  /*14f80*/  LOP3.LUT R2, R2, R3, RZ, 0xfc, !PT ;  /* 0x0000000302027212 */ /* 0x000fe400078efcff */
[----:B------:R-:W-:Y:S02]  /*14f90*/  LOP3.LUT R4, R4, 0x800, R7, 0xf8, !PT ;  /* 0x0000080004047812 */ /* 0x000fe400078ef807 */
[----:B------:R-:W-:Y:S01]  /*14fa0*/  LOP3.LUT R5, R5, 0x70, R0, 0x78, !PT ;  /* 0x0000007005057812 */ /* 0x000fe200078e7800 */
[----:B------:R0:W-:Y:S01]  /*14fb0*/  STL [R1+0x10], R2 ;  /* 0x0000100201007387 */ /* 0x0001e20000100800 */
[----:B------:R-:W-:Y:S01]  /*14fc0*/  UMOV UR4, 0x400 ;  /* 0x0000040000047882 */ /* 0x000fe20000000000 */
[----:B------:R-:W-:Y:S01]  /*14fd0*/  IMAD.MOV.U32 R3, RZ, RZ, 0x40 ;  /* 0x00000040ff037424 */ /* 0x000fe200078e00ff */
[----:B----4-:R-:W-:Y:S01]  /*14fe0*/  ULEA UR4, UR5, UR4, 0x18 ;  /* 0x0000000405047291 */ /* 0x010fe2000f8ec03f */
[----:B------:R-:W-:-:S02]  /*14ff0*/  LOP3.LUT P0, RZ, R12, 0x4, RZ, 0xc0, !PT ;  /* 0x000000040cff7812 */ /* 0x000fc4000780c0ff */
[----:B0-----:R-:W-:-:S03]  /*15000*/  LOP3.LUT R2, R4, R5, RZ, 0xfc, !PT ;  /* 0x0000000504027212 */ /* 0x001fc600078efcff */
[----:B------:R-:W-:Y:S01]  /*15010*/  IMAD.U32 R18, RZ, RZ, UR4 ;  /* 0x00000004ff127e24 */ /* 0x000fe2000f8e00ff */
[----:B------:R-:W-:Y:S01]  /*15020*/  LOP3.LUT R9, R9, R8, RZ, 0xfc, !PT ;  /* 0x0000000809097212 */ /* 0x000fe200078efcff */
[----:B------:R0:W-:Y:S01]  /*15030*/  STL [R1+0x8], R2 ;  /* 0x0000080201007387 */ /* 0x0001e20000100800 */
[----:B------:R-:W-:Y:S02]  /*15040*/  SHF.R.U32.HI R4, RZ, 0x1, R11 ;  /* 0x00000001ff047819 */ /* 0x000fe4000001160b */
[----:B------:R-:W-:Y:S01]  /*15050*/  SEL R3, R3, 0xffffffc0, !P0 ;  /* 0xffffffc003037807 */ /* 0x000fe20004000000 */
[----:B0-----:R-:W-:-:S04]  /*15060*/  IMAD.SHL.U32 R2, R12, 0x40, RZ ;  /* 0x000000400c027824 */ /* 0x001fc800078e00ff */
[----:B------:R3:W-:Y:S01]  /*15070*/  STL [R1+0xc], R3 ;  /* 0x00000c0301007387 */ /* 0x0007e20000100800 */
[----:B------:R-:W-:Y:S01]  /*15080*/  LOP3.LUT R2, R4, 0x40, R2, 0xf8, !PT ;  /* 0x0000004004027812 */ /* 0x000fe200078ef802 */
[----:B------:R-:W-:-:S05]  /*15090*/  IMAD.IADD R4, R18, 0x1, R9 ;  /* 0x0000000112047824 */ /* 0x000fca00078e0209 */
[----:B------:R-:W-:Y:S01]  /*150a0*/  STL [R1+0x1c], R4 ;  /* 0x00001c0401007387 */ /* 0x000fe20000100800 */
[----:B------:R-:W-:Y:S01]  /*150b0*/  LOP3.LUT R0, R0, 0x10, RZ, 0xc0, !PT ;  /* 0x0000001000007812 */ /* 0x000fe200078ec0ff */
[----:B------:R-:W-:Y:S01]  /*150c0*/  BSSY B7, `(.L_x_446) ;  /* 0x00005d5000077945 */ /* 0x000fe20003800000 */
[----:B------:R-:W-:Y:S02]  /*150d0*/  IMAD.MOV.U32 R28, RZ, RZ, 0x1 ;  /* 0x00000001ff1c7424 */ /* 0x000fe400078e00ff */
[----:B------:R-:W-:Y:S02]  /*150e0*/  IMAD.MOV.U32 R22, RZ, RZ, RZ ;  /* 0x000000ffff167224 */ /* 0x000fe400078e00ff */
[----:B------:R-:W-:Y:S02]  /*150f0*/  IMAD.MOV.U32 R19, RZ, RZ, RZ ;  /* 0x000000ffff137224 */ /* 0x000fe400078e00ff */
[----:B------:R-:W-:Y:S01]  /*15100*/  IMAD.MOV.U32 R23, RZ, RZ, 0x1 ;  /* 0x00000001ff177424 */ /* 0x000fe200078e00ff */
[----:B------:R-:W-:Y:S01]  /*15110*/  ULDC.64 UR38, c[0x0][0x198] ;  /* 0x0000660000267ab9 */ /* 0x000fe20000000a00 */
[----:B------:R-:W-:Y:S01]  /*15120*/  ULDC UR36, c[0x0][0xc] ;  /* 0x0000030000247ab9 */ /* 0x000fe20000000800 */
[----:B---3--:R-:W-:-:S02]  /*15130*/  LOP3.LUT R3, R10, 0x1, RZ, 0xfc, !PT ;  /* 0x000000010a037812 */ /* 0x008fc400078efcff */
[----:B------:R-:W-:-:S03]  /*15140*/  LOP3.LUT R2, R10, 0x2, RZ, 0xfc, !PT ;  /* 0x000000020a027812 */ /* 0x000fc600078efcff */
[----:B------:R-:W-:Y:S04]  /*15150*/  STL [R1+0x48], R3 ;  /* 0x0000480301007387 */ /* 0x000fe80000100800 */
[----:B------:R0:W-:Y:S04]  /*15160*/  STL [R1+0x30], R2 ;  /* 0x0000300201007387 */ /* 0x0001e80000100800 */
[----:B------:R1:W-:Y:S01]  /*15170*/  STL [R1+0x44], RZ ;  /* 0x000044ff01007387 */ /* 0x0003e20000100800 */
[C---:B0-----:R-:W-:Y:S02]  /*15180*/  LOP3.LUT R2, R0.reuse, 0x20, RZ, 0xfc, !PT ;  /* 0x0000002000027812 */ /* 0x041fe400078efcff */
[----:B-1----:R-:W-:-:S07]  /*15190*/  LOP3.LUT R0, R0, 0x40, RZ, 0xfc, !PT ;  /* 0x0000004000007812 */ /* 0x002fce00078efcff */
.L_x_564:
[----:B0-----:R-:W0:Y:S02]  /*151a0*/  LDC.64 R2, c[0x0][0xc88] ;  /* 0x00032200ff027b82 */ /* 0x001e240000000a00 */
[----:B0-----:R-:W-:-:S05]  /*151b0*/  IMAD.WIDE R2, R27, 0x4, R2 ;  /* 0x000000041b027825 */ /* 0x001fca00078e0202 */
[----:B--2---:R-:W2:Y:S01]  /*151c0*/  LDG.E R14, desc[UR40][R2.64] ;  /* 0x00000028020e7981 */ /* 0x004ea2000c1e1900 */
[----:B------:R-:W-:Y:S05]  /*151d0*/  YIELD ;  /* 0x0000000000007946 */ /* 0x000fea0003800000 */
[----:B------:R-:W-:Y:S01]  /*151e0*/  ULDC.64 UR4, c[0x0][0xa28] ;  /* 0x00028a0000047ab9 */ /* 0x000fe20000000a00 */
[----:B------:R-:W-:Y:S02]  /*151f0*/  CS2R R8, SRZ ;  /* 0x0000000000087805 */ /* 0x000fe4000001ff00 */
[----:B------:R-:W-:Y:S01]  /*15200*/  ISETP.NE.U32.AND P0, PT, RZ, UR4, PT ;  /* 0x00000004ff007c0c */ /* 0x000fe2000bf05070 */
[----:B------:R-:W-:Y:S01]  /*15210*/  ULDC.64 UR6, c[0x0][0xa08] ;  /* 0x0002820000067ab9 */ /* 0x000fe20000000a00 */
[----:B------:R-:W-:-:S02]  /*15220*/  ULDC.64 UR8, c[0x0][0xa10] ;  /* 0x0002840000087ab9 */ /* 0x000fc40000000a00 */
[----:B------:R-:W-:Y:S02]  /*15230*/  ISETP.NE.AND.EX P0, PT, RZ, UR5, PT, P0 ;  /* 0x00000005ff007c0c */ /* 0x000fe4000bf05300 */
[----:B--2---:R-:W-:Y:S01]  /*15240*/  SHF.R.S32.HI R0, RZ, 0x1f, R14 ;  /* 0x0000001fff007819 */ /* 0x004fe2000001140e */
[----:B------:R-:W-:Y:S10]  /*15250*/  STL [R1+0x18], R14 ;  /* 0x0000180e01007387 */ /* 0x000ff40000100800 */
[----:B------:R-:W-:-:S02]  /*15260*/  @P0 LEA R2, P1, R14, UR4, 0x2 ;  /* 0x000000040e020c11 */ /* 0x000fc4000f8210ff */
[C---:B------:R-:W-:Y:S01]  /*15270*/  SHF.L.U32 R17, R14.reuse, 0x2, RZ ;  /* 0x000000020e117819 */ /* 0x040fe200000006ff */
[----:B------:R0:W-:Y:S01]  /*15280*/  STL [R1+0x34], R0 ;  /* 0x0000340001007387 */ /* 0x0001e20000100800 */
[----:B------:R-:W-:Y:S01]  /*15290*/  @P0 LEA.HI.X R3, R14, UR5, R0, 0x2, P1 ;  /* 0x000000050e030c11 */ /* 0x000fe200088f1400 */
[----:B------:R-:W-:-:S04]  /*152a0*/  ULDC.64 UR4, c[0x0][0xa00] ;  /* 0x0002800000047ab9 */ /* 0x000fc80000000a00 */
[----:B-1----:R1:W5:Y:S01]  /*152b0*/  @P0 LDG.E R9, desc[UR40][R2.64] ;  /* 0x0000002802090981 */ /* 0x002362000c1e1900 */
[----:B------:R-:W-:Y:S01]  /*152c0*/  ISETP.NE.U32.AND P0, PT, RZ, UR4, PT ;  /* 0x00000004ff007c0c */ /* 0x000fe2000bf05070 */
[----:B------:R-:W-:Y:S01]  /*152d0*/  IMAD.MOV.U32 R12, RZ, RZ, RZ ;  /* 0x000000ffff0c7224 */ /* 0x000fe200078e00ff */
[----:B------:R-:W-:Y:S01]  /*152e0*/  SHF.L.U64.HI R13, R14, 0x2, R0 ;  /* 0x000000020e0d7819 */ /* 0x000fe20000010200 */
[----:B0-----:R-:W-:Y:S01]  /*152f0*/  IMAD.MOV.U32 R0, RZ, RZ, RZ ;  /* 0x000000ffff007224 */ /* 0x001fe200078e00ff */
[----:B------:R-:W-:Y:S02]  /*15300*/  ISETP.NE.AND.EX P0, PT, RZ, UR5, PT, P0 ;  /* 0x00000005ff007c0c */ /* 0x000fe4000bf05300 */
[C---:B------:R-:W-:Y:S01]  /*15310*/  IADD3 R6, P3, R17.reuse, UR6, RZ ;  /* 0x0000000611067c10 */ /* 0x040fe2000ff7e0ff */
[----:B------:R-:W-:Y:S01]  /*15320*/  STL [R1], R13 ;  /* 0x0000000d01007387 */ /* 0x000fe20000100800 */
[C---:B------:R-:W-:Y:S02]  /*15330*/  IADD3 R4, P4, R17.reuse, UR8, RZ ;  /* 0x0000000811047c10 */ /* 0x040fe4000ff9e0ff */
[----:B-1----:R-:W-:-:S02]  /*15340*/  IADD3 R2, P2, R17, UR4, RZ ;  /* 0x0000000411027c10 */ /* 0x002fc4000ff5e0ff */
[C---:B------:R-:W-:Y:S02]  /*15350*/  IADD3.X R7, R13.reuse, UR7, RZ, P3, !PT ;  /* 0x000000070d077c10 */ /* 0x040fe40009ffe4ff */
[C---:B------:R-:W-:Y:S01]  /*15360*/  IADD3.X R3, R13.reuse, UR5, RZ, P2, !PT ;  /* 0x000000050d037c10 */ /* 0x040fe200097fe4ff */
[----:B------:R-:W-:Y:S01]  /*15370*/  ULDC.64 UR4, c[0x0][0xa18] ;  /* 0x0002860000047ab9 */ /* 0x000fe20000000a00 */
[----:B------:R-:W-:Y:S02]  /*15380*/  IADD3.X R5, R13, UR9, RZ, P4, !PT ;  /* 0x000000090d057c10 */ /* 0x000fe4000a7fe4ff */
[----:B------:R-:W-:Y:S01]  /*15390*/  ISETP.NE.U32.AND P3, PT, RZ, UR4, PT ;  /* 0x00000004ff007c0c */ /* 0x000fe2000bf65070 */
[----:B------:R-:W2:Y:S01]  /*153a0*/  @P0 LDG.E R8, desc[UR40][R2.64] ;  /* 0x0000002802080981 */ /* 0x000ea2000c1e1900 */
[----:B------:R-:W-:Y:S02]  /*153b0*/  ISETP.NE.U32.AND P1, PT, RZ, UR6, PT ;  /* 0x00000006ff007c0c */ /* 0x000fe4000bf25070 */
[----:B------:R-:W-:-:S02]  /*153c0*/  ISETP.NE.AND.EX P3, PT, RZ, UR5, PT, P3 ;  /* 0x00000005ff007c0c */ /* 0x000fc4000bf65330 */
[----:B------:R-:W-:Y:S02]  /*153d0*/  ISETP.NE.U32.AND P2, PT, RZ, UR8, PT ;  /* 0x00000008ff007c0c */ /* 0x000fe4000bf45070 */
[----:B------:R-:W-:Y:S02]  /*153e0*/  ISETP.NE.AND.EX P1, PT, RZ, UR7, PT, P1 ;  /* 0x00000007ff007c0c */ /* 0x000fe4000bf25310 */
[----:B------:R-:W-:-:S07]  /*153f0*/  ISETP.NE.AND.EX P2, PT, RZ, UR9, PT, P2 ;  /* 0x00000009ff007c0c */ /* 0x000fce000bf45320 */
[----:B------:R-:W-:Y:S01]  /*15400*/  @P3 IADD3 R10, P4, R17, UR4, RZ ;  /* 0x00000004110a3c10 */ /* 0x000fe2000ff9e0ff */
[----:B------:R-:W-:-:S03]  /*15410*/  ULDC UR4, c[0x0][0x288] ;  /* 0x0000a20000047ab9 */ /* 0x000fc60000000800 */
[----:B------:R-:W-:Y:S01]  /*15420*/  @P3 IADD3.X R11, R13, UR5, RZ, P4, !PT ;  /* 0x000000050d0b3c10 */ /* 0x000fe2000a7fe4ff */
[----:B------:R-:W5:Y:S04]  /*15430*/  @P1 LDG.E R12, desc[UR40][R6.64] ;  /* 0x00000028060c1981 */ /* 0x000f68000c1e1900 */
[----:B------:R-:W5:Y:S04]  /*15440*/  @P2 LDG.E R0, desc[UR40][R4.64] ;  /* 0x0000002804002981 */ /* 0x000f68000c1e1900 */
[----:B--2---:R0:W-:Y:S02]  /*15450*/  STL [R1+0x20], R8 ;  /* 0x0000200801007387 */ /* 0x0041e40000100800 */
[----:B0-----:R-:W-:Y:S01]  /*15460*/  IMAD.U32 R8, RZ, RZ, UR4 ;  /* 0x00000004ff087e24 */ /* 0x001fe2000f8e00ff */
[----:B------:R-:W-:-:S05]  /*15470*/  ULDC.64 UR4, c[0x0][0x418] ;  /* 0x0001060000047ab9 */ /* 0x000fca0000000a00 */
[----:B------:R0:W2:Y:S01]  /*15480*/  @P3 LDG.E R8, desc[UR40][R10.64] ;  /* 0x000000280a083981 */ /* 0x0000a2000c1e1900 */
[----:B------:R-:W-:-:S03]  /*15490*/  UISETP.NE.U32.AND UP0, UPT, UR4, URZ, UPT ;  /* 0x0000003f0400728c */ /* 0x000fc6000bf05070 */
[----:B------:R-:W-:Y:S01]  /*154a0*/  ULDC UR4, c[0x0][0x424] ;  /* 0x0001090000047ab9 */ /* 0x000fe20000000800 */
[----:B------:R-:W-:-:S03]  /*154b0*/  UISETP.NE.AND.EX UP0, UPT, UR5, URZ, UPT, UP0 ;  /* 0x0000003f0500728c */ /* 0x000fc6000bf05300 */
[----:B------:R-:W-:Y:S01]  /*154c0*/  ULDC UR5, c[0x0][0x2f0] ;  /* 0x0000bc0000057ab9 */ /* 0x000fe20000000800 */
[----:B------:R-:W-:-:S04]  /*154d0*/  USEL UR4, UR4, 0x1, UP0 ;  /* 0x0000000104047887 */ /* 0x000fc80008000000 */
[----:B------:R-:W-:-:S03]  /*154e0*/  UIMAD UR4, UR4, UR5, URZ ;  /* 0x00000005040472a4 */ /* 0x000fc6000f8e023f */
[----:B------:R-:W-:-:S03]  /*154f0*/  ULDC UR5, c[0x0][0x348] ;  /* 0x0000d20000057ab9 */ /* 0x000fc60000000800 */
[----:B0-----:R-:W-:Y:S01]  /*15500*/  IMAD.U32 R10, RZ, RZ, UR4 ;  /* 0x00000004ff0a7e24 */ /* 0x001fe2000f8e00ff */
[----:B--2---:R0:W-:Y:S02]  /*15510*/  STL [R1+0x3c], R8 ;  /* 0x00003c0801007387 */ /* 0x0041e40000100800 */
[----:B0-----:R-:W-:Y:S01]  /*15520*/  IMAD.U32 R8, RZ, RZ, UR5 ;  /* 0x00000005ff087e24 */ /* 0x001fe2000f8e00ff */
[----:B---3--:R-:W-:Y:S06]  /*15530*/  @P3 BRA `(.L_x_447) ;  /* 0x0000000000143947 */ /* 0x008fec0003800000 */
[----:B------:R-:W-:Y:S05]  /*15540*/  @!P0 BRA `(.L_x_447) ;  /* 0x0000000000108947 */ /* 0x000fea0003800000 */
[----:B------:R-:W2:Y:S04]  /*15550*/  LDG.E R11, desc[UR40][R2.64] ;  /* 0x00000028020b7981 */ /* 0x000ea8000c1e1900 */
[----:B------:R-:W2:Y:S02]  /*15560*/  LDG.E R2, desc[UR40][R2.64+0x4] ;  /* 0x0000042802027981 */ /* 0x000ea4000c1e1900 */
[----:B--2---:R-:W-:-:S05]  /*15570*/  IMAD.IADD R2, R2, 0x1, -R11 ;  /* 0x0000000102027824 */ /* 0x004fca00078e0a0b */
[----:B------:R0:W-:Y:S02]  /*15580*/  STL [R1+0x3c], R2 ;  /* 0x00003c0201007387 */ /* 0x0001e40000100800 */
.L_x_447:
[C---:B0-----:R-:W-:Y:S01]  /*15590*/  LOP3.LUT R2, R26.reuse, 0xff000000, RZ, 0xc0, !PT ;  /* 0xff0000001a027812 */ /* 0x041fe200078ec0ff */
[----:B------:R-:W-:Y:S01]  /*155a0*/  ULDC.64 UR4, c[0x0][0xa20] ;  /* 0x0002880000047ab9 */ /* 0x000fe20000000a00 */
[----:B------:R-:W-:Y:S02]  /*155b0*/  LOP3.LUT R3, R26, 0xff0000, RZ, 0xc0, !PT ;  /* 0x00ff00001a037812 */ /* 0x000fe400078ec0ff */
[----:B------:R-:W-:Y:S02]  /*155c0*/  SHF.R.U32.HI R2, RZ, 0x8, R2 ;  /* 0x00000008ff027819 */ /* 0x000fe40000011602 */
[----:B------:R-:W-:Y:S02]  /*155d0*/  ISETP.NE.U32.AND P0, PT, RZ, UR4, PT ;  /* 0x00000004ff007c0c */ /* 0x000fe4000bf05070 */
[----:B------:R-:W-:Y:S01]  /*155e0*/  LEA.HI R2, R3, R2, RZ, 0x10 ;  /* 0x0000000203027211 */ /* 0x000fe200078f80ff */
[----:B-----5:R-:W-:Y:S01]  /*155f0*/  IMAD.IADD R3, R12, 0x1, R9 ;  /* 0x000000010c037824 */ /* 0x020fe200078e0209 */
[----:B------:R-:W-:-:S02]  /*15600*/  ISETP.NE.AND.EX P0, PT, RZ, UR5, PT, P0 ;  /* 0x00000005ff007c0c */ /* 0x000fc4000bf05300 */
[----:B------:R-:W-:Y:S01]  /*15610*/  LOP3.LUT R16, R26, 0xffff, RZ, 0xc0, !PT ;  /* 0x0000ffff1a107812 */ /* 0x000fe200078ec0ff */
[----:B------:R-:W-:Y:S01]  /*15620*/  IMAD.MOV.U32 R26, RZ, RZ, R14 ;  /* 0x000000ffff1a7224 */ /* 0x000fe200078e000e */
[----:B------:R0:W-:Y:S09]  /*15630*/  STL [R1+0x4], R3 ;  /* 0x0000040301007387 */ /* 0x0001f20000100800 */
[----:B------:R-:W-:Y:S05]  /*15640*/  @!P0 BRA `(.L_x_448) ;  /* 0x0000000000108947 */ /* 0x000fea0003800000 */
[----:B------:R-:W-:-:S04]  /*15650*/  IADD3 R10, P0, R17, UR4, RZ ;  /* 0x00000004110a7c10 */ /* 0x000fc8000ff1e0ff */
[----:B------:R-:W-:-:S05]  /*15660*/  IADD3.X R11, R13, UR5, RZ, P0, !PT ;  /* 0x000000050d0b7c10 */ /* 0x000fca00087fe4ff */
[----:B------:R1:W5:Y:S01]  /*15670*/  LDG.E R10, desc[UR40][R10.64] ;  /* 0x000000280a0a7981 */ /* 0x000362000c1e1900 */
[----:B------:R-:W-:Y:S05]  /*15680*/  BRA `(.L_x_449) ;  /* 0x0000000000107947 */ /* 0x000fea0003800000 */
.L_x_448:
[----:B------:R-:W-:Y:S05]  /*15690*/  @!P1 BRA `(.L_x_449) ;  /* 0x00000000000c9947 */ /* 0x000fea0003800000 */
[----:B------:R-:W2:Y:S04]  /*156a0*/  LDG.E R10, desc[UR40][R6.64] ;  /* 0x00000028060a7981 */ /* 0x000ea8000c1e1900 */
[----:B------:R-:W2:Y:S02]  /*156b0*/  LDG.E R6, desc[UR40][R6.64+0x4] ;  /* 0x0000042806067981 */ /* 0x000ea4000c1e1900 */
[----:B--2---:R-:W-:-:S07]  /*156c0*/  IMAD.IADD R10, R6, 0x1, -R10 ;  /* 0x00000001060a7824 */ /* 0x004fce00078e0a0a */
.L_x_449:
[----:B0-----:R-:W2:Y:S01]  /*156d0*/  @P2 LDG.E R3, desc[UR40][R4.64] ;  /* 0x0000002804032981 */ /* 0x001ea2000c1e1900 */
[----:B-----5:R-:W-:-:S03]  /*156e0*/  IMAD.IADD R10, R10, 0x1, -R9 ;  /* 0x000000010a0a7824 */ /* 0x020fc600078e0a09 */
[----:B------:R-:W2:Y:S01]  /*156f0*/  @P2 LDG.E R4, desc[UR40][R4.64+0x4] ;  /* 0x0000042804042981 */ /* 0x000ea2000c1e1900 */
[----:B------:R-:W-:Y:S01]  /*15700*/  BSSY B0, `(.L_x_450) ;  /* 0x0000029000007945 */ /* 0x000fe20003800000 */
[----:B------:R-:W-:Y:S01]  /*15710*/  LOP3.LUT R29, R2, 0xff, RZ, 0xc0, !PT ;  /* 0x000000ff021d7812 */ /* 0x000fe200078ec0ff */
[----:B--2---:R-:W-:-:S04]  /*15720*/  @P2 IMAD.IADD R8, R4, 0x1, -R3 ;  /* 0x0000000104082824 */ /* 0x004fc800078e0a03 */
[----:B------:R-:W-:-:S05]  /*15730*/  IMAD.IADD R3, R10, 0x1, R8 ;  /* 0x000000010a037824 */ /* 0x000fca00078e0208 */
[C---:B------:R-:W-:Y:S01]  /*15740*/  ISETP.GE.AND P1, PT, R3.reuse, 0x1, PT ;  /* 0x000000010300780c */ /* 0x040fe20003f26270 */
[----:B------:R-:W-:-:S05]  /*15750*/  VIADD R20, R3, 0x7f ;  /* 0x0000007f03147836 */ /* 0x000fca0000000000 */
[----:B------:R-:W-:-:S04]  /*15760*/  SHF.R.S32.HI R3, RZ, 0x1f, R20 ;  /* 0x0000001fff037819 */ /* 0x000fc80000011414 */
[----:B------:R-:W-:Y:S02]  /*15770*/  LEA.HI R20, R3, R20, RZ, 0x7 ;  /* 0x0000001403147211 */ /* 0x000fe400078f38ff */
[----:B------:R-:W-:Y:S01]  /*15780*/  SHF.R.U32.HI R4, RZ, 0x10, R2 ;  /* 0x00000010ff047819 */ /* 0x000fe20000011602 */
[----:B------:R-:W-:Y:S01]  /*15790*/  IMAD.MOV.U32 R2, RZ, RZ, RZ ;  /* 0x000000ffff027224 */ /* 0x000fe200078e00ff */
[----:B------:R-:W-:Y:S01]  /*157a0*/  SHF.R.S32.HI R20, RZ, 0x7, R20 ;  /* 0x00000007ff147819 */ /* 0x000fe20000011414 */
[----:B------:R-:W-:Y:S06]  /*157b0*/  @!P1 BRA `(.L_x_451) ;  /* 0x0000000000749947 */ /* 0x000fec0003800000 */
[----:B------:R-:W-:Y:S01]  /*157c0*/  ISETP.NE.AND P0, PT, R4, RZ, PT ;  /* 0x000000ff0400720c */ /* 0x000fe20003f05270 */
[----:B------:R-:W-:-:S03]  /*157d0*/  ULDC UR4, c[0x0][0x9f0] ;  /* 0x00027c0000047ab9 */ /* 0x000fc60000000800 */
[----:B------:R-:W-:-:S04]  /*157e0*/  SEL R5, R4, UR4, P0 ;  /* 0x0000000404057c07 */ /* 0x000fc80008000000 */
[----:B------:R-:W-:Y:S02]  /*157f0*/  IABS R6, R5 ;  /* 0x0000000500067213 */ /* 0x000fe40000000000 */
[----:B------:R-:W-:Y:S02]  /*15800*/  IADD3 R7, R5, -0x1, R20 ;  /* 0xffffffff05077810 */ /* 0x000fe40007ffe014 */
[----:B------:R-:W0:Y:S08]  /*15810*/  I2F.RP R2, R6 ;  /* 0x0000000600027306 */ /* 0x000e300000209400 */
[----:B0-----:R-:W0:Y:S02]  /*15820*/  MUFU.RCP R2, R2 ;  /* 0x0000000200027308 */ /* 0x001e240000001000 */
[----:B0-----:R-:W-:-:S06]  /*15830*/  VIADD R2, R2, 0xffffffe ;  /* 0x0ffffffe02027836 */ /* 0x001fcc0000000000 */
[----:B------:R0:W2:Y:S02]  /*15840*/  F2I.FTZ.U32.TRUNC.NTZ R3, R2 ;  /* 0x0000000200037305 */ /* 0x0000a4000021f000 */
[----:B0-----:R-:W-:-:S04]  /*15850*/  LOP3.LUT R2, R7, R5, RZ, 0x3c, !PT ;  /* 0x0000000507027212 */ /* 0x001fc800078e3cff */
[----:B------:R-:W-:Y:S01]  /*15860*/  ISETP.GE.AND P4, PT, R2, RZ, PT ;  /* 0x000000ff0200720c */ /* 0x000fe20003f86270 */
[----:B--2---:R-:W-:-:S04]  /*15870*/  IMAD.MOV R2, RZ, RZ, -R3 ;  /* 0x000000ffff027224 */ /* 0x004fc800078e0a03 */
[----:B------:R-:W-:Y:S02]  /*15880*/  IMAD R9, R2, R6, RZ ;  /* 0x0000000602097224 */ /* 0x000fe400078e02ff */
[----:B------:R-:W-:-:S04]  /*15890*/  IMAD.MOV.U32 R2, RZ, RZ, RZ ;  /* 0x000000ffff027224 */ /* 0x000fc800078e00ff */
[----:B------:R-:W-:Y:S01]  /*158a0*/  IMAD.HI.U32 R9, R3, R9, R2 ;  /* 0x0000000903097227 */ /* 0x000fe200078e0002 */
[----:B------:R-:W-:Y:S02]  /*158b0*/  IABS R2, R5 ;  /* 0x0000000500027213 */ /* 0x000fe40000000000 */
[----:B------:R-:W-:-:S03]  /*158c0*/  IABS R3, R7 ;  /* 0x0000000700037213 */ /* 0x000fc60000000000 */
[----:B------:R-:W-:-:S04]  /*158d0*/  IMAD.MOV R2, RZ, RZ, -R2 ;  /* 0x000000ffff027224 */ /* 0x000fc800078e0a02 */
[----:B------:R-:W-:Y:S02]  /*158e0*/  IMAD.MOV.U32 R7, RZ, RZ, R2 ;  /* 0x000000ffff077224 */ /* 0x000fe400078e0002 */
[----:B------:R-:W-:-:S04]  /*158f0*/  IMAD.HI.U32 R2, R9, R3, RZ ;  /* 0x0000000309027227 */ /* 0x000fc800078e00ff */
[----:B------:R-:W-:-:S05]  /*15900*/  IMAD R3, R2, R7, R3 ;  /* 0x0000000702037224 */ /* 0x000fca00078e0203 */
[----:B------:R-:W-:-:S13]  /*15910*/  ISETP.GT.U32.AND P3, PT, R6, R3, PT ;  /* 0x000000030600720c */ /* 0x000fda0003f64070 */
[-C--:B------:R-:W-:Y:S01]  /*15920*/  @!P3 IADD3 R3, R3, -R6.reuse, RZ ;  /* 0x800000060303b210 */ /* 0x080fe20007ffe0ff */
[----:B------:R-:W-:Y:S01]  /*15930*/  @!P3 VIADD R2, R2, 0x1 ;  /* 0x000000010202b836 */ /* 0x000fe20000000000 */
[----:B------:R-:W-:Y:S02]  /*15940*/  ISETP.NE.AND P3, PT, R5, RZ, PT ;  /* 0x000000ff0500720c */ /* 0x000fe40003f65270 */
[----:B------:R-:W-:-:S13]  /*15950*/  ISETP.GE.U32.AND P0, PT, R3, R6, PT ;  /* 0x000000060300720c */ /* 0x000fda0003f06070 */
[----:B------:R-:W-:-:S04]  /*15960*/  @P0 VIADD R2, R2, 0x1 ;  /* 0x0000000102020836 */ /* 0x000fc80000000000 */
[----:B------:R-:W-:Y:S01]  /*15970*/  @!P4 IMAD.MOV R2, RZ, RZ, -R2 ;  /* 0x000000ffff02c224 */ /* 0x000fe200078e0a02 */
[----:B------:R-:W-:-:S07]  /*15980*/  @!P3 LOP3.LUT R2, RZ, R5, RZ, 0x33, !PT ;  /* 0x00000005ff02b212 */ /* 0x000fce00078e33ff */
.L_x_451:
[----:B------:R-:W-:Y:S05]  /*15990*/  BSYNC B0 ;  /* 0x0000000000007941 */ /* 0x000fea0003800000 */
.L_x_450:
[-C--:B------:R-:W-:Y:S01]  /*159a0*/  IMAD R3, R29, R2.reuse, RZ ;  /* 0x000000021d037224 */ /* 0x080fe200078e02ff */
[----:B------:R-:W-:Y:S04]  /*159b0*/  BSSY B0, `(.L_x_452) ;  /* 0x0000150000007945 */ /* 0x000fe80003800000 */
[C---:B------:R-:W-:Y:S01]  /*159c0*/  VIADDMNMX R2, R3.reuse, R2, R20, PT ;  /* 0x0000000203027246 */ /* 0x040fe20003800114 */
[----:B------:R-:W-:-:S04]  /*159d0*/  IMAD R3, R3, 0x80, -R10 ;  /* 0x0000008003037824 */ /* 0x000fc800078e0a0a */
[----:B------:R-:W-:Y:S01]  /*159e0*/  IMAD R2, R2, 0x80, -R10 ;  /* 0x0000008002027824 */ /* 0x000fe200078e0a0a */
[----:B------:R-:W-:-:S04]  /*159f0*/  VIMNMX R3, RZ, R3, !PT ;  /* 0x00000003ff037248 */ /* 0x000fc80007fe0100 */
[----:B------:R-:W-:-:S04]  /*15a00*/  VIMNMX R2, R2, R8, PT ;  /* 0x0000000802027248 */ /* 0x000fc80003fe0100 */
[----:B------:R-:W-:Y:S02]  /*15a10*/  ISETP.GT.AND P0, PT, R2, R3, PT ;  /* 0x000000030200720c */ /* 0x000fe40003f04270 */
[----:B------:R-:W-:-:S11]  /*15a20*/  SHF.R.U32.HI R3, RZ, 0x7, R3 ;  /* 0x00000007ff037819 */ /* 0x000fd60000011603 */
[----:B------:R-:W-:-:S05]  /*15a30*/  @P0 VIADD R2, R2, 0x7f ;  /* 0x0000007f02020836 */ /* 0x000fca0000000000 */
[----:B------:R-:W-:-:S04]  /*15a40*/  @P0 SHF.R.S32.HI R5, RZ, 0x1f, R2 ;  /* 0x0000001fff050819 */ /* 0x000fc80000011402 */
[----:B------:R-:W-:Y:S01]  /*15a50*/  @P0 LEA.HI R2, R5, R2, RZ, 0x7 ;  /* 0x0000000205020211 */ /* 0x000fe200078f38ff */
[----:B------:R-:W-:-:S03]  /*15a60*/  IMAD.MOV.U32 R5, RZ, RZ, R3 ;  /* 0x000000ffff057224 */ /* 0x000fc600078e0003 */
[----:B------:R-:W-:Y:S02]  /*15a70*/  @P0 SHF.R.S32.HI R5, RZ, 0x7, R2 ;  /* 0x00000007ff050819 */ /* 0x000fe40000011402 */
[----:B------:R-:W-:Y:S02]  /*15a80*/  PLOP3.LUT P0, PT, PT, PT, PT, 0x80, 0x0 ;  /* 0x000000000000781c */ /* 0x000fe40003f0f070 */
[----:B------:R-:W-:-:S13]  /*15a90*/  ISETP.GT.AND P3, PT, R5, R3, PT ;  /* 0x000000030500720c */ /* 0x000fda0003f64270 */
[----:B------:R-:W-:Y:S05]  /*15aa0*/  @!P3 BRA `(.L_x_453) ;  /* 0x000000140000b947 */ /* 0x000fea0003800000 */
[----:B------:R-:W-:Y:S01]  /*15ab0*/  UMOV UR4, 0xffffffff ;  /* 0xffffffff00047882 */ /* 0x000fe20000000000 */
[----:B------:R-:W-:Y:S02]  /*15ac0*/  SEL R2, R26, RZ, !P2 ;  /* 0x000000ff1a027207 */ /* 0x000fe40005000000 */
[----:B------:R-:W-:Y:S05]  /*15ad0*/  BRA.DIV UR4, `(.L_x_454) ;  /* 0x0000005e047c7947 */ /* 0x000fea000b800000 */
[----:B------:R-:W0:Y:S02]  /*15ae0*/  S2R R6, SR_TID.X ;  /* 0x0000000000067919 */ /* 0x000e240000002100 */
[----:B0-----:R-:W-:-:S04]  /*15af0*/  SHF.R.U32.HI R6, RZ, 0x5, R6 ;  /* 0x00000005ff067819 */ /* 0x001fc80000011606 */
[----:B------:R-:W-:-:S05]  /*15b00*/  LOP3.LUT R6, R6, 0x3, RZ, 0xc0, !PT ;  /* 0x0000000306067812 */ /* 0x000fca00078ec0ff */
[----:B------:R0:W2:Y:S02]  /*15b10*/  SHFL.IDX PT, R14, R6, RZ, 0x1f ;  /* 0x00001fff060e7589 */ /* 0x0000a400000e0000 */
.L_x_599:
[----:B--2---:R-:W-:Y:S02]  /*15b20*/  ISETP.NE.AND P0, PT, R14, RZ, PT ;  /* 0x000000ff0e00720c */ /* 0x004fe40003f05270 */
[----:B------:R-:W-:-:S11]  /*15b30*/  PLOP3.LUT P6, PT, PT, PT, PT, 0x8, 0x0 ;  /* 0x000000000000781c */ /* 0x000fd60003fce170 */
[----:B------:R-:W-:Y:S05]  /*15b40*/  @P0 BRA `(.L_x_455) ;  /* 0x00000000000c0947 */ /* 0x000fea0003800000 */
[----:B------:R-:W-:-:S03]  /*15b50*/  UMOV UR4, 0xffffffff ;  /* 0xffffffff00047882 */ /* 0x000fc60000000000 */
[----:B------:R-:W-:Y:S05]  /*15b60*/  BRA.DIV UR4, `(.L_x_456) ;  /* 0x0000005e048c7947 */ /* 0x000fea000b800000 */
[----:B------:R-:W-:-:S13]  /*15b70*/  ELECT P6, URZ, PT ;  /* 0x00000000003f782f */ /* 0x000fda00038c0000 */
.L_x_455:
[----:B0-----:R-:W2:Y:S01]  /*15b80*/  LDL R6, [R1+0x44] ;  /* 0x0000440001067983 */ /* 0x001ea20000100800 */
[----:B------:R-:W-:Y:S01]  /*15b90*/  BSSY B1, `(.L_x_457) ;  /* 0x0000008000017945 */ /* 0x000fe20003800000 */
[----:B--2---:R-:W-:-:S05]  /*15ba0*/  VIADD R6, R6, 0x1 ;  /* 0x0000000106067836 */ /* 0x004fca0000000000 */
[----:B------:R-:W-:-:S04]  /*15bb0*/  LEA.HI R7, R6, R6, RZ, 0x1 ;  /* 0x0000000606077211 */ /* 0x000fc800078f08ff */
[----:B------:R-:W-:-:S05]  /*15bc0*/  LOP3.LUT R7, R7, 0xfffffffe, RZ, 0xc0, !PT ;  /* 0xfffffffe07077812 */ /* 0x000fca00078ec0ff */
[----:B------:R-:W-:-:S05]  /*15bd0*/  IMAD.IADD R6, R6, 0x1, -R7 ;  /* 0x0000000106067824 */ /* 0x000fca00078e0a07 */
[----:B------:R-:W-:-:S04]  /*15be0*/  SHF.L.U32 R6, R6, 0x1f, RZ ;  /* 0x0000001f06067819 */ /* 0x000fc800000006ff */
[----:B------:R-:W0:Y:S02]  /*15bf0*/  SYNCS.PHASECHK.TRANS64.TRYWAIT P0, [R18+URZ+0x19c20], R6 ;  /* 0x019c2006120075a7 */ /* 0x000e24000800017f */
[----:B0-----:R-:W-:Y:S05]  /*15c00*/  @!P0 BRA `(.L_x_458) ;  /* 0x0000005c00848947 */ /* 0x001fea0003800000 */
.L_x_602:
[----:B------:R-:W-:Y:S05]  /*15c10*/  BSYNC B1 ;  /* 0x0000000000017941 */ /* 0x000fea0003800000 */
.L_x_457:
[----:B------:R-:W-:Y:S04]  /*15c20*/  BSSY B1, `(.L_x_459) ;  /* 0x000008b000017945 */ /* 0x000fe80003800000 */
[----:B------:R-:W-:Y:S05]  /*15c30*/  @!P6 BRA `(.L_x_460) ;  /* 0x000000080024e947 */ /* 0x000fea0003800000 */
[----:B------:R-:W-:Y:S01]  /*15c40*/  IMAD R9, R22, 0x8, R18 ;  /* 0x0000000816097824 */ /* 0x000fe200078e0212 */
[----:B-1----:R-:W-:Y:S01]  /*15c50*/  SHF.L.U32 R11, R28, 0x1f, RZ ;  /* 0x0000001f1c0b7819 */ /* 0x002fe200000006ff */
[----:B------:R-:W1:Y:S01]  /*15c60*/  S2R R7, SR_TID.X ;  /* 0x0000000000077919 */ /* 0x000e620000002100 */
[----:B------:R-:W-:Y:S02]  /*15c70*/  BSSY B2, `(.L_x_461) ;  /* 0x0000005000027945 */ /* 0x000fe40003800000 */
[----:B------:R-:W2:Y:S01]  /*15c80*/  SYNCS.PHASECHK.TRANS64.TRYWAIT P0, [R9+URZ+0x19ca0], R11 ;  /* 0x019ca00b090075a7 */ /* 0x000ea2000800017f */
[----:B-1----:R-:W-:-:S04]  /*15c90*/  LOP3.LUT R7, R7, 0x7f, RZ, 0xc0, !PT ;  /* 0x0000007f07077812 */ /* 0x002fc800078ec0ff */
[----:B------:R-:W-:Y:S01]  /*15ca0*/  ISETP.NE.AND P2, PT, R7, RZ, PT ;  /* 0x000000ff0700720c */ /* 0x000fe20003f45270 */
[----:B--2---:R-:W-:-:S12]  /*15cb0*/  @!P0 BRA `(.L_x_462) ;  /* 0x0000005c006c8947 */ /* 0x004fd80003800000 */
.L_x_603:
[----:B------:R-:W-:Y:S05]  /*15cc0*/  BSYNC B2 ;  /* 0x0000000000027941 */ /* 0x000fea0003800000 */
.L_x_461:
[----:B------:R-:W-:Y:S04]  /*15cd0*/  BSSY B2, `(.L_x_463) ;  /* 0x0000009000027945 */ /* 0x000fe80003800000 */
[----:B------:R-:W-:Y:S05]  /*15ce0*/  @P2 BRA `(.L_x_464) ;  /* 0x00000000001c2947 */ /* 0x000fea0003800000 */
[----:B0-----:R-:W0:Y:S02]  /*15cf0*/  S2R R6, SR_TID.X ;  /* 0x0000000000067919 */ /* 0x001e240000002100 */
[----:B0-----:R-:W-:Y:S01]  /*15d00*/  LOP3.LUT R7, R6, 0x1f, RZ, 0xc0, !PT ;  /* 0x0000001f06077812 */ /* 0x001fe200078ec0ff */
[----:B------:R-:W-:-:S03]  /*15d10*/  IMAD.MOV.U32 R6, RZ, RZ, 0x3000 ;  /* 0x00003000ff067424 */ /* 0x000fc600078e00ff */
[----:B------:R-:W-:Y:S01]  /*15d20*/  ISETP.NE.AND P0, PT, R7, RZ, PT ;  /* 0x000000ff0700720c */ /* 0x000fe20003f05270 */
[----:B------:R2:W-:-:S12]  /*15d30*/  SYNCS.ARRIVE.TRANS64 RZ, [R9+URZ+0x19c90], R6 ;  /* 0x019c900609ff79a7 */ /* 0x0005d8000800003f */
[----:B--2---:R-:W-:Y:S05]  /*15d40*/  @!P0 BRA `(.L_x_464) ;  /* 0x0000000000048947 */ /* 0x004fea0003800000 */
[----:B------:R-:W-:Y:S01]  /*15d50*/  BPT.TRAP 0x1 ;  /* 0x000000040000795c */ /* 0x000fe20000300000 */
.L_x_464:
[----:B------:R-:W-:Y:S05]  /*15d60*/  BSYNC B2 ;  /* 0x0000000000027941 */ /* 0x000fea0003800000 */
.L_x_463:
[----:B------:R-:W-:Y:S01]  /*15d70*/  IMAD.MOV.U32 R14, RZ, RZ, RZ ;  /* 0x000000ffff0e7224 */ /* 0x000fe200078e00ff */
[----:B------:R-:W-:Y:S01]  /*15d80*/  UIADD3 UR4, UP0, UR38, 0x570, URZ ;  /* 0x0000057026047890 */ /* 0x000fe2000ff1e03f */
[----:B------:R-:W-:Y:S01]  /*15d90*/  IMAD R7, R5, 0x80, R0 ;  /* 0x0000008005077824 */ /* 0x000fe200078e0200 */
[----:B------:R-:W-:Y:S01]  /*15da0*/  PLOP3.LUT P0, PT, PT, PT, PT, 0x80, 0x0 ;  /* 0x000000000000781c */ /* 0x000fe20003f0f070 */
[----:B------:R-:W-:Y:S01]  /*15db0*/  IMAD R8, R22, 0x3000, R18 ;  /* 0x0000300016087824 */ /* 0x000fe200078e0212 */
[----:B------:R-:W-:Y:S01]  /*15dc0*/  R2UR UR10, R14 ;  /* 0x000000000e0a72ca */ /* 0x000fe200000e0000 */
[----:B------:R-:W-:Y:S01]  /*15dd0*/  VIADD R7, R7, 0xffffff80 ;  /* 0xffffff8007077836 */ /* 0x000fe20000000000 */
[----:B------:R-:W-:Y:S01]  /*15de0*/  UIADD3.X UR5, URZ, UR39, URZ, UP0, !UPT ;  /* 0x000000273f057290 */ /* 0x000fe200087fe43f */
[----:B0-----:R-:W-:Y:S01]  /*15df0*/  VIADD R6, R9, 0x19c90 ;  /* 0x00019c9009067836 */ /* 0x001fe20000000000 */
[----:B------:R-:W-:Y:S01]  /*15e00*/  UMOV UR6, 0x0 ;  /* 0x0000000000067882 */ /* 0x000fe20000000000 */
[----:B------:R-:W-:Y:S01]  /*15e10*/  VIADD R10, R8, 0x13800 ;  /* 0x00013800080a7836 */ /* 0x000fe20000000000 */
[----:B------:R-:W-:-:S09]  /*15e20*/  UMOV UR7, 0x12f00000 ;  /* 0x12f0000000077882 */ /* 0x000fd20000000000 */
.L_x_465:
[----:B------:R-:W-:-:S13]  /*15e30*/  @P0 ELECT P3, URZ, PT ;  /* 0x00000000003f082f */ /* 0x000fda0003860000 */
[----:B------:R-:W-:Y:S02]  /*15e40*/  @P3 R2UR UR13, R2 ;  /* 0x00000000020d32ca */ /* 0x000fe400000e0000 */
[----:B------:R-:W-:Y:S02]  /*15e50*/  @P3 R2UR UR12, R16 ;  /* 0x00000000100c32ca */ /* 0x000fe400000e0000 */
[----:B------:R-:W-:Y:S02]  /*15e60*/  @P3 R2UR UR11, R7 ;  /* 0x00000000070b32ca */ /* 0x000fe400000e0000 */
[----:B------:R-:W-:Y:S02]  /*15e70*/  @P3 R2UR UR9, R6 ;  /* 0x00000000060932ca */ /* 0x000fe400000e0000 */
[----:B------:R-:W-:Y:S02]  /*15e80*/  @P3 R2UR UR8, R10 ;  /* 0x000000000a0832ca */ /* 0x000fe400000e0000 */
[----:B------:R-:W-:-:S02]  /*15e90*/  @P3 PLOP3.LUT P0, PT, P3, PT, PT, 0x8, 0x0 ;  /* 0x000000000000381c */ /* 0x000fc40001f0e170 */
[----:B------:R-:W-:-:S09]  /*15ea0*/  PLOP3.LUT P3, PT, PT, PT, PT, 0x8, 0x0 ;  /* 0x000000000000781c */ /* 0x000fd20003f6e170 */
[----:B------:R0:W-:Y:S02]  /*15eb0*/  UTMALDG.4D [UR8], [UR4], desc[UR6] ;  /* 0x00000608040075b4 */ /* 0x0001e40008019000 */
[----:B0-----:R-:W-:Y:S05]  /*15ec0*/  @P0 BRA.U.ANY `(.L_x_465) ;  /* 0xfffffffd00d80947 */ /* 0x001fea000393ffff */
[----:B------:R-:W-:Y:S01]  /*15ed0*/  IMAD.MOV.U32 R13, RZ, RZ, 0x20 ;  /* 0x00000020ff0d7424 */ /* 0x000fe200078e00ff */
[----:B------:R-:W-:Y:S01]  /*15ee0*/  PLOP3.LUT P0, PT, PT, PT, PT, 0x80, 0x0 ;  /* 0x000000000000781c */ /* 0x000fe20003f0f070 */
[----:B------:R-:W-:Y:S01]  /*15ef0*/  VIADD R10, R8, 0x14800 ;  /* 0x00014800080a7836 */ /* 0x000fe20000000000 */
[----:B------:R-:W-:Y:S01]  /*15f00*/  UMOV UR6, 0x0 ;  /* 0x0000000000067882 */ /* 0x000fe20000000000 */
[----:B------:R-:W-:Y:S01]  /*15f10*/  UMOV UR7, 0x12f00000 ;  /* 0x12f0000000077882 */ /* 0x000fe20000000000 */
[----:B------:R-:W-:-:S15]  /*15f20*/  R2UR UR10, R13 ;  /* 0x000000000d0a72ca */ /* 0x000fde00000e0000 */
.L_x_466:
        /* <DEDUP_REMOVED lines=12> */
[----:B------:R-:W-:Y:S01]  /*15ff0*/  UMOV UR6, 0x0 ;  /* 0x0000000000067882 */ /* 0x000fe20000000000 */
[----:B------:R-:W-:Y:S01]  /*16000*/  IADD3 R10, R8, 0x15800, RZ ;  /* 0x00015800080a7810 */ /* 0x000fe20007ffe0ff */
[----:B------:R-:W-:Y:S01]  /*16010*/  UMOV UR7, 0x12f00000 ;  /* 0x12f0000000077882 */ /* 0x000fe20000000000 */
[----:B------:R-:W-:-:S15]  /*16020*/  R2UR UR10, R12 ;  /* 0x000000000c0a72ca */ /* 0x000fde00000e0000 */
.L_x_467:
        /* <DEDUP_REMOVED lines=10> */
[----:B------:R-:W0:Y:S01]  /*160d0*/  SYNCS.PHASECHK.TRANS64.TRYWAIT P0, [R9+URZ+0x19cc0], R11 ;  /* 0x019cc00b090075a7 */ /* 0x000e22000800017f */
[----:B------:R-:W-:Y:S04]  /*160e0*/  BSSY B2, `(.L_x_468) ;  /* 0x0000002000027945 */ /* 0x000fe80003800000 */
[----:B0-----:R-:W-:Y:S05]  /*160f0*/  @!P0 BRA `(.L_x_469) ;  /* 0x0000005800708947 */ /* 0x001fea0003800000 */
.L_x_604:
[----:B------:R-:W-:Y:S05]  /*16100*/  BSYNC B2 ;  /* 0x0000000000027941 */ /* 0x000fea0003800000 */
.L_x_468:
[----:B------:R-:W-:Y:S01]  /*16110*/  BSSY B2, `(.L_x_470) ;  /* 0x000000b000027945 */ /* 0x000fe20003800000 */
[----:B------:R-:W-:Y:S02]  /*16120*/  IMAD.MOV.U32 R10, RZ, RZ, 0x0 ;  /* 0x00000000ff0a7424 */ /* 0x000fe400078e00ff */
[----:B01----:R-:W-:Y:S01]  /*16130*/  IMAD.MOV.U32 R11, RZ, RZ, 0x12f00000 ;  /* 0x12f00000ff0b7424 */ /* 0x003fe200078e00ff */
        /* <DEDUP_REMOVED lines=8> */
.L_x_471:
[----:B------:R-:W-:Y:S05]  /*161c0*/  BSYNC B2 ;  /* 0x0000000000027941 */ /* 0x000fea0003800000 */
.L_x_470:
        /* <DEDUP_REMOVED lines=8> */
.L_x_472:
        /* <DEDUP_REMOVED lines=15> */
.L_x_473:
        /* <DEDUP_REMOVED lines=15> */
.L_x_474:
        /* <DEDUP_REMOVED lines=9> */
[----:B--2---:R-:W-:Y:S05]  /*164c0*/  @P0 BRA.U.ANY `(.L_x_474) ;  /* 0xfffffffd00d80947 */ /* 0x004fea000393ffff */
.L_x_460:
[----:B------:R-:W-:Y:S05]  /*164d0*/  BSYNC B1 ;  /* 0x0000000000017941 */ /* 0x000fea0003800000 */
.L_x_459:
[----:B------:R-:W-:Y:S01]  /*164e0*/  VIADD R10, R5, 0xfffffffe ;  /* 0xfffffffe050a7836 */ /* 0x000fe20000000000 */
[----:B------:R-:W-:Y:S01]  /*164f0*/  PLOP3.LUT P0, PT, PT, PT, PT, 0x8, 0x0 ;  /* 0x000000000000781c */ /* 0x000fe20003f0e170 */
[----:B------:R-:W-:-:S03]  /*16500*/  VIADD R22, R22, 0x1 ;  /* 0x0000000116167836 */ /* 0x000fc60000000000 */
[----:B------:R-:W-:Y:S02]  /*16510*/  ISETP.GE.AND P3, PT, R10, R3, PT ;  /* 0x000000030a00720c */ /* 0x000fe40003f66270 */
[----:B------:R-:W-:-:S04]  /*16520*/  ISETP.NE.AND P2, PT, R22, 0x2, PT ;  /* 0x000000021600780c */ /* 0x000fc80003f45270 */
[----:B------:R-:W-:Y:S02]  /*16530*/  SEL R5, RZ, 0x1, P2 ;  /* 0x00000001ff057807 */ /* 0x000fe40001000000 */
[----:B------:R-:W-:Y:S02]  /*16540*/  SEL R22, R22, RZ, P2 ;  /* 0x000000ff16167207 */ /* 0x000fe40001000000 */
[----:B------:R-:W-:-:S03]  /*16550*/  LOP3.LUT R28, R28, R5, RZ, 0x3c, !PT ;  /* 0x000000051c1c7212 */ /* 0x000fc600078e3cff */
[----:B------:R-:W-:Y:S05]  /*16560*/  @!P3 BRA `(.L_x_453) ;  /* 0x000000080050b947 */ /* 0x000fea0003800000 */
.L_x_491:
[----:B------:R-:W-:Y:S05]  /*16570*/  YIELD ;  /* 0x0000000000007946 */ /* 0x000fea0003800000 */
[----:B------:R-:W-:Y:S04]  /*16580*/  BSSY B1, `(.L_x_475) ;  /* 0x000008a000017945 */ /* 0x000fe80003800000 */
[----:B------:R-:W-:Y:S05]  /*16590*/  @!P6 BRA `(.L_x_476) ;  /* 0x000000080020e947 */ /* 0x000fea0003800000 */
[----:B------:R-:W-:Y:S01]  /*165a0*/  IMAD R9, R22, 0x8, R18 ;  /* 0x0000000816097824 */ /* 0x000fe200078e0212 */
[----:B------:R-:W-:Y:S01]  /*165b0*/  SHF.L.U32 R8, R28, 0x1f, RZ ;  /* 0x0000001f1c087819 */ /* 0x000fe200000006ff */
[----:B------:R-:W2:Y:S01]  /*165c0*/  S2R R5, SR_TID.X ;  /* 0x0000000000057919 */ /* 0x000ea20000002100 */
[----:B------:R-:W-:Y:S02]  /*165d0*/  BSSY B2, `(.L_x_477) ;  /* 0x0000005000027945 */ /* 0x000fe40003800000 */
[----:B------:R-:W3:Y:S01]  /*165e0*/  SYNCS.PHASECHK.TRANS64.TRYWAIT P2, [R9+URZ+0x19ca0], R8 ;  /* 0x019ca008090075a7 */ /* 0x000ee2000804017f */
[----:B--2---:R-:W-:-:S04]  /*165f0*/  LOP3.LUT R5, R5, 0x7f, RZ, 0xc0, !PT ;  /* 0x0000007f05057812 */ /* 0x004fc800078ec0ff */
[----:B------:R-:W-:Y:S01]  /*16600*/  ISETP.NE.AND P3, PT, R5, RZ, PT ;  /* 0x000000ff0500720c */ /* 0x000fe20003f65270 */
[----:B---3--:R-:W-:-:S12]  /*16610*/  @!P2 BRA `(.L_x_478) ;  /* 0x00000054003ca947 */ /* 0x008fd80003800000 */
.L_x_605:
[----:B------:R-:W-:Y:S05]  /*16620*/  BSYNC B2 ;  /* 0x0000000000027941 */ /* 0x000fea0003800000 */
.L_x_477:
[----:B------:R-:W-:Y:S04]  /*16630*/  BSSY B2, `(.L_x_479) ;  /* 0x0000009000027945 */ /* 0x000fe80003800000 */
[----:B------:R-:W-:Y:S05]  /*16640*/  @P3 BRA `(.L_x_480) ;  /* 0x00000000001c3947 */ /* 0x000fea0003800000 */
[----:B------:R-:W0:Y:S02]  /*16650*/  S2R R5, SR_TID.X ;  /* 0x0000000000057919 */ /* 0x000e240000002100 */
[----:B0-----:R-:W-:Y:S01]  /*16660*/  LOP3.LUT R6, R5, 0x1f, RZ, 0xc0, !PT ;  /* 0x0000001f05067812 */ /* 0x001fe200078ec0ff */
[----:B------:R-:W-:-:S03]  /*16670*/  IMAD.MOV.U32 R5, RZ, RZ, 0x3000 ;  /* 0x00003000ff057424 */ /* 0x000fc600078e00ff */
[----:B------:R-:W-:Y:S01]  /*16680*/  ISETP.NE.AND P2, PT, R6, RZ, PT ;  /* 0x000000ff0600720c */ /* 0x000fe20003f45270 */
[----:B------:R3:W-:-:S12]  /*16690*/  SYNCS.ARRIVE.TRANS64 RZ, [R9+URZ+0x19c90], R5 ;  /* 0x019c900509ff79a7 */ /* 0x0007d8000800003f */
[----:B---3--:R-:W-:Y:S05]  /*166a0*/  @!P2 BRA `(.L_x_480) ;  /* 0x000000000004a947 */ /* 0x008fea0003800000 */
[----:B------:R-:W-:Y:S01]  /*166b0*/  BPT.TRAP 0x1 ;  /* 0x000000040000795c */ /* 0x000fe20000300000 */
.L_x_480:
[----:B------:R-:W-:Y:S05]  /*166c0*/  BSYNC B2 ;  /* 0x0000000000027941 */ /* 0x000fea0003800000 */
.L_x_479:
[----:B------:R-:W-:Y:S01]  /*166d0*/  IMAD.MOV.U32 R14, RZ, RZ, RZ ;  /* 0x000000ffff0e7224 */ /* 0x000fe200078e00ff */
[----:B------:R-:W-:Y:S01]  /*166e0*/  UIADD3 UR4, UP0, UR38, 0x570, URZ ;  /* 0x0000057026047890 */ /* 0x000fe2000ff1e03f */
[----:B------:R-:W-:Y:S01]  /*166f0*/  IMAD R7, R22, 0x3000, R18 ;  /* 0x0000300016077824 */ /* 0x000fe200078e0212 */
[----:B------:R-:W-:Y:S01]  /*16700*/  PLOP3.LUT P2, PT, PT, PT, PT, 0x80, 0x0 ;  /* 0x000000000000781c */ /* 0x000fe20003f4f070 */
[----:B0-----:R-:W-:Y:S01]  /*16710*/  IMAD R6, R10, 0x80, R0 ;  /* 0x000000800a067824 */ /* 0x001fe200078e0200 */
[----:B------:R-:W-:Y:S01]  /*16720*/  R2UR UR10, R14 ;  /* 0x000000000e0a72ca */ /* 0x000fe200000e0000 */
[----:B------:R-:W-:Y:S01]  /*16730*/  VIADD R5, R9, 0x19c90 ;  /* 0x00019c9009057836 */ /* 0x000fe20000000000 */
[----:B------:R-:W-:Y:S01]  /*16740*/  UIADD3.X UR5, URZ, UR39, URZ, UP0, !UPT ;  /* 0x000000273f057290 */ /* 0x000fe200087fe43f */
[----:B-1----:R-:W-:Y:S01]  /*16750*/  VIADD R11, R7, 0x13800 ;  /* 0x00013800070b7836 */ /* 0x002fe20000000000 */
[----:B------:R-:W-:Y:S01]  /*16760*/  UMOV UR6, 0x0 ;  /* 0x0000000000067882 */ /* 0x000fe20000000000 */
[----:B------:R-:W-:-:S10]  /*16770*/  UMOV UR7, 0x12f00000 ;  /* 0x12f0000000077882 */ /* 0x000fd40000000000 */
.L_x_481:
        /* <DEDUP_REMOVED lines=16> */
.L_x_482:
        /* <DEDUP_REMOVED lines=16> */
.L_x_483:
        /* <DEDUP_REMOVED lines=13> */
.L_x_606:
[----:B------:R-:W-:Y:S05]  /*16a50*/  BSYNC B2 ;  /* 0x0000000000027941 */ /* 0x000fea0003800000 */
.L_x_484:
[----:B------:R-:W-:Y:S01]  /*16a60*/  BSSY B2, `(.L_x_486) ;  /* 0x000000b000027945 */ /* 0x000fe20003800000 */
[----:B------:R-:W-:Y:S01]  /*16a70*/  MOV R12, 0x0 ;  /* 0x00000000000c7802 */ /* 0x000fe20000000f00 */
[----:B------:R-:W-:Y:S02]  /*16a80*/  IMAD.MOV.U32 R13, RZ, RZ, 0x12f00000 ;  /* 0x12f00000ff0d7424 */ /* 0x000fe400078e00ff */
        /* <DEDUP_REMOVED lines=8> */
.L_x_487:
[----:B------:R-:W-:Y:S05]  /*16b10*/  BSYNC B2 ;  /* 0x0000000000027941 */ /* 0x000fea0003800000 */
.L_x_486:
[----:B------:R-:W-:Y:S01]  /*16b20*/  R2UR UR10, R14 ;  /* 0x000000000e0a72ca */ /* 0x000fe200000e0000 */
[----:B------:R-:W-:Y:S01]  /*16b30*/  UIADD3 UR4, UP0, UR38, 0x670, URZ ;  /* 0x0000067026047890 */ /* 0x000fe2000ff1e03f */
[----:B------:R-:W-:Y:S01]  /*16b40*/  R2UR UR6, R12 ;  /* 0x000000000c0672ca */ /* 0x000fe200000e0000 */
[----:B0-2---:R-:W-:Y:S01]  /*16b50*/  VIADD R9, R9, 0x19cb0 ;  /* 0x00019cb009097836 */ /* 0x005fe20000000000 */
[----:B------:R-:W-:Y:S01]  /*16b60*/  R2UR UR7, R13 ;  /* 0x000000000d0772ca */ /* 0x000fe200000e0000 */
[----:B------:R-:W-:Y:S01]  /*16b70*/  VIADD R5, R7, 0x9000 ;  /* 0x0000900007057836 */ /* 0x000fe20000000000 */
[----:B------:R-:W-:Y:S01]  /*16b80*/  PLOP3.LUT P2, PT, PT, PT, PT, 0x80, 0x0 ;  /* 0x000000000000781c */ /* 0x000fe20003f4f070 */
[----:B------:R-:W-:-:S12]  /*16b90*/  UIADD3.X UR5, URZ, UR39, URZ, UP0, !UPT ;  /* 0x000000273f057290 */ /* 0x000fd800087fe43f */
.L_x_488:
        /* <DEDUP_REMOVED lines=15> */
.L_x_489:
        /* <DEDUP_REMOVED lines=15> */
.L_x_490:
        /* <DEDUP_REMOVED lines=10> */
.L_x_476:
[----:B------:R-:W-:Y:S05]  /*16e20*/  BSYNC B1 ;  /* 0x0000000000017941 */ /* 0x000fea0003800000 */
.L_x_475:
[----:B------:R-:W-:Y:S01]  /*16e30*/  ISETP.GT.AND P3, PT, R10, R3, PT ;  /* 0x000000030a00720c */ /* 0x000fe20003f64270 */
[----:B------:R-:W-:Y:S02]  /*16e40*/  VIADD R22, R22, 0x1 ;  /* 0x0000000116167836 */ /* 0x000fe40000000000 */
[----:B------:R-:W-:-:S03]  /*16e50*/  VIADD R10, R10, 0xffffffff ;  /* 0xffffffff0a0a7836 */ /* 0x000fc60000000000 */
[----:B------:R-:W-:-:S04]  /*16e60*/  ISETP.NE.AND P2, PT, R22, 0x2, PT ;  /* 0x000000021600780c */ /* 0x000fc80003f45270 */
[----:B------:R-:W-:Y:S02]  /*16e70*/  SEL R5, RZ, 0x1, P2 ;  /* 0x00000001ff057807 */ /* 0x000fe40001000000 */
[----:B------:R-:W-:Y:S02]  /*16e80*/  SEL R22, R22, RZ, P2 ;  /* 0x000000ff16167207 */ /* 0x000fe40001000000 */
[----:B------:R-:W-:Y:S01]  /*16e90*/  LOP3.LUT R28, R28, R5, RZ, 0x3c, !PT ;  /* 0x000000051c1c7212 */ /* 0x000fe200078e3cff */
[----:B------:R-:W-:Y:S06]  /*16ea0*/  @P3 BRA `(.L_x_491) ;  /* 0xfffffff400b03947 */ /* 0x000fec000383ffff */
.L_x_453:
[----:B------:R-:W-:Y:S05]  /*16eb0*/  BSYNC B0 ;  /* 0x0000000000007941 */ /* 0x000fea0003800000 */
.L_x_452:
[----:B------:R-:W-:Y:S05]  /*16ec0*/  @!P0 WARPSYNC.ALL ;  /* 0x0000000000008948 */ /* 0x000fea0003800000 */
[----:B------:R-:W-:Y:S01]  /*16ed0*/  @!P0 BAR.SYNC.DEFER_BLOCKING 0xc, 0x200 ;  /* 0x0308000000008b1d */ /* 0x000fe20000010000 */
[----:B------:R-:W-:-:S05]  /*16ee0*/  IMAD.MOV.U32 R0, RZ, RZ, RZ ;  /* 0x000000ffff007224 */ /* 0x000fca00078e00ff */
[----:B------:R-:W-:Y:S04]  /*16ef0*/  BSSY B0, `(.L_x_492) ;  /* 0x000001e000007945 */ /* 0x000fe80003800000 */
[----:B------:R-:W-:Y:S05]  /*16f00*/  @!P1 BRA `(.L_x_493) ;  /* 0x0000000000709947 */ /* 0x000fea0003800000 */
[----:B------:R-:W-:-:S13]  /*16f10*/  ISETP.NE.AND P0, PT, R4, RZ, PT ;  /* 0x000000ff0400720c */ /* 0x000fda0003f05270 */
[----:B------:R-:W2:Y:S02]  /*16f20*/  @!P0 LDC R4, c[0x0][0x9f0] ;  /* 0x00027c00ff048b82 */ /* 0x000ea40000000800 */
[-C--:B--2---:R-:W-:Y:S02]  /*16f30*/  IABS R0, R4.reuse ;  /* 0x0000000400007213 */ /* 0x084fe40000000000 */
[----:B0-----:R-:W-:Y:S02]  /*16f40*/  IABS R6, R4 ;  /* 0x0000000400067213 */ /* 0x001fe40000000000 */
[----:B------:R-:W0:Y:S03]  /*16f50*/  I2F.RP R2, R0 ;  /* 0x0000000000027306 */ /* 0x000e260000209400 */
[----:B------:R-:W-:-:S05]  /*16f60*/  IMAD.MOV R6, RZ, RZ, -R6 ;  /* 0x000000ffff067224 */ /* 0x000fca00078e0a06 */
[----:B0-----:R-:W0:Y:S02]  /*16f70*/  MUFU.RCP R2, R2 ;  /* 0x0000000200027308 */ /* 0x001e240000001000 */
[----:B0-----:R-:W-:-:S06]  /*16f80*/  VIADD R2, R2, 0xffffffe ;  /* 0x0ffffffe02027836 */ /* 0x001fcc0000000000 */
[----:B------:R-:W0:Y:S02]  /*16f90*/  F2I.FTZ.U32.TRUNC.NTZ R3, R2 ;  /* 0x0000000200037305 */ /* 0x000e24000021f000 */
[----:B0-----:R-:W-:-:S04]  /*16fa0*/  IMAD.MOV R2, RZ, RZ, -R3 ;  /* 0x000000ffff027224 */ /* 0x001fc800078e0a03 */
[----:B------:R-:W-:Y:S02]  /*16fb0*/  IMAD R5, R2, R0, RZ ;  /* 0x0000000002057224 */ /* 0x000fe400078e02ff */
[----:B------:R-:W-:-:S04]  /*16fc0*/  IMAD.MOV.U32 R2, RZ, RZ, RZ ;  /* 0x000000ffff027224 */ /* 0x000fc800078e00ff */
[----:B------:R-:W-:Y:S01]  /*16fd0*/  IMAD.HI.U32 R2, R3, R5, R2 ;  /* 0x0000000503027227 */ /* 0x000fe200078e0002 */
[----:B------:R-:W-:-:S04]  /*16fe0*/  IADD3 R5, R20, -0x1, R4 ;  /* 0xffffffff14057810 */ /* 0x000fc80007ffe004 */
[----:B------:R-:W-:Y:S02]  /*16ff0*/  IABS R3, R5 ;  /* 0x0000000500037213 */ /* 0x000fe40000000000 */
[----:B------:R-:W-:-:S03]  /*17000*/  LOP3.LUT R5, R5, R4, RZ, 0x3c, !PT ;  /* 0x0000000405057212 */ /* 0x000fc600078e3cff */
[----:B------:R-:W-:Y:S01]  /*17010*/  IMAD.HI.U32 R2, R2, R3, RZ ;  /* 0x0000000302027227 */ /* 0x000fe200078e00ff */
[----:B------:R-:W-:-:S03]  /*17020*/  ISETP.GE.AND P2, PT, R5, RZ, PT ;  /* 0x000000ff0500720c */ /* 0x000fc60003f46270 */
        /* <DEDUP_REMOVED lines=10> */
.L_x_493:
[----:B------:R-:W-:Y:S05]  /*170d0*/  BSYNC B0 ;  /* 0x0000000000007941 */ /* 0x000fea0003800000 */
.L_x_492:
[----:B------:R-:W-:-:S05]  /*170e0*/  IMAD R29, R29, R0, RZ ;  /* 0x000000001d1d7224 */ /* 0x000fca00078e02ff */
[----:B------:R-:W-:-:S04]  /*170f0*/  VIADDMNMX R2, R29, R0, R20, PT ;  /* 0x000000001d027246 */ /* 0x000fc80003800114 */
[----:B------:R-:W-:Y:S01]  /*17100*/  ISETP.GT.AND P0, PT, R2, R29, PT ;  /* 0x0000001d0200720c */ /* 0x000fe20003f04270 */
[----:B------:R2:W-:-:S12]  /*17110*/  STL [R1+0x24], R2 ;  /* 0x0000240201007387 */ /* 0x0005d80000100800 */
[----:B--2---:R-:W-:Y:S05]  /*17120*/  @P0 BRA `(.L_x_494) ;  /* 0x0000000000440947 */ /* 0x004fea0003800000 */
[----:B------:R-:W2:Y:S02]  /*17130*/  S2R R2, SR_TID.X ;  /* 0x0000000000027919 */ /* 0x000ea40000002100 */
[----:B--2---:R-:W-:-:S04]  /*17140*/  LOP3.LUT R2, R2, 0x7f, RZ, 0xc0, !PT ;  /* 0x0000007f02027812 */ /* 0x004fc800078ec0ff */
[----:B------:R-:W-:-:S13]  /*17150*/  ISETP.NE.AND P0, PT, R2, RZ, PT ;  /* 0x000000ff0200720c */ /* 0x000fda0003f05270 */
[----:B------:R-:W-:Y:S05]  /*17160*/  @P0 BRA `(.L_x_495) ;  /* 0x0000003000180947 */ /* 0x000fea0003800000 */
[----:B------:R-:W2:Y:S01]  /*17170*/  S2R R5, SR_LANEID ;  /* 0x0000000000057919 */ /* 0x000ea20000000000 */
[----:B------:R-:W-:Y:S01]  /*17180*/  VOTEU.ANY UR4, UPT, PT ;  /* 0x0000000000047886 */ /* 0x000fe200038e0100 */
[----:B------:R-:W3:Y:S01]  /*17190*/  LDC.64 R2, c[0x0][0xc60] ;  /* 0x00031800ff027b82 */ /* 0x000ee20000000a00 */
[----:B------:R-:W2:Y:S02]  /*171a0*/  FLO.U32 R0, UR4 ;  /* 0x0000000400007d00 */ /* 0x000ea400080e0000 */
[----:B--2---:R-:W-:-:S06]  /*171b0*/  ISETP.EQ.U32.AND P0, PT, R0, R5, PT ;  /* 0x000000050000720c */ /* 0x004fcc0003f02070 */
[----:B------:R-:W3:Y:S07]  /*171c0*/  POPC R5, UR4 ;  /* 0x0000000400057d09 */ /* 0x000eee0008000000 */
[----:B---3--:R-:W2:Y:S01]  /*171d0*/  @P0 ATOMG.E.ADD.STRONG.GPU PT, R3, desc[UR40][R2.64], R5 ;  /* 0x00000005020309a8 */ /* 0x008ea200081ee1e8 */
[----:B------:R-:W3:Y:S02]  /*171e0*/  S2R R4, SR_LTMASK ;  /* 0x0000000000047919 */ /* 0x000ee40000003900 */
[----:B---3--:R-:W-:-:S04]  /*171f0*/  LOP3.LUT R4, R4, UR4, RZ, 0xc0, !PT ;  /* 0x0000000404047c12 */ /* 0x008fc8000f8ec0ff */
[----:B------:R-:W3:Y:S01]  /*17200*/  POPC R7, R4 ;  /* 0x0000000400077309 */ /* 0x000ee20000000000 */
[----:B--2---:R-:W3:Y:S02]  /*17210*/  SHFL.IDX PT, R0, R3, R0, 0x1f ;  /* 0x00001f0003007589 */ /* 0x004ee400000e0000 */
[----:B---3--:R-:W-:Y:S01]  /*17220*/  IADD3 R24, R0, UR36, R7 ;  /* 0x0000002400187c10 */ /* 0x008fe2000fffe007 */
[----:B------:R-:W-:Y:S06]  /*17230*/  BRA `(.L_x_495) ;  /* 0x0000002c00e47947 */ /* 0x000fec0003800000 */
.L_x_494:
        /* <DEDUP_REMOVED lines=8> */
[----:B------:R-:W-:Y:S01]  /*172c0*/  MOV R4, UR6 ;  /* 0x0000000600047c02 */ /* 0x000fe20008000f00 */
[----:B------:R-:W-:Y:S01]  /*172d0*/  IMAD.U32 R5, RZ, RZ, UR7 ;  /* 0x00000007ff057e24 */ /* 0x000fe2000f8e00ff */
[----:B------:R-:W2:Y:S01]  /*172e0*/  LDC.64 R2, c[0x4][R2] ;  /* 0x0100000002027b82 */ /* 0x000ea20000000a00 */
[----:B0-----:R-:W-:Y:S02]  /*172f0*/  IMAD.U32 R6, RZ, RZ, UR8 ;  /* 0x00000008ff067e24 */ /* 0x001fe4000f8e00ff */
[----:B------:R-:W-:Y:S02]  /*17300*/  IMAD.U32 R7, RZ, RZ, UR9 ;  /* 0x00000009ff077e24 */ /* 0x000fe4000f8e00ff */
[----:B------:R-:W-:-:S02]  /*17310*/  IMAD.U32 R10, RZ, RZ, UR4 ;  /* 0x00000004ff0a7e24 */ /* 0x000fc4000f8e00ff */
[----:B-1----:R-:W-:Y:S02]  /*17320*/  IMAD.U32 R11, RZ, RZ, UR5 ;  /* 0x00000005ff0b7e24 */ /* 0x002fe4000f8e00ff */
[----:B------:R-:W-:Y:S02]  /*17330*/  IMAD.MOV.U32 R8, RZ, RZ, 0x70 ;  /* 0x00000070ff087424 */ /* 0x000fe400078e00ff */
[----:B------:R-:W-:Y:S02]  /*17340*/  IMAD.MOV.U32 R12, RZ, RZ, 0x1 ;  /* 0x00000001ff0c7424 */ /* 0x000fe400078e00ff */
[----:B------:R-:W-:-:S07]  /*17350*/  IMAD.MOV.U32 R13, RZ, RZ, RZ ;  /* 0x000000ffff0d7224 */ /* 0x000fce00078e00ff */
[----:B------:R-:W-:-:S07]  /*17360*/  LEPC R20, `(.L_x_497) ;  /* 0x000000001014794e */ /* 0x000fce0000000000 */
[----:B--2---:R-:W-:Y:S05]  /*17370*/  CALL.ABS.NOINC R2 ;  /* 0x0000000002007343 */ /* 0x004fea0003c00000 */
.L_x_497:
[----:B------:R-:W-:Y:S05]  /*17380*/  BSYNC B6 ;  /* 0x0000000000067941 */ /* 0x000fea0003800000 */
.L_x_496:
[----:B------:R-:W2:Y:S01]  /*17390*/  LDL.LU R2, [R1+0x14] ;  /* 0x0000140001027983 */ /* 0x000ea20000300800 */
[----:B------:R-:W-:Y:S01]  /*173a0*/  VIADD R0, R18, 0x9000 ;  /* 0x0000900012007836 */ /* 0x000fe20000000000 */
[----:B------:R-:W-:Y:S04]  /*173b0*/  BSSY B6, `(.L_x_498) ;  /* 0x0000016000067945 */ /* 0x000fe80003800000 */
[----:B------:R-:W-:Y:S02]  /*173c0*/  LOP3.LUT P0, RZ, R0, 0x9f, RZ, 0xc0, !PT ;  /* 0x0000009f00ff7812 */ /* 0x000fe4000780c0ff */
[----:B--2---:R-:W-:-:S11]  /*173d0*/  LOP3.LUT R2, R2, 0xfffffffe, RZ, 0xc0, !PT ;  /* 0xfffffffe02027812 */ /* 0x004fd600078ec0ff */
[----:B------:R-:W-:-:S05]  /*173e0*/  @P0 LOP3.LUT R2, R2, 0x1, RZ, 0xfc, !PT ;  /* 0x0000000102020812 */ /* 0x000fca00078efcff */
[----:B------:R2:W-:Y:S01]  /*173f0*/  STL [R1+0x14], R2 ;  /* 0x0000140201007387 */ /* 0x0005e20000100800 */
[----:B------:R-:W-:Y:S05]  /*17400*/  @!P0 BRA `(.L_x_499) ;  /* 0x0000000000408947 */ /* 0x000fea0003800000 */
[----:B--2---:R-:W-:Y:S01]  /*17410*/  MOV R2, 0x0 ;  /* 0x0000000000027802 */ /* 0x004fe20000000f00 */
[----:B------:R-:W-:Y:S01]  /*17420*/  ULDC.64 UR6, c[0x4][0x98] ;  /* 0x0100260000067ab9 */ /* 0x000fe20000000a00 */
[----:B------:R-:W-:Y:S01]  /*17430*/  ULDC.64 UR8, c[0x4][0xa0] ;  /* 0x0100280000087ab9 */ /* 0x000fe20000000a00 */
[----:B------:R-:W-:Y:S01]  /*17440*/  ULDC.64 UR4, c[0x4][0x10] ;  /* 0x0100040000047ab9 */ /* 0x000fe20000000a00 */
[----:B------:R-:W-:Y:S02]  /*17450*/  IMAD.U32 R4, RZ, RZ, UR6 ;  /* 0x00000006ff047e24 */ /* 0x000fe4000f8e00ff */
[----:B------:R-:W2:Y:S01]  /*17460*/  LDC.64 R2, c[0x4][R2] ;  /* 0x0100000002027b82 */ /* 0x000ea20000000a00 */
[----:B------:R-:W-:Y:S02]  /*17470*/  IMAD.U32 R5, RZ, RZ, UR7 ;  /* 0x00000007ff057e24 */ /* 0x000fe4000f8e00ff */
[----:B0-----:R-:W-:Y:S02]  /*17480*/  IMAD.U32 R6, RZ, RZ, UR8 ;  /* 0x00000008ff067e24 */ /* 0x001fe4000f8e00ff */
[----:B------:R-:W-:-:S02]  /*17490*/  IMAD.U32 R7, RZ, RZ, UR9 ;  /* 0x00000009ff077e24 */ /* 0x000fc4000f8e00ff */
[----:B------:R-:W-:Y:S02]  /*174a0*/  IMAD.U32 R10, RZ, RZ, UR4 ;  /* 0x00000004ff0a7e24 */ /* 0x000fe4000f8e00ff */
[----:B-1----:R-:W-:Y:S02]  /*174b0*/  IMAD.U32 R11, RZ, RZ, UR5 ;  /* 0x00000005ff0b7e24 */ /* 0x002fe4000f8e00ff */
[----:B------:R-:W-:Y:S02]  /*174c0*/  IMAD.MOV.U32 R8, RZ, RZ, 0x70 ;  /* 0x00000070ff087424 */ /* 0x000fe400078e00ff */
[----:B------:R-:W-:Y:S02]  /*174d0*/  IMAD.MOV.U32 R12, RZ, RZ, 0x1 ;  /* 0x00000001ff0c7424 */ /* 0x000fe400078e00ff */
[----:B------:R-:W-:-:S07]  /*174e0*/  IMAD.MOV.U32 R13, RZ, RZ, RZ ;  /* 0x000000ffff0d7224 */ /* 0x000fce00078e00ff */
[----:B------:R-:W-:-:S07]  /*174f0*/  LEPC R20, `(.L_x_499) ;  /* 0x000000001014794e */ /* 0x000fce0000000000 */
[----:B--2---:R-:W-:Y:S05]  /*17500*/  CALL.ABS.NOINC R2 ;  /* 0x0000000002007343 */ /* 0x004fea0003c00000 */
.L_x_499:
[----:B------:R-:W-:Y:S05]  /*17510*/  BSYNC B6 ;  /* 0x0000000000067941 */ /* 0x000fea0003800000 */
.L_x_498:
[----:B------:R-:W-:Y:S01]  /*17520*/  VIADD R0, R18, 0x3000 ;  /* 0x0000300012007836 */ /* 0x000fe20000000000 */
[----:B------:R-:W-:Y:S04]  /*17530*/  BSSY B6, `(.L_x_500) ;  /* 0x0000013000067945 */ /* 0x000fe80003800000 */
[----:B------:R-:W-:-:S13]  /*17540*/  LOP3.LUT P0, RZ, R0, 0x3ff, RZ, 0xc0, !PT ;  /* 0x000003ff00ff7812 */ /* 0x000fda000780c0ff */
[----:B------:R-:W-:Y:S05]  /*17550*/  @!P0 BRA `(.L_x_501) ;  /* 0x0000000000408947 */ /* 0x000fea0003800000 */
[----:B--2---:R-:W-:Y:S01]  /*17560*/  MOV R2, 0x0 ;  /* 0x0000000000027802 */ /* 0x004fe20000000f00 */
        /* <DEDUP_REMOVED lines=15> */
.L_x_501:
[----:B------:R-:W-:Y:S05]  /*17660*/  BSYNC B6 ;  /* 0x0000000000067941 */ /* 0x000fea0003800000 */
.L_x_500:
[----:B--2---:R-:W2:Y:S01]  /*17670*/  LDL R2, [R1+0x14] ;  /* 0x0000140001027983 */ /* 0x004ea20000100800 */
[----:B------:R-:W-:Y:S01]  /*17680*/  BSSY B6, `(.L_x_502) ;  /* 0x0000013000067945 */ /* 0x000fe20003800000 */
[----:B--2---:R-:W-:-:S13]  /*17690*/  LOP3.LUT P6, RZ, R2, 0x1, RZ, 0xc0, !PT ;  /* 0x0000000102ff7812 */ /* 0x004fda00078cc0ff */
[----:B------:R-:W-:Y:S05]  /*176a0*/  @!P6 BRA `(.L_x_503) ;  /* 0x000000000040e947 */ /* 0x000fea0003800000 */
[----:B------:R-:W-:Y:S01]  /*176b0*/  MOV R2, 0x0 ;  /* 0x0000000000027802 */ /* 0x000fe20000000f00 */
        /* <DEDUP_REMOVED lines=15> */
.L_x_503:
[----:B------:R-:W-:Y:S05]  /*177b0*/  BSYNC B6 ;  /* 0x0000000000067941 */ /* 0x000fea0003800000 */
.L_x_502:
[----:B------:R-:W2:Y:S01]  /*177c0*/  LDL.LU R20, [R1] ;  /* 0x0000000001147983 */ /* 0x000ea20000300800 */
[----:B------:R-:W-:Y:S02]  /*177d0*/  ULDC.64 UR4, c[0x0][0x9f8] ;  /* 0x00027e0000047ab9 */ /* 0x000fe40000000a00 */
[----:B------:R-:W-:-:S04]  /*177e0*/  ISETP.NE.U32.AND P0, PT, RZ, UR4, PT ;  /* 0x00000004ff007c0c */ /* 0x000fc8000bf05070 */
[----:B------:R-:W-:-:S13]  /*177f0*/  ISETP.NE.AND.EX P0, PT, RZ, UR5, PT, P0 ;  /* 0x00000005ff007c0c */ /* 0x000fda000bf05300 */
[----:B------:R-:W-:-:S04]  /*17800*/  @P0 IADD3 R2, P1, R17, UR4, RZ ;  /* 0x0000000411020c10 */ /* 0x000fc8000ff3e0ff */
[----:B--2---:R-:W-:Y:S01]  /*17810*/  @P0 IADD3.X R3, R20, UR5, RZ, P1, !PT ;  /* 0x0000000514030c10 */ /* 0x004fe20008ffe4ff */
[----:B------:R-:W-:-:S04]  /*17820*/  ULDC.64 UR4, c[0x0][0xa08] ;  /* 0x0002820000047ab9 */ /* 0x000fc80000000a00 */
[----:B------:R2:W3:Y:S02]  /*17830*/  @P0 LDG.E R26, desc[UR40][R2.64] ;  /* 0x00000028021a0981 */ /* 0x0004e4000c1e1900 */
[----:B--2---:R-:W2:Y:S02]  /*17840*/  LDC.64 R2, c[0x0][0x418] ;  /* 0x00010600ff027b82 */ /* 0x004ea40000000a00 */
[----:B--2---:R-:W-:Y:S01]  /*17850*/  LOP3.LUT P0, RZ, R2, UR4, RZ, 0xfc, !PT ;  /* 0x0000000402ff7c12 */ /* 0x004fe2000f80fcff */
[----:B------:R-:W-:-:S03]  /*17860*/  UMOV UR4, 0xffffffff ;  /* 0xffffffff00047882 */ /* 0x000fc60000000000 */
[----:B------:R-:W-:Y:S02]  /*17870*/  LOP3.LUT P0, RZ, R3, UR5, RZ, 0xfc, P0 ;  /* 0x0000000503ff7c12 */ /* 0x000fe4000800fcff */
[----:B---3--:R-:W-:Y:S02]  /*17880*/  SHF.R.S32.HI R8, RZ, 0x1f, R26 ;  /* 0x0000001fff087819 */ /* 0x008fe4000001141a */
[----:B------:R-:W-:-:S03]  /*17890*/  SEL R17, R26, RZ, !P0 ;  /* 0x000000ff1a117207 */ /* 0x000fc60004000000 */
[----:B------:R2:W-:Y:S01]  /*178a0*/  STL [R1], R8 ;  /* 0x0000000801007387 */ /* 0x0005e20000100800 */
[----:B------:R-:W-:Y:S05]  /*178b0*/  BRA.DIV UR4, `(.L_x_504) ;  /* 0x0000004204bc7947 */ /* 0x000fea000b800000 */
[----:B------:R-:W3:Y:S02]  /*178c0*/  S2R R0, SR_TID.X ;  /* 0x0000000000007919 */ /* 0x000ee40000002100 */
[----:B---3--:R-:W-:-:S04]  /*178d0*/  SHF.R.U32.HI R0, RZ, 0x5, R0 ;  /* 0x00000005ff007819 */ /* 0x008fc80000011600 */
[----:B------:R-:W-:-:S05]  /*178e0*/  LOP3.LUT R0, R0, 0x3, RZ, 0xc0, !PT ;  /* 0x0000000300007812 */ /* 0x000fca00078ec0ff */
[----:B------:R3:W4:Y:S02]  /*178f0*/  SHFL.IDX PT, R14, R0, RZ, 0x1f ;  /* 0x00001fff000e7589 */ /* 0x00072400000e0000 */
.L_x_609:
[----:B---3--:R-:W3:Y:S01]  /*17900*/  LDL.LU R0, [R1+0x14] ;  /* 0x0000140001007983 */ /* 0x008ee20000300800 */
[----:B------:R-:W-:Y:S02]  /*17910*/  PLOP3.LUT P1, PT, PT, PT, PT, 0x8, 0x0 ;  /* 0x000000000000781c */ /* 0x000fe40003f2e170 */
[----:B----4-:R-:W-:Y:S02]  /*17920*/  ISETP.NE.AND P0, PT, R14, RZ, PT ;  /* 0x000000ff0e00720c */ /* 0x010fe40003f05270 */
[----:B---3--:R-:W-:-:S09]  /*17930*/  LOP3.LUT R0, R0, 0xfffffffe, RZ, 0xc0, !PT ;  /* 0xfffffffe00007812 */ /* 0x008fd200078ec0ff */
[----:B------:R-:W-:-:S05]  /*17940*/  @P1 LOP3.LUT R0, R0, 0x1, RZ, 0xfc, !PT ;  /* 0x0000000100001812 */ /* 0x000fca00078efcff */
[----:B------:R3:W-:Y:S01]  /*17950*/  STL [R1+0x14], R0 ;  /* 0x0000140001007387 */ /* 0x0007e20000100800 */
[----:B------:R-:W-:Y:S05]  /*17960*/  @P0 BRA `(.L_x_505) ;  /* 0x0000000400a80947 */ /* 0x000fea0003800000 */
[----:B------:R-:W-:-:S03]  /*17970*/  UMOV UR4, 0xffffffff ;  /* 0xffffffff00047882 */ /* 0x000fc60000000000 */
[----:B------:R-:W-:Y:S05]  /*17980*/  BRA.DIV UR4, `(.L_x_506) ;  /* 0x0000004204bc7947 */ /* 0x000fea000b800000 */
[----:B------:R-:W-:-:S13]  /*17990*/  ELECT P6, URZ, PT ;  /* 0x00000000003f782f */ /* 0x000fda00038c0000 */
.L_x_612:
[----:B------:R-:W-:Y:S05]  /*179a0*/  @!P6 BRA `(.L_x_505) ;  /* 0x000000040098e947 */ /* 0x000fea0003800000 */
[----:B---3--:R-:W3:Y:S01]  /*179b0*/  LDL R0, [R1+0x24] ;  /* 0x0000240001007983 */ /* 0x008ee20000100800 */
[----:B------:R-:W-:-:S04]  /*179c0*/  ISETP.NE.U32.AND P0, PT, R2, RZ, PT ;  /* 0x000000ff0200720c */ /* 0x000fc80003f05070 */
[----:B------:R-:W-:Y:S01]  /*179d0*/  ISETP.NE.AND.EX P0, PT, R3, RZ, PT, P0 ;  /* 0x000000ff0300720c */ /* 0x000fe20003f05300 */
[----:B---3--:R-:W-:-:S12]  /*179e0*/  VIADD R0, R0, 0xffffffff ;  /* 0xffffffff00007836 */ /* 0x008fd80000000000 */
[----:B------:R-:W-:Y:S05]  /*179f0*/  @!P0 BRA `(.L_x_507) ;  /* 0x0000000000448947 */ /* 0x000fea0003800000 */
[----:B------:R-:W3:Y:S01]  /*17a00*/  LDC R7, c[0x0][0x43c] ;  /* 0x00010f00ff077b82 */ /* 0x000ee20000000800 */
[----:B------:R-:W-:Y:S01]  /*17a10*/  ULDC.64 UR4, c[0x0][0x428] ;  /* 0x00010a0000047ab9 */ /* 0x000fe20000000a00 */
[----:B---3--:R-:W-:-:S13]  /*17a20*/  ISETP.NE.AND P0, PT, R7, 0x1, PT ;  /* 0x000000010700780c */ /* 0x008fda0003f05270 */
[----:B------:R-:W0:Y:S02]  /*17a30*/  @P0 LDC.64 R4, c[0x0][0x440] ;  /* 0x00011000ff040b82 */ /* 0x000e240000000a00 */
[----:B0-----:R-:W-:-:S04]  /*17a40*/  @P0 IMAD.HI.U32 R6, R0, R4, RZ ;  /* 0x0000000400060227 */ /* 0x001fc800078e00ff */
[----:B------:R-:W-:Y:S01]  /*17a50*/  IMAD.MOV.U32 R4, RZ, RZ, R0 ;  /* 0x000000ffff047224 */ /* 0x000fe200078e0000 */
[----:B------:R-:W-:Y:S01]  /*17a60*/  @P0 SHF.R.U32.HI R4, RZ, R5, R6 ;  /* 0x00000005ff040219 */ /* 0x000fe20000011606 */
[----:B------:R-:W-:-:S03]  /*17a70*/  IMAD R6, R8, UR4, RZ ;  /* 0x0000000408067c24 */ /* 0x000fc6000f8e02ff */
[----:B------:R-:W-:Y:S01]  /*17a80*/  IADD3 R5, -R4, RZ, RZ ;  /* 0x000000ff04057210 */ /* 0x000fe20007ffe1ff */
[----:B------:R-:W-:-:S04]  /*17a90*/  IMAD R6, R26, UR5, R6 ;  /* 0x000000051a067c24 */ /* 0x000fc8000f8e0206 */
[----:B------:R-:W-:Y:S01]  /*17aa0*/  IMAD R0, R7, R5, R0 ;  /* 0x0000000507007224 */ /* 0x000fe200078e0200 */
[----:B------:R-:W-:-:S03]  /*17ab0*/  SHF.R.S32.HI R5, RZ, 0x1f, R4 ;  /* 0x0000001fff057819 */ /* 0x000fc60000011404 */
[----:B------:R-:W-:-:S04]  /*17ac0*/  IMAD.WIDE.U32 R4, R26, UR4, R4 ;  /* 0x000000041a047c25 */ /* 0x000fc8000f8e0004 */
[----:B------:R-:W-:Y:S01]  /*17ad0*/  IMAD.IADD R5, R5, 0x1, R6 ;  /* 0x0000000105057824 */ /* 0x000fe200078e0206 */
[----:B------:R-:W-:-:S04]  /*17ae0*/  LEA R2, P0, R4, R2, 0x2 ;  /* 0x0000000204027211 */ /* 0x000fc800078010ff */
[----:B------:R-:W-:-:S05]  /*17af0*/  LEA.HI.X R3, R4, R3, R5, 0x2, P0 ;  /* 0x0000000304037211 */ /* 0x000fca00000f1405 */
[----:B------:R3:W5:Y:S04]  /*17b00*/  LDG.E R17, desc[UR40][R2.64] ;  /* 0x0000002802117981 */ /* 0x000768000c1e1900 */
.L_x_507:
[----:B------:R-:W-:Y:S01]  /*17b10*/  IMAD R4, R19, 0x8, R18 ;  /* 0x0000000813047824 */ /* 0x000fe200078e0212 */
[----:B---3--:R-:W-:Y:S01]  /*17b20*/  SHF.L.U32 R3, R23, 0x1f, RZ ;  /* 0x0000001f17037819 */ /* 0x008fe200000006ff */
[----:B------:R-:W3:Y:S03]  /*17b30*/  S2R R2, SR_TID.X ;  /* 0x0000000000027919 */ /* 0x000ee60000002100 */
[----:B------:R-:W4:Y:S01]  /*17b40*/  SYNCS.PHASECHK.TRANS64.TRYWAIT P0, [R4+URZ+0x19c80], R3 ;  /* 0x019c8003040075a7 */ /* 0x000f22000800017f */
[----:B---3--:R-:W-:-:S04]  /*17b50*/  LOP3.LUT R2, R2, 0x7f, RZ, 0xc0, !PT ;  /* 0x0000007f02027812 */ /* 0x008fc800078ec0ff */
[----:B------:R-:W-:Y:S01]  /*17b60*/  ISETP.NE.AND P1, PT, R2, RZ, PT ;  /* 0x000000ff0200720c */ /* 0x000fe20003f25270 */
[----:B----4-:R-:W-:-:S12]  /*17b70*/  @!P0 BRA `(.L_x_508) ;  /* 0x0000004000608947 */ /* 0x010fd80003800000 */
.L_x_613:
[----:B------:R-:W-:Y:S05]  /*17b80*/  @P1 BRA `(.L_x_509) ;  /* 0x00000000001c1947 */ /* 0x000fea0003800000 */
[----:B------:R-:W4:Y:S02]  /*17b90*/  S2R R2, SR_TID.X ;  /* 0x0000000000027919 */ /* 0x000f240000002100 */
[----:B----4-:R-:W-:Y:S01]  /*17ba0*/  LOP3.LUT R5, R2, 0x1f, RZ, 0xc0, !PT ;  /* 0x0000001f02057812 */ /* 0x010fe200078ec0ff */
[----:B------:R-:W-:-:S03]  /*17bb0*/  IMAD.MOV.U32 R2, RZ, RZ, 0x3000 ;  /* 0x00003000ff027424 */ /* 0x000fc600078e00ff */
[----:B------:R-:W-:Y:S01]  /*17bc0*/  ISETP.NE.AND P0, PT, R5, RZ, PT ;  /* 0x000000ff0500720c */ /* 0x000fe20003f05270 */
[----:B------:R4:W-:-:S12]  /*17bd0*/  SYNCS.ARRIVE.TRANS64 RZ, [R4+URZ+0x19c70], R2 ;  /* 0x019c700204ff79a7 */ /* 0x0009d8000800003f */
[----:B----4-:R-:W-:Y:S05]  /*17be0*/  @!P0 BRA `(.L_x_509) ;  /* 0x0000000000048947 */ /* 0x010fea0003800000 */
[----:B------:R-:W-:Y:S01]  /*17bf0*/  BPT.TRAP 0x1 ;  /* 0x000000040000795c */ /* 0x000fe20000300000 */
.L_x_509:
[----:B------:R-:W4:Y:S01]  /*17c00*/  LDL R5, [R1+0x4] ;  /* 0x0000040001057983 */ /* 0x000f220000100800 */
[----:B------:R-:W-:Y:S01]  /*17c10*/  IMAD R2, R19, 0x3000, R18 ;  /* 0x0000300013027824 */ /* 0x000fe200078e0212 */
[----:B------:R-:W-:Y:S01]  /*17c20*/  R2UR UR9, R4 ;  /* 0x00000000040972ca */ /* 0x000fe200000e0000 */
[----:B------:R-:W-:Y:S01]  /*17c30*/  UIADD3 UR4, UP0, UR38, 0x470, URZ ;  /* 0x0000047026047890 */ /* 0x000fe2000ff1e03f */
[----:B------:R-:W-:Y:S01]  /*17c40*/  R2UR UR12, R16 ;  /* 0x00000000100c72ca */ /* 0x000fe200000e0000 */
[----:B------:R-:W-:Y:S01]  /*17c50*/  UMOV UR10, URZ ;  /* 0x0000003f000a7c82 */ /* 0x000fe20008000000 */
[----:B------:R-:W-:Y:S01]  /*17c60*/  R2UR UR15, R2 ;  /* 0x00000000020f72ca */ /* 0x000fe200000e0000 */
[----:B------:R-:W-:Y:S01]  /*17c70*/  UIADD3.X UR5, URZ, UR39, URZ, UP0, !UPT ;  /* 0x000000273f057290 */ /* 0x000fe200087fe43f */
[----:B-----5:R-:W-:Y:S01]  /*17c80*/  R2UR UR13, R17 ;  /* 0x00000000110d72ca */ /* 0x020fe200000e0000 */
[----:B------:R-:W-:Y:S01]  /*17c90*/  UMOV UR6, 0x0 ;  /* 0x0000000000067882 */ /* 0x000fe20000000000 */
[----:B------:R-:W-:Y:S01]  /*17ca0*/  UMOV UR7, 0x14f00000 ;  /* 0x14f0000000077882 */ /* 0x000fe20000000000 */
[----:B------:R-:W-:-:S04]  /*17cb0*/  UMOV UR16, 0x20 ;  /* 0x0000002000107882 */ /* 0x000fc80000000000 */
[----:B------:R-:W-:-:S04]  /*17cc0*/  UIADD3 UR9, UR9, 0x19c70, URZ ;  /* 0x00019c7009097890 */ /* 0x000fc8000fffe03f */
[----:B------:R-:W-:Y:S02]  /*17cd0*/  UIADD3 UR8, UR15, 0x9000, URZ ;  /* 0x000090000f087890 */ /* 0x000fe4000fffe03f */
[----:B------:R-:W-:Y:S02]  /*17ce0*/  UIADD3 UR14, UR15, 0xa000, URZ ;  /* 0x0000a0000f0e7890 */ /* 0x000fe4000fffe03f */
[----:B------:R-:W-:Y:S01]  /*17cf0*/  UIADD3 UR15, UR15, 0xb000, URZ ;  /* 0x0000b0000f0f7890 */ /* 0x000fe2000fffe03f */
[----:B----4-:R-:W-:-:S05]  /*17d00*/  IMAD R0, R0, 0x80, R5 ;  /* 0x0000008000007824 */ /* 0x010fca00078e0205 */
[----:B------:R-:W-:-:S13]  /*17d10*/  R2UR UR11, R0 ;  /* 0x00000000000b72ca */ /* 0x000fda00000e0000 */
[----:B------:R4:W-:Y:S02]  /*17d20*/  UTMALDG.4D [UR8], [UR4], desc[UR6] ;  /* 0x00000608040075b4 */ /* 0x0009e40008019000 */
[----:B----4-:R-:W-:Y:S01]  /*17d30*/  UMOV UR8, UR14 ;  /* 0x0000000e00087c82 */ /* 0x010fe20008000000 */
[----:B------:R-:W-:Y:S01]  /*17d40*/  UMOV UR10, UR16 ;  /* 0x00000010000a7c82 */ /* 0x000fe20008000000 */
[----:B------:R-:W-:Y:S01]  /*17d50*/  UMOV UR14, 0x40 ;  /* 0x00000040000e7882 */ /* 0x000fe20000000000 */
[----:B------:R4:W-:Y:S02]  /*17d60*/  UTMALDG.4D [UR8], [UR4], desc[UR6] ;  /* 0x00000608040075b4 */ /* 0x0009e40008019000 */
[----:B----4-:R-:W-:Y:S01]  /*17d70*/  UMOV UR8, UR15 ;  /* 0x0000000f00087c82 */ /* 0x010fe20008000000 */
[----:B------:R-:W-:Y:S02]  /*17d80*/  UMOV UR10, UR14 ;  /* 0x0000000e000a7c82 */ /* 0x000fe40008000000 */
[----:B------:R4:W-:Y:S01]  /*17d90*/  UTMALDG.4D [UR8], [UR4], desc[UR6] ;  /* 0x00000608040075b4 */ /* 0x0009e20008019000 */
[----:B------:R-:W0:Y:S02]  /*17da0*/  SYNCS.PHASECHK.TRANS64.TRYWAIT P0, [R4+URZ+0x19c40], R3 ;  /* 0x019c4003040075a7 */ /* 0x000e24000800017f */
[----:B0---4-:R-:W-:Y:S05]  /*17db0*/  @!P0 BRA `(.L_x_510) ;  /* 0x0000003c00e48947 */ /* 0x011fea0003800000 */
.L_x_614:
[----:B------:R-:W-:Y:S05]  /*17dc0*/  @P1 BRA `(.L_x_511) ;  /* 0x00000000001c1947 */ /* 0x000fea0003800000 */
[----:B------:R-:W4:Y:S01]  /*17dd0*/  S2R R5, SR_TID.X ;  /* 0x0000000000057919 */ /* 0x000f220000002100 */
[----:B0--3--:R-:W-:-:S04]  /*17de0*/  IMAD.MOV.U32 R3, RZ, RZ, 0x3000 ;  /* 0x00003000ff037424 */ /* 0x009fc800078e00ff */
[----:B------:R0:W-:Y:S01]  /*17df0*/  SYNCS.ARRIVE.TRANS64 RZ, [R4+URZ+0x19c30], R3 ;  /* 0x019c300304ff79a7 */ /* 0x0001e2000800003f */
[----:B----4-:R-:W-:-:S04]  /*17e00*/  LOP3.LUT R5, R5, 0x1f, RZ, 0xc0, !PT ;  /* 0x0000001f05057812 */ /* 0x010fc800078ec0ff */
[----:B------:R-:W-:-:S13]  /*17e10*/  ISETP.NE.AND P0, PT, R5, RZ, PT ;  /* 0x000000ff0500720c */ /* 0x000fda0003f05270 */
[----:B0-----:R-:W-:Y:S05]  /*17e20*/  @!P0 BRA `(.L_x_511) ;  /* 0x0000000000048947 */ /* 0x001fea0003800000 */
[----:B------:R-:W-:Y:S01]  /*17e30*/  BPT.TRAP 0x1 ;  /* 0x000000040000795c */ /* 0x000fe20000300000 */
.L_x_511:
[----:B0--3--:R-:W3:Y:S01]  /*17e40*/  LDL.LU R3, [R1+0x14] ;  /* 0x0000140001037983 */ /* 0x009ee20000300800 */
[----:B------:R-:W-:Y:S01]  /*17e50*/  R2UR UR15, R2 ;  /* 0x00000000020f72ca */ /* 0x000fe200000e0000 */
[----:B------:R-:W-:Y:S01]  /*17e60*/  UIADD3 UR4, UP0, UR38, 0x370, URZ ;  /* 0x0000037026047890 */ /* 0x000fe2000ff1e03f */
[----:B------:R-:W-:Y:S01]  /*17e70*/  R2UR UR9, R4 ;  /* 0x00000000040972ca */ /* 0x000fe200000e0000 */
[----:B------:R-:W-:Y:S01]  /*17e80*/  UMOV UR10, URZ ;  /* 0x0000003f000a7c82 */ /* 0x000fe20008000000 */
[----:B------:R-:W-:Y:S01]  /*17e90*/  R2UR UR11, R0 ;  /* 0x00000000000b72ca */ /* 0x000fe200000e0000 */
[----:B------:R-:W-:Y:S01]  /*17ea0*/  UIADD3.X UR5, URZ, UR39, URZ, UP0, !UPT ;  /* 0x000000273f057290 */ /* 0x000fe200087fe43f */
[----:B------:R-:W-:Y:S01]  /*17eb0*/  R2UR UR12, R16 ;  /* 0x00000000100c72ca */ /* 0x000fe200000e0000 */
[----:B------:R-:W-:Y:S01]  /*17ec0*/  UMOV UR6, 0x0 ;  /* 0x0000000000067882 */ /* 0x000fe20000000000 */
[----:B------:R-:W-:Y:S01]  /*17ed0*/  R2UR UR13, R17 ;  /* 0x00000000110d72ca */ /* 0x000fe200000e0000 */
[----:B------:R-:W-:Y:S01]  /*17ee0*/  UMOV UR7, 0x14f00000 ;  /* 0x14f0000000077882 */ /* 0x000fe20000000000 */
[----:B------:R-:W-:Y:S01]  /*17ef0*/  PLOP3.LUT P0, PT, PT, PT, PT, 0x80, 0x0 ;  /* 0x000000000000781c */ /* 0x000fe20003f0f070 */
[----:B------:R-:W-:-:S02]  /*17f00*/  UMOV UR16, 0x20 ;  /* 0x0000002000107882 */ /* 0x000fc40000000000 */
[----:B------:R-:W-:Y:S02]  /*17f10*/  UIADD3 UR8, UR15, 0x13800, URZ ;  /* 0x000138000f087890 */ /* 0x000fe4000fffe03f */
[----:B------:R-:W-:Y:S02]  /*17f20*/  UIADD3 UR9, UR9, 0x19c30, URZ ;  /* 0x00019c3009097890 */ /* 0x000fe4000fffe03f */
[----:B------:R-:W-:Y:S02]  /*17f30*/  UIADD3 UR14, UR15, 0x14800, URZ ;  /* 0x000148000f0e7890 */ /* 0x000fe4000fffe03f */
[----:B------:R-:W-:-:S05]  /*17f40*/  UIADD3 UR15, UR15, 0x15800, URZ ;  /* 0x000158000f0f7890 */ /* 0x000fca000fffe03f */
[----:B------:R0:W-:Y:S02]  /*17f50*/  UTMALDG.4D [UR8], [UR4], desc[UR6] ;  /* 0x00000608040075b4 */ /* 0x0001e40008019000 */
[----:B0-----:R-:W-:Y:S01]  /*17f60*/  UMOV UR8, UR14 ;  /* 0x0000000e00087c82 */ /* 0x001fe20008000000 */
[----:B------:R-:W-:Y:S01]  /*17f70*/  UMOV UR10, UR16 ;  /* 0x00000010000a7c82 */ /* 0x000fe20008000000 */
[----:B------:R-:W-:Y:S01]  /*17f80*/  UMOV UR14, 0x40 ;  /* 0x00000040000e7882 */ /* 0x000fe20000000000 */
[----:B------:R0:W-:Y:S02]  /*17f90*/  UTMALDG.4D [UR8], [UR4], desc[UR6] ;  /* 0x00000608040075b4 */ /* 0x0001e40008019000 */
[----:B0-----:R-:W-:Y:S01]  /*17fa0*/  UMOV UR8, UR15 ;  /* 0x0000000f00087c82 */ /* 0x001fe20008000000 */
[----:B------:R-:W-:Y:S02]  /*17fb0*/  UMOV UR10, UR14 ;  /* 0x0000000e000a7c82 */ /* 0x000fe40008000000 */
[----:B------:R4:W-:Y:S01]  /*17fc0*/  UTMALDG.4D [UR8], [UR4], desc[UR6] ;  /* 0x00000608040075b4 */ /* 0x0009e20008019000 */
[----:B---3--:R-:W-:-:S04]  /*17fd0*/  LOP3.LUT R3, R3, 0xfffffffe, RZ, 0xc0, !PT ;  /* 0xfffffffe03037812 */ /* 0x008fc800078ec0ff */
[----:B------:R-:W-:-:S05]  /*17fe0*/  @P0 LOP3.LUT R3, R3, 0x1, RZ, 0xfc, !PT ;  /* 0x0000000103030812 */ /* 0x000fca00078efcff */
[----:B------:R4:W-:Y:S01]  /*17ff0*/  STL [R1+0x14], R3 ;  /* 0x0000140301007387 */ /* 0x0009e20000100800 */
[----:B------:R-:W-:Y:S01]  /*18000*/  NOP ;  /* 0x0000000000007918 */ /* 0x000fe20000000000 */
.L_x_505:
[----:B------:R-:W5:Y:S04]  /*18010*/  LDL.LU R4, [R1+0x20] ;  /* 0x0000200001047983 */ /* 0x000f680000300800 */
[----:B0-----:R-:W2:Y:S04]  /*18020*/  LDL.LU R6, [R1+0x18] ;  /* 0x0000180001067983 */ /* 0x001ea80000300800 */
[----:B----4-:R-:W4:Y:S01]  /*18030*/  LDL.LU R3, [R1+0x34] ;  /* 0x0000340001037983 */ /* 0x010f220000300800 */
[----:B------:R-:W-:Y:S05]  /*18040*/  WARPSYNC.ALL ;  /* 0x0000000000007948 */ /* 0x000fea0003800000 */
[----:B------:R-:W-:Y:S01]  /*18050*/  ULDC.64 UR6, c[0x0][0xa00] ;  /* 0x0002800000067ab9 */ /* 0x000fe20000000a00 */
[----:B------:R-:W-:Y:S01]  /*18060*/  ULDC.64 UR4, c[0x0][0x298] ;  /* 0x0000a60000047ab9 */ /* 0x000fe20000000a00 */
[----:B---3--:R-:W-:Y:S01]  /*18070*/  VIADD R0, R18, 0xf000 ;  /* 0x0000f00012007836 */ /* 0x008fe20000000000 */
[----:B------:R-:W-:Y:S01]  /*18080*/  BAR.SYNC.DEFER_BLOCKING 0x8, 0x200 ;  /* 0x0208000000007b1d */ /* 0x000fe20000010000 */
[----:B------:R-:W-:-:S03]  /*18090*/  ISETP.NE.U32.AND P0, PT, RZ, UR6, PT ;  /* 0x00000006ff007c0c */ /* 0x000fc6000bf05070 */
[----:B------:R-:W-:Y:S02]  /*180a0*/  LOP3.LUT P1, RZ, R0, 0x9f, RZ, 0xc0, !PT ;  /* 0x0000009f00ff7812 */ /* 0x000fe4000782c0ff */
[----:B------:R-:W-:Y:S01]  /*180b0*/  ISETP.NE.AND.EX P0, PT, RZ, UR7, PT, P0 ;  /* 0x00000007ff007c0c */ /* 0x000fe2000bf05300 */
[----:B------:R-:W-:Y:S01]  /*180c0*/  BSSY B6, `(.L_x_512) ;  /* 0x000001d000067945 */ /* 0x000fe20003800000 */
[----:B-----5:R-:W-:Y:S02]  /*180d0*/  SHF.R.S32.HI R2, RZ, 0x1f, R4 ;  /* 0x0000001fff027819 */ /* 0x020fe40000011404 */
[----:B--2---:R-:W-:-:S03]  /*180e0*/  SEL R6, R6, RZ, !P0 ;  /* 0x000000ff06067207 */ /* 0x004fc60004000000 */
[----:B------:R-:W-:-:S04]  /*180f0*/  IMAD R2, R2, UR4, RZ ;  /* 0x0000000402027c24 */ /* 0x000fc8000f8e02ff */
[C---:B------:R-:W-:Y:S01]  /*18100*/  IMAD R0, R4.reuse, UR5, R2 ;  /* 0x0000000504007c24 */ /* 0x040fe2000f8e0202 */
[----:B----4-:R-:W-:Y:S01]  /*18110*/  SEL R2, R3, RZ, !P0 ;  /* 0x000000ff03027207 */ /* 0x010fe20004000000 */
[----:B------:R-:W-:-:S04]  /*18120*/  IMAD.WIDE.U32 R4, R4, UR4, RZ ;  /* 0x0000000404047c25 */ /* 0x000fc8000f8e00ff */
[----:B------:R-:W-:Y:S01]  /*18130*/  IMAD.IADD R0, R5, 0x1, R0 ;  /* 0x0000000105007824 */ /* 0x000fe200078e0200 */
[----:B------:R0:W-:Y:S04]  /*18140*/  STL.64 [R1+0x28], R4 ;  /* 0x0000280401007387 */ /* 0x0001e80000100a00 */
[----:B------:R0:W-:Y:S04]  /*18150*/  STL [R1+0x18], R6 ;  /* 0x0000180601007387 */ /* 0x0001e80000100800 */
[----:B------:R0:W-:Y:S04]  /*18160*/  STL [R1+0x34], R2 ;  /* 0x0000340201007387 */ /* 0x0001e80000100800 */
[----:B------:R0:W-:Y:S01]  /*18170*/  STL [R1+0x20], R0 ;  /* 0x0000200001007387 */ /* 0x0001e20000100800 */
[----:B------:R-:W-:Y:S05]  /*18180*/  @!P1 BRA `(.L_x_513) ;  /* 0x0000000000409947 */ /* 0x000fea0003800000 */
[----:B0-----:R-:W-:Y:S01]  /*18190*/  MOV R2, 0x0 ;  /* 0x0000000000027802 */ /* 0x001fe20000000f00 */
        /* <DEDUP_REMOVED lines=9> */
[----:B-1----:R-:W-:Y:S02]  /*18230*/  IMAD.U32 R11, RZ, RZ, UR9 ;  /* 0x00000009ff0b7e24 */ /* 0x002fe4000f8e00ff */
[----:B------:R-:W-:Y:S02]  /*18240*/  IMAD.MOV.U32 R8, RZ, RZ, 0x70 ;  /* 0x00000070ff087424 */ /* 0x000fe400078e00ff */
[----:B------:R-:W-:Y:S02]  /*18250*/  IMAD.MOV.U32 R12, RZ, RZ, 0x1 ;  /* 0x00000001ff0c7424 */ /* 0x000fe400078e00ff */
[----:B------:R-:W-:-:S07]  /*18260*/  IMAD.MOV.U32 R13, RZ, RZ, RZ ;  /* 0x000000ffff0d7224 */ /* 0x000fce00078e00ff */
[----:B------:R-:W-:-:S07]  /*18270*/  LEPC R20, `(.L_x_513) ;  /* 0x000000001014794e */ /* 0x000fce0000000000 */
[----:B0-----:R-:W-:Y:S05]  /*18280*/  CALL.ABS.NOINC R2 ;  /* 0x0000000002007343 */ /* 0x001fea0003c00000 */
.L_x_513:
[----:B------:R-:W-:Y:S05]  /*18290*/  BSYNC B6 ;  /* 0x0000000000067941 */ /* 0x000fea0003800000 */
.L_x_512:
[----:B------:R-:W2:Y:S01]  /*182a0*/  LDL.LU R20, [R1+0x20] ;  /* 0x0000200001147983 */ /* 0x000ea20000300800 */
[----:B------:R-:W3:Y:S01]  /*182b0*/  LDC R9, c[0x0][0x448] ;  /* 0x00011200ff097b82 */ /* 0x000ee20000000800 */
[----:B------:R-:W-:Y:S01]  /*182c0*/  ULDC.64 UR6, c[0x0][0x2e0] ;  /* 0x0000b80000067ab9 */ /* 0x000fe20000000a00 */
[----:B------:R-:W-:Y:S01]  /*182d0*/  ULDC.64 UR4, c[0x0][0x2d8] ;  /* 0x0000b60000047ab9 */ /* 0x000fe20000000a00 */
[----:B0-----:R-:W2:Y:S01]  /*182e0*/  LDL.LU.64 R2, [R1+0x28] ;  /* 0x0000280001027983 */ /* 0x001ea20000300a00 */
[----:B------:R-:W-:-:S03]  /*182f0*/  ULDC.64 UR8, c[0x0][0x280] ;  /* 0x0000a00000087ab9 */ /* 0x000fc60000000a00 */
[----:B------:R-:W4:Y:S04]  /*18300*/  LDL.LU R21, [R1+0x34] ;  /* 0x0000340001157983 */ /* 0x000f280000300800 */
[----:B------:R-:W4:Y:S01]  /*18310*/  LDL.LU R4, [R1+0x18] ;  /* 0x0000180001047983 */ /* 0x000f220000300800 */
[----:B---3--:R-:W-:-:S13]  /*18320*/  ISETP.NE.AND P0, PT, R9, 0x1, PT ;  /* 0x000000010900780c */ /* 0x008fda0003f05270 */
[----:B------:R-:W0:Y:S08]  /*18330*/  @P0 LDC R5, c[0x0][0x44c] ;  /* 0x00011300ff050b82 */ /* 0x000e300000000800 */
[----:B------:R-:W3:Y:S08]  /*18340*/  @P0 LDC R6, c[0x0][0x450] ;  /* 0x00011400ff060b82 */ /* 0x000ef00000000800 */
[----:B------:R-:W1:Y:S01]  /*18350*/  @P0 LDC R8, c[0x0][0x450] ;  /* 0x00011400ff080b82 */ /* 0x000e620000000800 */
[----:B--2---:R-:W-:-:S02]  /*18360*/  IMAD.MOV.U32 R3, RZ, RZ, R20 ;  /* 0x000000ffff037224 */ /* 0x004fc400078e0014 */
[----:B------:R-:W2:Y:S01]  /*18370*/  S2R R20, SR_TID.X ;  /* 0x0000000000147919 */ /* 0x000ea20000002100 */
[----:B----4-:R-:W-:Y:S02]  /*18380*/  IMAD R0, R21, UR6, RZ ;  /* 0x0000000615007c24 */ /* 0x010fe4000f8e02ff */
[----:B------:R-:W-:-:S04]  /*18390*/  IMAD.WIDE.U32 R2, R16, UR4, R2 ;  /* 0x0000000410027c25 */ /* 0x000fc8000f8e0002 */
[----:B------:R-:W-:Y:S01]  /*183a0*/  IMAD R3, R16, UR5, R3 ;  /* 0x0000000510037c24 */ /* 0x000fe2000f8e0203 */
[----:B------:R-:W-:Y:S01]  /*183b0*/  ULDC.64 UR4, c[0x0][0x2d0] ;  /* 0x0000b40000047ab9 */ /* 0x000fe20000000a00 */
[C---:B------:R-:W-:Y:S02]  /*183c0*/  IMAD R0, R4.reuse, UR7, R0 ;  /* 0x0000000704007c24 */ /* 0x040fe4000f8e0200 */
[----:B------:R-:W-:Y:S01]  /*183d0*/  IMAD.WIDE.U32 R2, R4, UR6, R2 ;  /* 0x0000000604027c25 */ /* 0x000fe2000f8e0002 */
[----:B------:R-:W-:-:S03]  /*183e0*/  ULDC.64 UR6, c[0x0][0x2c8] ;  /* 0x0000b20000067ab9 */ /* 0x000fc60000000a00 */
[----:B------:R-:W-:Y:S01]  /*183f0*/  IMAD.IADD R3, R3, 0x1, R0 ;  /* 0x0000000103037824 */ /* 0x000fe200078e0200 */
[C---:B--2---:R-:W-:Y:S01]  /*18400*/  LOP3.LUT R21, R20.reuse, 0x7f, RZ, 0xc0, !PT ;  /* 0x0000007f14157812 */ /* 0x044fe200078ec0ff */
[----:B------:R-:W-:-:S03]  /*18410*/  IMAD.SHL.U32 R20, R20, 0x40, RZ ;  /* 0x0000004014147824 */ /* 0x000fc600078e00ff */
[----:B------:R-:W-:-:S04]  /*18420*/  SHF.R.U32.HI R21, RZ, 0x1, R21 ;  /* 0x00000001ff157819 */ /* 0x000fc80000011615 */
[----:B------:R-:W-:Y:S02]  /*18430*/  LOP3.LUT R20, R21, 0x40, R20, 0xf8, !PT ;  /* 0x0000004015147812 */ /* 0x000fe400078ef814 */
[----:B------:R2:W5:Y:S03]  /*18440*/  LDL R21, [R1+0x3c] ;  /* 0x00003c0001157983 */ /* 0x0005660000100800 */
[----:B------:R-:W-:-:S04]  /*18450*/  IMAD R0, R25, 0xc0, R20 ;  /* 0x000000c019007824 */ /* 0x000fc800078e0214 */
[----:B0-----:R-:W-:Y:S01]  /*18460*/  @P0 IMAD.HI.U32 R5, R0, R5, RZ ;  /* 0x0000000500050227 */ /* 0x001fe200078e00ff */
[----:B------:R-:W-:-:S04]  /*18470*/  MOV R4, R0 ;  /* 0x0000000000047202 */ /* 0x000fc80000000f00 */
[----:B---3--:R-:W-:-:S04]  /*18480*/  @P0 SHF.R.U32.HI R4, RZ, R6, R5 ;  /* 0x00000006ff040219 */ /* 0x008fc80000011605 */
[--C-:B------:R-:W-:Y:S01]  /*18490*/  SHF.R.S32.HI R5, RZ, 0x1f, R4.reuse ;  /* 0x0000001fff057819 */ /* 0x100fe20000011404 */
[----:B------:R-:W-:-:S04]  /*184a0*/  IMAD.MOV R6, RZ, RZ, -R4 ;  /* 0x000000ffff067224 */ /* 0x000fc800078e0a04 */
[----:B------:R-:W-:Y:S02]  /*184b0*/  IMAD R5, R5, UR4, RZ ;  /* 0x0000000405057c24 */ /* 0x000fe4000f8e02ff */
[----:B------:R-:W-:Y:S02]  /*184c0*/  IMAD R6, R9, R6, R0 ;  /* 0x0000000609067224 */ /* 0x000fe400078e0200 */
[C---:B------:R-:W-:Y:S02]  /*184d0*/  IMAD R7, R4.reuse, UR5, R5 ;  /* 0x0000000504077c24 */ /* 0x040fe4000f8e0205 */
[----:B------:R-:W-:-:S04]  /*184e0*/  IMAD.WIDE.U32 R4, R4, UR4, R2 ;  /* 0x0000000404047c25 */ /* 0x000fc8000f8e0002 */
[----:B------:R-:W-:Y:S01]  /*184f0*/  IMAD.IADD R5, R5, 0x1, R7 ;  /* 0x0000000105057824 */ /* 0x000fe200078e0207 */
[----:B------:R-:W-:Y:S01]  /*18500*/  SHF.R.S32.HI R7, RZ, 0x1f, R6 ;  /* 0x0000001fff077819 */ /* 0x000fe20000011406 */
[----:B------:R-:W-:-:S04]  /*18510*/  IMAD.WIDE.U32 R4, R6, UR6, R4 ;  /* 0x0000000606047c25 */ /* 0x000fc8000f8e0004 */
[----:B------:R-:W-:-:S04]  /*18520*/  IMAD R7, R7, UR6, RZ ;  /* 0x0000000607077c24 */ /* 0x000fc8000f8e02ff */
[----:B------:R-:W-:Y:S01]  /*18530*/  IMAD R7, R6, UR7, R7 ;  /* 0x0000000706077c24 */ /* 0x000fe2000f8e0207 */
[----:B------:R-:W-:-:S04]  /*18540*/  IADD3 R6, P1, R4, UR8, RZ ;  /* 0x0000000804067c10 */ /* 0x000fc8000ff3e0ff */
[----:B------:R-:W-:Y:S02]  /*18550*/  IADD3.X R4, R5, UR9, R7, P1, !PT ;  /* 0x0000000905047c10 */ /* 0x000fe40008ffe407 */
[----:B------:R-:W0:Y:S01]  /*18560*/  @P0 LDC R7, c[0x0][0x44c] ;  /* 0x00011300ff070b82 */ /* 0x000e220000000800 */
[----:B------:R-:W-:-:S04]  /*18570*/  VIADD R0, R0, 0x80 ;  /* 0x0000008000007836 */ /* 0x000fc80000000000 */
[----:B------:R-:W-:Y:S02]  /*18580*/  IMAD.MOV.U32 R5, RZ, RZ, R0 ;  /* 0x000000ffff057224 */ /* 0x000fe400078e0000 */
[----:B0-----:R-:W-:-:S05]  /*18590*/  @P0 IMAD.HI.U32 R7, R0, R7, RZ ;  /* 0x0000000700070227 */ /* 0x001fca00078e00ff */
[----:B-1----:R-:W-:Y:S02]  /*185a0*/  @P0 SHF.R.U32.HI R5, RZ, R8, R7 ;  /* 0x00000008ff050219 */ /* 0x002fe40000011607 */
[----:B------:R2:W5:Y:S01]  /*185b0*/  LDL R8, [R1+0x1c] ;  /* 0x00001c0001087983 */ /* 0x0005620000100800 */
[----:B------:R-:W0:Y:S01]  /*185c0*/  S2R R11, SR_TID.X ;  /* 0x00000000000b7919 */ /* 0x000e220000002100 */
[----:B------:R-:W1:Y:S01]  /*185d0*/  S2R R20, SR_TID.X ;  /* 0x0000000000147919 */ /* 0x000e620000002100 */
[----:B------:R-:W-:-:S04]  /*185e0*/  IMAD.MOV R7, RZ, RZ, -R5 ;  /* 0x000000ffff077224 */ /* 0x000fc800078e0a05 */
[----:B------:R-:W-:Y:S01]  /*185f0*/  IMAD R0, R9, R7, R0 ;  /* 0x0000000709007224 */ /* 0x000fe200078e0200 */
[----:B------:R-:W-:Y:S01]  /*18600*/  SHF.R.S32.HI R7, RZ, 0x1f, R5 ;  /* 0x0000001fff077819 */ /* 0x000fe20000011405 */
[----:B------:R-:W-:-:S04]  /*18610*/  IMAD.WIDE.U32 R2, R5, UR4, R2 ;  /* 0x0000000405027c25 */ /* 0x000fc8000f8e0002 */
[----:B------:R-:W-:Y:S01]  /*18620*/  IMAD R7, R7, UR4, RZ ;  /* 0x0000000407077c24 */ /* 0x000fe2000f8e02ff */
[----:B------:R-:W-:-:S03]  /*18630*/  ULDC UR4, c[0x0][0x2b8] ;  /* 0x0000ae0000047ab9 */ /* 0x000fc60000000800 */
[----:B------:R-:W-:Y:S01]  /*18640*/  IMAD R7, R5, UR5, R7 ;  /* 0x0000000505077c24 */ /* 0x000fe2000f8e0207 */
[----:B------:R-:W-:-:S03]  /*18650*/  SHF.R.S32.HI R5, RZ, 0x1f, R0 ;  /* 0x0000001fff057819 */ /* 0x000fc60000011400 */
[----:B------:R-:W-:Y:S02]  /*18660*/  IMAD.IADD R3, R3, 0x1, R7 ;  /* 0x0000000103037824 */ /* 0x000fe400078e0207 */
[----:B0-----:R-:W-:Y:S02]  /*18670*/  IMAD.SHL.U32 R11, R11, 0x10, RZ ;  /* 0x000000100b0b7824 */ /* 0x001fe400078e00ff */
[----:B-1----:R-:W-:-:S03]  /*18680*/  IMAD.SHL.U32 R10, R20, 0x10, RZ ;  /* 0x00000010140a7824 */ /* 0x002fc600078e00ff */
[----:B------:R-:W-:Y:S01]  /*18690*/  LOP3.LUT R11, R11, 0x10, RZ, 0xc0, !PT ;  /* 0x000000100b0b7812 */ /* 0x000fe200078ec0ff */
[----:B------:R-:W-:Y:S02]  /*186a0*/  IMAD R5, R5, UR6, RZ ;  /* 0x0000000605057c24 */ /* 0x000fe4000f8e02ff */
[----:B------:R-:W-:Y:S01]  /*186b0*/  IMAD.WIDE.U32 R2, R0, UR6, R2 ;  /* 0x0000000600027c25 */ /* 0x000fe2000f8e0002 */
[C---:B------:R-:W-:Y:S02]  /*186c0*/  LOP3.LUT R12, R11.reuse, 0x20, RZ, 0xfc, !PT ;  /* 0x000000200b0c7812 */ /* 0x040fe400078efcff */
[----:B------:R-:W-:Y:S02]  /*186d0*/  LOP3.LUT R10, R10, 0x10, RZ, 0xc0, !PT ;  /* 0x000000100a0a7812 */ /* 0x000fe400078ec0ff */
[----:B------:R-:W-:Y:S01]  /*186e0*/  LOP3.LUT R11, R11, 0x40, RZ, 0xfc, !PT ;  /* 0x000000400b0b7812 */ /* 0x000fe200078efcff */
[----:B------:R-:W-:Y:S01]  /*186f0*/  IMAD R5, R0, UR7, R5 ;  /* 0x0000000700057c24 */ /* 0x000fe2000f8e0205 */
[----:B------:R-:W-:-:S02]  /*18700*/  IADD3 R7, P3, R2, UR8, RZ ;  /* 0x0000000802077c10 */ /* 0x000fc4000ff7e0ff */
[----:B------:R-:W-:Y:S02]  /*18710*/  ISETP.GE.AND P2, PT, R10, UR4, PT ;  /* 0x000000040a007c0c */ /* 0x000fe4000bf46270 */
[----:B------:R-:W-:Y:S02]  /*18720*/  ISETP.GE.AND P1, PT, R12, UR4, PT ;  /* 0x000000040c007c0c */ /* 0x000fe4000bf26270 */
[----:B------:R-:W-:Y:S01]  /*18730*/  ISETP.GE.AND P0, PT, R11, UR4, PT ;  /* 0x000000040b007c0c */ /* 0x000fe2000bf06270 */
[----:B------:R-:W-:Y:S01]  /*18740*/  UMOV UR4, 0xffffffff ;  /* 0xffffffff00047882 */ /* 0x000fe20000000000 */
[----:B------:R-:W-:Y:S02]  /*18750*/  LOP3.LUT R20, R20, 0x7f, RZ, 0xc0, !PT ;  /* 0x0000007f14147812 */ /* 0x000fe400078ec0ff */
[----:B------:R-:W-:Y:S02]  /*18760*/  IADD3.X R5, R3, UR9, R5, P3, !PT ;  /* 0x0000000903057c10 */ /* 0x000fe40009ffe405 */
[----:B------:R-:W-:Y:S01]  /*18770*/  SHF.R.U32.HI R20, RZ, 0x1, R20 ;  /* 0x00000001ff147819 */ /* 0x000fe20000011614 */
[----:B--2---:R-:W-:Y:S06]  /*18780*/  BRA.DIV UR4, `(.L_x_514) ;  /* 0x0000003604847947 */ /* 0x004fec000b800000 */
[----:B------:R-:W0:Y:S01]  /*18790*/  SHFL.IDX PT, R3, R6, RZ, 0x1e1f ;  /* 0x001e1fff06037589 */ /* 0x000e2200000e0000 */
[----:B-----5:R-:W-:Y:S02]  /*187a0*/  IMAD R0, R21, R9, RZ ;  /* 0x0000000915007224 */ /* 0x020fe400078e02ff */
[----:B------:R-:W-:Y:S01]  /*187b0*/  IMAD R25, R25, 0xc0, R20 ;  /* 0x000000c019197824 */ /* 0x000fe200078e0214 */
[----:B------:R-:W1:Y:S04]  /*187c0*/  SHFL.IDX PT, R2, R4, RZ, 0x1e1f ;  /* 0x001e1fff04027589 */ /* 0x000e6800000e0000 */
[----:B------:R-:W-:Y:S01]  /*187d0*/  ISETP.GE.AND P4, PT, R25, R0, PT ;  /* 0x000000001900720c */ /* 0x000fe20003f86270 */
[----:B------:R-:W2:Y:S04]  /*187e0*/  SHFL.IDX PT, R6, R6, 0x1, 0x1e1f ;  /* 0x003e1f0006067f89 */ /* 0x000ea800000e0000 */
[----:B------:R-:W3:Y:S08]  /*187f0*/  SHFL.IDX PT, R4, R4, 0x1, 0x1e1f ;  /* 0x003e1f0004047f89 */ /* 0x000ef000000e0000 */
[----:B0-----:R-:W-:-:S05]  /*18800*/  @!P4 IADD3 R3, P3, R10, R3, RZ ;  /* 0x000000030a03c210 */ /* 0x001fca0007f7e0ff */
[----:B-1----:R-:W-:-:S05]  /*18810*/  @!P4 IMAD.X R2, RZ, RZ, R2, P3 ;  /* 0x000000ffff02c224 */ /* 0x002fca00018e0602 */
[----:B------:R-:W-:-:S04]  /*18820*/  @!P4 LOP3.LUT R3, R3, R2, RZ, 0x3c, !PT ;  /* 0x000000020303c212 */ /* 0x000fc800078e3cff */
[----:B------:R-:W-:-:S04]  /*18830*/  @!P4 LOP3.LUT R2, R3, R2, RZ, 0x3c, !PT ;  /* 0x000000020302c212 */ /* 0x000fc800078e3cff */
[----:B------:R-:W-:-:S05]  /*18840*/  @!P4 LOP3.LUT R3, R3, R2, RZ, 0x3c, !PT ;  /* 0x000000020303c212 */ /* 0x000fca00078e3cff */
[----:B------:R-:W-:Y:S04]  /*18850*/  @!P4 LDGSTS.E.BYPASS.LTC128B.128 [R8+0xf000], desc[UR40][R2.64], !P2 ;  /* 0x0f0000000208cfae */ /* 0x000fe8000d101d68 */
[----:B------:R-:W-:Y:S04]  /*18860*/  @!P4 LDGSTS.E.BYPASS.LTC128B.128 [R8+0x10800], desc[UR40][R2.64+0x20], !P1 ;  /* 0x108000200208cfae */ /* 0x000fe8000c901d68 */
[----:B------:R0:W-:Y:S02]  /*18870*/  @!P4 LDGSTS.E.BYPASS.LTC128B.128 [R8+0x12000], desc[UR40][R2.64+0x40], !P0 ;  /* 0x120000400208cfae */ /* 0x0001e4000c101d68 */
[----:B0-----:R-:W-:-:S05]  /*18880*/  VIADD R2, R25, 0x40 ;  /* 0x0000004019027836 */ /* 0x001fca0000000000 */
[----:B------:R-:W-:-:S13]  /*18890*/  ISETP.GE.AND P4, PT, R2, R0, PT ;  /* 0x000000000200720c */ /* 0x000fda0003f86270 */
[----:B--2---:R-:W-:-:S05]  /*188a0*/  @!P4 IADD3 R2, P3, R10, R6, RZ ;  /* 0x000000060a02c210 */ /* 0x004fca0007f7e0ff */
[----:B---3--:R-:W-:-:S05]  /*188b0*/  @!P4 IMAD.X R3, RZ, RZ, R4, P3 ;  /* 0x000000ffff03c224 */ /* 0x008fca00018e0604 */
[----:B------:R-:W-:Y:S04]  /*188c0*/  @!P4 LDGSTS.E.BYPASS.LTC128B.128 [R8+0xf800], desc[UR40][R2.64], !P2 ;  /* 0x0f8000000208cfae */ /* 0x000fe8000d101d68 */
[----:B------:R-:W-:Y:S04]  /*188d0*/  @!P4 LDGSTS.E.BYPASS.LTC128B.128 [R8+0x11000], desc[UR40][R2.64+0x20], !P1 ;  /* 0x110000200208cfae */ /* 0x000fe8000c901d68 */
[----:B------:R0:W-:Y:S04]  /*188e0*/  @!P4 LDGSTS.E.BYPASS.LTC128B.128 [R8+0x12800], desc[UR40][R2.64+0x40], !P0 ;  /* 0x128000400208cfae */ /* 0x0001e8000c101d68 */
[----:B0-----:R0:W1:Y:S04]  /*188f0*/  SHFL.IDX PT, R3, R5, RZ, 0x1e1f ;  /* 0x001e1fff05037589 */ /* 0x00106800000e0000 */
[----:B------:R0:W2:Y:S02]  /*18900*/  SHFL.IDX PT, R2, R7, RZ, 0x1e1f ;  /* 0x001e1fff07027589 */ /* 0x0000a400000e0000 */
.L_x_621:
[----:B------:R-:W-:Y:S01]  /*18910*/  VIADD R25, R25, 0x80 ;  /* 0x0000008019197836 */ /* 0x000fe20000000000 */
[----:B------:R-:W-:Y:S04]  /*18920*/  BSSY B0, `(.L_x_515) ;  /* 0x000000b000007945 */ /* 0x000fe80003800000 */
[----:B------:R-:W-:-:S13]  /*18930*/  ISETP.GE.AND P3, PT, R25, R0, PT ;  /* 0x000000001900720c */ /* 0x000fda0003f66270 */
[----:B------:R-:W-:Y:S05]  /*18940*/  @P3 BRA `(.L_x_516) ;  /* 0x0000000000203947 */ /* 0x000fea0003800000 */
[----:B--2---:R-:W-:-:S05]  /*18950*/  IADD3 R2, P3, R10, R2, RZ ;  /* 0x000000020a027210 */ /* 0x004fca0007f7e0ff */
[----:B-1----:R-:W-:-:S05]  /*18960*/  IMAD.X R3, RZ, RZ, R3, P3 ;  /* 0x000000ffff037224 */ /* 0x002fca00018e0603 */
[----:B------:R-:W-:Y:S01]  /*18970*/  @!PT LDS RZ, [RZ] ;  /* 0x00000000fffff984 */ /* 0x000fe20000000800 */
[----:B------:R-:W-:Y:S01]  /*18980*/  @!PT LDS RZ, [RZ] ;  /* 0x00000000fffff984 */ /* 0x000fe20000000800 */
[----:B------:R-:W-:Y:S01]  /*18990*/  @!PT LDS RZ, [RZ] ;  /* 0x00000000fffff984 */ /* 0x000fe20000000800 */
[----:B------:R3:W-:Y:S04]  /*189a0*/  LDGSTS.E.BYPASS.LTC128B.128 [R8+0x10000], desc[UR40][R2.64], !P2 ;  /* 0x1000000002087fae */ /* 0x0007e8000d101d68 */
[----:B------:R3:W-:Y:S04]  /*189b0*/  LDGSTS.E.BYPASS.LTC128B.128 [R8+0x11800], desc[UR40][R2.64+0x20], !P1 ;  /* 0x1180002002087fae */ /* 0x0007e8000c901d68 */
[----:B------:R3:W-:Y:S02]  /*189c0*/  LDGSTS.E.BYPASS.LTC128B.128 [R8+0x13000], desc[UR40][R2.64+0x40], !P0 ;  /* 0x1300004002087fae */ /* 0x0007e4000c101d68 */
.L_x_516:
[----:B------:R-:W-:Y:S05]  /*189d0*/  BSYNC B0 ;  /* 0x0000000000007941 */ /* 0x000fea0003800000 */
.L_x_515:
[----:B------:R-:W-:Y:S01]  /*189e0*/  NOP ;  /* 0x0000000000007918 */ /* 0x000fe20000000000 */
[----:B------:R-:W-:-:S13]  /*189f0*/  PLOP3.LUT P0, PT, PT, PT, PT, 0x80, 0x0 ;  /* 0x000000000000781c */ /* 0x000fda0003f0f070 */
.L_x_517:
[----:B------:R-:W-:Y:S02]  /*18a00*/  PLOP3.LUT P1, PT, P1, P0, PT, 0xa2, 0x0 ;  /* 0x000000000000781c */ /* 0x000fe40000f21472 */
[----:B------:R-:W-:-:S08]  /*18a10*/  @P0 R2UR P1, UR4, R18 ;  /* 0x00000000120402ca */ /* 0x000fd00000020000 */
[----:B------:R-:W-:-:S05]  /*18a20*/  @P0 PLOP3.LUT P0, PT, P1, PT, PT, 0x80, 0x0 ;  /* 0x000000000000081c */ /* 0x000fca0000f0f070 */
[----:B------:R-:W-:Y:S01]  /*18a30*/  @!P1 SYNCS.ARRIVE.TRANS64.RED.A0T1 RZ, [UR4+0x19c00], RZ ;  /* 0x019c00ffffff99a7 */ /* 0x000fe20008200404 */
[----:B------:R-:W-:Y:S07]  /*18a40*/  @!P1 ARRIVES.LDGSTSBAR.64.TRANSCNT [UR4+0x19c00] ;  /* 0x019c0000ff0099b0 */ /* 0x000fee0008000a84 */
[----:B------:R-:W-:Y:S05]  /*18a50*/  @P0 BRA.U.ANY `(.L_x_517) ;  /* 0xfffffffd00e80947 */ /* 0x000fea000393ffff */
[----:B--23--:R-:W2:Y:S02]  /*18a60*/  LDL.LU R2, [R1+0x44] ;  /* 0x0000440001027983 */ /* 0x00cea40000300800 */
[----:B--2---:R-:W-:-:S05]  /*18a70*/  VIADD R2, R2, 0x1 ;  /* 0x0000000102027836 */ /* 0x004fca0000000000 */
[----:B------:R2:W-:Y:S01]  /*18a80*/  STL [R1+0x44], R2 ;  /* 0x0000440201007387 */ /* 0x0005e20000100800 */
[----:B------:R-:W-:-:S04]  /*18a90*/  LEA.HI R0, R2, R2, RZ, 0x1 ;  /* 0x0000000202007211 */ /* 0x000fc800078f08ff */
[----:B------:R-:W-:-:S05]  /*18aa0*/  LOP3.LUT R0, R0, 0xfffffffe, RZ, 0xc0, !PT ;  /* 0xfffffffe00007812 */ /* 0x000fca00078ec0ff */
[----:B------:R-:W-:-:S05]  /*18ab0*/  IMAD.IADD R0, R2, 0x1, -R0 ;  /* 0x0000000102007824 */ /* 0x000fca00078e0a00 */
[----:B------:R-:W-:Y:S01]  /*18ac0*/  SHF.L.U32 R0, R0, 0x1f, RZ ;  /* 0x0000001f00007819 */ /* 0x000fe200000006ff */
[----:B------:R-:W-:Y:S01]  /*18ad0*/  NOP ;  /* 0x0000000000007918 */ /* 0x000fe20000000000 */
[----:B------:R2:W-:Y:S01]  /*18ae0*/  SYNCS.ARRIVE.TRANS64.A1T0 RZ, [R18+URZ+0x19c00], RZ ;  /* 0x019c00ff12ff79a7 */ /* 0x0005e2000810003f */
[----:B------:R-:W-:Y:S01]  /*18af0*/  BSSY B0, `(.L_x_518) ;  /* 0x0000003000007945 */ /* 0x000fe20003800000 */
[----:B------:R-:W3:Y:S03]  /*18b00*/  SYNCS.PHASECHK.TRANS64.TRYWAIT P0, [R18+URZ+0x19c20], R0 ;  /* 0x019c2000120075a7 */ /* 0x000ee6000800017f */
[----:B--23--:R-:W-:Y:S05]  /*18b10*/  @!P0 BRA `(.L_x_519) ;  /* 0x0000003400908947 */ /* 0x00cfea0003800000 */
.L_x_622:
[----:B------:R-:W-:Y:S05]  /*18b20*/  BSYNC B0 ;  /* 0x0000000000007941 */ /* 0x000fea0003800000 */
.L_x_518:
[----:B------:R-:W3:Y:S02]  /*18b30*/  LDL.LU R2, [R1+0x24] ;  /* 0x0000240001027983 */ /* 0x000ee40000300800 */
[----:B---3--:R-:W-:-:S05]  /*18b40*/  VIADD R2, R2, 0xfffffffe ;  /* 0xfffffffe02027836 */ /* 0x008fca0000000000 */
[----:B------:R-:W-:-:S13]  /*18b50*/  ISETP.GE.AND P0, PT, R2, R29, PT ;  /* 0x0000001d0200720c */ /* 0x000fda0003f06270 */
[----:B------:R-:W-:Y:S05]  /*18b60*/  @!P0 BRA `(.L_x_520) ;  /* 0x0000001000088947 */ /* 0x000fea0003800000 */
[----:B--2---:R-:W-:Y:S02]  /*18b70*/  IMAD.MOV.U32 R0, RZ, RZ, R19 ;  /* 0x000000ffff007224 */ /* 0x004fe400078e0013 */
[----:B------:R-:W-:-:S07]  /*18b80*/  IMAD.MOV.U32 R8, RZ, RZ, R23 ;  /* 0x000000ffff087224 */ /* 0x000fce00078e0017 */
.L_x_544:
[----:B-1----:R-:W2:Y:S01]  /*18b90*/  LDL R3, [R1+0x14] ;  /* 0x0000140001037983 */ /* 0x002ea20000100800 */
[----:B------:R-:W-:Y:S01]  /*18ba0*/  VIADD R19, R0, 0x1 ;  /* 0x0000000100137836 */ /* 0x000fe20000000000 */
[----:B------:R-:W-:Y:S05]  /*18bb0*/  YIELD ;  /* 0x0000000000007946 */ /* 0x000fea0003800000 */
[----:B------:R-:W-:Y:S01]  /*18bc0*/  ISETP.NE.AND P0, PT, R19, 0x2, PT ;  /* 0x000000021300780c */ /* 0x000fe20003f05270 */
[----:B------:R-:W-:Y:S03]  /*18bd0*/  BSSY B0, `(.L_x_521) ;  /* 0x00000a6000007945 */ /* 0x000fe60003800000 */
[----:B------:R-:W-:-:S02]  /*18be0*/  SEL R23, RZ, 0x1, P0 ;  /* 0x00000001ff177807 */ /* 0x000fc40000000000 */
[----:B------:R-:W-:Y:S02]  /*18bf0*/  SEL R19, R19, RZ, P0 ;  /* 0x000000ff13137207 */ /* 0x000fe40000000000 */
[----:B------:R-:W-:Y:S02]  /*18c00*/  LOP3.LUT R23, R8, R23, RZ, 0x3c, !PT ;  /* 0x0000001708177212 */ /* 0x000fe400078e3cff */
[----:B--2---:R-:W-:-:S13]  /*18c10*/  LOP3.LUT P1, RZ, R3, 0x1, RZ, 0xc0, !PT ;  /* 0x0000000103ff7812 */ /* 0x004fda000782c0ff */
[----:B------:R-:W-:Y:S05]  /*18c20*/  @!P1 BRA `(.L_x_522) ;  /* 0x0000000800809947 */ /* 0x000fea0003800000 */
[----:B------:R-:W-:Y:S01]  /*18c30*/  ULDC.64 UR4, c[0x0][0x418] ;  /* 0x0001060000047ab9 */ /* 0x000fe20000000a00 */
[----:B------:R-:W-:Y:S02]  /*18c40*/  MOV R3, R2 ;  /* 0x0000000200037202 */ /* 0x000fe40000000f00 */
[----:B------:R-:W-:-:S04]  /*18c50*/  ISETP.NE.U32.AND P0, PT, RZ, UR4, PT ;  /* 0x00000004ff007c0c */ /* 0x000fc8000bf05070 */
[----:B------:R-:W-:-:S13]  /*18c60*/  ISETP.NE.AND.EX P0, PT, RZ, UR5, PT, P0 ;  /* 0x00000005ff007c0c */ /* 0x000fda000bf05300 */
[----:B------:R-:W-:Y:S05]  /*18c70*/  @!P0 BRA `(.L_x_523) ;  /* 0x0000000000488947 */ /* 0x000fea0003800000 */
[----:B0-----:R-:W2:Y:S01]  /*18c80*/  LDL R7, [R1] ;  /* 0x0000000001077983 */ /* 0x001ea20000100800 */
[----:B------:R-:W0:Y:S01]  /*18c90*/  LDC R3, c[0x0][0x43c] ;  /* 0x00010f00ff037b82 */ /* 0x000e220000000800 */
[----:B------:R-:W-:Y:S01]  /*18ca0*/  ULDC.64 UR6, c[0x0][0x428] ;  /* 0x00010a0000067ab9 */ /* 0x000fe20000000a00 */
[----:B0-----:R-:W-:-:S13]  /*18cb0*/  ISETP.NE.AND P0, PT, R3, 0x1, PT ;  /* 0x000000010300780c */ /* 0x001fda0003f05270 */
[----:B------:R-:W0:Y:S02]  /*18cc0*/  @P0 LDC.64 R4, c[0x0][0x440] ;  /* 0x00011000ff040b82 */ /* 0x000e240000000a00 */
[----:B0-----:R-:W-:-:S04]  /*18cd0*/  @P0 IMAD.HI.U32 R6, R2, R4, RZ ;  /* 0x0000000402060227 */ /* 0x001fc800078e00ff */
[----:B------:R-:W-:Y:S01]  /*18ce0*/  IMAD.MOV.U32 R4, RZ, RZ, R2 ;  /* 0x000000ffff047224 */ /* 0x000fe200078e0002 */
[----:B------:R-:W-:-:S05]  /*18cf0*/  @P0 SHF.R.U32.HI R4, RZ, R5, R6 ;  /* 0x00000005ff040219 */ /* 0x000fca0000011606 */
[----:B------:R-:W-:-:S04]  /*18d00*/  IMAD.MOV R5, RZ, RZ, -R4 ;  /* 0x000000ffff057224 */ /* 0x000fc800078e0a04 */
[----:B------:R-:W-:Y:S01]  /*18d10*/  IMAD R3, R3, R5, R2 ;  /* 0x0000000503037224 */ /* 0x000fe200078e0202 */
[----:B------:R-:W-:-:S03]  /*18d20*/  SHF.R.S32.HI R5, RZ, 0x1f, R4 ;  /* 0x0000001fff057819 */ /* 0x000fc60000011404 */
[----:B------:R-:W-:-:S04]  /*18d30*/  IMAD.WIDE.U32 R4, R26, UR6, R4 ;  /* 0x000000061a047c25 */ /* 0x000fc8000f8e0004 */
[----:B--2---:R-:W-:-:S04]  /*18d40*/  IMAD R6, R7, UR6, RZ ;  /* 0x0000000607067c24 */ /* 0x004fc8000f8e02ff */
[----:B------:R-:W-:-:S04]  /*18d50*/  IMAD R6, R26, UR7, R6 ;  /* 0x000000071a067c24 */ /* 0x000fc8000f8e0206 */
[----:B------:R-:W-:Y:S01]  /*18d60*/  IMAD.IADD R5, R6, 0x1, R5 ;  /* 0x0000000106057824 */ /* 0x000fe200078e0205 */
[----:B------:R-:W-:-:S04]  /*18d70*/  LEA R6, P0, R4, UR4, 0x2 ;  /* 0x0000000404067c11 */ /* 0x000fc8000f8010ff */
[----:B------:R-:W-:-:S05]  /*18d80*/  LEA.HI.X R7, R4, UR5, R5, 0x2, P0 ;  /* 0x0000000504077c11 */ /* 0x000fca00080f1405 */
[----:B------:R1:W5:Y:S04]  /*18d90*/  LDG.E R17, desc[UR40][R6.64] ;  /* 0x0000002806117981 */ /* 0x000368000c1e1900 */
.L_x_523:
[----:B-1----:R-:W-:Y:S01]  /*18da0*/  IMAD R6, R19, 0x8, R18 ;  /* 0x0000000813067824 */ /* 0x002fe200078e0212 */
[----:B0-----:R-:W-:Y:S01]  /*18db0*/  SHF.L.U32 R5, R23, 0x1f, RZ ;  /* 0x0000001f17057819 */ /* 0x001fe200000006ff */
[----:B------:R-:W0:Y:S01]  /*18dc0*/  S2R R4, SR_TID.X ;  /* 0x0000000000047919 */ /* 0x000e220000002100 */
[----:B------:R-:W-:Y:S02]  /*18dd0*/  BSSY B1, `(.L_x_524) ;  /* 0x0000005000017945 */ /* 0x000fe40003800000 */
[----:B------:R-:W1:Y:S01]  /*18de0*/  SYNCS.PHASECHK.TRANS64.TRYWAIT P0, [R6+URZ+0x19c80], R5 ;  /* 0x019c8005060075a7 */ /* 0x000e62000800017f */
[----:B0-----:R-:W-:-:S04]  /*18df0*/  LOP3.LUT R4, R4, 0x7f, RZ, 0xc0, !PT ;  /* 0x0000007f04047812 */ /* 0x001fc800078ec0ff */
[----:B------:R-:W-:Y:S01]  /*18e00*/  ISETP.NE.AND P1, PT, R4, RZ, PT ;  /* 0x000000ff0400720c */ /* 0x000fe20003f25270 */
[----:B-1----:R-:W-:-:S12]  /*18e10*/  @!P0 BRA `(.L_x_525) ;  /* 0x0000003000e48947 */ /* 0x002fd80003800000 */
.L_x_623:
[----:B------:R-:W-:Y:S05]  /*18e20*/  BSYNC B1 ;  /* 0x0000000000017941 */ /* 0x000fea0003800000 */
.L_x_524:
        /* <DEDUP_REMOVED lines=9> */
.L_x_527:
[----:B------:R-:W-:Y:S05]  /*18ec0*/  BSYNC B1 ;  /* 0x0000000000017941 */ /* 0x000fea0003800000 */
.L_x_526:
[----:B------:R-:W2:Y:S01]  /*18ed0*/  LDL R7, [R1+0x4] ;  /* 0x0000040001077983 */ /* 0x000ea20000100800 */
[----:B------:R-:W-:Y:S01]  /*18ee0*/  IMAD.MOV.U32 R14, RZ, RZ, RZ ;  /* 0x000000ffff0e7224 */ /* 0x000fe200078e00ff */
[----:B------:R-:W-:Y:S01]  /*18ef0*/  UIADD3 UR4, UP0, UR38, 0x470, URZ ;  /* 0x0000047026047890 */ /* 0x000fe2000ff1e03f */
[----:B------:R-:W-:Y:S01]  /*18f00*/  IMAD R4, R19, 0x3000, R18 ;  /* 0x0000300013047824 */ /* 0x000fe200078e0212 */
[----:B------:R-:W-:Y:S01]  /*18f10*/  PLOP3.LUT P0, PT, PT, PT, PT, 0x80, 0x0 ;  /* 0x000000000000781c */ /* 0x000fe20003f0f070 */
[----:B------:R-:W-:Y:S01]  /*18f20*/  UMOV UR6, 0x0 ;  /* 0x0000000000067882 */ /* 0x000fe20000000000 */
[----:B------:R-:W-:Y:S01]  /*18f30*/  R2UR UR10, R14 ;  /* 0x000000000e0a72ca */ /* 0x000fe200000e0000 */
[----:B------:R-:W-:Y:S01]  /*18f40*/  VIADD R9, R4, 0x9000 ;  /* 0x0000900004097836 */ /* 0x000fe20000000000 */
[----:B------:R-:W-:Y:S01]  /*18f50*/  UIADD3.X UR5, URZ, UR39, URZ, UP0, !UPT ;  /* 0x000000273f057290 */ /* 0x000fe200087fe43f */
[----:B------:R-:W-:Y:S01]  /*18f60*/  UMOV UR7, 0x14f00000 ;  /* 0x14f0000000077882 */ /* 0x000fe20000000000 */
[----:B--2---:R-:W-:-:S02]  /*18f70*/  IMAD R7, R3, 0x80, R7 ;  /* 0x0000008003077824 */ /* 0x004fc400078e0207 */
[----:B------:R-:W-:-:S09]  /*18f80*/  VIADD R3, R6, 0x19c70 ;  /* 0x00019c7006037836 */ /* 0x000fd20000000000 */
.L_x_528:
[----:B------:R-:W-:-:S13]  /*18f90*/  @P0 ELECT P2, URZ, PT ;  /* 0x00000000003f082f */ /* 0x000fda0003840000 */
[----:B-----5:R-:W-:Y:S02]  /*18fa0*/  @P2 R2UR UR13, R17 ;  /* 0x00000000110d22ca */ /* 0x020fe400000e0000 */
[----:B------:R-:W-:Y:S02]  /*18fb0*/  @P2 R2UR UR12, R16 ;  /* 0x00000000100c22ca */ /* 0x000fe400000e0000 */
[----:B------:R-:W-:Y:S02]  /*18fc0*/  @P2 R2UR UR11, R7 ;  /* 0x00000000070b22ca */ /* 0x000fe400000e0000 */
[----:B------:R-:W-:Y:S02]  /*18fd0*/  @P2 R2UR UR9, R3 ;  /* 0x00000000030922ca */ /* 0x000fe400000e0000 */
[----:B------:R-:W-:Y:S02]  /*18fe0*/  @P2 R2UR UR8, R9 ;  /* 0x00000000090822ca */ /* 0x000fe400000e0000 */
[----:B------:R-:W-:-:S02]  /*18ff0*/  @P2 PLOP3.LUT P0, PT, P2, PT, PT, 0x8, 0x0 ;  /* 0x000000000000281c */ /* 0x000fc4000170e170 */
        /* <DEDUP_REMOVED lines=9> */
.L_x_529:
        /* <DEDUP_REMOVED lines=16> */
.L_x_530:
        /* <DEDUP_REMOVED lines=10> */
[----:B------:R-:W1:Y:S01]  /*19230*/  SYNCS.PHASECHK.TRANS64.TRYWAIT P0, [R6+URZ+0x19c40], R5 ;  /* 0x019c4005060075a7 */ /* 0x000e62000800017f */
[----:B------:R-:W-:Y:S04]  /*19240*/  BSSY B1, `(.L_x_531) ;  /* 0x0000002000017945 */ /* 0x000fe80003800000 */
[----:B-1----:R-:W-:Y:S05]  /*19250*/  @!P0 BRA `(.L_x_532) ;  /* 0x0000002c00e88947 */ /* 0x002fea0003800000 */
.L_x_624:
[----:B------:R-:W-:Y:S05]  /*19260*/  BSYNC B1 ;  /* 0x0000000000017941 */ /* 0x000fea0003800000 */
.L_x_531:
[----:B------:R-:W-:Y:S01]  /*19270*/  BSSY B1, `(.L_x_533) ;  /* 0x000000b000017945 */ /* 0x000fe20003800000 */
[----:B------:R-:W-:Y:S02]  /*19280*/  IMAD.MOV.U32 R10, RZ, RZ, 0x0 ;  /* 0x00000000ff0a7424 */ /* 0x000fe400078e00ff */
[----:B------:R-:W-:Y:S01]  /*19290*/  IMAD.MOV.U32 R11, RZ, RZ, 0x14f00000 ;  /* 0x14f00000ff0b7424 */ /* 0x000fe200078e00ff */
[----:B------:R-:W-:Y:S06]  /*192a0*/  @P1 BRA `(.L_x_534) ;  /* 0x00000000001c1947 */ /* 0x000fec0003800000 */
[----:B------:R-:W2:Y:S02]  /*192b0*/  S2R R3, SR_TID.X ;  /* 0x0000000000037919 */ /* 0x000ea40000002100 */
[----:B--2---:R-:W-:Y:S01]  /*192c0*/  LOP3.LUT R9, R3, 0x1f, RZ, 0xc0, !PT ;  /* 0x0000001f03097812 */ /* 0x004fe200078ec0ff */
[----:B------:R-:W-:-:S03]  /*192d0*/  IMAD.MOV.U32 R3, RZ, RZ, 0x3000 ;  /* 0x00003000ff037424 */ /* 0x000fc600078e00ff */
[----:B------:R-:W-:Y:S01]  /*192e0*/  ISETP.NE.AND P0, PT, R9, RZ, PT ;  /* 0x000000ff0900720c */ /* 0x000fe20003f05270 */
[----:B------:R2:W-:-:S12]  /*192f0*/  SYNCS.ARRIVE.TRANS64 RZ, [R6+URZ+0x19c30], R3 ;  /* 0x019c300306ff79a7 */ /* 0x0005d8000800003f */
[----:B--2---:R-:W-:Y:S05]  /*19300*/  @!P0 BRA `(.L_x_534) ;  /* 0x0000000000048947 */ /* 0x004fea0003800000 */
[----:B------:R-:W-:Y:S01]  /*19310*/  BPT.TRAP 0x1 ;  /* 0x000000040000795c */ /* 0x000fe20000300000 */
.L_x_534:
[----:B------:R-:W-:Y:S05]  /*19320*/  BSYNC B1 ;  /* 0x0000000000017941 */ /* 0x000fea0003800000 */
.L_x_533:
[----:B------:R-:W-:Y:S01]  /*19330*/  R2UR UR10, R14 ;  /* 0x000000000e0a72ca */ /* 0x000fe200000e0000 */
[----:B------:R-:W-:Y:S01]  /*19340*/  UIADD3 UR4, UP0, UR38, 0x370, URZ ;  /* 0x0000037026047890 */ /* 0x000fe2000ff1e03f */
[----:B------:R-:W-:Y:S01]  /*19350*/  R2UR UR6, R10 ;  /* 0x000000000a0672ca */ /* 0x000fe200000e0000 */
[----:B01----:R-:W-:Y:S01]  /*19360*/  VIADD R6, R6, 0x19c30 ;  /* 0x00019c3006067836 */ /* 0x003fe20000000000 */
[----:B------:R-:W-:Y:S01]  /*19370*/  R2UR UR7, R11 ;  /* 0x000000000b0772ca */ /* 0x000fe200000e0000 */
[----:B------:R-:W-:Y:S01]  /*19380*/  VIADD R3, R4, 0x13800 ;  /* 0x0001380004037836 */ /* 0x000fe20000000000 */
[----:B------:R-:W-:Y:S01]  /*19390*/  PLOP3.LUT P0, PT, PT, PT, PT, 0x80, 0x0 ;  /* 0x000000000000781c */ /* 0x000fe20003f0f070 */
[----:B------:R-:W-:-:S12]  /*193a0*/  UIADD3.X UR5, URZ, UR39, URZ, UP0, !UPT ;  /* 0x000000273f057290 */ /* 0x000fd800087fe43f */
.L_x_535:
        /* <DEDUP_REMOVED lines=15> */
.L_x_536:
        /* <DEDUP_REMOVED lines=10> */
[----:B------:R-:W-:Y:S02]  /*19540*/  R2UR UR10, R12 ;  /* 0x000000000c0a72ca */ /* 0x000fe400000e0000 */
[----:B------:R-:W-:Y:S02]  /*19550*/  R2UR UR6, R10 ;  /* 0x000000000a0672ca */ /* 0x000fe400000e0000 */
[----:B------:R-:W-:Y:S02]  /*19560*/  R2UR UR7, R11 ;  /* 0x000000000b0772ca */ /* 0x000fe400000e0000 */
[----:B------:R-:W-:Y:S02]  /*19570*/  PLOP3.LUT P0, PT, PT, PT, PT, 0x80, 0x0 ;  /* 0x000000000000781c */ /* 0x000fe40003f0f070 */
[----:B------:R-:W-:-:S11]  /*19580*/  IADD3 R4, R4, 0x15800, RZ ;  /* 0x0001580004047810 */ /* 0x000fd60007ffe0ff */
.L_x_537:
        /* <DEDUP_REMOVED lines=10> */
.L_x_522:
[----:B------:R-:W-:Y:S05]  /*19630*/  BSYNC B0 ;  /* 0x0000000000007941 */ /* 0x000fea0003800000 */
.L_x_521:
[----:B------:R-:W2:Y:S02]  /*19640*/  LDL R3, [R1+0x48] ;  /* 0x0000480001037983 */ /* 0x000ea40000100800 */
[----:B--2---:R-:W-:-:S13]  /*19650*/  ISETP.NE.AND P0, PT, R3, 0x3, PT ;  /* 0x000000030300780c */ /* 0x004fda0003f05270 */
[----:B------:R-:W-:Y:S05]  /*19660*/  @!P0 BRA `(.L_x_538) ;  /* 0x0000000000048947 */ /* 0x000fea0003800000 */
[----:B------:R-:W-:Y:S01]  /*19670*/  BPT.TRAP 0x1 ;  /* 0x000000040000795c */ /* 0x000fe20000300000 */
.L_x_538:
[----:B0-----:R-:W2:Y:S01]  /*19680*/  LDL R5, [R1+0x30] ;  /* 0x0000300001057983 */ /* 0x001ea20000100800 */
[----:B------:R-:W-:Y:S01]  /*19690*/  LOP3.LUT R4, R8, 0x1, RZ, 0x3c, !PT ;  /* 0x0000000108047812 */ /* 0x000fe200078e3cff */
[----:B------:R-:W-:Y:S01]  /*196a0*/  IMAD R3, R0, 0x8, R18 ;  /* 0x0000000800037824 */ /* 0x000fe200078e0212 */
[----:B------:R-:W-:Y:S02]  /*196b0*/  BSSY B0, `(.L_x_539) ;  /* 0x0000005000007945 */ /* 0x000fe40003800000 */
[----:B------:R-:W-:-:S04]  /*196c0*/  SHF.L.U32 R4, R4, 0x1f, RZ ;  /* 0x0000001f04047819 */ /* 0x000fc800000006ff */
[----:B------:R-:W0:Y:S01]  /*196d0*/  SYNCS.PHASECHK.TRANS64.TRYWAIT P0, [R3+URZ+0x19c70], R4 ;  /* 0x019c7004030075a7 */ /* 0x000e22000800017f */
[----:B--2---:R-:W-:Y:S01]  /*196e0*/  ISETP.NE.AND P1, PT, R5, 0x3, PT ;  /* 0x000000030500780c */ /* 0x004fe20003f25270 */
[----:B0-----:R-:W-:-:S12]  /*196f0*/  @!P0 BRA `(.L_x_540) ;  /* 0x0000002800d48947 */ /* 0x001fd80003800000 */
.L_x_625:
[----:B------:R-:W-:Y:S05]  /*19700*/  BSYNC B0 ;  /* 0x0000000000007941 */ /* 0x000fea0003800000 */
.L_x_539:
[----:B------:R-:W-:Y:S05]  /*19710*/  @!P1 BRA `(.L_x_541) ;  /* 0x0000000000049947 */ /* 0x000fea0003800000 */
[----:B------:R-:W-:Y:S01]  /*19720*/  BPT.TRAP 0x1 ;  /* 0x000000040000795c */ /* 0x000fe20000300000 */
.L_x_541:
[----:B0-----:R-:W-:Y:S01]  /*19730*/  SHF.L.U32 R4, R8, 0x1f, RZ ;  /* 0x0000001f08047819 */ /* 0x001fe200000006ff */
[----:B------:R-:W-:-:S03]  /*19740*/  IMAD R10, R0, 0x3000, RZ ;  /* 0x00003000000a7824 */ /* 0x000fc600078e02ff */
[----:B------:R-:W0:Y:S02]  /*19750*/  SYNCS.PHASECHK.TRANS64.TRYWAIT P0, [R3+URZ+0x19c60], R4 ;  /* 0x019c6004030075a7 */ /* 0x000e24000800017f */
[----:B0-----:R-:W-:Y:S05]  /*19760*/  @!P0 BRA `(.L_x_542) ;  /* 0x0000002800cc8947 */ /* 0x001fea0003800000 */
.L_x_626:
[----:B------:R-:W2:Y:S04]  /*19770*/  LDL R0, [R1+0x10] ;  /* 0x0000100001007983 */ /* 0x000ea80000100800 */
[----:B------:R-:W3:Y:S04]  /*19780*/  LDL R11, [R1+0x8] ;  /* 0x00000800010b7983 */ /* 0x000ee80000100800 */
[----:B------:R-:W4:Y:S01]  /*19790*/  LDL R13, [R1+0xc] ;  /* 0x00000c00010d7983 */ /* 0x000f220000100800 */
[----:B------:R-:W-:Y:S05]  /*197a0*/  WARPSYNC.ALL ;  /* 0x0000000000007948 */ /* 0x000fea0003800000 */
[----:B--2---:R-:W-:-:S02]  /*197b0*/  LOP3.LUT R0, R10, R0, RZ, 0xfc, !PT ;  /* 0x000000000a007212 */ /* 0x004fc400078efcff */
[----:B---3--:R-:W-:-:S03]  /*197c0*/  LOP3.LUT R12, R10, R11, RZ, 0xfc, !PT ;  /* 0x0000000b0a0c7212 */ /* 0x008fc600078efcff */
[C---:B------:R-:W-:Y:S02]  /*197d0*/  IMAD.IADD R0, R18.reuse, 0x1, R0 ;  /* 0x0000000112007824 */ /* 0x040fe400078e0200 */
[----:B------:R-:W-:-:S03]  /*197e0*/  IMAD.IADD R12, R18, 0x1, R12 ;  /* 0x00000001120c7824 */ /* 0x000fc600078e020c */
[----:B0-----:R-:W0:Y:S02]  /*197f0*/  LDSM.16.MT88.4 R4, [R0+0x9000] ;  /* 0x009000000004783b */ /* 0x001e240000004200 */
        /* <DEDUP_REMOVED lines=17> */
[----:B------:R-:W0:Y:S01]  /*19910*/  LDSM.16.MT88.4 R4, [R0+0x9800] ;  /* 0x009800000004783b */ /* 0x000e220000004200 */
[----:B----4-:R-:W-:Y:S02]  /*19920*/  IADD3 R12, R13, 0x3000, R12 ;  /* 0x000030000d0c7810 */ /* 0x010fe40007ffe00c */
[C-C-:B0-----:R-:W-:Y:S02]  /*19930*/  PRMT R8, R4.reuse, 0x6420, R5.reuse ;  /* 0x0000642004087816 */ /* 0x141fe40000000005 */
        /* <DEDUP_REMOVED lines=24> */
.L_x_543:
[----:B------:R-:W2:Y:S01]  /*19ac0*/  S2R R0, SR_TID.X ;  /* 0x0000000000007919 */ /* 0x000ea20000002100 */
[----:B-1----:R1:W-:Y:S01]  /*19ad0*/  SYNCS.ARRIVE.TRANS64.A1T0 RZ, [R3+URZ+0x19c50], RZ ;  /* 0x019c50ff03ff79a7 */ /* 0x0023e2000810003f */
[----:B0-----:R-:W-:Y:S01]  /*19ae0*/  IMAD.MOV.U32 R8, RZ, RZ, R23 ;  /* 0x000000ffff087224 */ /* 0x001fe200078e0017 */
[----:B--2---:R-:W-:Y:S01]  /*19af0*/  LOP3.LUT R0, R0, 0x7f, RZ, 0xc0, !PT ;  /* 0x0000007f00007812 */ /* 0x004fe200078ec0ff */
[----:B------:R-:W-:Y:S03]  /*19b00*/  BAR.SYNC.DEFER_BLOCKING 0x2, 0x80 ;  /* 0x0082000000007b1d */ /* 0x000fe60000010000 */
[----:B------:R-:W-:Y:S01]  /*19b10*/  ISETP.NE.AND P0, PT, R0, RZ, PT ;  /* 0x000000ff0000720c */ /* 0x000fe20003f05270 */
[----:B------:R-:W-:-:S12]  /*19b20*/  IMAD.MOV.U32 R0, RZ, RZ, R19 ;  /* 0x000000ffff007224 */ /* 0x000fd800078e0013 */
[----:B-1----:R-:W-:-:S05]  /*19b30*/  @!P0 VIADD R3, R3, 0x19c80 ;  /* 0x00019c8003038836 */ /* 0x002fca0000000000 */
[----:B------:R-:W-:-:S04]  /*19b40*/  @!P0 PRMT R3, RZ, 0x654, R3 ;  /* 0x00000654ff038816 */ /* 0x000fc80000000003 */
[----:B------:R3:W-:Y:S01]  /*19b50*/  @!P0 SYNCS.ARRIVE.TRANS64.RED.A1T0 RZ, [R3+URZ], RZ ;  /* 0x000000ff03ff89a7 */ /* 0x0007e2000810043f */
[C---:B------:R-:W-:Y:S01]  /*19b60*/  ISETP.GT.AND P0, PT, R2.reuse, R29, PT ;  /* 0x0000001d0200720c */ /* 0x040fe20003f04270 */
[----:B------:R-:W-:-:S12]  /*19b70*/  VIADD R2, R2, 0xffffffff ;  /* 0xffffffff02027836 */ /* 0x000fd80000000000 */
[----:B---3--:R-:W-:Y:S05]  /*19b80*/  @P0 BRA `(.L_x_544) ;  /* 0xfffffff000000947 */ /* 0x008fea000383ffff */
.L_x_520:
[----:B-1----:R-:W1:Y:S02]  /*19b90*/  S2R R3, SR_TID.X ;  /* 0x0000000000037919 */ /* 0x002e640000002100 */
[----:B-1----:R-:W-:Y:S02]  /*19ba0*/  LOP3.LUT R4, R3, 0x7f, RZ, 0xc0, !PT ;  /* 0x0000007f03047812 */ /* 0x002fe400078ec0ff */
[----:B------:R-:W3:Y:S01]  /*19bb0*/  LDL R3, [R1+0x48] ;  /* 0x0000480001037983 */ /* 0x000ee20000100800 */
[----:B------:R-:W-:Y:S01]  /*19bc0*/  BSSY B0, `(.L_x_545) ;  /* 0x0000010000007945 */ /* 0x000fe20003800000 */
[----:B------:R-:W-:Y:S02]  /*19bd0*/  ISETP.NE.AND P0, PT, R4, RZ, PT ;  /* 0x000000ff0400720c */ /* 0x000fe40003f05270 */
[----:B---3--:R-:W-:-:S11]  /*19be0*/  ISETP.NE.AND P2, PT, R3, 0x3, PT ;  /* 0x000000030300780c */ /* 0x008fd60003f45270 */
[----:B------:R-:W-:Y:S05]  /*19bf0*/  @P0 BRA `(.L_x_546) ;  /* 0x0000000000300947 */ /* 0x000fea0003800000 */
[----:B0-----:R-:W0:Y:S01]  /*19c00*/  S2R R5, SR_LANEID ;  /* 0x0000000000057919 */ /* 0x001e220000000000 */
[----:B------:R-:W-:Y:S01]  /*19c10*/  VOTEU.ANY UR4, UPT, PT ;  /* 0x0000000000047886 */ /* 0x000fe200038e0100 */
[----:B------:R-:W1:Y:S01]  /*19c20*/  LDC.64 R2, c[0x0][0xc60] ;  /* 0x00031800ff027b82 */ /* 0x000e620000000a00 */
[----:B--2---:R-:W0:Y:S02]  /*19c30*/  FLO.U32 R0, UR4 ;  /* 0x0000000400007d00 */ /* 0x004e2400080e0000 */
        /* <DEDUP_REMOVED lines=8> */
.L_x_546:
[----:B------:R-:W-:Y:S05]  /*19cc0*/  BSYNC B0 ;  /* 0x0000000000007941 */ /* 0x000fea0003800000 */
.L_x_545:
[----:B------:R-:W-:Y:S05]  /*19cd0*/  @!P2 BRA `(.L_x_547) ;  /* 0x000000000004a947 */ /* 0x000fea0003800000 */
[----:B------:R-:W-:Y:S01]  /*19ce0*/  BPT.TRAP 0x1 ;  /* 0x000000040000795c */ /* 0x000fe20000300000 */
.L_x_547:
[----:B------:R-:W3:Y:S01]  /*19cf0*/  LDL R2, [R1+0x30] ;  /* 0x0000300001027983 */ /* 0x000ee20000100800 */
[----:B--2---:R-:W-:Y:S01]  /*19d00*/  LOP3.LUT R0, R23, 0x1, RZ, 0x3c, !PT ;  /* 0x0000000117007812 */ /* 0x004fe200078e3cff */
[----:B------:R-:W-:Y:S01]  /*19d10*/  IMAD R3, R19, 0x8, R18 ;  /* 0x0000000813037824 */ /* 0x000fe200078e0212 */
[----:B------:R-:W-:Y:S02]  /*19d20*/  BSSY B0, `(.L_x_548) ;  /* 0x0000005000007945 */ /* 0x000fe40003800000 */
[----:B------:R-:W-:-:S04]  /*19d30*/  SHF.L.U32 R0, R0, 0x1f, RZ ;  /* 0x0000001f00007819 */ /* 0x000fc800000006ff */
[----:B------:R-:W1:Y:S01]  /*19d40*/  SYNCS.PHASECHK.TRANS64.TRYWAIT P1, [R3+URZ+0x19c70], R0 ;  /* 0x019c7000030075a7 */ /* 0x000e62000802017f */
[----:B---3--:R-:W-:Y:S01]  /*19d50*/  ISETP.NE.AND P2, PT, R2, 0x3, PT ;  /* 0x000000030200780c */ /* 0x008fe20003f45270 */
[----:B-1----:R-:W-:-:S12]  /*19d60*/  @!P1 BRA `(.L_x_549) ;  /* 0x0000002400609947 */ /* 0x002fd80003800000 */
.L_x_627:
[----:B------:R-:W-:Y:S05]  /*19d70*/  BSYNC B0 ;  /* 0x0000000000007941 */ /* 0x000fea0003800000 */
.L_x_548:
[----:B------:R-:W-:Y:S05]  /*19d80*/  @!P2 BRA `(.L_x_550) ;  /* 0x000000000004a947 */ /* 0x000fea0003800000 */
[----:B------:R-:W-:Y:S01]  /*19d90*/  BPT.TRAP 0x1 ;  /* 0x000000040000795c */ /* 0x000fe20000300000 */
.L_x_550:
[----:B-1----:R-:W-:-:S04]  /*19da0*/  SHF.L.U32 R0, R23, 0x1f, RZ ;  /* 0x0000001f17007819 */ /* 0x002fc800000006ff */
[----:B------:R-:W1:Y:S02]  /*19db0*/  SYNCS.PHASECHK.TRANS64.TRYWAIT P1, [R3+URZ+0x19c60], R0 ;  /* 0x019c6000030075a7 */ /* 0x000e64000802017f */
[----:B-1----:R-:W-:Y:S05]  /*19dc0*/  @!P1 BRA `(.L_x_551) ;  /* 0x00000024005c9947 */ /* 0x002fea0003800000 */
.L_x_628:
[----:B------:R-:W0:Y:S04]  /*19dd0*/  LDL R4, [R1+0x10] ;  /* 0x0000100001047983 */ /* 0x000e280000100800 */
[----:B------:R-:W2:Y:S04]  /*19de0*/  LDL R10, [R1+0x8] ;  /* 0x00000800010a7983 */ /* 0x000ea80000100800 */
[----:B------:R-:W3:Y:S01]  /*19df0*/  LDL R12, [R1+0xc] ;  /* 0x00000c00010c7983 */ /* 0x000ee20000100800 */
[----:B------:R-:W-:Y:S01]  /*19e00*/  IMAD R2, R19, 0x3000, RZ ;  /* 0x0000300013027824 */ /* 0x000fe200078e02ff */
[----:B------:R-:W-:Y:S05]  /*19e10*/  WARPSYNC.ALL ;  /* 0x0000000000007948 */ /* 0x000fea0003800000 */
[----:B0-----:R-:W-:-:S02]  /*19e20*/  LOP3.LUT R5, R2, R4, RZ, 0xfc, !PT ;  /* 0x0000000402057212 */ /* 0x001fc400078efcff */
[----:B--2---:R-:W-:-:S03]  /*19e30*/  LOP3.LUT R2, R2, R10, RZ, 0xfc, !PT ;  /* 0x0000000a02027212 */ /* 0x004fc600078efcff */
[C---:B-1----:R-:W-:Y:S02]  /*19e40*/  IMAD.IADD R0, R18.reuse, 0x1, R5 ;  /* 0x0000000112007824 */ /* 0x042fe400078e0205 */
        /* <DEDUP_REMOVED lines=20> */
[----:B---3--:R-:W-:Y:S02]  /*19f90*/  IADD3 R2, R12, 0x3000, R2 ;  /* 0x000030000c027810 */ /* 0x008fe40007ffe002 */
        /* <DEDUP_REMOVED lines=25> */
.L_x_552:
        /* <DEDUP_REMOVED lines=10> */
.L_x_495:
[----:B------:R-:W2:Y:S02]  /*1a1d0*/  LDL R0, [R1+0x14] ;  /* 0x0000140001007983 */ /* 0x000ea40000100800 */
[----:B--2---:R-:W-:-:S13]  /*1a1e0*/  LOP3.LUT P0, RZ, R0, 0x2, RZ, 0xc0, !PT ;  /* 0x0000000200ff7812 */ /* 0x004fda000780c0ff */
[----:B------:R-:W-:Y:S05]  /*1a1f0*/  @!P0 BRA `(.L_x_553) ;  /* 0x0000000000248947 */ /* 0x000fea0003800000 */
[----:B------:R-:W-:Y:S05]  /*1a200*/  WARPSYNC.ALL ;  /* 0x0000000000007948 */ /* 0x000fea0003800000 */
[----:B------:R-:W2:Y:S08]  /*1a210*/  S2UR UR5, SR_CgaCtaId ;  /* 0x00000000000579c3 */ /* 0x000eb00000008800 */
[----:B------:R-:W-:Y:S06]  /*1a220*/  BAR.SYNC.DEFER_BLOCKING 0x5, 0x200 ;  /* 0x0148000000007b1d */ /* 0x000fec0000010000 */
[----:B------:R-:W-:-:S02]  /*1a230*/  UMOV UR4, 0x400 ;  /* 0x0000040000047882 */ /* 0x000fc40000000000 */
[----:B--2---:R-:W-:-:S06]  /*1a240*/  ULEA UR4, UR5, UR4, 0x18 ;  /* 0x0000000405047291 */ /* 0x004fcc000f8ec03f */
[----:B0-----:R-:W-:-:S05]  /*1a250*/  IMAD.U32 R18, RZ, RZ, UR4 ;  /* 0x00000004ff127e24 */ /* 0x001fca000f8e00ff */
[----:B------:R3:W4:Y:S01]  /*1a260*/  LDS.128 R24, [R18+0x19cd0] ;  /* 0x019cd00012187984 */ /* 0x0007220000000c00 */
[----:B------:R-:W-:Y:S06]  /*1a270*/  BAR.ARV 0x4, 0x200 ;  /* 0x0108000000007b1d */ /* 0x000fec0000002000 */
[----:B------:R-:W-:Y:S05]  /*1a280*/  BRA `(.L_x_554) ;  /* 0x0000000800d47947 */ /* 0x000fea0003800000 */
.L_x_553:
[----:B------:R-:W0:Y:S01]  /*1a290*/  S2R R0, SR_TID.X ;  /* 0x0000000000007919 */ /* 0x000e220000002100 */
[----:B------:R-:W-:Y:S01]  /*1a2a0*/  UMOV UR4, 0xffffffff ;  /* 0xffffffff00047882 */ /* 0x000fe20000000000 */
[----:B0-----:R-:W-:-:S04]  /*1a2b0*/  LOP3.LUT R9, R0, 0x1f, RZ, 0xc0, !PT ;  /* 0x0000001f00097812 */ /* 0x001fc800078ec0ff */
[----:B------:R-:W-:Y:S01]  /*1a2c0*/  ISETP.NE.AND P0, PT, R9, 0x1f, PT ;  /* 0x0000001f0900780c */ /* 0x000fe20003f05270 */
[----:B------:R-:W-:-:S12]  /*1a2d0*/  BRA.DIV UR4, `(.L_x_555) ;  /* 0x00000022042c7947 */ /* 0x000fd8000b800000 */
[----:B------:R-:W-:Y:S01]  /*1a2e0*/  IMAD.IADD R0, R27, 0x1, R9 ;  /* 0x000000011b007824 */ /* 0x000fe200078e0209 */
[----:B------:R-:W-:-:S04]  /*1a2f0*/  ULDC UR4, c[0x0][0xc3c] ;  /* 0x00030f0000047ab9 */ /* 0x000fc80000000800 */
[----:B------:R-:W-:-:S13]  /*1a300*/  ISETP.GE.OR P1, PT, R0, UR4, !P0 ;  /* 0x0000000400007c0c */ /* 0x000fda000c726670 */
[----:B------:R-:W0:Y:S08]  /*1a310*/  @!P1 LDC.64 R2, c[0x0][0xc80] ;  /* 0x00032000ff029b82 */ /* 0x000e300000000a00 */
[----:B------:R-:W2:Y:S01]  /*1a320*/  @!P1 LDC.64 R4, c[0x0][0xc78] ;  /* 0x00031e00ff049b82 */ /* 0x000ea20000000a00 */
[----:B0-----:R-:W-:-:S05]  /*1a330*/  @!P1 IMAD.WIDE R2, R0, 0x4, R2 ;  /* 0x0000000400029825 */ /* 0x001fca00078e0202 */
[----:B------:R2:W3:Y:S02]  /*1a340*/  @!P1 LDG.E R7, desc[UR40][R2.64] ;  /* 0x0000002802079981 */ /* 0x0004e4000c1e1900 */
[----:B--2---:R-:W-:-:S06]  /*1a350*/  @!P1 IMAD.WIDE R2, R0, 0x4, R4 ;  /* 0x0000000400029825 */ /* 0x004fcc00078e0204 */
[----:B------:R-:W2:Y:S01]  /*1a360*/  @!P1 LDG.E R2, desc[UR40][R2.64] ;  /* 0x0000002802029981 */ /* 0x000ea2000c1e1900 */
[----:B------:R-:W-:Y:S01]  /*1a370*/  IMAD.MOV.U32 R4, RZ, RZ, RZ ;  /* 0x000000ffff047224 */ /* 0x000fe200078e00ff */
[C---:B------:R-:W-:Y:S02]  /*1a380*/  ISETP.GE.U32.AND P2, PT, R9.reuse, 0x2, PT ;  /* 0x000000020900780c */ /* 0x040fe40003f46070 */
[C---:B------:R-:W-:Y:S01]  /*1a390*/  ISETP.GE.U32.AND P3, PT, R9.reuse, 0x4, PT ;  /* 0x000000040900780c */ /* 0x040fe20003f66070 */
[----:B------:R-:W-:Y:S01]  /*1a3a0*/  SHFL.IDX PT, R0, R24, RZ, 0x1f ;  /* 0x00001fff18007589 */ /* 0x000fe200000e0000 */
[C---:B------:R-:W-:Y:S02]  /*1a3b0*/  ISETP.GE.U32.AND P4, PT, R9.reuse, 0x8, PT ;  /* 0x000000080900780c */ /* 0x040fe40003f86070 */
[----:B------:R-:W-:Y:S01]  /*1a3c0*/  ISETP.GE.U32.AND P5, PT, R9, 0x10, PT ;  /* 0x000000100900780c */ /* 0x000fe20003fa6070 */
[----:B------:R0:W-:Y:S02]  /*1a3d0*/  SHFL.IDX PT, R6, R24, 0x1, 0x1f ;  /* 0x00201f0018067f89 */ /* 0x0001e400000e0000 */
[----:B0-----:R-:W-:-:S02]  /*1a3e0*/  IMAD.MOV.U32 R24, RZ, RZ, RZ ;  /* 0x000000ffff187224 */ /* 0x001fc400078e00ff */
[----:B---3--:R-:W-:Y:S02]  /*1a3f0*/  @!P1 IMAD.MOV.U32 R4, RZ, RZ, R7 ;  /* 0x000000ffff049224 */ /* 0x008fe400078e0007 */
[----:B------:R-:W-:Y:S02]  /*1a400*/  IMAD.MOV.U32 R7, RZ, RZ, RZ ;  /* 0x000000ffff077224 */ /* 0x000fe400078e00ff */
[----:B--2---:R-:W-:Y:S01]  /*1a410*/  @!P1 IMAD.MOV.U32 R7, RZ, RZ, R2 ;  /* 0x000000ffff079224 */ /* 0x004fe200078e0002 */
[----:B------:R-:W-:-:S03]  /*1a420*/  ISETP.NE.AND P1, PT, R9, RZ, PT ;  /* 0x000000ff0900720c */ /* 0x000fc60003f25270 */
[----:B------:R-:W-:-:S05]  /*1a430*/  IMAD R2, R7, R4, RZ ;  /* 0x0000000407027224 */ /* 0x000fca00078e02ff */
        /* <DEDUP_REMOVED lines=15> */
[----:B------:R0:W2:Y:S02]  /*1a530*/  SHFL.IDX PT, R8, R2, 0x1f, 0x1f ;  /* 0x03e01f0002087f89 */ /* 0x0000a400000e0000 */
.L_x_638:
[----:B------:R-:W-:Y:S02]  /*1a540*/  ULDC UR4, c[0x0][0xc38] ;  /* 0x00030e0000047ab9 */ /* 0x000fe40000000800 */
[----:B------:R-:W-:-:S04]  /*1a550*/  IMAD.U32 R3, RZ, RZ, UR4 ;  /* 0x00000004ff037e24 */ /* 0x000fc8000f8e00ff */
[----:B--2---:R-:W-:-:S04]  /*1a560*/  IMAD R8, R8, R3, RZ ;  /* 0x0000000308087224 */ /* 0x004fc800078e02ff */
[----:B------:R-:W-:-:S05]  /*1a570*/  IMAD.IADD R6, R6, 0x1, R8 ;  /* 0x0000000106067824 */ /* 0x000fca00078e0208 */
[----:B------:R-:W-:-:S13]  /*1a580*/  ISETP.GT.AND P6, PT, R6, R0, PT ;  /* 0x000000000600720c */ /* 0x000fda0003fc4270 */
[----:B------:R-:W-:Y:S05]  /*1a590*/  @P6 BRA `(.L_x_556) ;  /* 0x0000000000a46947 */ /* 0x000fea0003800000 */
.L_x_559:
[----:B0-----:R-:W0:Y:S01]  /*1a5a0*/  LDC R2, c[0x0][0xc3c] ;  /* 0x00030f00ff027b82 */ /* 0x001e220000000800 */
[----:B------:R-:W-:-:S05]  /*1a5b0*/  VIADD R27, R27, 0x1f ;  /* 0x0000001f1b1b7836 */ /* 0x000fca0000000000 */
[----:B0-----:R-:W-:-:S13]  /*1a5c0*/  ISETP.GE.AND P6, PT, R27, R2, PT ;  /* 0x000000021b00720c */ /* 0x001fda0003fc6270 */
[----:B------:R-:W-:Y:S05]  /*1a5d0*/  @P6 BRA `(.L_x_557) ;  /* 0x0000000400bc6947 */ /* 0x000fea0003800000 */
[----:B------:R-:W0:Y:S01]  /*1a5e0*/  S2R R3, SR_TID.X ;  /* 0x0000000000037919 */ /* 0x000e220000002100 */
[----:B------:R-:W-:Y:S01]  /*1a5f0*/  IMAD.MOV.U32 R4, RZ, RZ, RZ ;  /* 0x000000ffff047224 */ /* 0x000fe200078e00ff */
[----:B0-----:R-:W-:-:S05]  /*1a600*/  LOP3.LUT R3, R3, 0x1f, RZ, 0xc0, !PT ;  /* 0x0000001f03037812 */ /* 0x001fca00078ec0ff */
[----:B------:R-:W-:-:S05]  /*1a610*/  IMAD.IADD R5, R27, 0x1, R3 ;  /* 0x000000011b057824 */ /* 0x000fca00078e0203 */
[----:B------:R-:W-:-:S13]  /*1a620*/  ISETP.GE.OR P6, PT, R5, R2, !P0 ;  /* 0x000000020500720c */ /* 0x000fda00047c6670 */
[----:B------:R-:W0:Y:S02]  /*1a630*/  @!P6 LDC.64 R2, c[0x0][0xc80] ;  /* 0x00032000ff02eb82 */ /* 0x000e240000000a00 */
[----:B0-----:R-:W-:-:S05]  /*1a640*/  @!P6 IMAD.WIDE R2, R5, 0x4, R2 ;  /* 0x000000040502e825 */ /* 0x001fca00078e0202 */
[----:B------:R0:W2:Y:S01]  /*1a650*/  @!P6 LDG.E R4, desc[UR40][R2.64] ;  /* 0x000000280204e981 */ /* 0x0000a2000c1e1900 */
[----:B------:R-:W-:Y:S01]  /*1a660*/  IMAD.MOV.U32 R7, RZ, RZ, RZ ;  /* 0x000000ffff077224 */ /* 0x000fe200078e00ff */
[----:B0-----:R-:W0:Y:S02]  /*1a670*/  @!P6 LDC.64 R2, c[0x0][0xc78] ;  /* 0x00031e00ff02eb82 */ /* 0x001e240000000a00 */
[----:B0-----:R-:W-:-:S05]  /*1a680*/  @!P6 IMAD.WIDE R2, R5, 0x4, R2 ;  /* 0x000000040502e825 */ /* 0x001fca00078e0202 */
[----:B------:R-:W2:Y:S01]  /*1a690*/  @!P6 LDG.E R7, desc[UR40][R2.64] ;  /* 0x000000280207e981 */ /* 0x000ea2000c1e1900 */
[----:B------:R-:W-:Y:S01]  /*1a6a0*/  UMOV UR4, 0xffffffff ;  /* 0xffffffff00047882 */ /* 0x000fe20000000000 */
[----:B--2---:R-:W-:Y:S02]  /*1a6b0*/  IMAD R2, R7, R4, RZ ;  /* 0x0000000407027224 */ /* 0x004fe400078e02ff */
[----:B------:R-:W-:Y:S05]  /*1a6c0*/  BRA.DIV UR4, `(.L_x_558) ;  /* 0x0000002204887947 */ /* 0x000fea000b800000 */
        /* <DEDUP_REMOVED lines=16> */
.L_x_646:
[----:B------:R-:W-:Y:S02]  /*1a7d0*/  ULDC UR4, c[0x0][0xc38] ;  /* 0x00030e0000047ab9 */ /* 0x000fe40000000800 */
[----:B------:R-:W-:-:S04]  /*1a7e0*/  IMAD.U32 R3, RZ, RZ, UR4 ;  /* 0x00000004ff037e24 */ /* 0x000fc8000f8e00ff */
[----:B--2---:R-:W-:-:S04]  /*1a7f0*/  IMAD R8, R8, R3, RZ ;  /* 0x0000000308087224 */ /* 0x004fc800078e02ff */
[----:B------:R-:W-:-:S05]  /*1a800*/  IMAD.IADD R6, R8, 0x1, R6 ;  /* 0x0000000108067824 */ /* 0x000fca00078e0206 */
[----:B------:R-:W-:-:S13]  /*1a810*/  ISETP.GT.AND P6, PT, R6, R0, PT ;  /* 0x000000000600720c */ /* 0x000fda0003fc4270 */
[----:B------:R-:W-:Y:S05]  /*1a820*/  @!P6 BRA `(.L_x_559) ;  /* 0xfffffffc005ce947 */ /* 0x000fea000383ffff */
.L_x_556:
[----:B------:R-:W-:Y:S01]  /*1a830*/  IMAD.IADD R8, R6, 0x1, -R8 ;  /* 0x0000000106087824 */ /* 0x000fe200078e0a08 */
[----:B------:R-:W-:-:S03]  /*1a840*/  UMOV UR4, 0xffffffff ;  /* 0xffffffff00047882 */ /* 0x000fc60000000000 */
[----:B------:R-:W-:-:S05]  /*1a850*/  IMAD R5, R2, R3, R8 ;  /* 0x0000000302057224 */ /* 0x000fca00078e0208 */
[----:B------:R-:W-:Y:S01]  /*1a860*/  ISETP.GT.AND P6, PT, R5, R0, PT ;  /* 0x000000000500720c */ /* 0x000fe20003fc4270 */
[----:B------:R-:W-:-:S12]  /*1a870*/  BRA.DIV UR4, `(.L_x_560) ;  /* 0x0000002204f47947 */ /* 0x000fd8000b800000 */
[----:B------:R-:W-:-:S04]  /*1a880*/  VOTE.ANY R6, PT, !P6 ;  /* 0x0000000000067806 */ /* 0x000fc800070e0100 */
[----:B------:R-:W2:Y:S02]  /*1a890*/  POPC R5, R6 ;  /* 0x0000000600057309 */ /* 0x000ea40000000000 */
[----:B--2---:R2:W3:Y:S04]  /*1a8a0*/  SHFL.IDX PT, R4, R4, R5, 0x1f ;  /* 0x00001f0504047589 */ /* 0x0044e800000e0000 */
[----:B------:R2:W4:Y:S02]  /*1a8b0*/  SHFL.IDX PT, R7, R7, R5, 0x1f ;  /* 0x00001f0507077589 */ /* 0x00052400000e0000 */
.L_x_651:
[----:B------:R-:W-:-:S13]  /*1a8c0*/  ISETP.NE.AND P0, PT, R6, RZ, PT ;  /* 0x000000ff0600720c */ /* 0x000fda0003f05270 */
[----:B------:R-:W-:Y:S05]  /*1a8d0*/  @!P0 BRA `(.L_x_561) ;  /* 0x0000000000148947 */ /* 0x000fea0003800000 */
[----:B------:R-:W-:Y:S01]  /*1a8e0*/  UMOV UR4, 0xffffffff ;  /* 0xffffffff00047882 */ /* 0x000fe20000000000 */
[----:B------:R-:W-:Y:S02]  /*1a8f0*/  VIADD R12, R5, 0xffffffff ;  /* 0xffffffff050c7836 */ /* 0x000fe40000000000 */
[----:B------:R-:W-:Y:S05]  /*1a900*/  BRA.DIV UR4, `(.L_x_562) ;  /* 0x00000026042c7947 */ /* 0x000fea000b800000 */
[----:B0-----:R0:W0:Y:S02]  /*1a910*/  SHFL.IDX PT, R2, R2, R12, 0x1f ;  /* 0x00001f0c02027589 */ /* 0x00102400000e0000 */
.L_x_654:
[----:B0-----:R-:W-:-:S07]  /*1a920*/  MOV R24, R2 ;  /* 0x0000000200187202 */ /* 0x001fce0000000f00 */
.L_x_561:
[----:B------:R-:W-:Y:S01]  /*1a930*/  IMAD R24, R24, R3, R8 ;  /* 0x0000000318187224 */ /* 0x000fe200078e0208 */
[----:B---3--:R-:W-:Y:S02]  /*1a940*/  IABS R8, R4 ;  /* 0x0000000400087213 */ /* 0x008fe40000000000 */
[----:B------:R-:W-:Y:S01]  /*1a950*/  IADD3 R27, R5, R27, RZ ;  /* 0x0000001b051b7210 */ /* 0x000fe20007ffe0ff */
[----:B------:R-:W-:Y:S01]  /*1a960*/  IMAD.IADD R25, R0, 0x1, -R24 ;  /* 0x0000000100197824 */ /* 0x000fe200078e0a18 */
[----:B0-----:R-:W0:Y:S04]  /*1a970*/  I2F.RP R2, R8 ;  /* 0x0000000800027306 */ /* 0x001e280000209400 */
[----:B------:R-:W-:-:S04]  /*1a980*/  IABS R0, R25 ;  /* 0x0000001900007213 */ /* 0x000fc80000000000 */
[----:B0-----:R-:W0:Y:S02]  /*1a990*/  MUFU.RCP R2, R2 ;  /* 0x0000000200027308 */ /* 0x001e240000001000 */
[----:B0-----:R-:W-:-:S06]  /*1a9a0*/  VIADD R2, R2, 0xffffffe ;  /* 0x0ffffffe02027836 */ /* 0x001fcc0000000000 */
[----:B------:R-:W0:Y:S02]  /*1a9b0*/  F2I.FTZ.U32.TRUNC.NTZ R3, R2 ;  /* 0x0000000200037305 */ /* 0x000e24000021f000 */
[----:B0-----:R-:W-:-:S04]  /*1a9c0*/  IMAD.MOV R2, RZ, RZ, -R3 ;  /* 0x000000ffff027224 */ /* 0x001fc800078e0a03 */
[----:B------:R-:W-:Y:S02]  /*1a9d0*/  IMAD R6, R2, R8, RZ ;  /* 0x0000000802067224 */ /* 0x000fe400078e02ff */
[----:B------:R-:W-:-:S04]  /*1a9e0*/  IMAD.MOV.U32 R2, RZ, RZ, RZ ;  /* 0x000000ffff027224 */ /* 0x000fc800078e00ff */
[----:B------:R-:W-:Y:S01]  /*1a9f0*/  IMAD.HI.U32 R2, R3, R6, R2 ;  /* 0x0000000603027227 */ /* 0x000fe200078e0002 */
[----:B------:R-:W-:-:S05]  /*1aa00*/  IABS R3, R4 ;  /* 0x0000000400037213 */ /* 0x000fca0000000000 */
[----:B------:R-:W-:Y:S02]  /*1aa10*/  IMAD.MOV R3, RZ, RZ, -R3 ;  /* 0x000000ffff037224 */ /* 0x000fe400078e0a03 */
[----:B------:R-:W-:-:S04]  /*1aa20*/  IMAD.HI.U32 R6, R2, R0, RZ ;  /* 0x0000000002067227 */ /* 0x000fc800078e00ff */
[----:B------:R-:W-:-:S05]  /*1aa30*/  IMAD R0, R6, R3, R0 ;  /* 0x0000000306007224 */ /* 0x000fca00078e0200 */
[----:B------:R-:W-:-:S13]  /*1aa40*/  ISETP.GT.U32.AND P1, PT, R8, R0, PT ;  /* 0x000000000800720c */ /* 0x000fda0003f24070 */
[----:B------:R-:W-:Y:S02]  /*1aa50*/  @!P1 IMAD.IADD R0, R0, 0x1, -R8 ;  /* 0x0000000100009824 */ /* 0x000fe400078e0a08 */
[----:B------:R-:W-:Y:S01]  /*1aa60*/  @!P1 VIADD R6, R6, 0x1 ;  /* 0x0000000106069836 */ /* 0x000fe20000000000 */
[----:B------:R-:W-:Y:S02]  /*1aa70*/  ISETP.NE.AND P1, PT, R4, RZ, PT ;  /* 0x000000ff0400720c */ /* 0x000fe40003f25270 */
[----:B------:R-:W-:Y:S02]  /*1aa80*/  ISETP.GE.U32.AND P0, PT, R0, R8, PT ;  /* 0x000000080000720c */ /* 0x000fe40003f06070 */
[----:B----4-:R-:W-:-:S04]  /*1aa90*/  IABS R0, R7 ;  /* 0x0000000700007213 */ /* 0x010fc80000000000 */
[----:B------:R-:W0:Y:S07]  /*1aaa0*/  I2F.RP R2, R0 ;  /* 0x0000000000027306 */ /* 0x000e2e0000209400 */
[----:B------:R-:W-:Y:S01]  /*1aab0*/  @P0 VIADD R6, R6, 0x1 ;  /* 0x0000000106060836 */ /* 0x000fe20000000000 */
[----:B0-----:R-:W0:Y:S02]  /*1aac0*/  MUFU.RCP R2, R2 ;  /* 0x0000000200027308 */ /* 0x001e240000001000 */
[----:B0-----:R-:W-:-:S06]  /*1aad0*/  VIADD R2, R2, 0xffffffe ;  /* 0x0ffffffe02027836 */ /* 0x001fcc0000000000 */
[----:B------:R-:W0:Y:S02]  /*1aae0*/  F2I.FTZ.U32.TRUNC.NTZ R3, R2 ;  /* 0x0000000200037305 */ /* 0x000e24000021f000 */
[----:B0-----:R-:W-:-:S04]  /*1aaf0*/  IMAD.MOV R2, RZ, RZ, -R3 ;  /* 0x000000ffff027224 */ /* 0x001fc800078e0a03 */
[----:B------:R-:W-:Y:S02]  /*1ab00*/  IMAD R8, R2, R0, RZ ;  /* 0x0000000002087224 */ /* 0x000fe400078e02ff */
[----:B------:R-:W-:-:S04]  /*1ab10*/  IMAD.MOV.U32 R2, RZ, RZ, RZ ;  /* 0x000000ffff027224 */ /* 0x000fc800078e00ff */
[----:B------:R-:W-:Y:S01]  /*1ab20*/  IMAD.HI.U32 R2, R3, R8, R2 ;  /* 0x0000000803027227 */ /* 0x000fe200078e0002 */
[----:B------:R-:W-:Y:S02]  /*1ab30*/  LOP3.LUT R3, R25, R4, RZ, 0x3c, !PT ;  /* 0x0000000419037212 */ /* 0x000fe400078e3cff */
[----:B------:R-:W-:Y:S02]  /*1ab40*/  IABS R8, R7 ;  /* 0x0000000700087213 */ /* 0x000fe40000000000 */
[----:B------:R-:W-:-:S03]  /*1ab50*/  ISETP.GE.AND P2, PT, R3, RZ, PT ;  /* 0x000000ff0300720c */ /* 0x000fc60003f46270 */
[----:B------:R-:W-:-:S10]  /*1ab60*/  IMAD.MOV R8, RZ, RZ, -R8 ;  /* 0x000000ffff087224 */ /* 0x000fd400078e0a08 */
[----:B------:R-:W-:Y:S01]  /*1ab70*/  @!P2 IMAD.MOV R6, RZ, RZ, -R6 ;  /* 0x000000ffff06a224 */ /* 0x000fe200078e0a06 */
[----:B------:R-:W-:-:S04]  /*1ab80*/  @!P1 LOP3.LUT R6, RZ, R4, RZ, 0x33, !PT ;  /* 0x00000004ff069212 */ /* 0x000fc800078e33ff */
[-C--:B------:R-:W-:Y:S01]  /*1ab90*/  IABS R3, R6.reuse ;  /* 0x0000000600037213 */ /* 0x080fe20000000000 */
[----:B------:R-:W-:-:S04]  /*1aba0*/  IMAD R4, R4, R6, RZ ;  /* 0x0000000604047224 */ /* 0x000fc800078e02ff */
[----:B------:R-:W-:-:S04]  /*1abb0*/  IMAD.HI.U32 R2, R2, R3, RZ ;  /* 0x0000000302027227 */ /* 0x000fc800078e00ff */
[----:B------:R-:W-:Y:S02]  /*1abc0*/  IMAD R3, R2, R8, R3 ;  /* 0x0000000802037224 */ /* 0x000fe400078e0203 */
[----:B------:R-:W-:-:S03]  /*1abd0*/  IMAD.IADD R25, R25, 0x1, -R4 ;  /* 0x0000000119197824 */ /* 0x000fc600078e0a04 */
[----:B------:R-:W-:-:S13]  /*1abe0*/  ISETP.GT.U32.AND P1, PT, R0, R3, PT ;  /* 0x000000030000720c */ /* 0x000fda0003f24070 */
[----:B------:R-:W-:Y:S02]  /*1abf0*/  @!P1 IMAD.IADD R3, R3, 0x1, -R0 ;  /* 0x0000000103039824 */ /* 0x000fe400078e0a00 */
[----:B------:R-:W-:Y:S01]  /*1ac00*/  @!P1 VIADD R2, R2, 0x1 ;  /* 0x0000000102029836 */ /* 0x000fe20000000000 */
[----:B------:R-:W-:Y:S02]  /*1ac10*/  ISETP.NE.AND P1, PT, R7, RZ, PT ;  /* 0x000000ff0700720c */ /* 0x000fe40003f25270 */
[----:B------:R-:W-:Y:S02]  /*1ac20*/  ISETP.GE.U32.AND P0, PT, R3, R0, PT ;  /* 0x000000000300720c */ /* 0x000fe40003f06070 */
[----:B------:R-:W-:-:S04]  /*1ac30*/  LOP3.LUT R0, R6, R7, RZ, 0x3c, !PT ;  /* 0x0000000706007212 */ /* 0x000fc800078e3cff */
[----:B------:R-:W-:-:S07]  /*1ac40*/  ISETP.GE.AND P2, PT, R0, RZ, PT ;  /* 0x000000ff0000720c */ /* 0x000fce0003f46270 */
[----:B------:R-:W-:-:S06]  /*1ac50*/  @P0 VIADD R2, R2, 0x1 ;  /* 0x0000000102020836 */ /* 0x000fcc0000000000 */
[----:B------:R-:W-:Y:S01]  /*1ac60*/  @!P2 IMAD.MOV R2, RZ, RZ, -R2 ;  /* 0x000000ffff02a224 */ /* 0x000fe200078e0a02 */
[----:B------:R-:W-:-:S05]  /*1ac70*/  @!P1 LOP3.LUT R2, RZ, R7, RZ, 0x33, !PT ;  /* 0x00000007ff029212 */ /* 0x000fca00078e33ff */
[--C-:B------:R-:W-:Y:S02]  /*1ac80*/  IMAD.MOV R0, RZ, RZ, -R2.reuse ;  /* 0x000000ffff007224 */ /* 0x100fe400078e0a02 */
[C---:B------:R-:W-:Y:S02]  /*1ac90*/  IMAD R2, R7.reuse, 0x1000000, R2 ;  /* 0x0100000007027824 */ /* 0x040fe400078e0202 */
[----:B------:R-:W-:-:S04]  /*1aca0*/  IMAD R0, R7, R0, R6 ;  /* 0x0000000007007224 */ /* 0x000fc800078e0206 */
[----:B------:R-:W-:Y:S01]  /*1acb0*/  IMAD R26, R0, 0x10000, R2 ;  /* 0x00010000001a7824 */ /* 0x000fe200078e0202 */
[----:B------:R-:W-:Y:S06]  /*1acc0*/  BRA `(.L_x_563) ;  /* 0x00000000001c7947 */ /* 0x000fec0003800000 */
.L_x_557:
[----:B------:R-:W-:Y:S01]  /*1acd0*/  UMOV UR4, URZ ;  /* 0x0000003f00047c82 */ /* 0x000fe20008000000 */
[----:B------:R-:W-:Y:S01]  /*1ace0*/  UMOV UR5, URZ ;  /* 0x0000003f00057c82 */ /* 0x000fe20008000000 */
[----:B------:R-:W-:Y:S01]  /*1acf0*/  ULDC UR6, c[0x0][0xc3c] ;  /* 0x00030f0000067ab9 */ /* 0x000fe20000000800 */
[----:B------:R-:W-:Y:S02]  /*1ad00*/  IMAD.MOV.U32 R24, RZ, RZ, R0 ;  /* 0x000000ffff187224 */ /* 0x000fe400078e0000 */
[----:B------:R-:W-:Y:S02]  /*1ad10*/  IMAD.U32 R25, RZ, RZ, UR4 ;  /* 0x00000004ff197e24 */ /* 0x000fe4000f8e00ff */
[----:B------:R-:W-:Y:S02]  /*1ad20*/  IMAD.U32 R26, RZ, RZ, UR5 ;  /* 0x00000005ff1a7e24 */ /* 0x000fe4000f8e00ff */
[----:B------:R-:W-:-:S07]  /*1ad30*/  IMAD.U32 R27, RZ, RZ, UR6 ;  /* 0x00000006ff1b7e24 */ /* 0x000fce000f8e00ff */
.L_x_563:
[----:B------:R-:W0:Y:S01]  /*1ad40*/  S2R R0, SR_TID.X ;  /* 0x0000000000007919 */ /* 0x000e220000002100 */
[----:B------:R-:W-:Y:S05]  /*1ad50*/  WARPSYNC.ALL ;  /* 0x0000000000007948 */ /* 0x000fea0003800000 */
        /* <DEDUP_REMOVED lines=8> */
.L_x_554:
[----:B------:R-:W-:Y:S02]  /*1ade0*/  ULDC UR4, c[0x0][0xc3c] ;  /* 0x00030f0000047ab9 */ /* 0x000fe40000000800 */
[----:B----4-:R-:W-:-:S13]  /*1adf0*/  ISETP.GE.AND P0, PT, R27, UR4, PT ;  /* 0x000000041b007c0c */ /* 0x010fda000bf06270 */
[----:B------:R-:W-:Y:S05]  /*1ae00*/  @!P0 BRA `(.L_x_564) ;  /* 0xffffffa000e48947 */ /* 0x000fea000383ffff */
[----:B------:R-:W-:Y:S05]  /*1ae10*/  BSYNC B7 ;  /* 0x0000000000077941 */ /* 0x000fea0003800000 */
.L_x_446:
[----:B--2---:R-:W2:Y:S01]  /*1ae20*/  LDL.LU R0, [R1+0x44] ;  /* 0x0000440001007983 */ /* 0x004ea20000300800 */
[----:B------:R-:W-:Y:S01]  /*1ae30*/  BSSY B0, `(.L_x_565) ;  /* 0x000000b000007945 */ /* 0x000fe20003800000 */
[----:B------:R-:W4:Y:S01]  /*1ae40*/  S2R R5, SR_CgaCtaId ;  /* 0x0000000000057919 */ /* 0x000f220000008800 */
[----:B--2---:R-:W-:-:S05]  /*1ae50*/  VIADD R0, R0, 0x1 ;  /* 0x0000000100007836 */ /* 0x004fca0000000000 */
[----:B0-----:R-:W-:-:S04]  /*1ae60*/  LEA.HI R2, R0, R0, RZ, 0x1 ;  /* 0x0000000000027211 */ /* 0x001fc800078f08ff */
[----:B------:R-:W-:Y:S02]  /*1ae70*/  LOP3.LUT R3, R2, 0xfffffffe, RZ, 0xc0, !PT ;  /* 0xfffffffe02037812 */ /* 0x000fe400078ec0ff */
[----:B------:R-:W-:-:S03]  /*1ae80*/  MOV R2, 0x400 ;  /* 0x0000040000027802 */ /* 0x000fc60000000f00 */
[----:B------:R-:W-:Y:S01]  /*1ae90*/  IMAD.IADD R0, R0, 0x1, -R3 ;  /* 0x0000000100007824 */ /* 0x000fe200078e0a03 */
[----:B----4-:R-:W-:-:S04]  /*1aea0*/  LEA R8, R5, R2, 0x18 ;  /* 0x0000000205087211 */ /* 0x010fc800078ec0ff */
[----:B------:R-:W-:-:S04]  /*1aeb0*/  SHF.L.U32 R0, R0, 0x1f, RZ ;  /* 0x0000001f00007819 */ /* 0x000fc800000006ff */
[----:B------:R-:W0:Y:S02]  /*1aec0*/  SYNCS.PHASECHK.TRANS64.TRYWAIT P0, [R8+URZ+0x19c20], R0 ;  /* 0x019c2000080075a7 */ /* 0x000e24000800017f */
[----:B0-----:R-:W-:Y:S05]  /*1aed0*/  @!P0 BRA `(.L_x_566) ;  /* 0x0000001c00e08947 */ /* 0x001fea0003800000 */
.L_x_655:
[----:B------:R-:W-:Y:S05]  /*1aee0*/  BSYNC B0 ;  /* 0x0000000000007941 */ /* 0x000fea0003800000 */
.L_x_565:
[----:B------:R-:W-:-:S03]  /*1aef0*/  UMOV UR4, 0xffffffff ;  /* 0xffffffff00047882 */ /* 0x000fc60000000000 */
[----:B------:R-:W-:Y:S05]  /*1af00*/  BRA.DIV UR4, `(.L_x_567) ;  /* 0x0000001e04e87947 */ /* 0x000fea000b800000 */
[----:B0-----:R-:W0:Y:S02]  /*1af10*/  S2R R0, SR_TID.X ;  /* 0x0000000000007919 */ /* 0x001e240000002100 */
[----:B0-----:R-:W-:-:S04]  /*1af20*/  SHF.R.U32.HI R0, RZ, 0x5, R0 ;  /* 0x00000005ff007819 */ /* 0x001fc80000011600 */
[----:B------:R-:W-:-:S05]  /*1af30*/  LOP3.LUT R0, R0, 0x3, RZ, 0xc0, !PT ;  /* 0x0000000300007812 */ /* 0x000fca00078ec0ff */
[----:B------:R0:W2:Y:S02]  /*1af40*/  SHFL.IDX PT, R14, R0, RZ, 0x1f ;  /* 0x00001fff000e7589 */ /* 0x0000a400000e0000 */
.L_x_658:
[----:B--2---:R-:W-:-:S13]  /*1af50*/  ISETP.NE.AND P0, PT, R14, RZ, PT ;  /* 0x000000ff0e00720c */ /* 0x004fda0003f05270 */
[----:B------:R-:W-:Y:S05]  /*1af60*/  @P0 BRA `(.L_x_316) ;  /* 0x0000000000a40947 */ /* 0x000fea0003800000 */
[----:B------:R-:W-:-:S03]  /*1af70*/  UMOV UR4, 0xffffffff ;  /* 0xffffffff00047882 */ /* 0x000fc60000000000 */
[----:B------:R-:W-:Y:S05]  /*1af80*/  BRA.DIV UR4, `(.L_x_568) ;  /* 0x0000001e04fc7947 */ /* 0x000fea000b800000 */
[----:B------:R-:W-:-:S13]  /*1af90*/  ELECT P6, URZ, PT ;  /* 0x00000000003f782f */ /* 0x000fda00038c0000 */
.L_x_661:
[----:B------:R-:W-:Y:S05]  /*1afa0*/  @!P6 BRA `(.L_x_316) ;  /* 0x000000000094e947 */ /* 0x000fea0003800000 */
[----:B0-----:R-:W2:Y:S02]  /*1afb0*/  LDL.LU R0, [R1+0x40] ;  /* 0x0000400001007983 */ /* 0x001ea40000300800 */
[----:B--2---:R-:W-:-:S04]  /*1afc0*/  LOP3.LUT R0, R0, 0x2, RZ, 0xfc, !PT ;  /* 0x0000000200007812 */ /* 0x004fc800078efcff */
[----:B------:R-:W-:-:S13]  /*1afd0*/  ISETP.NE.AND P0, PT, R0, 0x3, PT ;  /* 0x000000030000780c */ /* 0x000fda0003f05270 */
[----:B------:R-:W-:Y:S05]  /*1afe0*/  @!P0 BRA `(.L_x_569) ;  /* 0x0000000000048947 */ /* 0x000fea0003800000 */
[----:B------:R-:W-:Y:S01]  /*1aff0*/  BPT.TRAP 0x1 ;  /* 0x000000040000795c */ /* 0x000fe20000300000 */
.L_x_569:
        /* <DEDUP_REMOVED lines=12> */
.L_x_662:
[----:B------:R-:W2:Y:S02]  /*1b0c0*/  SYNCS.PHASECHK.TRANS64.TRYWAIT P1, [R7+URZ], R0 ;  /* 0x00000000070075a7 */ /* 0x000ea4000802017f */
[----:B--2---:R-:W-:Y:S05]  /*1b0d0*/  @!P1 BRA `(.L_x_571) ;  /* 0x0000001c00dc9947 */ /* 0x004fea0003800000 */
.L_x_663:
[----:B------:R-:W-:Y:S05]  /*1b0e0*/  @!P0 BRA `(.L_x_572) ;  /* 0x0000000000048947 */ /* 0x000fea0003800000 */
[----:B------:R-:W-:Y:S01]  /*1b0f0*/  BPT.TRAP 0x1 ;  /* 0x000000040000795c */ /* 0x000fe20000300000 */
.L_x_572:
[----:B------:R-:W-:-:S04]  /*1b100*/  IMAD R2, R19, 0x8, R8 ;  /* 0x0000000813027824 */ /* 0x000fc800078e0208 */
[----:B------:R-:W4:Y:S02]  /*1b110*/  SYNCS.PHASECHK.TRANS64.TRYWAIT P1, [R2+URZ+0x19c60], R3 ;  /* 0x019c6003020075a7 */ /* 0x000f24000802017f */
[----:B----4-:R-:W-:Y:S05]  /*1b120*/  @!P1 BRA `(.L_x_573) ;  /* 0x0000001c00dc9947 */ /* 0x010fea0003800000 */
.L_x_664:
[----:B------:R-:W-:Y:S05]  /*1b130*/  @!P0 BRA `(.L_x_574) ;  /* 0x0000000000048947 */ /* 0x000fea0003800000 */
[----:B------:R-:W-:Y:S01]  /*1b140*/  BPT.TRAP 0x1 ;  /* 0x000000040000795c */ /* 0x000fe20000300000 */
.L_x_574:
[----:B------:R-:W-:-:S04]  /*1b150*/  IMAD R5, R5, 0x8, R8 ;  /* 0x0000000805057824 */ /* 0x000fc800078e0208 */
[----:B------:R-:W5:Y:S02]  /*1b160*/  SYNCS.PHASECHK.TRANS64.TRYWAIT P1, [R5+URZ+0x19c60], R0 ;  /* 0x019c6000050075a7 */ /* 0x000f64000802017f */
[----:B-----5:R-:W-:Y:S05]  /*1b170*/  @!P1 BRA `(.L_x_575) ;  /* 0x0000001c00dc9947 */ /* 0x020fea0003800000 */
.L_x_665:
[----:B------:R-:W-:Y:S05]  /*1b180*/  @!P0 BRA `(.L_x_576) ;  /* 0x0000000000048947 */ /* 0x000fea0003800000 */
[----:B------:R-:W-:Y:S01]  /*1b190*/  BPT.TRAP 0x1 ;  /* 0x000000040000795c */ /* 0x000fe20000300000 */
.L_x_576:
[----:B------:R-:W5:Y:S02]  /*1b1a0*/  SYNCS.PHASECHK.TRANS64.TRYWAIT P0, [R2+URZ+0x19c80], R3 ;  /* 0x019c8003020075a7 */ /* 0x000f64000800017f */
[----:B-----5:R-:W-:Y:S05]  /*1b1b0*/  @!P0 BRA `(.L_x_577) ;  /* 0x0000001c00e08947 */ /* 0x020fea0003800000 */
.L_x_578:
[----:B------:R0:W0:Y:S02]  /*1b1c0*/  SYNCS.PHASECHK.TRANS64.TRYWAIT P0, [R5+URZ+0x19c80], R0 ;  /* 0x019c8000050075a7 */ /* 0x000024000800017f */
[----:B0-----:R-:W-:Y:S05]  /*1b1d0*/  @!P0 NANOSLEEP.SYNCS 0x989680 ;  /* 0x009896800000895d */ /* 0x001fea0003900000 */
[----:B------:R-:W0:Y:S02]  /*1b1e0*/  @!P0 SYNCS.PHASECHK.TRANS64 P0, [R5+URZ+0x19c80], R0 ;  /* 0x019c8000050085a7 */ /* 0x000e24000800007f */
[----:B0-----:R-:W-:Y:S05]  /*1b1f0*/  @!P0 BRA `(.L_x_578) ;  /* 0xfffffffc00f08947 */ /* 0x001fea000383ffff */
.L_x_316:
[----:B------:R-:W-:Y:S05]  /*1b200*/  BSYNC B8 ;  /* 0x0000000000087941 */ /* 0x000fea0003800000 */
.L_x_313:
[----:B------:R-:W-:Y:S05]  /*1b210*/  EXIT ;  /* 0x000000000000794d */ /* 0x000fea0003800000 */
.L_x_334:
[----:B0-----:R0:W1:Y:S02]  /*1b220*/  SYNCS.PHASECHK.TRANS64.TRYWAIT P5, [R84+URZ+0x19c90], R87 ;  /* 0x019c9057540075a7 */ /* 0x00106400080a017f */
[----:B-1----:R-:W-:Y:S05]  /*1b230*/  @!P5 NANOSLEEP.SYNCS 0x989680 ;  /* 0x009896800000d95d */ /* 0x002fea0003900000 */
[----:B------:R-:W1:Y:S02]  /*1b240*/  @!P5 SYNCS.PHASECHK.TRANS64 P5, [R84+URZ+0x19c90], R87 ;  /* 0x019c90575400d5a7 */ /* 0x000e6400080a007f */
[----:B-1----:R-:W-:Y:S05]  /*1b250*/  @!P5 BRA `(.L_x_334) ;  /* 0xfffffffc00f0d947 */ /* 0x002fea000383ffff */
[----:B------:R-:W-:Y:S05]  /*1b260*/  BRA `(.L_x_579) ;  /* 0xfffffe78002c7947 */ /* 0x000fea000383ffff */
.L_x_350:
[----:B-1----:R1:W2:Y:S02]  /*1b270*/  SYNCS.PHASECHK.TRANS64.TRYWAIT P5, [R84+URZ+0x19c90], R87 ;  /* 0x019c9057540075a7 */ /* 0x0022a400080a017f */
[----:B--2---:R-:W-:Y:S05]  /*1b280*/  @!P5 NANOSLEEP.SYNCS 0x989680 ;  /* 0x009896800000d95d */ /* 0x004fea0003900000 */
[----:B------:R-:W2:Y:S02]  /*1b290*/  @!P5 SYNCS.PHASECHK.TRANS64 P5, [R84+URZ+0x19c90], R87 ;  /* 0x019c90575400d5a7 */ /* 0x000ea400080a007f */
[----:B--2---:R-:W-:Y:S05]  /*1b2a0*/  @!P5 BRA `(.L_x_350) ;  /* 0xfffffffc00f0d947 */ /* 0x004fea000383ffff */
[----:B------:R-:W-:Y:S05]  /*1b2b0*/  BRA `(.L_x_580) ;  /* 0xfffffe9000207947 */ /* 0x000fea000383ffff */
.L_x_359:
[----:B0-----:R0:W1:Y:S02]  /*1b2c0*/  SYNCS.PHASECHK.TRANS64.TRYWAIT P4, [R84+URZ+0x19c90], R87 ;  /* 0x019c9057540075a7 */ /* 0x001064000808017f */
[----:B-1----:R-:W-:Y:S05]  /*1b2d0*/  @!P4 NANOSLEEP.SYNCS 0x989680 ;  /* 0x009896800000c95d */ /* 0x002fea0003900000 */
[----:B------:R-:W1:Y:S02]  /*1b2e0*/  @!P4 SYNCS.PHASECHK.TRANS64 P4, [R84+URZ+0x19c90], R87 ;  /* 0x019c90575400c5a7 */ /* 0x000e64000808007f */
[----:B-1----:R-:W-:Y:S05]  /*1b2f0*/  @!P4 BRA `(.L_x_359) ;  /* 0xfffffffc00f0c947 */ /* 0x002fea000383ffff */
[----:B------:R-:W-:Y:S05]  /*1b300*/  BRA `(.L_x_581) ;  /* 0xfffffeb000307947 */ /* 0x000fea000383ffff */
.L_x_363:
[----:B--2---:R2:W0:Y:S02]  /*1b310*/  SYNCS.PHASECHK.TRANS64.TRYWAIT P3, [R84+URZ+0x19cb0], R87 ;  /* 0x019cb057540075a7 */ /* 0x004424000806017f */
[----:B0-----:R-:W-:Y:S05]  /*1b320*/  @!P3 NANOSLEEP.SYNCS 0x989680 ;  /* 0x009896800000b95d */ /* 0x001fea0003900000 */
[----:B------:R-:W0:Y:S02]  /*1b330*/  @!P3 SYNCS.PHASECHK.TRANS64 P3, [R84+URZ+0x19cb0], R87 ;  /* 0x019cb0575400b5a7 */ /* 0x000e24000806007f */
[----:B0-----:R-:W-:Y:S05]  /*1b340*/  @!P3 BRA `(.L_x_363) ;  /* 0xfffffffc00f0b947 */ /* 0x001fea000383ffff */
[----:B------:R-:W-:Y:S05]  /*1b350*/  BRA `(.L_x_582) ;  /* 0xfffffeb000a07947 */ /* 0x000fea000383ffff */
.L_x_383:
[----:B------:R-:W-:Y:S01]  /*1b360*/  BSSY B1, `(.L_x_583) ;  /* 0x0000008000017945 */ /* 0x000fe20003800000 */
[----:B------:R-:W-:Y:S02]  /*1b370*/  IMAD.MOV.U32 R13, RZ, RZ, R25 ;  /* 0x000000ffff0d7224 */ /* 0x000fe400078e0019 */
[----:B------:R-:W-:Y:S02]  /*1b380*/  IMAD.MOV.U32 R12, RZ, RZ, RZ ;  /* 0x000000ffff0c7224 */ /* 0x000fe400078e00ff */
[----:B------:R-:W-:Y:S02]  /*1b390*/  IMAD.MOV.U32 R11, RZ, RZ, 0x1e1f ;  /* 0x00001e1fff0b7424 */ /* 0x000fe400078e00ff */
[----:B------:R-:W-:-:S07]  /*1b3a0*/  IMAD.MOV.U32 R15, RZ, RZ, -0x1 ;  /* 0xffffffffff0f7424 */ /* 0x000fce00078e00ff */
[----:B------:R-:W-:Y:S05]  /*1b3b0*/  WARPSYNC.COLLECTIVE R15, `(.L_x_584) ;  /* 0x000000000f087348 */ /* 0x000fea0003c00000 */
[----:B------:R0:W1:Y:S02]  /*1b3c0*/  SHFL.IDX P6, R14, R13, R12, R11 ;  /* 0x0000000c0d0e7389 */ /* 0x00006400000c000b */
[----:B01----:R-:W-:Y:S01]  /*1b3d0*/  ENDCOLLECTIVE ;  /* 0x000000000000791b */ /* 0x003fe20003800000 */
.L_x_584:
[----:B------:R-:W-:Y:S05]  /*1b3e0*/  BSYNC B1 ;  /* 0x0000000000017941 */ /* 0x000fea0003800000 */
.L_x_583:
[----:B------:R-:W-:Y:S01]  /*1b3f0*/  MOV R13, R26 ;  /* 0x0000001a000d7202 */ /* 0x000fe20000000f00 */
[----:B------:R-:W-:Y:S02]  /*1b400*/  IMAD.MOV.U32 R12, RZ, RZ, RZ ;  /* 0x000000ffff0c7224 */ /* 0x000fe400078e00ff */
[----:B------:R-:W-:Y:S02]  /*1b410*/  IMAD.MOV.U32 R11, RZ, RZ, 0x1e1f ;  /* 0x00001e1fff0b7424 */ /* 0x000fe400078e00ff */
[----:B------:R-:W-:Y:S02]  /*1b420*/  IMAD.MOV.U32 R15, RZ, RZ, -0x1 ;  /* 0xffffffffff0f7424 */ /* 0x000fe400078e00ff */
[----:B------:R-:W-:-:S07]  /*1b430*/  IMAD.MOV.U32 R0, RZ, RZ, R14 ;  /* 0x000000ffff007224 */ /* 0x000fce00078e000e */
[----:B------:R-:W-:Y:S05]  /*1b440*/  WARPSYNC.COLLECTIVE R15, `(.L_x_585) ;  /* 0x000000000f087348 */ /* 0x000fea0003c00000 */
[----:B------:R0:W1:Y:S02]  /*1b450*/  SHFL.IDX P6, R14, R13, R12, R11 ;  /* 0x0000000c0d0e7389 */ /* 0x00006400000c000b */
[----:B01----:R-:W-:Y:S01]  /*1b460*/  ENDCOLLECTIVE ;  /* 0x000000000000791b */ /* 0x003fe20003800000 */
.L_x_585:
[----:B------:R-:W-:Y:S02]  /*1b470*/  IMAD.MOV.U32 R13, RZ, RZ, R28 ;  /* 0x000000ffff0d7224 */ /* 0x000fe400078e001c */
[----:B------:R-:W-:-:S07]  /*1b480*/  IMAD.MOV.U32 R27, RZ, RZ, R14 ;  /* 0x000000ffff1b7224 */ /* 0x000fce00078e000e */
[----:B------:R-:W-:Y:S05]  /*1b490*/  WARPSYNC.COLLECTIVE R15, `(.L_x_586) ;  /* 0x000000000f087348 */ /* 0x000fea0003c00000 */
[----:B------:R0:W1:Y:S02]  /*1b4a0*/  SHFL.IDX P6, R14, R13, R12, R11 ;  /* 0x0000000c0d0e7389 */ /* 0x00006400000c000b */
[----:B01----:R-:W-:Y:S01]  /*1b4b0*/  ENDCOLLECTIVE ;  /* 0x000000000000791b */ /* 0x003fe20003800000 */
.L_x_586:
[----:B------:R-:W-:Y:S02]  /*1b4c0*/  IMAD.MOV.U32 R13, RZ, RZ, R30 ;  /* 0x000000ffff0d7224 */ /* 0x000fe400078e001e */
[----:B------:R-:W-:-:S07]  /*1b4d0*/  IMAD.MOV.U32 R3, RZ, RZ, R14 ;  /* 0x000000ffff037224 */ /* 0x000fce00078e000e */
[----:B------:R-:W-:Y:S05]  /*1b4e0*/  WARPSYNC.COLLECTIVE R15, `(.L_x_587) ;  /* 0x000000000f087348 */ /* 0x000fea0003c00000 */
[----:B------:R0:W1:Y:S02]  /*1b4f0*/  SHFL.IDX P6, R14, R13, R12, R11 ;  /* 0x0000000c0d0e7389 */ /* 0x00006400000c000b */
[----:B01----:R-:W-:Y:S01]  /*1b500*/  ENDCOLLECTIVE ;  /* 0x000000000000791b */ /* 0x003fe20003800000 */
.L_x_587:
[----:B------:R-:W-:Y:S05]  /*1b510*/  BRA `(.L_x_588) ;  /* 0xfffffec000247947 */ /* 0x000fea000383ffff */
.L_x_387:
[----:B-1----:R1:W3:Y:S02]  /*1b520*/  SYNCS.PHASECHK.TRANS64.TRYWAIT P0, [R16+URZ+0x19c00], R37 ;  /* 0x019c0025100075a7 */ /* 0x0022e4000800017f */
[----:B---3--:R-:W-:Y:S05]  /*1b530*/  @!P0 NANOSLEEP.SYNCS 0x989680 ;  /* 0x009896800000895d */ /* 0x008fea0003900000 */
[----:B------:R-:W3:Y:S02]  /*1b540*/  @!P0 SYNCS.PHASECHK.TRANS64 P0, [R16+URZ+0x19c00], R37 ;  /* 0x019c0025100085a7 */ /* 0x000ee4000800007f */
[----:B---3--:R-:W-:Y:S05]  /*1b550*/  @!P0 BRA `(.L_x_387) ;  /* 0xfffffffc00f08947 */ /* 0x008fea000383ffff */
[----:B------:R-:W-:Y:S05]  /*1b560*/  BRA `(.L_x_589) ;  /* 0xfffffec000f07947 */ /* 0x000fea000383ffff */
.L_x_393:
        /* <DEDUP_REMOVED lines=8> */
.L_x_591:
[----:B------:R-:W-:Y:S05]  /*1b5f0*/  BSYNC B1 ;  /* 0x0000000000017941 */ /* 0x000fea0003800000 */
.L_x_590:
[----:B------:R-:W-:Y:S02]  /*1b600*/  IMAD.MOV.U32 R13, RZ, RZ, R26 ;  /* 0x000000ffff0d7224 */ /* 0x000fe400078e001a */
[----:B------:R-:W-:Y:S02]  /*1b610*/  IMAD.MOV.U32 R12, RZ, RZ, RZ ;  /* 0x000000ffff0c7224 */ /* 0x000fe400078e00ff */
[----:B------:R-:W-:Y:S02]  /*1b620*/  IMAD.MOV.U32 R11, RZ, RZ, 0x1e1f ;  /* 0x00001e1fff0b7424 */ /* 0x000fe400078e00ff */
[----:B------:R-:W-:Y:S02]  /*1b630*/  IMAD.MOV.U32 R15, RZ, RZ, -0x1 ;  /* 0xffffffffff0f7424 */ /* 0x000fe400078e00ff */
[----:B------:R-:W-:-:S07]  /*1b640*/  IMAD.MOV.U32 R0, RZ, RZ, R14 ;  /* 0x000000ffff007224 */ /* 0x000fce00078e000e */
[----:B------:R-:W-:Y:S05]  /*1b650*/  WARPSYNC.COLLECTIVE R15, `(.L_x_592) ;  /* 0x000000000f087348 */ /* 0x000fea0003c00000 */
[----:B------:R0:W1:Y:S02]  /*1b660*/  SHFL.IDX P6, R14, R13, R12, R11 ;  /* 0x0000000c0d0e7389 */ /* 0x00006400000c000b */
[----:B01----:R-:W-:Y:S01]  /*1b670*/  ENDCOLLECTIVE ;  /* 0x000000000000791b */ /* 0x003fe20003800000 */
.L_x_592:
[----:B------:R-:W-:Y:S02]  /*1b680*/  IMAD.MOV.U32 R13, RZ, RZ, R28 ;  /* 0x000000ffff0d7224 */ /* 0x000fe400078e001c */
[----:B------:R-:W-:-:S07]  /*1b690*/  IMAD.MOV.U32 R3, RZ, RZ, R14 ;  /* 0x000000ffff037224 */ /* 0x000fce00078e000e */
[----:B------:R-:W-:Y:S05]  /*1b6a0*/  WARPSYNC.COLLECTIVE R15, `(.L_x_593) ;  /* 0x000000000f087348 */ /* 0x000fea0003c00000 */
[----:B------:R0:W1:Y:S02]  /*1b6b0*/  SHFL.IDX P6, R14, R13, R12, R11 ;  /* 0x0000000c0d0e7389 */ /* 0x00006400000c000b */
[----:B01----:R-:W-:Y:S01]  /*1b6c0*/  ENDCOLLECTIVE ;  /* 0x000000000000791b */ /* 0x003fe20003800000 */
.L_x_593:
[----:B------:R-:W-:Y:S01]  /*1b6d0*/  MOV R13, R30 ;  /* 0x0000001e000d7202 */ /* 0x000fe20000000f00 */
[----:B------:R-:W-:-:S07]  /*1b6e0*/  IMAD.MOV.U32 R20, RZ, RZ, R14 ;  /* 0x000000ffff147224 */ /* 0x000fce00078e000e */
[----:B------:R-:W-:Y:S05]  /*1b6f0*/  WARPSYNC.COLLECTIVE R15, `(.L_x_594) ;  /* 0x000000000f087348 */ /* 0x000fea0003c00000 */
[----:B------:R0:W1:Y:S02]  /*1b700*/  SHFL.IDX P6, R14, R13, R12, R11 ;  /* 0x0000000c0d0e7389 */ /* 0x00006400000c000b */
[----:B01----:R-:W-:Y:S01]  /*1b710*/  ENDCOLLECTIVE ;  /* 0x000000000000791b */ /* 0x003fe20003800000 */
.L_x_594:
[----:B------:R-:W-:Y:S01]  /*1b720*/  IMAD.MOV.U32 R31, RZ, RZ, R14 ;  /* 0x000000ffff1f7224 */ /* 0x000fe200078e000e */
[----:B------:R-:W-:Y:S06]  /*1b730*/  BRA `(.L_x_595) ;  /* 0xfffffed8006c7947 */ /* 0x000fec000383ffff */
.L_x_397:
[----:B-1----:R1:W2:Y:S02]  /*1b740*/  SYNCS.PHASECHK.TRANS64.TRYWAIT P0, [R16+URZ+0x19c00], R37 ;  /* 0x019c0025100075a7 */ /* 0x0022a4000800017f */
[----:B--2---:R-:W-:Y:S05]  /*1b750*/  @!P0 NANOSLEEP.SYNCS 0x989680 ;  /* 0x009896800000895d */ /* 0x004fea0003900000 */
[----:B------:R-:W2:Y:S02]  /*1b760*/  @!P0 SYNCS.PHASECHK.TRANS64 P0, [R16+URZ+0x19c00], R37 ;  /* 0x019c0025100085a7 */ /* 0x000ea4000800007f */
[----:B--2---:R-:W-:Y:S05]  /*1b770*/  @!P0 BRA `(.L_x_397) ;  /* 0xfffffffc00f08947 */ /* 0x004fea000383ffff */
[----:B------:R-:W-:Y:S05]  /*1b780*/  BRA `(.L_x_596) ;  /* 0xfffffedc002c7947 */ /* 0x000fea000383ffff */
.L_x_403:
[----:B-1----:R1:W2:Y:S02]  /*1b790*/  SYNCS.PHASECHK.TRANS64.TRYWAIT P1, [R0+URZ+0x19c30], R7 ;  /* 0x019c3007000075a7 */ /* 0x0022a4000802017f */
[----:B--2---:R-:W-:Y:S05]  /*1b7a0*/  @!P1 NANOSLEEP.SYNCS 0x989680 ;  /* 0x009896800000995d */ /* 0x004fea0003900000 */
[----:B------:R-:W2:Y:S02]  /*1b7b0*/  @!P1 SYNCS.PHASECHK.TRANS64 P1, [R0+URZ+0x19c30], R7 ;  /* 0x019c3007000095a7 */ /* 0x000ea4000802007f */
[----:B--2---:R-:W-:Y:S05]  /*1b7c0*/  @!P1 BRA `(.L_x_403) ;  /* 0xfffffffc00f09947 */ /* 0x004fea000383ffff */
[----:B------:R-:W-:Y:S05]  /*1b7d0*/  BRA `(.L_x_402) ;  /* 0xfffffefc008c7947 */ /* 0x000fea000383ffff */
.L_x_410:
[----:B-1----:R1:W2:Y:S02]  /*1b7e0*/  SYNCS.PHASECHK.TRANS64.TRYWAIT P1, [R13+URZ+0x19c30], R8 ;  /* 0x019c30080d0075a7 */ /* 0x0022a4000802017f */
[----:B--2---:R-:W-:Y:S05]  /*1b7f0*/  @!P1 NANOSLEEP.SYNCS 0x989680 ;  /* 0x009896800000995d */ /* 0x004fea0003900000 */
[----:B------:R-:W2:Y:S02]  /*1b800*/  @!P1 SYNCS.PHASECHK.TRANS64 P1, [R13+URZ+0x19c30], R8 ;  /* 0x019c30080d0095a7 */ /* 0x000ea4000802007f */
[----:B--2---:R-:W-:Y:S05]  /*1b810*/  @!P1 BRA `(.L_x_410) ;  /* 0xfffffffc00f09947 */ /* 0x004fea000383ffff */
[----:B------:R-:W-:Y:S05]  /*1b820*/  BRA `(.L_x_409) ;  /* 0xffffff2400e87947 */ /* 0x000fea000383ffff */
.L_x_415:
[----:B-1----:R1:W2:Y:S02]  /*1b830*/  SYNCS.PHASECHK.TRANS64.TRYWAIT P1, [R14+URZ+0x19c50], R7 ;  /* 0x019c50070e0075a7 */ /* 0x0022a4000802017f */
[----:B--2---:R-:W-:Y:S05]  /*1b840*/  @!P1 NANOSLEEP.SYNCS 0x989680 ;  /* 0x009896800000995d */ /* 0x004fea0003900000 */
[----:B------:R-:W2:Y:S02]  /*1b850*/  @!P1 SYNCS.PHASECHK.TRANS64 P1, [R14+URZ+0x19c50], R7 ;  /* 0x019c50070e0095a7 */ /* 0x000ea4000802007f */
[----:B--2---:R-:W-:Y:S05]  /*1b860*/  @!P1 BRA `(.L_x_415) ;  /* 0xfffffffc00f09947 */ /* 0x004fea000383ffff */
[----:B------:R-:W-:Y:S05]  /*1b870*/  BRA `(.L_x_414) ;  /* 0xffffff28006c7947 */ /* 0x000fea000383ffff */
.L_x_422:
[----:B-1----:R1:W2:Y:S02]  /*1b880*/  SYNCS.PHASECHK.TRANS64.TRYWAIT P1, [R10+URZ+0x19c50], R5 ;  /* 0x019c50050a0075a7 */ /* 0x0022a4000802017f */
[----:B--2---:R-:W-:Y:S05]  /*1b890*/  @!P1 NANOSLEEP.SYNCS 0x989680 ;  /* 0x009896800000995d */ /* 0x004fea0003900000 */
[----:B------:R-:W2:Y:S02]  /*1b8a0*/  @!P1 SYNCS.PHASECHK.TRANS64 P1, [R10+URZ+0x19c50], R5 ;  /* 0x019c50050a0095a7 */ /* 0x000ea4000802007f */
[----:B--2---:R-:W-:Y:S05]  /*1b8b0*/  @!P1 BRA `(.L_x_422) ;  /* 0xfffffffc00f09947 */ /* 0x004fea000383ffff */
[----:B------:R-:W-:Y:S05]  /*1b8c0*/  BRA `(.L_x_421) ;  /* 0xffffff4c00207947 */ /* 0x000fea000383ffff */
.L_x_454:
[----:B------:R-:W0:Y:S01]  /*1b8d0*/  S2R R6, SR_TID.X ;  /* 0x0000000000067919 */ /* 0x000e220000002100 */
[----:B------:R-:W-:Y:S01]  /*1b8e0*/  BSSY B1, `(.L_x_597) ;  /* 0x000000a000017945 */ /* 0x000fe20003800000 */
[----:B------:R-:W-:Y:S02]  /*1b8f0*/  IMAD.MOV.U32 R12, RZ, RZ, RZ ;  /* 0x000000ffff0c7224 */ /* 0x000fe400078e00ff */
[----:B-1----:R-:W-:Y:S02]  /*1b900*/  IMAD.MOV.U32 R11, RZ, RZ, 0x1f ;  /* 0x0000001fff0b7424 */ /* 0x002fe400078e00ff */
[----:B------:R-:W-:Y:S01]  /*1b910*/  IMAD.MOV.U32 R15, RZ, RZ, -0x1 ;  /* 0xffffffffff0f7424 */ /* 0x000fe200078e00ff */
[----:B0-----:R-:W-:-:S04]  /*1b920*/  SHF.R.U32.HI R6, RZ, 0x5, R6 ;  /* 0x00000005ff067819 */ /* 0x001fc80000011606 */
[----:B------:R-:W-:-:S05]  /*1b930*/  LOP3.LUT R6, R6, 0x3, RZ, 0xc0, !PT ;  /* 0x0000000306067812 */ /* 0x000fca00078ec0ff */
[----:B------:R-:W-:-:S07]  /*1b940*/  IMAD.MOV.U32 R13, RZ, RZ, R6 ;  /* 0x000000ffff0d7224 */ /* 0x000fce00078e0006 */
[----:B------:R-:W-:Y:S05]  /*1b950*/  WARPSYNC.COLLECTIVE R15, `(.L_x_598) ;  /* 0x000000000f087348 */ /* 0x000fea0003c00000 */
[----:B------:R0:W1:Y:S02]  /*1b960*/  SHFL.IDX P6, R14, R13, R12, R11 ;  /* 0x0000000c0d0e7389 */ /* 0x00006400000c000b */
[----:B01----:R-:W-:Y:S01]  /*1b970*/  ENDCOLLECTIVE ;  /* 0x000000000000791b */ /* 0x003fe20003800000 */
.L_x_598:
[----:B------:R-:W-:Y:S05]  /*1b980*/  BSYNC B1 ;  /* 0x0000000000017941 */ /* 0x000fea0003800000 */
.L_x_597:
[----:B------:R-:W-:Y:S05]  /*1b990*/  BRA `(.L_x_599) ;  /* 0xffffffa000607947 */ /* 0x000fea000383ffff */
.L_x_456:
[----:B------:R-:W-:Y:S01]  /*1b9a0*/  BSSY B1, `(.L_x_600) ;  /* 0x0000006000017945 */ /* 0x000fe20003800000 */
[----:B------:R-:W-:-:S07]  /*1b9b0*/  IMAD.MOV.U32 R15, RZ, RZ, -0x1 ;  /* 0xffffffffff0f7424 */ /* 0x000fce00078e00ff */
[----:B01----:R-:W-:Y:S05]  /*1b9c0*/  WARPSYNC.COLLECTIVE R15, `(.L_x_601) ;  /* 0x000000000f0c7348 */ /* 0x003fea0003c00000 */
[----:B------:R-:W-:Y:S02]  /*1b9d0*/  ELECT P6, UR62, PT ;  /* 0x00000000003e782f */ /* 0x000fe400038c0000 */
[----:B------:R-:W-:Y:S01]  /*1b9e0*/  MOV R14, UR62 ;  /* 0x0000003e000e7c02 */ /* 0x000fe20008000f00 */
[----:B01----:R-:W-:Y:S10]  /*1b9f0*/  ENDCOLLECTIVE ;  /* 0x000000000000791b */ /* 0x003ff40003800000 */
.L_x_601:
[----:B------:R-:W-:Y:S05]  /*1ba00*/  BSYNC B1 ;  /* 0x0000000000017941 */ /* 0x000fea0003800000 */
.L_x_600:
[----:B------:R-:W-:Y:S05]  /*1ba10*/  BRA `(.L_x_455) ;  /* 0xffffffa000587947 */ /* 0x000fea000383ffff */
.L_x_458:
[----:B0-----:R0:W2:Y:S02]  /*1ba20*/  SYNCS.PHASECHK.TRANS64.TRYWAIT P0, [R18+URZ+0x19c20], R6 ;  /* 0x019c2006120075a7 */ /* 0x0010a4000800017f */
[----:B--2---:R-:W-:Y:S05]  /*1ba30*/  @!P0 NANOSLEEP.SYNCS 0x989680 ;  /* 0x009896800000895d */ /* 0x004fea0003900000 */
[----:B------:R-:W2:Y:S02]  /*1ba40*/  @!P0 SYNCS.PHASECHK.TRANS64 P0, [R18+URZ+0x19c20], R6 ;  /* 0x019c2006120085a7 */ /* 0x000ea4000800007f */
[----:B--2---:R-:W-:Y:S05]  /*1ba50*/  @!P0 BRA `(.L_x_458) ;  /* 0xfffffffc00f08947 */ /* 0x004fea000383ffff */
[----:B------:R-:W-:Y:S05]  /*1ba60*/  BRA `(.L_x_602) ;  /* 0xffffffa000687947 */ /* 0x000fea000383ffff */
.L_x_462:
[----:B-1----:R1:W2:Y:S02]  /*1ba70*/  SYNCS.PHASECHK.TRANS64.TRYWAIT P0, [R9+URZ+0x19ca0], R11 ;  /* 0x019ca00b090075a7 */ /* 0x0022a4000800017f */
[----:B--2---:R-:W-:Y:S05]  /*1ba80*/  @!P0 NANOSLEEP.SYNCS 0x989680 ;  /* 0x009896800000895d */ /* 0x004fea0003900000 */
[----:B------:R-:W2:Y:S02]  /*1ba90*/  @!P0 SYNCS.PHASECHK.TRANS64 P0, [R9+URZ+0x19ca0], R11 ;  /* 0x019ca00b090085a7 */ /* 0x000ea4000800007f */
[----:B--2---:R-:W-:Y:S05]  /*1baa0*/  @!P0 BRA `(.L_x_462) ;  /* 0xfffffffc00f08947 */ /* 0x004fea000383ffff */
[----:B------:R-:W-:Y:S05]  /*1bab0*/  BRA `(.L_x_603) ;  /* 0xffffffa000807947 */ /* 0x000fea000383ffff */
.L_x_469:
[----:B0-----:R0:W2:Y:S02]  /*1bac0*/  SYNCS.PHASECHK.TRANS64.TRYWAIT P0, [R9+URZ+0x19cc0], R11 ;  /* 0x019cc00b090075a7 */ /* 0x0010a4000800017f */
[----:B--2---:R-:W-:Y:S05]  /*1bad0*/  @!P0 NANOSLEEP.SYNCS 0x989680 ;  /* 0x009896800000895d */ /* 0x004fea0003900000 */
[----:B------:R-:W2:Y:S02]  /*1bae0*/  @!P0 SYNCS.PHASECHK.TRANS64 P0, [R9+URZ+0x19cc0], R11 ;  /* 0x019cc00b090085a7 */ /* 0x000ea4000800007f */
[----:B--2---:R-:W-:Y:S05]  /*1baf0*/  @!P0 BRA `(.L_x_469) ;  /* 0xfffffffc00f08947 */ /* 0x004fea000383ffff */
[----:B------:R-:W-:Y:S05]  /*1bb00*/  BRA `(.L_x_604) ;  /* 0xffffffa4007c7947 */ /* 0x000fea000383ffff */
.L_x_478:
[----:B--2---:R2:W3:Y:S02]  /*1bb10*/  SYNCS.PHASECHK.TRANS64.TRYWAIT P2, [R9+URZ+0x19ca0], R8 ;  /* 0x019ca008090075a7 */ /* 0x0044e4000804017f */
[----:B---3--:R-:W-:Y:S05]  /*1bb20*/  @!P2 NANOSLEEP.SYNCS 0x989680 ;  /* 0x009896800000a95d */ /* 0x008fea0003900000 */
[----:B------:R-:W3:Y:S02]  /*1bb30*/  @!P2 SYNCS.PHASECHK.TRANS64 P2, [R9+URZ+0x19ca0], R8 ;  /* 0x019ca0080900a5a7 */ /* 0x000ee4000804007f */
[----:B---3--:R-:W-:Y:S05]  /*1bb40*/  @!P2 BRA `(.L_x_478) ;  /* 0xfffffffc00f0a947 */ /* 0x008fea000383ffff */
[----:B------:R-:W-:Y:S05]  /*1bb50*/  BRA `(.L_x_605) ;  /* 0xffffffa800b07947 */ /* 0x000fea000383ffff */
.L_x_485:
[----:B0-----:R0:W1:Y:S02]  /*1bb60*/  SYNCS.PHASECHK.TRANS64.TRYWAIT P2, [R9+URZ+0x19cc0], R8 ;  /* 0x019cc008090075a7 */ /* 0x001064000804017f */
[----:B-1----:R-:W-:Y:S05]  /*1bb70*/  @!P2 NANOSLEEP.SYNCS 0x989680 ;  /* 0x009896800000a95d */ /* 0x002fea0003900000 */
[----:B------:R-:W1:Y:S02]  /*1bb80*/  @!P2 SYNCS.PHASECHK.TRANS64 P2, [R9+URZ+0x19cc0], R8 ;  /* 0x019cc0080900a5a7 */ /* 0x000e64000804007f */
[----:B-1----:R-:W-:Y:S05]  /*1bb90*/  @!P2 BRA `(.L_x_485) ;  /* 0xfffffffc00f0a947 */ /* 0x002fea000383ffff */
[----:B------:R-:W-:Y:S05]  /*1bba0*/  BRA `(.L_x_606) ;  /* 0xffffffac00a87947 */ /* 0x000fea000383ffff */
.L_x_504:
[----:B------:R-:W3:Y:S01]  /*1bbb0*/  S2R R20, SR_TID.X ;  /* 0x0000000000147919 */ /* 0x000ee20000002100 */
[----:B------:R-:W-:Y:S01]  /*1bbc0*/  BSSY B0, `(.L_x_607) ;  /* 0x000000a000007945 */ /* 0x000fe20003800000 */
[----:B------:R-:W-:Y:S02]  /*1bbd0*/  IMAD.MOV.U32 R12, RZ, RZ, RZ ;  /* 0x000000ffff0c7224 */ /* 0x000fe400078e00ff */
[----:B-1----:R-:W-:Y:S02]  /*1bbe0*/  IMAD.MOV.U32 R11, RZ, RZ, 0x1f ;  /* 0x0000001fff0b7424 */ /* 0x002fe400078e00ff */
[----:B------:R-:W-:Y:S01]  /*1bbf0*/  IMAD.MOV.U32 R15, RZ, RZ, -0x1 ;  /* 0xffffffffff0f7424 */ /* 0x000fe200078e00ff */
[----:B---3--:R-:W-:-:S04]  /*1bc00*/  SHF.R.U32.HI R20, RZ, 0x5, R20 ;  /* 0x00000005ff147819 */ /* 0x008fc80000011614 */
[----:B------:R-:W-:-:S05]  /*1bc10*/  LOP3.LUT R20, R20, 0x3, RZ, 0xc0, !PT ;  /* 0x0000000314147812 */ /* 0x000fca00078ec0ff */
[----:B------:R-:W-:-:S07]  /*1bc20*/  IMAD.MOV.U32 R13, RZ, RZ, R20 ;  /* 0x000000ffff0d7224 */ /* 0x000fce00078e0014 */
[----:B0-2---:R-:W-:Y:S05]  /*1bc30*/  WARPSYNC.COLLECTIVE R15, `(.L_x_608) ;  /* 0x000000000f087348 */ /* 0x005fea0003c00000 */
[----:B------:R1:W3:Y:S02]  /*1bc40*/  SHFL.IDX P6, R14, R13, R12, R11 ;  /* 0x0000000c0d0e7389 */ /* 0x0002e400000c000b */
[----:B0123--:R-:W-:Y:S01]  /*1bc50*/  ENDCOLLECTIVE ;  /* 0x000000000000791b */ /* 0x00ffe20003800000 */
.L_x_608:
[----:B------:R-:W-:Y:S05]  /*1bc60*/  BSYNC B0 ;  /* 0x0000000000007941 */ /* 0x000fea0003800000 */
.L_x_607:
[----:B------:R-:W-:Y:S05]  /*1bc70*/  BRA `(.L_x_609) ;  /* 0xffffffbc00207947 */ /* 0x000fea000383ffff */
.L_x_506:
[----:B------:R-:W-:Y:S01]  /*1bc80*/  BSSY B0, `(.L_x_610) ;  /* 0x0000006000007945 */ /* 0x000fe20003800000 */
[----:B------:R-:W-:-:S07]  /*1bc90*/  IMAD.MOV.U32 R15, RZ, RZ, -0x1 ;  /* 0xffffffffff0f7424 */ /* 0x000fce00078e00ff */
[----:B0123--:R-:W-:Y:S05]  /*1bca0*/  WARPSYNC.COLLECTIVE R15, `(.L_x_611) ;  /* 0x000000000f0c7348 */ /* 0x00ffea0003c00000 */
[----:B------:R-:W-:Y:S02]  /*1bcb0*/  ELECT P6, UR62, PT ;  /* 0x00000000003e782f */ /* 0x000fe400038c0000 */
[----:B------:R-:W-:Y:S01]  /*1bcc0*/  MOV R14, UR62 ;  /* 0x0000003e000e7c02 */ /* 0x000fe20008000f00 */
[----:B0123--:R-:W-:Y:S10]  /*1bcd0*/  ENDCOLLECTIVE ;  /* 0x000000000000791b */ /* 0x00fff40003800000 */
.L_x_611:
[----:B------:R-:W-:Y:S05]  /*1bce0*/  BSYNC B0 ;  /* 0x0000000000007941 */ /* 0x000fea0003800000 */
.L_x_610:
[----:B------:R-:W-:Y:S05]  /*1bcf0*/  BRA `(.L_x_612) ;  /* 0xffffffbc00287947 */ /* 0x000fea000383ffff */
.L_x_508:
[----:B---3--:R3:W4:Y:S02]  /*1bd00*/  SYNCS.PHASECHK.TRANS64.TRYWAIT P0, [R4+URZ+0x19c80], R3 ;  /* 0x019c8003040075a7 */ /* 0x008724000800017f */
[----:B----4-:R-:W-:Y:S05]  /*1bd10*/  @!P0 NANOSLEEP.SYNCS 0x989680 ;  /* 0x009896800000895d */ /* 0x010fea0003900000 */
[----:B------:R-:W4:Y:S02]  /*1bd20*/  @!P0 SYNCS.PHASECHK.TRANS64 P0, [R4+URZ+0x19c80], R3 ;  /* 0x019c8003040085a7 */ /* 0x000f24000800007f */
[----:B----4-:R-:W-:Y:S05]  /*1bd30*/  @!P0 BRA `(.L_x_508) ;  /* 0xfffffffc00f08947 */ /* 0x010fea000383ffff */
[----:B------:R-:W-:Y:S05]  /*1bd40*/  BRA `(.L_x_613) ;  /* 0xffffffbc008c7947 */ /* 0x000fea000383ffff */
.L_x_510:
[----:B0-----:R0:W4:Y:S02]  /*1bd50*/  SYNCS.PHASECHK.TRANS64.TRYWAIT P0, [R4+URZ+0x19c40], R3 ;  /* 0x019c4003040075a7 */ /* 0x001124000800017f */
[----:B----4-:R-:W-:Y:S05]  /*1bd60*/  @!P0 NANOSLEEP.SYNCS 0x989680 ;  /* 0x009896800000895d */ /* 0x010fea0003900000 */
[----:B------:R-:W4:Y:S02]  /*1bd70*/  @!P0 SYNCS.PHASECHK.TRANS64 P0, [R4+URZ+0x19c40], R3 ;  /* 0x019c4003040085a7 */ /* 0x000f24000800007f */
[----:B----4-:R-:W-:Y:S05]  /*1bd80*/  @!P0 BRA `(.L_x_510) ;  /* 0xfffffffc00f08947 */ /* 0x010fea000383ffff */
[----:B------:R-:W-:Y:S05]  /*1bd90*/  BRA `(.L_x_614) ;  /* 0xffffffc000087947 */ /* 0x000fea000383ffff */
.L_x_514:
[----:B------:R-:W-:Y:S02]  /*1bda0*/  IMAD.MOV.U32 R13, RZ, RZ, R4 ;  /* 0x000000ffff0d7224 */ /* 0x000fe400078e0004 */
[----:B------:R-:W-:Y:S02]  /*1bdb0*/  IMAD.MOV.U32 R12, RZ, RZ, RZ ;  /* 0x000000ffff0c7224 */ /* 0x000fe400078e00ff */
[----:B------:R-:W-:Y:S02]  /*1bdc0*/  IMAD.MOV.U32 R11, RZ, RZ, 0x1e1f ;  /* 0x00001e1fff0b7424 */ /* 0x000fe400078e00ff */
[----:B------:R-:W-:Y:S02]  /*1bdd0*/  IMAD.MOV.U32 R15, RZ, RZ, -0x1 ;  /* 0xffffffffff0f7424 */ /* 0x000fe400078e00ff */
[----:B-----5:R-:W-:Y:S02]  /*1bde0*/  IMAD R0, R21, R9, RZ ;  /* 0x0000000915007224 */ /* 0x020fe400078e02ff */
[----:B------:R-:W-:-:S07]  /*1bdf0*/  IMAD R25, R25, 0xc0, R20 ;  /* 0x000000c019197824 */ /* 0x000fce00078e0214 */
[----:B------:R-:W-:Y:S05]  /*1be00*/  WARPSYNC.COLLECTIVE R15, `(.L_x_615) ;  /* 0x000000000f087348 */ /* 0x000fea0003c00000 */
[----:B------:R0:W1:Y:S02]  /*1be10*/  SHFL.IDX P6, R14, R13, R12, R11 ;  /* 0x0000000c0d0e7389 */ /* 0x00006400000c000b */
[----:B01----:R-:W-:Y:S01]  /*1be20*/  ENDCOLLECTIVE ;  /* 0x000000000000791b */ /* 0x003fe20003800000 */
.L_x_615:
[----:B------:R-:W-:Y:S01]  /*1be30*/  ISETP.GE.AND P4, PT, R25, R0, PT ;  /* 0x000000001900720c */ /* 0x000fe20003f86270 */
[----:B------:R-:W-:Y:S02]  /*1be40*/  IMAD.MOV.U32 R13, RZ, RZ, R6 ;  /* 0x000000ffff0d7224 */ /* 0x000fe400078e0006 */
[----:B------:R-:W-:-:S10]  /*1be50*/  IMAD.MOV.U32 R2, RZ, RZ, R14 ;  /* 0x000000ffff027224 */ /* 0x000fd400078e000e */
[----:B------:R-:W-:Y:S05]  /*1be60*/  WARPSYNC.COLLECTIVE R15, `(.L_x_616) ;  /* 0x000000000f087348 */ /* 0x000fea0003c00000 */
[----:B------:R0:W1:Y:S02]  /*1be70*/  SHFL.IDX P6, R14, R13, R12, R11 ;  /* 0x0000000c0d0e7389 */ /* 0x00006400000c000b */
[----:B01----:R-:W-:Y:S01]  /*1be80*/  ENDCOLLECTIVE ;  /* 0x000000000000791b */ /* 0x003fe20003800000 */
.L_x_616:
[----:B------:R-:W-:Y:S01]  /*1be90*/  MOV R13, R4 ;  /* 0x00000004000d7202 */ /* 0x000fe20000000f00 */
[----:B------:R-:W-:Y:S02]  /*1bea0*/  IMAD.MOV.U32 R12, RZ, RZ, 0x1 ;  /* 0x00000001ff0c7424 */ /* 0x000fe400078e00ff */
[----:B------:R-:W-:-:S07]  /*1beb0*/  IMAD.MOV.U32 R3, RZ, RZ, R14 ;  /* 0x000000ffff037224 */ /* 0x000fce00078e000e */
[----:B------:R-:W-:Y:S05]  /*1bec0*/  WARPSYNC.COLLECTIVE R15, `(.L_x_617) ;  /* 0x000000000f087348 */ /* 0x000fea0003c00000 */
[----:B------:R0:W1:Y:S02]  /*1bed0*/  SHFL.IDX P6, R14, R13, R12, R11 ;  /* 0x0000000c0d0e7389 */ /* 0x00006400000c000b */
[----:B01----:R-:W-:Y:S01]  /*1bee0*/  ENDCOLLECTIVE ;  /* 0x000000000000791b */ /* 0x003fe20003800000 */
.L_x_617:
[----:B------:R-:W-:-:S05]  /*1bef0*/  @!P4 IADD3 R3, P3, R10, R3, RZ ;  /* 0x000000030a03c210 */ /* 0x000fca0007f7e0ff */
[----:B------:R-:W-:-:S05]  /*1bf00*/  @!P4 IMAD.X R2, RZ, RZ, R2, P3 ;  /* 0x000000ffff02c224 */ /* 0x000fca00018e0602 */
[----:B------:R-:W-:Y:S01]  /*1bf10*/  @!P4 LOP3.LUT R3, R3, R2, RZ, 0x3c, !PT ;  /* 0x000000020303c212 */ /* 0x000fe200078e3cff */
[----:B------:R-:W-:-:S03]  /*1bf20*/  IMAD.MOV.U32 R13, RZ, RZ, R6 ;  /* 0x000000ffff0d7224 */ /* 0x000fc600078e0006 */
[----:B------:R-:W-:-:S04]  /*1bf30*/  @!P4 LOP3.LUT R2, R3, R2, RZ, 0x3c, !PT ;  /* 0x000000020302c212 */ /* 0x000fc800078e3cff */
[----:B------:R-:W-:Y:S01]  /*1bf40*/  @!P4 LOP3.LUT R3, R3, R2, RZ, 0x3c, !PT ;  /* 0x000000020303c212 */ /* 0x000fe200078e3cff */
[----:B------:R-:W-:-:S07]  /*1bf50*/  IMAD.MOV.U32 R4, RZ, RZ, R14 ;  /* 0x000000ffff047224 */ /* 0x000fce00078e000e */
[----:B------:R-:W-:Y:S05]  /*1bf60*/  WARPSYNC.COLLECTIVE R15, `(.L_x_618) ;  /* 0x000000000f087348 */ /* 0x000fea0003c00000 */
[----:B------:R0:W1:Y:S02]  /*1bf70*/  SHFL.IDX P6, R14, R13, R12, R11 ;  /* 0x0000000c0d0e7389 */ /* 0x00006400000c000b */
[----:B01----:R-:W-:Y:S01]  /*1bf80*/  ENDCOLLECTIVE ;  /* 0x000000000000791b */ /* 0x003fe20003800000 */
.L_x_618:
[----:B------:R-:W-:Y:S01]  /*1bf90*/  @!PT LDS RZ, [RZ] ;  /* 0x00000000fffff984 */ /* 0x000fe20000000800 */
[----:B------:R-:W-:Y:S01]  /*1bfa0*/  @!PT LDS RZ, [RZ] ;  /* 0x00000000fffff984 */ /* 0x000fe20000000800 */
[----:B------:R-:W-:Y:S01]  /*1bfb0*/  @!PT LDS RZ, [RZ] ;  /* 0x00000000fffff984 */ /* 0x000fe20000000800 */
[----:B------:R-:W-:Y:S04]  /*1bfc0*/  @!P4 LDGSTS.E.BYPASS.LTC128B.128 [R8+0xf000], desc[UR40][R2.64], !P2 ;  /* 0x0f0000000208cfae */ /* 0x000fe8000d101d68 */
[----:B------:R-:W-:Y:S04]  /*1bfd0*/  @!P4 LDGSTS.E.BYPASS.LTC128B.128 [R8+0x10800], desc[UR40][R2.64+0x20], !P1 ;  /* 0x108000200208cfae */ /* 0x000fe8000c901d68 */
[----:B------:R0:W-:Y:S01]  /*1bfe0*/  @!P4 LDGSTS.E.BYPASS.LTC128B.128 [R8+0x12000], desc[UR40][R2.64+0x40], !P0 ;  /* 0x120000400208cfae */ /* 0x0001e2000c101d68 */
[----:B------:R-:W-:Y:S02]  /*1bff0*/  IMAD.MOV.U32 R13, RZ, RZ, R5 ;  /* 0x000000ffff0d7224 */ /* 0x000fe400078e0005 */
[----:B------:R-:W-:-:S02]  /*1c000*/  IMAD.MOV.U32 R12, RZ, RZ, RZ ;  /* 0x000000ffff0c7224 */ /* 0x000fc400078e00ff */
[----:B0-----:R-:W-:Y:S02]  /*1c010*/  VIADD R3, R25, 0x40 ;  /* 0x0000004019037836 */ /* 0x001fe40000000000 */
[----:B------:R-:W-:-:S07]  /*1c020*/  IMAD.MOV.U32 R6, RZ, RZ, R14 ;  /* 0x000000ffff067224 */ /* 0x000fce00078e000e */
[----:B------:R-:W-:Y:S05]  /*1c030*/  WARPSYNC.COLLECTIVE R15, `(.L_x_619) ;  /* 0x000000000f087348 */ /* 0x000fea0003c00000 */
[----:B------:R0:W1:Y:S02]  /*1c040*/  SHFL.IDX P6, R14, R13, R12, R11 ;  /* 0x0000000c0d0e7389 */ /* 0x00006400000c000b */
[----:B01----:R-:W-:Y:S01]  /*1c050*/  ENDCOLLECTIVE ;  /* 0x000000000000791b */ /* 0x003fe20003800000 */
.L_x_619:
[----:B------:R-:W-:-:S13]  /*1c060*/  ISETP.GE.AND P4, PT, R3, R0, PT ;  /* 0x000000000300720c */ /* 0x000fda0003f86270 */
[----:B------:R-:W-:Y:S01]  /*1c070*/  @!P4 IADD3 R2, P3, R10, R6, RZ ;  /* 0x000000060a02c210 */ /* 0x000fe20007f7e0ff */
[----:B------:R-:W-:-:S04]  /*1c080*/  IMAD.MOV.U32 R13, RZ, RZ, R7 ;  /* 0x000000ffff0d7224 */ /* 0x000fc800078e0007 */
[----:B------:R-:W-:-:S05]  /*1c090*/  @!P4 IMAD.X R3, RZ, RZ, R4, P3 ;  /* 0x000000ffff03c224 */ /* 0x000fca00018e0604 */
[----:B------:R-:W-:Y:S01]  /*1c0a0*/  @!PT LDS RZ, [RZ] ;  /* 0x00000000fffff984 */ /* 0x000fe20000000800 */
[----:B------:R-:W-:Y:S01]  /*1c0b0*/  @!PT LDS RZ, [RZ] ;  /* 0x00000000fffff984 */ /* 0x000fe20000000800 */
[----:B------:R-:W-:Y:S01]  /*1c0c0*/  @!PT LDS RZ, [RZ] ;  /* 0x00000000fffff984 */ /* 0x000fe20000000800 */
[----:B------:R-:W-:Y:S04]  /*1c0d0*/  @!P4 LDGSTS.E.BYPASS.LTC128B.128 [R8+0xf800], desc[UR40][R2.64], !P2 ;  /* 0x0f8000000208cfae */ /* 0x000fe8000d101d68 */
[----:B------:R-:W-:Y:S04]  /*1c0e0*/  @!P4 LDGSTS.E.BYPASS.LTC128B.128 [R8+0x11000], desc[UR40][R2.64+0x20], !P1 ;  /* 0x110000200208cfae */ /* 0x000fe8000c901d68 */
[----:B------:R0:W-:Y:S02]  /*1c0f0*/  @!P4 LDGSTS.E.BYPASS.LTC128B.128 [R8+0x12800], desc[UR40][R2.64+0x40], !P0 ;  /* 0x128000400208cfae */ /* 0x0001e4000c101d68 */
[----:B0-----:R-:W-:-:S07]  /*1c100*/  IMAD.MOV.U32 R3, RZ, RZ, R14 ;  /* 0x000000ffff037224 */ /* 0x001fce00078e000e */
[----:B------:R-:W-:Y:S05]  /*1c110*/  WARPSYNC.COLLECTIVE R15, `(.L_x_620) ;  /* 0x000000000f087348 */ /* 0x000fea0003c00000 */
[----:B------:R0:W1:Y:S02]  /*1c120*/  SHFL.IDX P6, R14, R13, R12, R11 ;  /* 0x0000000c0d0e7389 */ /* 0x00006400000c000b */
[----:B01----:R-:W-:Y:S01]  /*1c130*/  ENDCOLLECTIVE ;  /* 0x000000000000791b */ /* 0x003fe20003800000 */
.L_x_620:
[----:B------:R-:W-:Y:S01]  /*1c140*/  IMAD.MOV.U32 R2, RZ, RZ, R14 ;  /* 0x000000ffff027224 */ /* 0x000fe200078e000e */
[----:B------:R-:W-:Y:S06]  /*1c150*/  BRA `(.L_x_621) ;  /* 0xffffffc400ec7947 */ /* 0x000fec000383ffff */
.L_x_519:
[----:B--2---:R2:W3:Y:S02]  /*1c160*/  SYNCS.PHASECHK.TRANS64.TRYWAIT P0, [R18+URZ+0x19c20], R0 ;  /* 0x019c2000120075a7 */ /* 0x0044e4000800017f */
[----:B---3--:R-:W-:Y:S05]  /*1c170*/  @!P0 NANOSLEEP.SYNCS 0x989680 ;  /* 0x009896800000895d */ /* 0x008fea0003900000 */
[----:B------:R-:W3:Y:S02]  /*1c180*/  @!P0 SYNCS.PHASECHK.TRANS64 P0, [R18+URZ+0x19c20], R0 ;  /* 0x019c2000120085a7 */ /* 0x000ee4000800007f */
[----:B---3--:R-:W-:Y:S05]  /*1c190*/  @!P0 BRA `(.L_x_519) ;  /* 0xfffffffc00f08947 */ /* 0x008fea000383ffff */
[----:B------:R-:W-:Y:S05]  /*1c1a0*/  BRA `(.L_x_622) ;  /* 0xffffffc8005c7947 */ /* 0x000fea000383ffff */
.L_x_525:
[----:B0-----:R0:W1:Y:S02]  /*1c1b0*/  SYNCS.PHASECHK.TRANS64.TRYWAIT P0, [R6+URZ+0x19c80], R5 ;  /* 0x019c8005060075a7 */ /* 0x001064000800017f */
[----:B-1----:R-:W-:Y:S05]  /*1c1c0*/  @!P0 NANOSLEEP.SYNCS 0x989680 ;  /* 0x009896800000895d */ /* 0x002fea0003900000 */
[----:B------:R-:W1:Y:S02]  /*1c1d0*/  @!P0 SYNCS.PHASECHK.TRANS64 P0, [R6+URZ+0x19c80], R5 ;  /* 0x019c8005060085a7 */ /* 0x000e64000800007f */
[----:B-1----:R-:W-:Y:S05]  /*1c1e0*/  @!P0 BRA `(.L_x_525) ;  /* 0xfffffffc00f08947 */ /* 0x002fea000383ffff */
[----:B------:R-:W-:Y:S05]  /*1c1f0*/  BRA `(.L_x_623) ;  /* 0xffffffcc00087947 */ /* 0x000fea000383ffff */
.L_x_532:
[----:B-1----:R1:W2:Y:S02]  /*1c200*/  SYNCS.PHASECHK.TRANS64.TRYWAIT P0, [R6+URZ+0x19c40], R5 ;  /* 0x019c4005060075a7 */ /* 0x0022a4000800017f */
[----:B--2---:R-:W-:Y:S05]  /*1c210*/  @!P0 NANOSLEEP.SYNCS 0x989680 ;  /* 0x009896800000895d */ /* 0x004fea0003900000 */
[----:B------:R-:W2:Y:S02]  /*1c220*/  @!P0 SYNCS.PHASECHK.TRANS64 P0, [R6+URZ+0x19c40], R5 ;  /* 0x019c4005060085a7 */ /* 0x000ea4000800007f */
[----:B--2---:R-:W-:Y:S05]  /*1c230*/  @!P0 BRA `(.L_x_532) ;  /* 0xfffffffc00f08947 */ /* 0x004fea000383ffff */
[----:B------:R-:W-:Y:S05]  /*1c240*/  BRA `(.L_x_624) ;  /* 0xffffffd000047947 */ /* 0x000fea000383ffff */
.L_x_540:
[----:B0-----:R0:W1:Y:S02]  /*1c250*/  SYNCS.PHASECHK.TRANS64.TRYWAIT P0, [R3+URZ+0x19c70], R4 ;  /* 0x019c7004030075a7 */ /* 0x001064000800017f */
[----:B-1----:R-:W-:Y:S05]  /*1c260*/  @!P0 NANOSLEEP.SYNCS 0x989680 ;  /* 0x009896800000895d */ /* 0x002fea0003900000 */
[----:B------:R-:W1:Y:S02]  /*1c270*/  @!P0 SYNCS.PHASECHK.TRANS64 P0, [R3+URZ+0x19c70], R4 ;  /* 0x019c7004030085a7 */ /* 0x000e64000800007f */
[----:B-1----:R-:W-:Y:S05]  /*1c280*/  @!P0 BRA `(.L_x_540) ;  /* 0xfffffffc00f08947 */ /* 0x002fea000383ffff */
[----:B------:R-:W-:Y:S05]  /*1c290*/  BRA `(.L_x_625) ;  /* 0xffffffd400187947 */ /* 0x000fea000383ffff */
.L_x_542:
[----:B0-----:R0:W1:Y:S02]  /*1c2a0*/  SYNCS.PHASECHK.TRANS64.TRYWAIT P0, [R3+URZ+0x19c60], R4 ;  /* 0x019c6004030075a7 */ /* 0x001064000800017f */
[----:B-1----:R-:W-:Y:S05]  /*1c2b0*/  @!P0 NANOSLEEP.SYNCS 0x989680 ;  /* 0x009896800000895d */ /* 0x002fea0003900000 */
[----:B------:R-:W1:Y:S02]  /*1c2c0*/  @!P0 SYNCS.PHASECHK.TRANS64 P0, [R3+URZ+0x19c60], R4 ;  /* 0x019c6004030085a7 */ /* 0x000e64000800007f */
[----:B-1----:R-:W-:Y:S05]  /*1c2d0*/  @!P0 BRA `(.L_x_542) ;  /* 0xfffffffc00f08947 */ /* 0x002fea000383ffff */
[----:B------:R-:W-:Y:S05]  /*1c2e0*/  BRA `(.L_x_626) ;  /* 0xffffffd400207947 */ /* 0x000fea000383ffff */
.L_x_549:
[----:B-1----:R1:W2:Y:S02]  /*1c2f0*/  SYNCS.PHASECHK.TRANS64.TRYWAIT P1, [R3+URZ+0x19c70], R0 ;  /* 0x019c7000030075a7 */ /* 0x0022a4000802017f */
[----:B--2---:R-:W-:Y:S05]  /*1c300*/  @!P1 NANOSLEEP.SYNCS 0x989680 ;  /* 0x009896800000995d */ /* 0x004fea0003900000 */
[----:B------:R-:W2:Y:S02]  /*1c310*/  @!P1 SYNCS.PHASECHK.TRANS64 P1, [R3+URZ+0x19c70], R0 ;  /* 0x019c7000030095a7 */ /* 0x000ea4000802007f */
[----:B--2---:R-:W-:Y:S05]  /*1c320*/  @!P1 BRA `(.L_x_549) ;  /* 0xfffffffc00f09947 */ /* 0x004fea000383ffff */
[----:B------:R-:W-:Y:S05]  /*1c330*/  BRA `(.L_x_627) ;  /* 0xffffffd8008c7947 */ /* 0x000fea000383ffff */
.L_x_551:
[----:B-1----:R1:W2:Y:S02]  /*1c340*/  SYNCS.PHASECHK.TRANS64.TRYWAIT P1, [R3+URZ+0x19c60], R0 ;  /* 0x019c6000030075a7 */ /* 0x0022a4000802017f */
[----:B--2---:R-:W-:Y:S05]  /*1c350*/  @!P1 NANOSLEEP.SYNCS 0x989680 ;  /* 0x009896800000995d */ /* 0x004fea0003900000 */
[----:B------:R-:W2:Y:S02]  /*1c360*/  @!P1 SYNCS.PHASECHK.TRANS64 P1, [R3+URZ+0x19c60], R0 ;  /* 0x019c6000030095a7 */ /* 0x000ea4000802007f */
[----:B--2---:R-:W-:Y:S05]  /*1c370*/  @!P1 BRA `(.L_x_551) ;  /* 0xfffffffc00f09947 */ /* 0x004fea000383ffff */
[----:B------:R-:W-:Y:S05]  /*1c380*/  BRA `(.L_x_628) ;  /* 0xffffffd800907947 */ /* 0x000fea000383ffff */
.L_x_555:
[----:B------:R-:W-:Y:S01]  /*1c390*/  BSSY B0, `(.L_x_629) ;  /* 0x0000008000007945 */ /* 0x000fe20003800000 */
[----:B------:R-:W-:Y:S02]  /*1c3a0*/  IMAD.MOV.U32 R13, RZ, RZ, R24 ;  /* 0x000000ffff0d7224 */ /* 0x000fe400078e0018 */
[----:B------:R-:W-:Y:S02]  /*1c3b0*/  IMAD.MOV.U32 R12, RZ, RZ, RZ ;  /* 0x000000ffff0c7224 */ /* 0x000fe400078e00ff */
[----:B-1----:R-:W-:Y:S02]  /*1c3c0*/  IMAD.MOV.U32 R11, RZ, RZ, 0x1f ;  /* 0x0000001fff0b7424 */ /* 0x002fe400078e00ff */
[----:B------:R-:W-:-:S07]  /*1c3d0*/  IMAD.MOV.U32 R15, RZ, RZ, -0x1 ;  /* 0xffffffffff0f7424 */ /* 0x000fce00078e00ff */
[----:B------:R-:W-:Y:S05]  /*1c3e0*/  WARPSYNC.COLLECTIVE R15, `(.L_x_630) ;  /* 0x000000000f087348 */ /* 0x000fea0003c00000 */
[----:B------:R0:W1:Y:S02]  /*1c3f0*/  SHFL.IDX P6, R14, R13, R12, R11 ;  /* 0x0000000c0d0e7389 */ /* 0x00006400000c000b */
[----:B01----:R-:W-:Y:S01]  /*1c400*/  ENDCOLLECTIVE ;  /* 0x000000000000791b */ /* 0x003fe20003800000 */
.L_x_630:
[----:B------:R-:W-:Y:S05]  /*1c410*/  BSYNC B0 ;  /* 0x0000000000007941 */ /* 0x000fea0003800000 */
.L_x_629:
[----:B------:R-:W-:Y:S01]  /*1c420*/  IMAD.MOV.U32 R13, RZ, RZ, R24 ;  /* 0x000000ffff0d7224 */ /* 0x000fe200078e0018 */
[----:B------:R-:W-:Y:S01]  /*1c430*/  MOV R15, 0xffffffff ;  /* 0xffffffff000f7802 */ /* 0x000fe20000000f00 */
[----:B------:R-:W-:Y:S02]  /*1c440*/  IMAD.MOV.U32 R12, RZ, RZ, 0x1 ;  /* 0x00000001ff0c7424 */ /* 0x000fe400078e00ff */
[----:B------:R-:W-:Y:S02]  /*1c450*/  IMAD.MOV.U32 R11, RZ, RZ, 0x1f ;  /* 0x0000001fff0b7424 */ /* 0x000fe400078e00ff */
[----:B------:R-:W-:Y:S02]  /*1c460*/  IMAD.IADD R8, R27, 0x1, R9 ;  /* 0x000000011b087824 */ /* 0x000fe400078e0209 */
[----:B------:R-:W-:-:S07]  /*1c470*/  IMAD.MOV.U32 R0, RZ, RZ, R14 ;  /* 0x000000ffff007224 */ /* 0x000fce00078e000e */
[----:B------:R-:W-:Y:S05]  /*1c480*/  WARPSYNC.COLLECTIVE R15, `(.L_x_631) ;  /* 0x000000000f087348 */ /* 0x000fea0003c00000 */
[----:B------:R0:W1:Y:S02]  /*1c490*/  SHFL.IDX P6, R14, R13, R12, R11 ;  /* 0x0000000c0d0e7389 */ /* 0x00006400000c000b */
[----:B01----:R-:W-:Y:S01]  /*1c4a0*/  ENDCOLLECTIVE ;  /* 0x000000000000791b */ /* 0x003fe20003800000 */
.L_x_631:
[----:B------:R-:W-:Y:S02]  /*1c4b0*/  ULDC UR4, c[0x0][0xc3c] ;  /* 0x00030f0000047ab9 */ /* 0x000fe40000000800 */
[----:B------:R-:W-:-:S13]  /*1c4c0*/  ISETP.GE.OR P1, PT, R8, UR4, !P0 ;  /* 0x0000000408007c0c */ /* 0x000fda000c726670 */
[----:B------:R-:W0:Y:S08]  /*1c4d0*/  @!P1 LDC.64 R2, c[0x0][0xc80] ;  /* 0x00032000ff029b82 */ /* 0x000e300000000a00 */
[----:B------:R-:W1:Y:S01]  /*1c4e0*/  @!P1 LDC.64 R4, c[0x0][0xc78] ;  /* 0x00031e00ff049b82 */ /* 0x000e620000000a00 */
[----:B------:R-:W-:Y:S02]  /*1c4f0*/  IMAD.MOV.U32 R11, RZ, RZ, RZ ;  /* 0x000000ffff0b7224 */ /* 0x000fe400078e00ff */
[----:B------:R-:W-:-:S02]  /*1c500*/  IMAD.MOV.U32 R6, RZ, RZ, R14 ;  /* 0x000000ffff067224 */ /* 0x000fc400078e000e */
[----:B0-----:R-:W-:-:S05]  /*1c510*/  @!P1 IMAD.WIDE R2, R8, 0x4, R2 ;  /* 0x0000000408029825 */ /* 0x001fca00078e0202 */
[----:B------:R1:W2:Y:S02]  /*1c520*/  @!P1 LDG.E R7, desc[UR40][R2.64] ;  /* 0x0000002802079981 */ /* 0x0002a4000c1e1900 */
[----:B-1----:R-:W-:-:S06]  /*1c530*/  @!P1 IMAD.WIDE R2, R8, 0x4, R4 ;  /* 0x0000000408029825 */ /* 0x002fcc00078e0204 */
[----:B------:R-:W3:Y:S01]  /*1c540*/  @!P1 LDG.E R2, desc[UR40][R2.64] ;  /* 0x0000002802029981 */ /* 0x000ee2000c1e1900 */
[----:B------:R-:W-:Y:S01]  /*1c550*/  IMAD.MOV.U32 R4, RZ, RZ, RZ ;  /* 0x000000ffff047224 */ /* 0x000fe200078e00ff */
[C---:B------:R-:W-:Y:S01]  /*1c560*/  ISETP.GE.U32.AND P2, PT, R9.reuse, 0x2, PT ;  /* 0x000000020900780c */ /* 0x040fe20003f46070 */
[----:B------:R-:W-:Y:S01]  /*1c570*/  IMAD.MOV.U32 R24, RZ, RZ, RZ ;  /* 0x000000ffff187224 */ /* 0x000fe200078e00ff */
[C---:B------:R-:W-:Y:S02]  /*1c580*/  ISETP.GE.U32.AND P3, PT, R9.reuse, 0x4, PT ;  /* 0x000000040900780c */ /* 0x040fe40003f66070 */
[C---:B------:R-:W-:Y:S02]  /*1c590*/  ISETP.GE.U32.AND P4, PT, R9.reuse, 0x8, PT ;  /* 0x000000080900780c */ /* 0x040fe40003f86070 */
[----:B------:R-:W-:Y:S01]  /*1c5a0*/  ISETP.GE.U32.AND P5, PT, R9, 0x10, PT ;  /* 0x000000100900780c */ /* 0x000fe20003fa6070 */
[----:B--2---:R-:W-:Y:S02]  /*1c5b0*/  @!P1 IMAD.MOV.U32 R4, RZ, RZ, R7 ;  /* 0x000000ffff049224 */ /* 0x004fe400078e0007 */
[----:B------:R-:W-:-:S02]  /*1c5c0*/  IMAD.MOV.U32 R7, RZ, RZ, RZ ;  /* 0x000000ffff077224 */ /* 0x000fc400078e00ff */
[----:B---3--:R-:W-:Y:S01]  /*1c5d0*/  @!P1 IMAD.MOV.U32 R7, RZ, RZ, R2 ;  /* 0x000000ffff079224 */ /* 0x008fe200078e0002 */
[----:B------:R-:W-:-:S03]  /*1c5e0*/  ISETP.NE.AND P1, PT, R9, RZ, PT ;  /* 0x000000ff0900720c */ /* 0x000fc60003f25270 */
[----:B------:R-:W-:-:S04]  /*1c5f0*/  IMAD R2, R7, R4, RZ ;  /* 0x0000000407027224 */ /* 0x000fc800078e02ff */
[----:B------:R-:W-:-:S07]  /*1c600*/  IMAD.MOV.U32 R13, RZ, RZ, R2 ;  /* 0x000000ffff0d7224 */ /* 0x000fce00078e0002 */
[----:B------:R-:W-:Y:S05]  /*1c610*/  WARPSYNC.COLLECTIVE R15, `(.L_x_632) ;  /* 0x000000000f087348 */ /* 0x000fea0003c00000 */
[----:B------:R0:W1:Y:S02]  /*1c620*/  SHFL.UP P6, R14, R13, R12, R11 ;  /* 0x0400000c0d0e7389 */ /* 0x00006400000c000b */
[----:B01----:R-:W-:Y:S01]  /*1c630*/  ENDCOLLECTIVE ;  /* 0x000000000000791b */ /* 0x003fe20003800000 */
.L_x_632:
[----:B------:R-:W-:Y:S02]  /*1c640*/  IMAD.MOV.U32 R12, RZ, RZ, 0x2 ;  /* 0x00000002ff0c7424 */ /* 0x000fe400078e00ff */
[----:B------:R-:W-:-:S05]  /*1c650*/  IMAD.MOV.U32 R3, RZ, RZ, R14 ;  /* 0x000000ffff037224 */ /* 0x000fca00078e000e */
[----:B------:R-:W-:-:S05]  /*1c660*/  SEL R3, R3, RZ, P1 ;  /* 0x000000ff03037207 */ /* 0x000fca0000800000 */
[----:B------:R-:W-:-:S04]  /*1c670*/  IMAD.IADD R2, R2, 0x1, R3 ;  /* 0x0000000102027824 */ /* 0x000fc800078e0203 */
[----:B------:R-:W-:-:S07]  /*1c680*/  IMAD.MOV.U32 R13, RZ, RZ, R2 ;  /* 0x000000ffff0d7224 */ /* 0x000fce00078e0002 */
[----:B------:R-:W-:Y:S05]  /*1c690*/  WARPSYNC.COLLECTIVE R15, `(.L_x_633) ;  /* 0x000000000f087348 */ /* 0x000fea0003c00000 */
[----:B------:R0:W1:Y:S02]  /*1c6a0*/  SHFL.UP P6, R14, R13, R12, R11 ;  /* 0x0400000c0d0e7389 */ /* 0x00006400000c000b */
[----:B01----:R-:W-:Y:S01]  /*1c6b0*/  ENDCOLLECTIVE ;  /* 0x000000000000791b */ /* 0x003fe20003800000 */
.L_x_633:
        /* <DEDUP_REMOVED lines=8> */
.L_x_634:
[----:B------:R-:W-:Y:S01]  /*1c740*/  MOV R12, 0x8 ;  /* 0x00000008000c7802 */ /* 0x000fe20000000f00 */
[----:B------:R-:W-:-:S05]  /*1c750*/  IMAD.MOV.U32 R3, RZ, RZ, R14 ;  /* 0x000000ffff037224 */ /* 0x000fca00078e000e */
[----:B------:R-:W-:-:S05]  /*1c760*/  SEL R3, R3, RZ, P3 ;  /* 0x000000ff03037207 */ /* 0x000fca0001800000 */
[----:B------:R-:W-:-:S04]  /*1c770*/  IMAD.IADD R2, R2, 0x1, R3 ;  /* 0x0000000102027824 */ /* 0x000fc800078e0203 */
[----:B------:R-:W-:-:S07]  /*1c780*/  IMAD.MOV.U32 R13, RZ, RZ, R2 ;  /* 0x000000ffff0d7224 */ /* 0x000fce00078e0002 */
[----:B------:R-:W-:Y:S05]  /*1c790*/  WARPSYNC.COLLECTIVE R15, `(.L_x_635) ;  /* 0x000000000f087348 */ /* 0x000fea0003c00000 */
[----:B------:R0:W1:Y:S02]  /*1c7a0*/  SHFL.UP P6, R14, R13, R12, R11 ;  /* 0x0400000c0d0e7389 */ /* 0x00006400000c000b */
[----:B01----:R-:W-:Y:S01]  /*1c7b0*/  ENDCOLLECTIVE ;  /* 0x000000000000791b */ /* 0x003fe20003800000 */
.L_x_635:
        /* <DEDUP_REMOVED lines=8> */
.L_x_636:
[----:B------:R-:W-:Y:S02]  /*1c840*/  IMAD.MOV.U32 R12, RZ, RZ, 0x1f ;  /* 0x0000001fff0c7424 */ /* 0x000fe400078e00ff */
[----:B------:R-:W-:Y:S02]  /*1c850*/  IMAD.MOV.U32 R11, RZ, RZ, 0x1f ;  /* 0x0000001fff0b7424 */ /* 0x000fe400078e00ff */
[----:B------:R-:W-:-:S05]  /*1c860*/  IMAD.MOV.U32 R3, RZ, RZ, R14 ;  /* 0x000000ffff037224 */ /* 0x000fca00078e000e */
[----:B------:R-:W-:-:S05]  /*1c870*/  SEL R3, R3, RZ, P5 ;  /* 0x000000ff03037207 */ /* 0x000fca0002800000 */
[----:B------:R-:W-:-:S04]  /*1c880*/  IMAD.IADD R2, R2, 0x1, R3 ;  /* 0x0000000102027824 */ /* 0x000fc800078e0203 */
[----:B------:R-:W-:-:S07]  /*1c890*/  IMAD.MOV.U32 R13, RZ, RZ, R2 ;  /* 0x000000ffff0d7224 */ /* 0x000fce00078e0002 */
[----:B------:R-:W-:Y:S05]  /*1c8a0*/  WARPSYNC.COLLECTIVE R15, `(.L_x_637) ;  /* 0x000000000f087348 */ /* 0x000fea0003c00000 */
[----:B------:R0:W1:Y:S02]  /*1c8b0*/  SHFL.IDX P6, R14, R13, R12, R11 ;  /* 0x0000000c0d0e7389 */ /* 0x00006400000c000b */
[----:B01----:R-:W-:Y:S01]  /*1c8c0*/  ENDCOLLECTIVE ;  /* 0x000000000000791b */ /* 0x003fe20003800000 */
.L_x_637:
[----:B------:R-:W-:Y:S01]  /*1c8d0*/  IMAD.MOV.U32 R8, RZ, RZ, R14 ;  /* 0x000000ffff087224 */ /* 0x000fe200078e000e */
[----:B------:R-:W-:Y:S06]  /*1c8e0*/  BRA `(.L_x_638) ;  /* 0xffffffdc00147947 */ /* 0x000fec000383ffff */
.L_x_558:
[----:B------:R-:W-:Y:S01]  /*1c8f0*/  BSSY B0, `(.L_x_639) ;  /* 0x0000008000007945 */ /* 0x000fe20003800000 */
[----:B------:R-:W-:Y:S02]  /*1c900*/  IMAD.MOV.U32 R13, RZ, RZ, R2 ;  /* 0x000000ffff0d7224 */ /* 0x000fe400078e0002 */
[----:B------:R-:W-:Y:S02]  /*1c910*/  IMAD.MOV.U32 R12, RZ, RZ, 0x1 ;  /* 0x00000001ff0c7424 */ /* 0x000fe400078e00ff */
[----:B-1----:R-:W-:Y:S02]  /*1c920*/  IMAD.MOV.U32 R11, RZ, RZ, RZ ;  /* 0x000000ffff0b7224 */ /* 0x002fe400078e00ff */
[----:B------:R-:W-:-:S07]  /*1c930*/  IMAD.MOV.U32 R15, RZ, RZ, -0x1 ;  /* 0xffffffffff0f7424 */ /* 0x000fce00078e00ff */
[----:B------:R-:W-:Y:S05]  /*1c940*/  WARPSYNC.COLLECTIVE R15, `(.L_x_640) ;  /* 0x000000000f087348 */ /* 0x000fea0003c00000 */
[----:B------:R0:W1:Y:S02]  /*1c950*/  SHFL.UP P6, R14, R13, R12, R11 ;  /* 0x0400000c0d0e7389 */ /* 0x00006400000c000b */
[----:B01----:R-:W-:Y:S01]  /*1c960*/  ENDCOLLECTIVE ;  /* 0x000000000000791b */ /* 0x003fe20003800000 */
.L_x_640:
[----:B------:R-:W-:Y:S05]  /*1c970*/  BSYNC B0 ;  /* 0x0000000000007941 */ /* 0x000fea0003800000 */
.L_x_639:
[----:B------:R-:W-:Y:S01]  /*1c980*/  IMAD.MOV.U32 R3, RZ, RZ, R14 ;  /* 0x000000ffff037224 */ /* 0x000fe200078e000e */
[----:B------:R-:W-:Y:S01]  /*1c990*/  MOV R11, RZ ;  /* 0x000000ff000b7202 */ /* 0x000fe20000000f00 */
[----:B------:R-:W-:Y:S02]  /*1c9a0*/  IMAD.MOV.U32 R12, RZ, RZ, 0x2 ;  /* 0x00000002ff0c7424 */ /* 0x000fe400078e00ff */
[----:B------:R-:W-:Y:S01]  /*1c9b0*/  IMAD.MOV.U32 R15, RZ, RZ, -0x1 ;  /* 0xffffffffff0f7424 */ /* 0x000fe200078e00ff */
[----:B------:R-:W-:-:S05]  /*1c9c0*/  SEL R3, R3, RZ, P1 ;  /* 0x000000ff03037207 */ /* 0x000fca0000800000 */
[----:B------:R-:W-:-:S04]  /*1c9d0*/  IMAD.IADD R2, R2, 0x1, R3 ;  /* 0x0000000102027824 */ /* 0x000fc800078e0203 */
[----:B------:R-:W-:-:S07]  /*1c9e0*/  IMAD.MOV.U32 R13, RZ, RZ, R2 ;  /* 0x000000ffff0d7224 */ /* 0x000fce00078e0002 */
[----:B------:R-:W-:Y:S05]  /*1c9f0*/  WARPSYNC.COLLECTIVE R15, `(.L_x_641) ;  /* 0x000000000f087348 */ /* 0x000fea0003c00000 */
[----:B------:R0:W1:Y:S02]  /*1ca00*/  SHFL.UP P6, R14, R13, R12, R11 ;  /* 0x0400000c0d0e7389 */ /* 0x00006400000c000b */
[----:B01----:R-:W-:Y:S01]  /*1ca10*/  ENDCOLLECTIVE ;  /* 0x000000000000791b */ /* 0x003fe20003800000 */
.L_x_641:
        /* <DEDUP_REMOVED lines=8> */
.L_x_642:
        /* <DEDUP_REMOVED lines=8> */
.L_x_643:
        /* <DEDUP_REMOVED lines=8> */
.L_x_644:
        /* <DEDUP_REMOVED lines=9> */
.L_x_645:
[----:B------:R-:W-:Y:S01]  /*1cc30*/  IMAD.MOV.U32 R8, RZ, RZ, R14 ;  /* 0x000000ffff087224 */ /* 0x000fe200078e000e */
[----:B------:R-:W-:Y:S06]  /*1cc40*/  BRA `(.L_x_646) ;  /* 0xffffffd800e07947 */ /* 0x000fec000383ffff */
.L_x_560:
[----:B------:R-:W-:Y:S01]  /*1cc50*/  BSSY B0, `(.L_x_647) ;  /* 0x0000006000007945 */ /* 0x000fe20003800000 */
[----:B------:R-:W-:Y:S02]  /*1cc60*/  PLOP3.LUT P6, PT, P6, PT, PT, 0x8, 0x0 ;  /* 0x000000000000781c */ /* 0x000fe400037ce170 */
[----:B------:R-:W-:-:S11]  /*1cc70*/  MOV R15, 0xffffffff ;  /* 0xffffffff000f7802 */ /* 0x000fd60000000f00 */
[----:B01----:R-:W-:Y:S05]  /*1cc80*/  WARPSYNC.COLLECTIVE R15, `(.L_x_648) ;  /* 0x000000000f087348 */ /* 0x003fea0003c00000 */
[----:B------:R-:W-:Y:S01]  /*1cc90*/  VOTE.ANY R14, PT, P6 ;  /* 0x00000000000e7806 */ /* 0x000fe200030e0100 */
[----:B01----:R-:W-:Y:S06]  /*1cca0*/  ENDCOLLECTIVE ;  /* 0x000000000000791b */ /* 0x003fec0003800000 */
.L_x_648:
[----:B------:R-:W-:Y:S05]  /*1ccb0*/  BSYNC B0 ;  /* 0x0000000000007941 */ /* 0x000fea0003800000 */
.L_x_647:
[----:B------:R-:W-:Y:S02]  /*1ccc0*/  IMAD.MOV.U32 R6, RZ, RZ, R14 ;  /* 0x000000ffff067224 */ /* 0x000fe400078e000e */
[----:B------:R-:W-:Y:S02]  /*1ccd0*/  IMAD.MOV.U32 R13, RZ, RZ, R4 ;  /* 0x000000ffff0d7224 */ /* 0x000fe400078e0004 */
[----:B------:R-:W0:Y:S01]  /*1cce0*/  POPC R5, R6 ;  /* 0x0000000600057309 */ /* 0x000e220000000000 */
[----:B------:R-:W-:Y:S02]  /*1ccf0*/  IMAD.MOV.U32 R11, RZ, RZ, 0x1f ;  /* 0x0000001fff0b7424 */ /* 0x000fe400078e00ff */
[----:B------:R-:W-:Y:S02]  /*1cd00*/  IMAD.MOV.U32 R15, RZ, RZ, -0x1 ;  /* 0xffffffffff0f7424 */ /* 0x000fe400078e00ff */
[----:B0-----:R-:W-:-:S07]  /*1cd10*/  IMAD.MOV.U32 R12, RZ, RZ, R5 ;  /* 0x000000ffff0c7224 */ /* 0x001fce00078e0005 */
[----:B------:R-:W-:Y:S05]  /*1cd20*/  WARPSYNC.COLLECTIVE R15, `(.L_x_649) ;  /* 0x000000000f087348 */ /* 0x000fea0003c00000 */
[----:B------:R0:W1:Y:S02]  /*1cd30*/  SHFL.IDX P6, R14, R13, R12, R11 ;  /* 0x0000000c0d0e7389 */ /* 0x00006400000c000b */
[----:B01----:R-:W-:Y:S01]  /*1cd40*/  ENDCOLLECTIVE ;  /* 0x000000000000791b */ /* 0x003fe20003800000 */
.L_x_649:
[----:B------:R-:W-:Y:S02]  /*1cd50*/  IMAD.MOV.U32 R13, RZ, RZ, R7 ;  /* 0x000000ffff0d7224 */ /* 0x000fe400078e0007 */
[----:B------:R-:W-:-:S07]  /*1cd60*/  IMAD.MOV.U32 R4, RZ, RZ, R14 ;  /* 0x000000ffff047224 */ /* 0x000fce00078e000e */
[----:B------:R-:W-:Y:S05]  /*1cd70*/  WARPSYNC.COLLECTIVE R15, `(.L_x_650) ;  /* 0x000000000f087348 */ /* 0x000fea0003c00000 */
[----:B------:R0:W1:Y:S02]  /*1cd80*/  SHFL.IDX P6, R14, R13, R12, R11 ;  /* 0x0000000c0d0e7389 */ /* 0x00006400000c000b */
[----:B01----:R-:W-:Y:S01]  /*1cd90*/  ENDCOLLECTIVE ;  /* 0x000000000000791b */ /* 0x003fe20003800000 */
.L_x_650:
[----:B------:R-:W-:Y:S01]  /*1cda0*/  IMAD.MOV.U32 R7, RZ, RZ, R14 ;  /* 0x000000ffff077224 */ /* 0x000fe200078e000e */
[----:B------:R-:W-:Y:S06]  /*1cdb0*/  BRA `(.L_x_651) ;  /* 0xffffffd800c07947 */ /* 0x000fec000383ffff */
.L_x_562:
[----:B------:R-:W-:Y:S01]  /*1cdc0*/  BSSY B0, `(.L_x_652) ;  /* 0x0000007000007945 */ /* 0x000fe20003800000 */
[----:B------:R-:W-:Y:S02]  /*1cdd0*/  IMAD.MOV.U32 R13, RZ, RZ, R2 ;  /* 0x000000ffff0d7224 */ /* 0x000fe400078e0002 */
[----:B-1----:R-:W-:Y:S02]  /*1cde0*/  IMAD.MOV.U32 R11, RZ, RZ, 0x1f ;  /* 0x0000001fff0b7424 */ /* 0x002fe400078e00ff */
[----:B------:R-:W-:-:S07]  /*1cdf0*/  IMAD.MOV.U32 R15, RZ, RZ, -0x1 ;  /* 0xffffffffff0f7424 */ /* 0x000fce00078e00ff */
[----:B0-234-:R-:W-:Y:S05]  /*1ce00*/  WARPSYNC.COLLECTIVE R15, `(.L_x_653) ;  /* 0x000000000f087348 */ /* 0x01dfea0003c00000 */
[----:B------:R1:W0:Y:S02]  /*1ce10*/  SHFL.IDX P6, R14, R13, R12, R11 ;  /* 0x0000000c0d0e7389 */ /* 0x00022400000c000b */
[----:B01234-:R-:W-:Y:S01]  /*1ce20*/  ENDCOLLECTIVE ;  /* 0x000000000000791b */ /* 0x01ffe20003800000 */
.L_x_653:
[----:B------:R-:W-:Y:S05]  /*1ce30*/  BSYNC B0 ;  /* 0x0000000000007941 */ /* 0x000fea0003800000 */
.L_x_652:
[----:B------:R-:W-:Y:S01]  /*1ce40*/  IMAD.MOV.U32 R2, RZ, RZ, R14 ;  /* 0x000000ffff027224 */ /* 0x000fe200078e000e */
[----:B------:R-:W-:Y:S06]  /*1ce50*/  BRA `(.L_x_654) ;  /* 0xffffffd800b07947 */ /* 0x000fec000383ffff */
.L_x_566:
[----:B0-----:R0:W2:Y:S02]  /*1ce60*/  SYNCS.PHASECHK.TRANS64.TRYWAIT P0, [R8+URZ+0x19c20], R0 ;  /* 0x019c2000080075a7 */ /* 0x0010a4000800017f */
[----:B--2---:R-:W-:Y:S05]  /*1ce70*/  @!P0 NANOSLEEP.SYNCS 0x989680 ;  /* 0x009896800000895d */ /* 0x004fea0003900000 */
[----:B------:R-:W2:Y:S02]  /*1ce80*/  @!P0 SYNCS.PHASECHK.TRANS64 P0, [R8+URZ+0x19c20], R0 ;  /* 0x019c2000080085a7 */ /* 0x000ea4000800007f */
[----:B--2---:R-:W-:Y:S05]  /*1ce90*/  @!P0 BRA `(.L_x_566) ;  /* 0xfffffffc00f08947 */ /* 0x004fea000383ffff */
[----:B------:R-:W-:Y:S05]  /*1cea0*/  BRA `(.L_x_655) ;  /* 0xffffffe0000c7947 */ /* 0x000fea000383ffff */
.L_x_567:
[----:B------:R-:W2:Y:S01]  /*1ceb0*/  S2R R2, SR_TID.X ;  /* 0x0000000000027919 */ /* 0x000ea20000002100 */
[----:B------:R-:W-:Y:S01]  /*1cec0*/  BSSY B0, `(.L_x_656) ;  /* 0x000000a000007945 */ /* 0x000fe20003800000 */
[----:B------:R-:W-:Y:S02]  /*1ced0*/  IMAD.MOV.U32 R12, RZ, RZ, RZ ;  /* 0x000000ffff0c7224 */ /* 0x000fe400078e00ff */
[----:B-1----:R-:W-:Y:S02]  /*1cee0*/  IMAD.MOV.U32 R11, RZ, RZ, 0x1f ;  /* 0x0000001fff0b7424 */ /* 0x002fe400078e00ff */
[----:B------:R-:W-:Y:S01]  /*1cef0*/  IMAD.MOV.U32 R15, RZ, RZ, -0x1 ;  /* 0xffffffffff0f7424 */ /* 0x000fe200078e00ff */
[----:B--2---:R-:W-:-:S04]  /*1cf00*/  SHF.R.U32.HI R2, RZ, 0x5, R2 ;  /* 0x00000005ff027819 */ /* 0x004fc80000011602 */
[----:B------:R-:W-:-:S05]  /*1cf10*/  LOP3.LUT R2, R2, 0x3, RZ, 0xc0, !PT ;  /* 0x0000000302027812 */ /* 0x000fca00078ec0ff */
[----:B------:R-:W-:-:S07]  /*1cf20*/  IMAD.MOV.U32 R13, RZ, RZ, R2 ;  /* 0x000000ffff0d7224 */ /* 0x000fce00078e0002 */
[----:B0--3--:R-:W-:Y:S05]  /*1cf30*/  WARPSYNC.COLLECTIVE R15, `(.L_x_657) ;  /* 0x000000000f087348 */ /* 0x009fea0003c00000 */
[----:B------:R1:W2:Y:S02]  /*1cf40*/  SHFL.IDX P6, R14, R13, R12, R11 ;  /* 0x0000000c0d0e7389 */ /* 0x0002a400000c000b */
[----:B0123--:R-:W-:Y:S01]  /*1cf50*/  ENDCOLLECTIVE ;  /* 0x000000000000791b */ /* 0x00ffe20003800000 */
.L_x_657:
[----:B------:R-:W-:Y:S05]  /*1cf60*/  BSYNC B0 ;  /* 0x0000000000007941 */ /* 0x000fea0003800000 */
.L_x_656:
[----:B------:R-:W-:Y:S05]  /*1cf70*/  BRA `(.L_x_658) ;  /* 0xffffffdc00f47947 */ /* 0x000fea000383ffff */
.L_x_568:
[----:B------:R-:W-:Y:S01]  /*1cf80*/  BSSY B0, `(.L_x_659) ;  /* 0x0000006000007945 */ /* 0x000fe20003800000 */
[----:B------:R-:W-:-:S07]  /*1cf90*/  IMAD.MOV.U32 R15, RZ, RZ, -0x1 ;  /* 0xffffffffff0f7424 */ /* 0x000fce00078e00ff */
[----:B01-3--:R-:W-:Y:S05]  /*1cfa0*/  WARPSYNC.COLLECTIVE R15, `(.L_x_660) ;  /* 0x000000000f0c7348 */ /* 0x00bfea0003c00000 */
[----:B------:R-:W-:Y:S02]  /*1cfb0*/  ELECT P6, UR62, PT ;  /* 0x00000000003e782f */ /* 0x000fe400038c0000 */
[----:B------:R-:W-:Y:S01]  /*1cfc0*/  MOV R14, UR62 ;  /* 0x0000003e000e7c02 */ /* 0x000fe20008000f00 */
[----:B01-3--:R-:W-:Y:S10]  /*1cfd0*/  ENDCOLLECTIVE ;  /* 0x000000000000791b */ /* 0x00bff40003800000 */
.L_x_660:
[----:B------:R-:W-:Y:S05]  /*1cfe0*/  BSYNC B0 ;  /* 0x0000000000007941 */ /* 0x000fea0003800000 */
.L_x_659:
[----:B------:R-:W-:Y:S05]  /*1cff0*/  BRA `(.L_x_661) ;  /* 0xffffffdc00e87947 */ /* 0x000fea000383ffff */
.L_x_570:
[----:B0-----:R0:W2:Y:S02]  /*1d000*/  SYNCS.PHASECHK.TRANS64.TRYWAIT P1, [R6+URZ], R3 ;  /* 0x00000003060075a7 */ /* 0x0010a4000802017f */
[----:B--2---:R-:W-:Y:S05]  /*1d010*/  @!P1 NANOSLEEP.SYNCS 0x989680 ;  /* 0x009896800000995d */ /* 0x004fea0003900000 */
[----:B------:R-:W2:Y:S02]  /*1d020*/  @!P1 SYNCS.PHASECHK.TRANS64 P1, [R6+URZ], R3 ;  /* 0x00000003060095a7 */ /* 0x000ea4000802007f */
[----:B--2---:R-:W-:Y:S05]  /*1d030*/  @!P1 BRA `(.L_x_570) ;  /* 0xfffffffc00f09947 */ /* 0x004fea000383ffff */
[----:B------:R-:W-:Y:S05]  /*1d040*/  BRA `(.L_x_662) ;  /* 0xffffffe0001c7947 */ /* 0x000fea000383ffff */
.L_x_571:
[----:B--2---:R2:W4:Y:S02]  /*1d050*/  SYNCS.PHASECHK.TRANS64.TRYWAIT P1, [R7+URZ], R0 ;  /* 0x00000000070075a7 */ /* 0x004524000802017f */
[----:B----4-:R-:W-:Y:S05]  /*1d060*/  @!P1 NANOSLEEP.SYNCS 0x989680 ;  /* 0x009896800000995d */ /* 0x010fea0003900000 */
[----:B------:R-:W4:Y:S02]  /*1d070*/  @!P1 SYNCS.PHASECHK.TRANS64 P1, [R7+URZ], R0 ;  /* 0x00000000070095a7 */ /* 0x000f24000802007f */
[----:B----4-:R-:W-:Y:S05]  /*1d080*/  @!P1 BRA `(.L_x_571) ;  /* 0xfffffffc00f09947 */ /* 0x010fea000383ffff */
[----:B------:R-:W-:Y:S05]  /*1d090*/  BRA `(.L_x_663) ;  /* 0xffffffe000107947 */ /* 0x000fea000383ffff */
.L_x_573:
[----:B----4-:R4:W0:Y:S02]  /*1d0a0*/  SYNCS.PHASECHK.TRANS64.TRYWAIT P1, [R2+URZ+0x19c60], R3 ;  /* 0x019c6003020075a7 */ /* 0x010824000802017f */
[----:B0-----:R-:W-:Y:S05]  /*1d0b0*/  @!P1 NANOSLEEP.SYNCS 0x989680 ;  /* 0x009896800000995d */ /* 0x001fea0003900000 */
[----:B------:R-:W0:Y:S02]  /*1d0c0*/  @!P1 SYNCS.PHASECHK.TRANS64 P1, [R2+URZ+0x19c60], R3 ;  /* 0x019c6003020095a7 */ /* 0x000e24000802007f */
[----:B0-----:R-:W-:Y:S05]  /*1d0d0*/  @!P1 BRA `(.L_x_573) ;  /* 0xfffffffc00f09947 */ /* 0x001fea000383ffff */
[----:B------:R-:W-:Y:S05]  /*1d0e0*/  BRA `(.L_x_664) ;  /* 0xffffffe000107947 */ /* 0x000fea000383ffff */
.L_x_575:
[----:B------:R0:W0:Y:S02]  /*1d0f0*/  SYNCS.PHASECHK.TRANS64.TRYWAIT P1, [R5+URZ+0x19c60], R0 ;  /* 0x019c6000050075a7 */ /* 0x000024000802017f */
[----:B0-----:R-:W-:Y:S05]  /*1d100*/  @!P1 NANOSLEEP.SYNCS 0x989680 ;  /* 0x009896800000995d */ /* 0x001fea0003900000 */
[----:B------:R-:W0:Y:S02]  /*1d110*/  @!P1 SYNCS.PHASECHK.TRANS64 P1, [R5+URZ+0x19c60], R0 ;  /* 0x019c6000050095a7 */ /* 0x000e24000802007f */
[----:B0-----:R-:W-:Y:S05]  /*1d120*/  @!P1 BRA `(.L_x_575) ;  /* 0xfffffffc00f09947 */ /* 0x001fea000383ffff */
[----:B------:R-:W-:Y:S05]  /*1d130*/  BRA `(.L_x_665) ;  /* 0xffffffe000107947 */ /* 0x000fea000383ffff */
.L_x_577:
[----:B------:R0:W0:Y:S02]  /*1d140*/  SYNCS.PHASECHK.TRANS64.TRYWAIT P0, [R2+URZ+0x19c80], R3 ;  /* 0x019c8003020075a7 */ /* 0x000024000800017f */
[----:B0-----:R-:W-:Y:S05]  /*1d150*/  @!P0 NANOSLEEP.SYNCS 0x989680 ;  /* 0x009896800000895d */ /* 0x001fea0003900000 */
[----:B------:R-:W0:Y:S02]  /*1d160*/  @!P0 SYNCS.PHASECHK.TRANS64 P0, [R2+URZ+0x19c80], R3 ;  /* 0x019c8003020085a7 */ /* 0x000e24000800007f */
[----:B0-----:R-:W-:Y:S05]  /*1d170*/  @!P0 BRA `(.L_x_577) ;  /* 0xfffffffc00f08947 */ /* 0x001fea000383ffff */
[----:B------:R-:W-:Y:S05]  /*1d180*/  BRA `(.L_x_578) ;  /* 0xffffffe0000c7947 */ /* 0x000fea000383ffff */
.L_x_666:
        /* <DEDUP_REMOVED lines=15> */
.L_x_2278:


//--------------------- .text._ZN7cutlass13device_kernelIN5flash11enable_sm90INS1_16FlashAttnFwdSm90INS1_25CollectiveMainloopFwdSm90ILi2EN4cute5tupleIJNS5_1CILi1EEES8_S8_EEENS6_IJNS7_ILi192EEENS7_ILi128EEENS7_ILi96EEEEEELi96ENS_12float_e4m3_tEfNS_4arch4Sm90ELb0ELb1ELb1ELb0ELb0ELb0ELb0ELb1ELb1ELb1ELb1ELb0EEENS1_21CollectiveEpilogueFwdINS6_IJSA_SC_SB_EEES9_NS_10bfloat16_tESG_Li384ELb0ELb1ELb1ELb1EEENS1_19SingleTileSchedulerILb0ELb1ELb1ELi192EEEEEEEEEvNT_6ParamsE --------------------------
	.section	.text._ZN7cutlass13device_kernelIN5flash11enable_sm90INS1_16FlashAttnFwdSm90INS1_25CollectiveMainloopFwdSm90ILi2EN4cute5tupleIJNS5_1CILi1EEES8_S8_EEENS6_IJNS7_ILi192EEENS7_ILi128EEENS7_ILi96EEEEEELi96ENS_12float_e4m3_tEfNS_4arch4Sm90ELb0ELb1ELb1ELb0ELb0ELb0ELb0ELb1ELb1ELb1ELb1ELb0EEENS1_21CollectiveEpilogueFwdINS6_IJSA_SC_SB_EEES9_NS_10bfloat16_tESG_Li384ELb0ELb1ELb1ELb1EEENS1_19SingleTileSchedulerILb0ELb1ELb1ELi192EEEEEEEEEvNT_6ParamsE,"ax",@progbits
	.align	128
.text._ZN7cutlass13device_kernelIN5flash11enable_sm90INS1_16FlashAttnFwdSm90INS1_25CollectiveMainloopFwdSm90ILi2EN4cute5tupleIJNS5_1CILi1EEES8_S8_EEENS6_IJNS7_ILi192EEENS7_ILi128EEENS7_ILi96EEEEEELi96ENS_12float_e4m3_tEfNS_4arch4Sm90ELb0ELb1ELb1ELb0ELb0ELb0ELb0ELb1ELb1ELb1ELb1ELb0EEENS1_21CollectiveEpilogueFwdINS6_IJSA_SC_SB_EEES9_NS_10bfloat16_tESG_Li384ELb0ELb1ELb1ELb1EEENS1_19SingleTileSchedulerILb0ELb1ELb1ELi192EEEEEEEEEvNT_6ParamsE:
        .type           _ZN7cutlass13device_kernelIN5flash11enable_sm90INS1_16FlashAttnFwdSm90INS1_25CollectiveMainloopFwdSm90ILi2EN4cute5tupleIJNS5_1CILi1EEES8_S8_EEENS6_IJNS7_ILi192EEENS7_ILi128EEENS7_ILi96EEEEEELi96ENS_12float_e4m3_tEfNS_4arch4Sm90ELb0ELb1ELb1ELb0ELb0ELb0ELb0ELb1ELb1ELb1ELb1ELb0EEENS1_21CollectiveEpilogueFwdINS6_IJSA_SC_SB_EEES9_NS_10bfloat16_tESG_Li384ELb0ELb1ELb1ELb1EEENS1_19SingleTileSchedulerILb0ELb1ELb1ELi192EEEEEEEEEvNT_6ParamsE,@function
        .size           _ZN7cutlass13device_kernelIN5flash11enable_sm90INS1_16FlashAttnFwdSm90INS1_25CollectiveMainloopFwdSm90ILi2EN4cute5tupleIJNS5_1CILi1EEES8_S8_EEENS6_IJNS7_ILi192EEENS7_ILi128EEENS7_ILi96EEEEEELi96ENS_12float_e4m3_tEfNS_4arch4Sm90ELb0ELb1ELb1ELb0ELb0ELb0ELb0ELb1ELb1ELb1ELb1ELb0EEENS1_21CollectiveEpilogueFwdINS6_IJSA_SC_SB_EEES9_NS_10bfloat16_tESG_Li384ELb0ELb1ELb1ELb1EEENS1_19SingleTileSchedulerILb0ELb1ELb1ELi192EEEEEEEEEvNT_6ParamsE,(.L_x_2279 - _ZN7cutlass13device_kernelIN5flash11enable_sm90INS1_16FlashAttnFwdSm90INS1_25CollectiveMainloopFwdSm90ILi2EN4cute5tupleIJNS5_1CILi1EEES8_S8_EEENS6_IJNS7_ILi192EEENS7_ILi128EEENS7_ILi96EEEEEELi96ENS_12float_e4m3_tEfNS_4arch4Sm90ELb0ELb1ELb1ELb0ELb0ELb0ELb0ELb1ELb1ELb1ELb1ELb0EEENS1_21CollectiveEpilogueFwdINS6_IJSA_SC_SB_EEES9_NS_10bfloat16_tESG_Li384ELb0ELb1ELb1ELb1EEENS1_19SingleTileSchedulerILb0ELb1ELb1ELi192EEEEEEEEEvNT_6ParamsE)
        .other          _ZN7cutlass13device_kernelIN5flash11enable_sm90INS1_16FlashAttnFwdSm90INS1_25CollectiveMainloopFwdSm90ILi2EN4cute5tupleIJNS5_1CILi1EEES8_S8_EEENS6_IJNS7_ILi192EEENS7_ILi128EEENS7_ILi96EEEEEELi96ENS_12float_e4m3_tEfNS_4arch4Sm90ELb0ELb1ELb1ELb0ELb0ELb0ELb0ELb1ELb1ELb1ELb1ELb0EEENS1_21CollectiveEpilogueFwdINS6_IJSA_SC_SB_EEES9_NS_10bfloat16_tESG_Li384ELb0ELb1ELb1ELb1EEENS1_19SingleTileSchedulerILb0ELb1ELb1ELi192EEEEEEEEEvNT_6ParamsE,@"STO_CUDA_ENTRY STV_DEFAULT"
_ZN7cutlass13device_kernelIN5flash11enable_sm90INS1_16FlashAttnFwdSm90INS1_25CollectiveMainloopFwdSm90ILi2EN4cute5tupleIJNS5_1CILi1EEES8_S8_EEENS6_IJNS7_ILi192EEENS7_ILi128EEENS7_ILi96EEEEEELi96ENS_12float_e4m3_tEfNS_4arch4Sm90ELb0ELb1ELb1ELb0ELb0ELb0ELb0ELb1ELb1ELb1ELb1ELb0EEENS1_21CollectiveEpilogueFwdINS6_IJSA_SC_SB_EEES9_NS_10bfloat16_tESG_Li384ELb0ELb1ELb1ELb1EEENS1_19SingleTileSchedulerILb0ELb1ELb1ELi192EEEEEEEEEvNT_6ParamsE:
        /* <DEDUP_REMOVED lines=17> */
.L_x_668:
[----:B------:R-:W-:Y:S05]  /*0110*/  BSYNC B0 ;  /* 0x0000000000007941 */ /* 0x000fea0003800000 */
.L_x_667:
        /* <DEDUP_REMOVED lines=41> */
.L_x_669:
        /* <DEDUP_REMOVED lines=22> */
.L_x_670:
        /* <DEDUP_REMOVED lines=18> */
.L_x_671:
        /* <DEDUP_REMOVED lines=22> */
.L_x_672:
        /* <DEDUP_REMOVED lines=22> */
.L_x_673:
        /* <DEDUP_REMOVED lines=9> */
.L_x_676:
        /* <DEDUP_REMOVED lines=18> */
[----:B------:R-:W0:Y:S01]  /*0aa0*/  LDC.64 R6, c[0x0][0x418] ;  /* 0x00010600ff067b82 */ /* 0x000e220000000a00 */
[----:B------:R-:W-:Y:S01]  /*0ab0*/  ULDC UR4, c[0x0][0x448] ;  /* 0x0001120000047ab9 */ /* 0x000fe20000000800 */
[----:B------:R-:W-:Y:S01]  /*0ac0*/  USHF.R.S32.HI UR40, URZ, 0x1f, UR39 ;  /* 0x0000001f3f287899 */ /* 0x000fe20008011427 */
[----:B------:R-:W-:Y:S01]  /*0ad0*/  VIADD R16, R28, 0xffffff80 ;  /* 0xffffff801c107836 */ /* 0x000fe20000000000 */
[----:B------:R-:W-:-:S04]  /*0ae0*/  UISETP.NE.AND UP1, UPT, UR4, 0x1, UPT ;  /* 0x000000010400788c */ /* 0x000fc8000bf25270 */
[----:B------:R-:W1:Y:S07]  /*0af0*/  S2UR UR42, SR_CTAID.X ;  /* 0x00000000002a79c3 */ /* 0x000e6e0000002500 */
[----:B------:R-:W-:Y:S01]  /*0b00*/  @UP1 ULDC UR5, c[0x0][0x44c] ;  /* 0x0001130000051ab9 */ /* 0x000fe20000000800 */
[----:B------:R-:W2:Y:S01]  /*0b10*/  LDC R2, c[0x0][0x288] ;  /* 0x0000a200ff027b82 */ /* 0x000ea20000000800 */
[----:B------:R-:W-:-:S07]  /*0b20*/  @UP1 ULDC UR9, c[0x0][0x450] ;  /* 0x0001140000091ab9 */ /* 0x000fce0000000800 */
[----:B------:R-:W3:Y:S01]  /*0b30*/  LDC R17, c[0x0][0x424] ;  /* 0x00010900ff117b82 */ /* 0x000ee20000000800 */
[----:B0-----:R-:W-:-:S04]  /*0b40*/  ISETP.NE.U32.AND P0, PT, R6, RZ, PT ;  /* 0x000000ff0600720c */ /* 0x001fc80003f05070 */
[----:B------:R-:W-:-:S03]  /*0b50*/  ISETP.NE.AND.EX P0, PT, R7, RZ, PT, P0 ;  /* 0x000000ff0700720c */ /* 0x000fc60003f05300 */
[----:B------:R-:W0:Y:S01]  /*0b60*/  LDC R4, c[0x0][0x2f0] ;  /* 0x0000bc00ff047b82 */ /* 0x000e220000000800 */
[----:B-1----:R-:W-:-:S04]  /*0b70*/  UIMAD UR42, UR42, 0xc0, URZ ;  /* 0x000000c02a2a78a4 */ /* 0x002fc8000f8e023f */
[----:B------:R-:W-:Y:S02]  /*0b80*/  @UP1 UIADD3 UR4, UR42, 0xbf, URZ ;  /* 0x000000bf2a041890 */ /* 0x000fe4000fffe03f */
[----:B------:R-:W-:Y:S01]  /*0b90*/  UIADD3 UR7, UR42, 0xbf, URZ ;  /* 0x000000bf2a077890 */ /* 0x000fe2000fffe03f */
[----:B--2---:R-:W-:Y:S01]  /*0ba0*/  IADD3 R0, -R2, 0x1, RZ ;  /* 0x0000000102007810 */ /* 0x004fe20007ffe1ff */
[----:B------:R-:W-:-:S04]  /*0bb0*/  UIMAD.WIDE.U32 UR4, UR4, UR5, URZ ;  /* 0x00000005040472a5 */ /* 0x000fc8000f8e003f */
[----:B------:R-:W-:Y:S01]  /*0bc0*/  @UP1 USHF.R.U32.HI UR7, URZ, UR9, UR5 ;  /* 0x000000093f071299 */ /* 0x000fe20008011605 */
[----:B---3--:R-:W-:Y:S02]  /*0bd0*/  SEL R17, R17, 0x1, P0 ;  /* 0x0000000111117807 */ /* 0x008fe40000000000 */
[----:B------:R-:W-:Y:S02]  /*0be0*/  ULDC.64 UR4, c[0x0][0x9e0] ;  /* 0x0002780000047ab9 */ /* 0x000fe40000000a00 */
[----:B------:R-:W-:Y:S01]  /*0bf0*/  UISETP.GE.AND UP0, UPT, UR5, 0x1, UPT ;  /* 0x000000010500788c */ /* 0x000fe2000bf06270 */
[----:B0-----:R-:W-:-:S05]  /*0c00*/  IMAD R0, R17, R4, R0 ;  /* 0x0000000411007224 */ /* 0x001fca00078e0200 */
[----:B------:R-:W-:Y:S02]  /*0c10*/  PLOP3.LUT P1, PT, PT, PT, UP0, 0x80, 0x0 ;  /* 0x000000000000781c */ /* 0x000fe40003f2f008 */
[----:B------:R-:W-:-:S13]  /*0c20*/  R2UR UR8, R0 ;  /* 0x00000000000872ca */ /* 0x000fda00000e0000 */
[----:B------:R-:W-:-:S04]  /*0c30*/  UIADD3 UR7, UR8, UR7, URZ ;  /* 0x0000000708077290 */ /* 0x000fc8000fffe03f */
[----:B------:R-:W-:-:S06]  /*0c40*/  UIADD3 UR4, UR7, UR4, URZ ;  /* 0x0000000407047290 */ /* 0x000fcc000fffe03f */
[----:B------:R-:W-:Y:S01]  /*0c50*/  IMAD.U32 R0, RZ, RZ, UR4 ;  /* 0x00000004ff007e24 */ /* 0x000fe2000f8e00ff */
[----:B------:R-:W-:Y:S06]  /*0c60*/  @!P1 BRA `(.L_x_678) ;  /* 0x0000000000409947 */ /* 0x000fec0003800000 */
[----:B------:R-:W-:Y:S01]  /*0c70*/  ISETP.LT.AND P0, PT, RZ, UR7, PT ;  /* 0x00000007ff007c0c */ /* 0x000fe2000bf01270 */
[----:B------:R-:W-:-:S12]  /*0c80*/  UIADD3 UR4, UR7, -0x1, URZ ;  /* 0xffffffff07047890 */ /* 0x000fd8000fffe03f */
[----:B------:R-:W-:Y:S05]  /*0c90*/  @P0 BRA `(.L_x_679) ;  /* 0x00000000001c0947 */ /* 0x000fea0003800000 */
[----:B------:R-:W-:Y:S02]  /*0ca0*/  UISETP.NE.AND UP0, UPT, UR5, 0x1, UPT ;  /* 0x000000010500788c */ /* 0x000fe4000bf05270 */
[----:B------:R-:W-:-:S09]  /*0cb0*/  UIADD3 UR4, -UR7, URZ, URZ ;  /* 0x0000003f07047290 */ /* 0x000fd2000fffe13f */
[----:B------:R-:W-:Y:S02]  /*0cc0*/  @UP0 ULDC.64 UR10, c[0x0][0x9e8] ;  /* 0x00027a00000a0ab9 */ /* 0x000fe40000000a00 */
[----:B------:R-:W-:-:S04]  /*0cd0*/  UIMAD.WIDE.U32 UR8, UR4, UR10, URZ ;  /* 0x0000000a040872a5 */ /* 0x000fc8000f8e003f */
[----:B------:R-:W-:-:S04]  /*0ce0*/  @UP0 USHF.R.U32.HI UR4, URZ, UR11, UR9 ;  /* 0x0000000b3f040299 */ /* 0x000fc80008011609 */
[----:B------:R-:W-:Y:S01]  /*0cf0*/  ULOP3.LUT UR4, URZ, UR4, URZ, 0x33, !UPT ;  /* 0x000000043f047292 */ /* 0x000fe2000f8e333f */
[----:B------:R-:W-:Y:S11]  /*0d00*/  BRA `(.L_x_680) ;  /* 0x0000000000107947 */ /* 0x000ff60003800000 */
.L_x_679:
[----:B------:R-:W-:-:S11]  /*0d10*/  UISETP.NE.AND UP0, UPT, UR5, 0x1, UPT ;  /* 0x000000010500788c */ /* 0x000fd6000bf05270 */
[----:B------:R-:W-:Y:S02]  /*0d20*/  @UP0 ULDC.64 UR10, c[0x0][0x9e8] ;  /* 0x00027a00000a0ab9 */ /* 0x000fe40000000a00 */
[----:B------:R-:W-:-:S04]  /*0d30*/  UIMAD.WIDE.U32 UR8, UR4, UR10, URZ ;  /* 0x0000000a040872a5 */ /* 0x000fc8000f8e003f */
[----:B------:R-:W-:-:S12]  /*0d40*/  @UP0 USHF.R.U32.HI UR4, URZ, UR11, UR9 ;  /* 0x0000000b3f040299 */ /* 0x000fd80008011609 */
.L_x_680:
[----:B------:R-:W-:-:S06]  /*0d50*/  UIMAD UR4, UR4, UR5, UR5 ;  /* 0x00000005040472a4 */ /* 0x000fcc000f8e0205 */
[----:B------:R-:W-:-:S07]  /*0d60*/  VIMNMX R0, R0, UR4, PT ;  /* 0x0000000400007c48 */ /* 0x000fce000bfe0100 */
.L_x_678:
[CC--:B------:R-:W-:Y:S01]  /*0d70*/  IMAD R19, R17.reuse, R4.reuse, -R2 ;  /* 0x0000000411137224 */ /* 0x0c0fe200078e0a02 */
[----:B------:R-:W-:Y:S01]  /*0d80*/  @UP1 ULDC UR8, c[0x0][0x44c] ;  /* 0x0001130000081ab9 */ /* 0x000fe20000000800 */
[----:B------:R-:W-:Y:S01]  /*0d90*/  VIADD R2, R0, 0x7f ;  /* 0x0000007f00027836 */ /* 0x000fe20000000000 */
[----:B------:R-:W-:Y:S01]  /*0da0*/  UIMAD.WIDE.U32 UR8, UR42, UR8, URZ ;  /* 0x000000082a0872a5 */ /* 0x000fe2000f8e003f */
[----:B------:R-:W-:Y:S01]  /*0db0*/  IMAD R0, R17, R4, 0x7f ;  /* 0x0000007f11007424 */ /* 0x000fe200078e0204 */
[----:B------:R-:W-:Y:S01]  /*0dc0*/  R2UR UR7, R19 ;  /* 0x00000000130772ca */ /* 0x000fe200000e0000 */
[----:B------:R-:W-:Y:S01]  /*0dd0*/  @UP1 ULDC UR10, c[0x0][0x450] ;  /* 0x00011400000a1ab9 */ /* 0x000fe20000000800 */
[----:B------:R-:W-:Y:S01]  /*0de0*/  UMOV UR4, UR42 ;  /* 0x0000002a00047c82 */ /* 0x000fe20008000000 */
[----:B------:R-:W-:Y:S01]  /*0df0*/  SHF.R.S32.HI R5, RZ, 0x1f, R2 ;  /* 0x0000001fff057819 */ /* 0x000fe20000011402 */
[----:B------:R-:W-:Y:S01]  /*0e00*/  @UP1 USHF.R.U32.HI UR4, URZ, UR10, UR9 ;  /* 0x0000000a3f041299 */ /* 0x000fe20008011609 */
[----:B------:R-:W-:-:S02]  /*0e10*/  SHF.R.S32.HI R3, RZ, 0x1f, R0 ;  /* 0x0000001fff037819 */ /* 0x000fc40000011400 */
[----:B------:R-:W-:Y:S02]  /*0e20*/  LEA.HI R5, R5, R2, RZ, 0x7 ;  /* 0x0000000205057211 */ /* 0x000fe400078f38ff */
[----:B------:R-:W-:Y:S02]  /*0e30*/  LEA.HI R3, R3, R0, RZ, 0x7 ;  /* 0x0000000003037211 */ /* 0x000fe400078f38ff */
[----:B------:R-:W-:Y:S02]  /*0e40*/  SHF.R.S32.HI R0, RZ, 0x7, R5 ;  /* 0x00000007ff007819 */ /* 0x000fe40000011405 */
[----:B------:R-:W-:Y:S01]  /*0e50*/  UIADD3 UR4, UR7, UR4, URZ ;  /* 0x0000000407047290 */ /* 0x000fe2000fffe03f */
[----:B------:R-:W-:Y:S02]  /*0e60*/  SHF.R.S32.HI R3, RZ, 0x7, R3 ;  /* 0x00000007ff037819 */ /* 0x000fe40000011403 */
[----:B------:R-:W-:Y:S02]  /*0e70*/  ULDC UR7, c[0x0][0x9dc] ;  /* 0x0002770000077ab9 */ /* 0x000fe40000000800 */
[----:B------:R-:W-:Y:S01]  /*0e80*/  UIADD3 UR7, UR4, -UR7, URZ ;  /* 0x8000000704077290 */ /* 0x000fe2000fffe03f */
[----:B------:R-:W-:Y:S01]  /*0e90*/  VIMNMX R18, R3, R0, PT ;  /* 0x0000000003127248 */ /* 0x000fe20003fe0100 */
[----:B------:R-:W-:Y:S10]  /*0ea0*/  @!P1 BRA `(.L_x_681) ;  /* 0x0000000000449947 */ /* 0x000ff40003800000 */
[----:B------:R-:W-:-:S06]  /*0eb0*/  UISETP.GT.AND UP0, UPT, UR4, -0x1, UPT ;  /* 0xffffffff0400788c */ /* 0x000fcc000bf04270 */
[----:B------:R-:W-:-:S13]  /*0ec0*/  PLOP3.LUT P0, PT, PT, PT, UP0, 0x80, 0x0 ;  /* 0x000000000000781c */ /* 0x000fda0003f0f008 */
[----:B------:R-:W-:Y:S05]  /*0ed0*/  @P0 BRA `(.L_x_682) ;  /* 0x00000000001c0947 */ /* 0x000fea0003800000 */
[----:B------:R-:W-:Y:S02]  /*0ee0*/  UISETP.NE.AND UP0, UPT, UR5, 0x1, UPT ;  /* 0x000000010500788c */ /* 0x000fe4000bf05270 */
[----:B------:R-:W-:-:S09]  /*0ef0*/  ULOP3.LUT UR4, URZ, UR4, URZ, 0x33, !UPT ;  /* 0x000000043f047292 */ /* 0x000fd2000f8e333f */
[----:B------:R-:W-:Y:S02]  /*0f00*/  @UP0 ULDC.64 UR10, c[0x0][0x9e8] ;  /* 0x00027a00000a0ab9 */ /* 0x000fe40000000a00 */
[----:B------:R-:W-:-:S04]  /*0f10*/  UIMAD.WIDE.U32 UR8, UR4, UR10, URZ ;  /* 0x0000000a040872a5 */ /* 0x000fc8000f8e003f */
[----:B------:R-:W-:-:S04]  /*0f20*/  @UP0 USHF.R.U32.HI UR4, URZ, UR11, UR9 ;  /* 0x0000000b3f040299 */ /* 0x000fc80008011609 */
[----:B------:R-:W-:Y:S01]  /*0f30*/  ULOP3.LUT UR4, URZ, UR4, URZ, 0x33, !UPT ;  /* 0x000000043f047292 */ /* 0x000fe2000f8e333f */
[----:B------:R-:W-:Y:S11]  /*0f40*/  BRA `(.L_x_683) ;  /* 0x0000000000107947 */ /* 0x000ff60003800000 */
.L_x_682:
[----:B------:R-:W-:-:S11]  /*0f50*/  UISETP.NE.AND UP0, UPT, UR5, 0x1, UPT ;  /* 0x000000010500788c */ /* 0x000fd6000bf05270 */
[----:B------:R-:W-:Y:S02]  /*0f60*/  @UP0 ULDC.64 UR10, c[0x0][0x9e8] ;  /* 0x00027a00000a0ab9 */ /* 0x000fe40000000a00 */
[----:B------:R-:W-:-:S04]  /*0f70*/  UIMAD.WIDE.U32 UR8, UR4, UR10, URZ ;  /* 0x0000000a040872a5 */ /* 0x000fc8000f8e003f */
[----:B------:R-:W-:-:S12]  /*0f80*/  @UP0 USHF.R.U32.HI UR4, URZ, UR11, UR9 ;  /* 0x0000000b3f040299 */ /* 0x000fd80008011609 */
.L_x_683:
[----:B------:R-:W-:-:S04]  /*0f90*/  UIMAD UR4, UR4, UR5, URZ ;  /* 0x00000005040472a4 */ /* 0x000fc8000f8e023f */
[----:B------:R-:W-:-:S04]  /*0fa0*/  UISETP.LT.AND UP0, UPT, UR7, UR4, UPT ;  /* 0x000000040700728c */ /* 0x000fc8000bf01270 */
[----:B------:R-:W-:-:S12]  /*0fb0*/  USEL UR7, UR7, UR4, !UP0 ;  /* 0x0000000407077287 */ /* 0x000fd8000c000000 */
.L_x_681:
[----:B------:R-:W-:Y:S02]  /*0fc0*/  USHF.R.S32.HI UR4, URZ, 0x1f, UR7 ;  /* 0x0000001f3f047899 */ /* 0x000fe40008011407 */
[----:B------:R-:W-:Y:S02]  /*0fd0*/  USHF.R.U32.HI UR10, URZ, 0x10, UR6 ;  /* 0x000000103f0a7899 */ /* 0x000fe40008011606 */
[----:B------:R-:W-:Y:S02]  /*0fe0*/  ULEA.HI UR4, UR4, UR7, URZ, 0x7 ;  /* 0x0000000704047291 */ /* 0x000fe4000f8f383f */
[----:B------:R-:W-:Y:S02]  /*0ff0*/  ULOP3.LUT UR37, UR6, 0xffff, URZ, 0xc0, !UPT ;  /* 0x0000ffff06257892 */ /* 0x000fe4000f8ec03f */
[----:B------:R-:W-:-:S04]  /*1000*/  USHF.R.S32.HI UR4, URZ, 0x7, UR4 ;  /* 0x000000073f047899 */ /* 0x000fc80008011404 */
[----:B------:R-:W-:-:S04]  /*1010*/  UISETP.LT.AND UP0, UPT, URZ, UR4, UPT ;  /* 0x000000043f00728c */ /* 0x000fc8000bf01270 */
[----:B------:R-:W-:Y:S02]  /*1020*/  USEL UR9, URZ, UR4, !UP0 ;  /* 0x000000043f097287 */ /* 0x000fe4000c000000 */
[----:B------:R-:W-:Y:S01]  /*1030*/  UISETP.NE.AND UP0, UPT, UR10, URZ, UPT ;  /* 0x0000003f0a00728c */ /* 0x000fe2000bf05270 */
[----:B------:R-:W-:-:S03]  /*1040*/  UMOV UR4, URZ ;  /* 0x0000003f00047c82 */ /* 0x000fc60008000000 */
[----:B------:R-:W-:-:S07]  /*1050*/  ISETP.GT.AND P0, PT, R18, UR9, PT ;  /* 0x0000000912007c0c */ /* 0x000fce000bf04270 */
[----:B------:R-:W-:-:S06]  /*1060*/  @!UP0 ULDC UR10, c[0x0][0x9f0] ;  /* 0x00027c00000a8ab9 */ /* 0x000fcc0000000800 */
[----:B------:R-:W-:Y:S05]  /*1070*/  @!P0 BRA `(.L_x_684) ;  /* 0x00000000008c8947 */ /* 0x000fea0003800000 */
[----:B------:R-:W-:Y:S01]  /*1080*/  IMAD.U32 R5, RZ, RZ, UR10 ;  /* 0x0000000aff057e24 */ /* 0x000fe2000f8e00ff */
[----:B------:R-:W-:-:S04]  /*1090*/  UMOV UR4, URZ ;  /* 0x0000003f00047c82 */ /* 0x000fc80008000000 */
[----:B------:R-:W-:-:S04]  /*10a0*/  IABS R0, R5 ;  /* 0x0000000500007213 */ /* 0x000fc80000000000 */
[----:B------:R-:W-:Y:S02]  /*10b0*/  R2UR UR11, R0 ;  /* 0x00000000000b72ca */ /* 0x000fe400000e0000 */
[----:B------:R-:W-:Y:S02]  /*10c0*/  IADD3 R0, R5, -0x1, R18 ;  /* 0xffffffff05007810 */ /* 0x000fe40007ffe012 */
[----:B------:R-:W-:Y:S02]  /*10d0*/  IABS R5, R5 ;  /* 0x0000000500057213 */ /* 0x000fe40000000000 */
[----:B------:R-:W-:-:S03]  /*10e0*/  R2UR UR6, R0 ;  /* 0x00000000000672ca */ /* 0x000fc600000e0000 */
[----:B------:R-:W-:-:S04]  /*10f0*/  IMAD.MOV R5, RZ, RZ, -R5 ;  /* 0x000000ffff057224 */ /* 0x000fc800078e0a05 */
[----:B------:R-:W0:Y:S06]  /*1100*/  I2F.RP R2, UR11 ;  /* 0x0000000b00027d06 */ /* 0x000e2c0008209400 */
[----:B------:R-:W-:-:S06]  /*1110*/  UIADD3 UR6, -UR9, UR6, URZ ;  /* 0x0000000609067290 */ /* 0x000fcc000fffe13f */
[----:B------:R-:W-:Y:S01]  /*1120*/  IMAD.U32 R0, RZ, RZ, UR6 ;  /* 0x00000006ff007e24 */ /* 0x000fe2000f8e00ff */
[----:B------:R-:W-:Y:S01]  /*1130*/  ULOP3.LUT UR6, UR6, UR10, URZ, 0x3c, !UPT ;  /* 0x0000000a06067292 */ /* 0x000fe2000f8e3c3f */
[----:B0-----:R-:W0:Y:S03]  /*1140*/  MUFU.RCP R2, R2 ;  /* 0x0000000200027308 */ /* 0x001e260000001000 */
[----:B------:R-:W-:-:S04]  /*1150*/  IABS R0, R0 ;  /* 0x0000000000007213 */ /* 0x000fc80000000000 */
[----:B------:R-:W-:Y:S01]  /*1160*/  R2UR UR8, R0 ;  /* 0x00000000000872ca */ /* 0x000fe200000e0000 */
[----:B------:R-:W-:Y:S02]  /*1170*/  IMAD.MOV.U32 R0, RZ, RZ, R5 ;  /* 0x000000ffff007224 */ /* 0x000fe400078e0005 */
[----:B0-----:R-:W-:-:S06]  /*1180*/  VIADD R3, R2, 0xffffffe ;  /* 0x0ffffffe02037836 */ /* 0x001fcc0000000000 */
        /* <DEDUP_REMOVED lines=18> */
.L_x_684:
[----:B------:R-:W-:Y:S02]  /*12b0*/  UIMAD UR37, UR37, UR4, UR9 ;  /* 0x00000004252572a4 */ /* 0x000fe4000f8e0209 */
[----:B------:R-:W-:Y:S01]  /*12c0*/  IMAD.U32 R3, RZ, RZ, UR4 ;  /* 0x00000004ff037e24 */ /* 0x000fe2000f8e00ff */
[----:B------:R-:W-:Y:S02]  /*12d0*/  PLOP3.LUT P0, PT, PT, PT, PT, 0x80, 0x0 ;  /* 0x000000000000781c */ /* 0x000fe40003f0f070 */
[----:B------:R-:W-:Y:S01]  /*12e0*/  CS2R R14, SRZ ;  /* 0x00000000000e7805 */ /* 0x000fe2000001ff00 */
[----:B------:R-:W-:Y:S01]  /*12f0*/  IMAD.MOV.U32 R0, RZ, RZ, RZ ;  /* 0x000000ffff007224 */ /* 0x000fe200078e00ff */
[----:B------:R-:W-:Y:S02]  /*1300*/  CS2R R94, SRZ ;  /* 0x00000000005e7805 */ /* 0x000fe4000001ff00 */
[----:B------:R-:W-:Y:S02]  /*1310*/  VIADDMNMX R18, R3, UR37, R18, PT ;  /* 0x0000002503127c46 */ /* 0x000fe4000b800112 */
[----:B------:R-:W-:-:S02]  /*1320*/  CS2R R2, SRZ ;  /* 0x0000000000027805 */ /* 0x000fc4000001ff00 */
[----:B------:R-:W-:Y:S01]  /*1330*/  CS2R R90, SRZ ;  /* 0x00000000005a7805 */ /* 0x000fe2000001ff00 */
[----:B------:R-:W-:Y:S01]  /*1340*/  IMAD.MOV.U32 R93, RZ, RZ, RZ ;  /* 0x000000ffff5d7224 */ /* 0x000fe200078e00ff */
[----:B------:R-:W-:Y:S02]  /*1350*/  ISETP.GT.AND P1, PT, R18, UR37, PT ;  /* 0x0000002512007c0c */ /* 0x000fe4000bf24270 */
[----:B------:R-:W-:Y:S02]  /*1360*/  CS2R R4, SRZ ;  /* 0x0000000000047805 */ /* 0x000fe4000001ff00 */
[----:B------:R-:W-:Y:S02]  /*1370*/  CS2R R102, SRZ ;  /* 0x0000000000667805 */ /* 0x000fe4000001ff00 */
[----:B------:R-:W-:Y:S01]  /*1380*/  CS2R R98, SRZ ;  /* 0x0000000000627805 */ /* 0x000fe2000001ff00 */
[----:B------:R-:W-:Y:S01]  /*1390*/  IMAD.MOV.U32 R6, RZ, RZ, RZ ;  /* 0x000000ffff067224 */ /* 0x000fe200078e00ff */
[----:B------:R-:W-:Y:S01]  /*13a0*/  CS2R R108, SRZ ;  /* 0x00000000006c7805 */ /* 0x000fe2000001ff00 */
[----:B------:R-:W-:Y:S01]  /*13b0*/  IMAD.MOV.U32 R8, RZ, RZ, RZ ;  /* 0x000000ffff087224 */ /* 0x000fe200078e00ff */
[----:B------:R-:W-:-:S02]  /*13c0*/  CS2R R104, SRZ ;  /* 0x0000000000687805 */ /* 0x000fc4000001ff00 */
[----:B------:R-:W-:Y:S02]  /*13d0*/  CS2R R110, SRZ ;  /* 0x00000000006e7805 */ /* 0x000fe4000001ff00 */
[----:B------:R-:W-:Y:S01]  /*13e0*/  CS2R R106, SRZ ;  /* 0x00000000006a7805 */ /* 0x000fe2000001ff00 */
[----:B------:R-:W-:Y:S01]  /*13f0*/  IMAD.MOV.U32 R58, RZ, RZ, RZ ;  /* 0x000000ffff3a7224 */ /* 0x000fe200078e00ff */
        /* <DEDUP_REMOVED lines=11> */
[----:B------:R-:W-:Y:S02]  /*14b0*/  CS2R R134, SRZ ;  /* 0x0000000000867805 */ /* 0x000fe4000001ff00 */
[----:B------:R-:W-:Y:S01]  /*14c0*/  CS2R R130, SRZ ;  /* 0x0000000000827805 */ /* 0x000fe2000001ff00 */
[----:B------:R-:W-:Y:S01]  /*14d0*/  IMAD.MOV.U32 R20, RZ, RZ, RZ ;  /* 0x000000ffff147224 */ /* 0x000fe200078e00ff */
[----:B------:R-:W-:Y:S06]  /*14e0*/  @!P1 BRA `(.L_x_685) ;  /* 0x000000d800f49947 */ /* 0x000fec0003800000 */
[----:B------:R-:W-:Y:S01]  /*14f0*/  SHF.R.S32.HI R89, RZ, 0x1f, R16 ;  /* 0x0000001fff597819 */ /* 0x000fe20000011410 */
[----:B------:R-:W0:Y:S01]  /*1500*/  S2UR UR7, SR_CgaCtaId ;  /* 0x00000000000779c3 */ /* 0x000e220000008800 */
[----:B------:R-:W-:Y:S02]  /*1510*/  UMOV UR38, 0x400 ;  /* 0x0000040000267882 */ /* 0x000fe40000000000 */
[----:B------:R-:W-:-:S04]  /*1520*/  LEA.HI R90, R89, R16, RZ, 0x7 ;  /* 0x00000010595a7211 */ /* 0x000fc800078f38ff */
[----:B------:R-:W-:-:S05]  /*1530*/  SHF.R.S32.HI R88, RZ, 0x7, R90 ;  /* 0x00000007ff587819 */ /* 0x000fca000001145a */
        /* <DEDUP_REMOVED lines=29> */
.L_x_686:
        /* <DEDUP_REMOVED lines=48> */
.L_x_830:
[----:B------:R-:W-:-:S06]  /*1a10*/  ULOP3.LUT UR4, UR41, 0x1, URZ, 0xfc, !UPT ;  /* 0x0000000129047892 */ /* 0x000fcc000f8efc3f */
[----:B------:R-:W-:-:S05]  /*1a20*/  IMAD.U32 R2, RZ, RZ, UR4 ;  /* 0x00000004ff027e24 */ /* 0x000fca000f8e00ff */
[----:B------:R-:W-:-:S13]  /*1a30*/  ISETP.NE.AND P0, PT, R2, 0x3, PT ;  /* 0x000000030200780c */ /* 0x000fda0003f05270 */
[----:B------:R-:W-:Y:S05]  /*1a40*/  @!P0 BRA `(.L_x_688) ;  /* 0x0000000000048947 */ /* 0x000fea0003800000 */
[----:B------:R-:W-:Y:S01]  /*1a50*/  BPT.TRAP 0x1 ;  /* 0x000000040000795c */ /* 0x000fe20000300000 */
.L_x_688:
[----:B------:R1:W2:Y:S01]  /*1a60*/  SYNCS.PHASECHK.TRANS64.TRYWAIT P2, [UR38+0x17030], R8 ;  /* 0x01703008ff0075a7 */ /* 0x0002a20008040166 */
[----:B------:R-:W-:Y:S05]  /*1a70*/  @!P0 BRA `(.L_x_689) ;  /* 0x0000000000048947 */ /* 0x000fea0003800000 */
[----:B------:R-:W-:Y:S01]  /*1a80*/  BPT.TRAP 0x1 ;  /* 0x000000040000795c */ /* 0x000fe20000300000 */
.L_x_689:
[----:B------:R-:W-:Y:S01]  /*1a90*/  IMAD.U32 R6, RZ, RZ, UR43 ;  /* 0x0000002bff067e24 */ /* 0x000fe2000f8e00ff */
[----:B------:R-:W-:-:S04]  /*1aa0*/  ISETP.NE.AND P1, PT, R26, RZ, PT ;  /* 0x000000ff1a00720c */ /* 0x000fc80003f25270 */
[----:B------:R-:W-:Y:S01]  /*1ab0*/  LOP3.LUT R6, R6, 0x10000, RZ, 0xfc, !PT ;  /* 0x0001000006067812 */ /* 0x000fe200078efcff */
[----:B--2---:R-:W-:Y:S08]  /*1ac0*/  @P2 BRA `(.L_x_690) ;  /* 0x0000000000082947 */ /* 0x004ff00003800000 */
[----:B------:R-:W2:Y:S02]  /*1ad0*/  SYNCS.PHASECHK.TRANS64.TRYWAIT P2, [UR38+0x17030], R8 ;  /* 0x01703008ff0075a7 */ /* 0x000ea40008040166 */
[----:B--2---:R-:W-:Y:S05]  /*1ae0*/  @!P2 BRA `(.L_x_691) ;  /* 0x0000012c00c8a947 */ /* 0x004fea0003800000 */
.L_x_690:
[----:B------:R-:W-:Y:S05]  /*1af0*/  WARPSYNC.ALL ;  /* 0x0000000000007948 */ /* 0x000fea0003800000 */
[----:B------:R-:W-:Y:S01]  /*1b00*/  IMAD.MOV.U32 R7, RZ, RZ, -0x3ffffff0 ;  /* 0xc0000010ff077424 */ /* 0x000fe200078e00ff */
[----:B------:R-:W-:Y:S01]  /*1b10*/  UIADD3 UR4, UR38, 0x10c00, URZ ;  /* 0x00010c0026047890 */ /* 0x000fe2000fffe03f */
[C---:B------:R-:W-:Y:S01]  /*1b20*/  R2UR UR8, R6.reuse ;  /* 0x00000000060872ca */ /* 0x040fe200000e0000 */
[----:B------:R-:W-:Y:S02]  /*1b30*/  WARPGROUP.ARRIVE ;  /* 0x00000000000079c5 */ /* 0x000fe40000000000 */
[----:B------:R-:W-:Y:S01]  /*1b40*/  R2UR UR9, R7 ;  /* 0x00000000070972ca */ /* 0x000fe200000e0000 */
[----:B------:R-:W-:Y:S01]  /*1b50*/  USHF.R.U32.HI UR4, URZ, 0x4, UR4 ;  /* 0x000000043f047899 */ /* 0x000fe20008011604 */
[----:B------:R-:W-:Y:S01]  /*1b60*/  R2UR UR12, R6 ;  /* 0x00000000060c72ca */ /* 0x000fe200000e0000 */
[----:B------:R-:W-:Y:S01]  /*1b70*/  UMOV UR11, 0xc0000010 ;  /* 0xc0000010000b7882 */ /* 0x000fe20000000000 */
[----:B------:R-:W-:Y:S01]  /*1b80*/  UMOV UR13, 0xc0000010 ;  /* 0xc0000010000d7882 */ /* 0x000fe20000000000 */
[----:B------:R-:W-:Y:S01]  /*1b90*/  ULOP3.LUT UR4, UR4, 0x3fff, URZ, 0xc0, !UPT ;  /* 0x00003fff04047892 */ /* 0x000fe2000f8ec03f */
[----:B0-----:R-:W-:Y:S01]  /*1ba0*/  LOP3.LUT R3, R90, 0xffffff80, RZ, 0xc0, !PT ;  /* 0xffffff805a037812 */ /* 0x001fe200078ec0ff */
[----:B------:R-:W-:Y:S01]  /*1bb0*/  UMOV UR15, 0xc0000010 ;  /* 0xc0000010000f7882 */ /* 0x000fe20000000000 */
[----:B------:R-:W-:Y:S01]  /*1bc0*/  LEA.HI R89, R89, R16, RZ, 0x2 ;  /* 0x0000001059597211 */ /* 0x000fe200078f10ff */
[----:B------:R-:W-:Y:S01]  /*1bd0*/  ULOP3.LUT UR20, UR4, 0x10000, URZ, 0xfc, !UPT ;  /* 0x0001000004147892 */ /* 0x000fe2000f8efc3f */
[----:B-1----:R-:W-:Y:S01]  /*1be0*/  IMAD.HI R8, R88, 0x55555556, RZ ;  /* 0x5555555658087827 */ /* 0x002fe200078e02ff */
[----:B------:R-:W-:Y:S01]  /*1bf0*/  ULDC UR25, c[0x0][0x2f0] ;  /* 0x0000bc0000197ab9 */ /* 0x000fe20000000800 */
[----:B------:R-:W-:Y:S01]  /*1c00*/  LOP3.LUT R89, R89, 0xfffffffc, RZ, 0xc0, !PT ;  /* 0xfffffffc59597812 */ /* 0x000fe200078ec0ff */
[----:B------:R-:W-:Y:S01]  /*1c10*/  UIADD3 UR14, UR20, 0x200, URZ ;  /* 0x00000200140e7890 */ /* 0x000fe2000fffe03f */
[----:B------:R-:W-:-:S02]  /*1c20*/  ULDC UR4, c[0x0][0x448] ;  /* 0x0001120000047ab9 */ /* 0x000fc40000000800 */
[----:B------:R-:W-:Y:S01]  /*1c30*/  UMOV UR10, UR20 ;  /* 0x00000014000a7c82 */ /* 0x000fe20008000000 */
[----:B------:R-:W-:Y:S01]  /*1c40*/  IMAD.IADD R89, R16, 0x1, -R89 ;  /* 0x0000000110597824 */ /* 0x000fe200078e0a59 */
[----:B------:R-:W-:Y:S01]  /*1c50*/  QGMMA.64x128x32.F32.E4M3.E4M3 R24, gdesc[UR8], RZ, !UPT, gsb0 ;  /* 0x01e00000081879f3 */ /* 0x000fe2000c0008ff */
[----:B------:R-:W-:Y:S02]  /*1c60*/  UIADD3 UR8, UR12, 0x180, URZ ;  /* 0x000001800c087890 */ /* 0x000fe4000fffe03f */
[----:B------:R-:W-:Y:S01]  /*1c70*/  UIADD3 UR10, UR20, 0x100, URZ ;  /* 0x00000100140a7890 */ /* 0x000fe2000fffe03f */
[----:B------:R-:W-:Y:S01]  /*1c80*/  UMOV UR9, 0xc0000010 ;  /* 0xc000001000097882 */ /* 0x000fe20000000000 */
[----:B------:R-:W-:Y:S01]  /*1c90*/  UMOV UR11, 0xc0000010 ;  /* 0xc0000010000b7882 */ /* 0x000fe20000000000 */
[----:B------:R-:W-:Y:S02]  /*1ca0*/  UIADD3 UR12, UR12, 0x300, URZ ;  /* 0x000003000c0c7890 */ /* 0x000fe4000fffe03f */
[----:B------:R-:W-:Y:S01]  /*1cb0*/  UISETP.NE.AND UP0, UPT, UR4, 0x1, UPT ;  /* 0x000000010400788c */ /* 0x000fe2000bf05270 */
[----:B------:R-:W-:Y:S01]  /*1cc0*/  ULDC UR6, c[0x0][0x288] ;  /* 0x0000a20000067ab9 */ /* 0x000fe20000000800 */
[----:B------:R-:W-:-:S02]  /*1cd0*/  ULDC UR21, c[0x0][0x9dc] ;  /* 0x0002770000157ab9 */ /* 0x000fc40000000800 */
[----:B------:R-:W-:Y:S02]  /*1ce0*/  ULOP3.LUT UR21, URZ, UR21, URZ, 0x33, !UPT ;  /* 0x000000153f157292 */ /* 0x000fe4000f8e333f */
[----:B------:R-:W-:Y:S02]  /*1cf0*/  PLOP3.LUT P2, PT, PT, PT, UP0, 0x80, 0x0 ;  /* 0x000000000000781c */ /* 0x000fe40003f4f008 */
[----:B------:R-:W-:-:S03]  /*1d00*/  PLOP3.LUT P3, PT, PT, PT, UP0, 0x80, 0x0 ;  /* 0x000000000000781c */ /* 0x000fc60003f6f008 */
[----:B------:R-:W-:Y:S01]  /*1d10*/  @UP0 ULDC UR4, c[0x0][0x44c] ;  /* 0x0001130000040ab9 */ /* 0x000fe20000000800 */
[----:B------:R-:W-:Y:S02]  /*1d20*/  WARPGROUP.DEPBAR.LE gsb0, 0x0 ;  /* 0x00008000000079c5 */ /* 0x000fe40000010000 */
[----:B------:R-:W-:-:S06]  /*1d30*/  WARPGROUP.ARRIVE ;  /* 0x00000000000079c5 */ /* 0x000fcc0000000000 */
[----:B------:R-:W-:Y:S03]  /*1d40*/  QGMMA.64x128x32.F32.E4M3.E4M3 R24, gdesc[UR8], R24, gsb0 ;  /* 0x01e00000081879f3 */ /* 0x000fe60008000818 */
[----:B------:R-:W-:Y:S02]  /*1d50*/  WARPGROUP.DEPBAR.LE gsb0, 0x0 ;  /* 0x00008000000079c5 */ /* 0x000fe40000010000 */
[----:B------:R-:W-:-:S07]  /*1d60*/  WARPGROUP.ARRIVE ;  /* 0x00000000000079c5 */ /* 0x000fce0000000000 */
[----:B------:R-:W-:Y:S03]  /*1d70*/  QGMMA.64x128x32.F32.E4M3.E4M3 R24, gdesc[UR12], R24, gsb0 ;  /* 0x01e000000c1879f3 */ /* 0x000fe60008000818 */
[----:B------:R-:W-:Y:S02]  /*1d80*/  WARPGROUP.DEPBAR.LE gsb0, 0x0 ;  /* 0x00008000000079c5 */ /* 0x000fe40000010000 */
[C---:B------:R-:W-:Y:S01]  /*1d90*/  FMUL.FTZ R9, R0.reuse, R31 ;  /* 0x0000001f00097220 */ /* 0x040fe20000410000 */
[C---:B------:R-:W-:Y:S01]  /*1da0*/  FMUL.FTZ R31, R0.reuse, R54 ;  /* 0x00000036001f7220 */ /* 0x040fe20000410000 */
[C---:B------:R-:W-:Y:S01]  /*1db0*/  FMUL.FTZ R54, R0.reuse, R56 ;  /* 0x0000003800367220 */ /* 0x040fe20000410000 */
[C---:B------:R-:W-:Y:S01]  /*1dc0*/  FMUL.FTZ R56, R0.reuse, R57 ;  /* 0x0000003900387220 */ /* 0x040fe20000410000 */
[----:B------:R-:W-:Y:S01]  /*1dd0*/  FMUL.FTZ R57, R0, R60 ;  /* 0x0000003c00397220 */ /* 0x000fe20000410000 */
[----:B------:R-:W-:-:S02]  /*1de0*/  IMAD.IADD R60, R16, 0x1, -R3 ;  /* 0x00000001103c7824 */ /* 0x000fc400078e0a03 */
[----:B------:R-:W-:Y:S01]  /*1df0*/  FMUL.FTZ R5, R0, R27 ;  /* 0x0000001b00057220 */ /* 0x000fe20000410000 */
[----:B------:R-:W-:Y:S01]  /*1e00*/  LEA.HI R27, R8, R8, RZ, 0x1 ;  /* 0x00000008081b7211 */ /* 0x000fe200078f08ff */
[C---:B------:R-:W-:Y:S01]  /*1e10*/  FMUL.FTZ R2, R0.reuse, R26 ;  /* 0x0000001a00027220 */ /* 0x040fe20000410000 */
[C---:B------:R-:W-:Y:S01]  /*1e20*/  FMUL.FTZ R12, R0.reuse, R34 ;  /* 0x00000022000c7220 */ /* 0x040fe20000410000 */
[----:B------:R-:W-:Y:S01]  /*1e30*/  SHF.R.S32.HI R3, RZ, 0x1f, R60 ;  /* 0x0000001fff037819 */ /* 0x000fe2000001143c */
[C---:B------:R-:W-:Y:S01]  /*1e40*/  FMUL.FTZ R34, R0.reuse, R36 ;  /* 0x0000002400227220 */ /* 0x040fe20000410000 */
[C---:B------:R-:W-:Y:S01]  /*1e50*/  FMUL.FTZ R36, R0.reuse, R37 ;  /* 0x0000002500247220 */ /* 0x040fe20000410000 */
[C---:B------:R-:W-:Y:S01]  /*1e60*/  FMUL.FTZ R37, R0.reuse, R59 ;  /* 0x0000003b00257220 */ /* 0x040fe20000410000 */
[C---:B------:R-:W-:Y:S01]  /*1e70*/  LEA.HI R16, R3.reuse, R60, RZ, 0x2 ;  /* 0x0000003c03107211 */ /* 0x040fe200078f10ff */
[C---:B------:R-:W-:Y:S01]  /*1e80*/  FMUL.FTZ R59, R0.reuse, R64 ;  /* 0x00000040003b7220 */ /* 0x040fe20000410000 */
[----:B------:R-:W-:Y:S01]  /*1e90*/  LEA.HI R8, R3, R60, RZ, 0x5 ;  /* 0x0000003c03087211 */ /* 0x000fe200078f28ff */
[----:B------:R-:W-:Y:S01]  /*1ea0*/  IMAD R88, R27, -0x3, R88 ;  /* 0xfffffffd1b587824 */ /* 0x000fe200078e0258 */
[--C-:B------:R-:W-:Y:S01]  /*1eb0*/  SHF.R.S32.HI R3, RZ, 0x2, R16.reuse ;  /* 0x00000002ff037819 */ /* 0x100fe20000011410 */
[C---:B------:R-:W-:Y:S01]  /*1ec0*/  FMUL.FTZ R14, R0.reuse, R38 ;  /* 0x00000026000e7220 */ /* 0x040fe20000410000 */
[----:B------:R-:W-:Y:S01]  /*1ed0*/  SHF.R.S32.HI R26, RZ, 0x1f, R16 ;  /* 0x0000001fff1a7819 */ /* 0x000fe20000011410 */
[C---:B------:R-:W-:Y:S01]  /*1ee0*/  FMUL.FTZ R38, R0.reuse, R40 ;  /* 0x0000002800267220 */ /* 0x040fe20000410000 */
[----:B------:R-:W-:Y:S01]  /*1ef0*/  SHF.R.S32.HI R8, RZ, 0x5, R8 ;  /* 0x00000005ff087819 */ /* 0x000fe20000011408 */
[----:B------:R-:W-:Y:S01]  /*1f00*/  FMUL.FTZ R40, R0, R41 ;  /* 0x0000002900287220 */ /* 0x000fe20000410000 */
[----:B------:R-:W-:Y:S01]  /*1f10*/  LEA.HI R26, R26, R3, RZ, 0x3 ;  /* 0x000000031a1a7211 */ /* 0x000fe200078f18ff */
[C---:B------:R-:W-:Y:S01]  /*1f20*/  FMUL.FTZ R23, R0.reuse, R46 ;  /* 0x0000002e00177220 */ /* 0x040fe20000410000 */
[C---:B------:R-:W-:Y:S01]  /*1f30*/  LEA.HI R64, R89.reuse, R89, RZ, 0x1 ;  /* 0x0000005959407211 */ /* 0x040fe200078f08ff */
[----:B------:R-:W-:Y:S01]  /*1f40*/  FMUL.FTZ R41, R0, R63 ;  /* 0x0000003f00297220 */ /* 0x000fe20000410000 */
[----:B------:R-:W-:Y:S01]  /*1f50*/  LEA R8, R8, UR42, 0x4 ;  /* 0x0000002a08087c11 */ /* 0x000fe2000f8e20ff */
[----:B------:R-:W-:Y:S01]  /*1f60*/  FMUL.FTZ R46, R0, R48 ;  /* 0x00000030002e7220 */ /* 0x000fe20000410000 */
[----:B------:R-:W-:Y:S01]  /*1f70*/  LOP3.LUT R26, R26, 0xfffffff8, RZ, 0xc0, !PT ;  /* 0xfffffff81a1a7812 */ /* 0x000fe200078ec0ff */
[----:B------:R-:W-:Y:S01]  /*1f80*/  FMUL.FTZ R63, R0, R69 ;  /* 0x00000045003f7220 */ /* 0x000fe20000410000 */
[----:B------:R-:W-:Y:S01]  /*1f90*/  LOP3.LUT R64, R64, 0x1ffffffe, RZ, 0xc0, !PT ;  /* 0x1ffffffe40407812 */ /* 0x000fe200078ec0ff */
[----:B------:R-:W-:Y:S01]  /*1fa0*/  FMUL.FTZ R11, R0, R35 ;  /* 0x00000023000b7220 */ /* 0x000fe20000410000 */
[----:B------:R-:W-:Y:S01]  /*1fb0*/  IADD3 R3, R8, R3, -R26 ;  /* 0x0000000308037210 */ /* 0x000fe20007ffe81a */
[C---:B------:R-:W-:Y:S01]  /*1fc0*/  FMUL.FTZ R48, R0.reuse, R49 ;  /* 0x0000003100307220 */ /* 0x040fe20000410000 */
[----:B------:R-:W-:Y:S01]  /*1fd0*/  FMUL.FTZ R69, R0, R77 ;  /* 0x0000004d00457220 */ /* 0x000fe20000410000 */
[----:B------:R-:W-:-:S02]  /*1fe0*/  IMAD.IADD R8, R89, 0x1, -R64 ;  /* 0x0000000159087824 */ /* 0x000fc400078e0a40 */
[----:B------:R-:W-:Y:S01]  /*1ff0*/  FMUL.FTZ R35, R0, R58 ;  /* 0x0000003a00237220 */ /* 0x000fe20000410000 */
[----:B------:R-:W-:Y:S02]  /*2000*/  IMAD R3, R88, 0x40, R3 ;  /* 0x0000004058037824 */ /* 0x000fe400078e0203 */
[C---:B------:R-:W-:Y:S01]  /*2010*/  FMUL.FTZ R49, R0.reuse, R71 ;  /* 0x0000004700317220 */ /* 0x040fe20000410000 */
[C---:B------:R-:W-:Y:S01]  /*2020*/  FMUL.FTZ R58, R0.reuse, R61 ;  /* 0x0000003d003a7220 */ /* 0x040fe20000410000 */
[----:B------:R-:W-:Y:S02]  /*2030*/  IMAD.MOV.U32 R71, RZ, RZ, -0x80 ;  /* 0xffffff80ff477424 */ /* 0x000fe400078e00ff */
[----:B------:R-:W-:Y:S01]  /*2040*/  FMUL.FTZ R61, R0, R65 ;  /* 0x00000041003d7220 */ /* 0x000fe20000410000 */
[----:B------:R-:W-:Y:S01]  /*2050*/  IMAD R8, R8, 0x8, R3 ;  /* 0x0000000808087824 */ /* 0x000fe200078e0203 */
[----:B------:R-:W-:Y:S01]  /*2060*/  LOP3.LUT R65, R16, 0x7ffffffc, RZ, 0xc0, !PT ;  /* 0x7ffffffc10417812 */ /* 0x000fe200078ec0ff */
[----:B------:R-:W-:-:S02]  /*2070*/  IMAD.U32 R3, RZ, RZ, UR38 ;  /* 0x00000026ff037e24 */ /* 0x000fc4000f8e00ff */
[----:B------:R-:W-:Y:S01]  /*2080*/  FMUL.FTZ R22, R0, R47 ;  /* 0x0000002f00167220 */ /* 0x000fe20000410000 */
[----:B------:R-:W-:Y:S01]  /*2090*/  @P2 IMAD.HI.U32 R64, R8, UR4, RZ ;  /* 0x0000000408402c27 */ /* 0x000fe2000f8e00ff */
[----:B------:R-:W-:-:S03]  /*20a0*/  @UP0 ULDC UR4, c[0x0][0x450] ;  /* 0x0001140000040ab9 */ /* 0x000fc60000000800 */
[C---:B------:R-:W-:Y:S01]  /*20b0*/  FMUL.FTZ R27, R0.reuse, R82 ;  /* 0x00000052001b7220 */ /* 0x040fe20000410000 */
[C---:B------:R-:W-:Y:S01]  /*20c0*/  FMUL.FTZ R47, R0.reuse, R70 ;  /* 0x00000046002f7220 */ /* 0x040fe20000410000 */
[----:B------:R-:W-:Y:S02]  /*20d0*/  @!P1 VIADD R3, R3, 0x17040 ;  /* 0x0001704003039836 */ /* 0x000fe40000000000 */
[----:B------:R-:W-:Y:S01]  /*20e0*/  FMUL.FTZ R4, R0, R24 ;  /* 0x0000001800047220 */ /* 0x000fe20000410000 */
[----:B------:R-:W-:Y:S01]  /*20f0*/  IMAD.MOV.U32 R77, RZ, RZ, R8 ;  /* 0x000000ffff4d7224 */ /* 0x000fe200078e0008 */
[----:B------:R-:W-:Y:S01]  /*2100*/  @P3 SHF.R.U32.HI R77, RZ, UR4, R64 ;  /* 0x00000004ff4d3c19 */ /* 0x000fe20008011640 */
[----:B------:R-:W-:Y:S01]  /*2110*/  IMAD R82, R18, R71, 0x80 ;  /* 0x0000008012527424 */ /* 0x000fe200078e0247 */
[----:B------:R-:W-:Y:S01]  /*2120*/  @!P1 PRMT R16, RZ, 0x654, R3 ;  /* 0x00000654ff109816 */ /* 0x000fe20000000003 */
[----:B------:R-:W-:Y:S01]  /*2130*/  ULDC.64 UR4, c[0x0][0x9e0] ;  /* 0x0002780000047ab9 */ /* 0x000fe20000000a00 */
[C---:B------:R-:W-:Y:S01]  /*2140*/  FMUL.FTZ R10, R0.reuse, R30 ;  /* 0x0000001e000a7220 */ /* 0x040fe20000410000 */
[----:B------:R-:W0:Y:S01]  /*2150*/  SHFL.IDX PT, R70, R77, RZ, 0x1c1f ;  /* 0x001c1fff4d467589 */ /* 0x000e2200000e0000 */
[C---:B------:R-:W-:Y:S01]  /*2160*/  FMUL.FTZ R20, R0.reuse, R42 ;  /* 0x0000002a00147220 */ /* 0x040fe20000410000 */
[----:B------:R1:W-:Y:S01]  /*2170*/  @!P1 SYNCS.ARRIVE.TRANS64.RED.A1T0 RZ, [R16+URZ], RZ ;  /* 0x000000ff10ff99a7 */ /* 0x0003e2000810043f */
[C---:B------:R-:W-:Y:S01]  /*2180*/  FMUL.FTZ R30, R0.reuse, R32 ;  /* 0x00000020001e7220 */ /* 0x040fe20000410000 */
[C---:B------:R-:W-:Y:S01]  /*2190*/  FMUL.FTZ R13, R0.reuse, R39 ;  /* 0x00000027000d7220 */ /* 0x040fe20000410000 */
[C---:B------:R-:W-:Y:S01]  /*21a0*/  FMUL.FTZ R15, R0.reuse, R43 ;  /* 0x0000002b000f7220 */ /* 0x040fe20000410000 */
[C---:B------:R-:W-:Y:S01]  /*21b0*/  FMUL.FTZ R42, R0.reuse, R44 ;  /* 0x0000002c002a7220 */ /* 0x040fe20000410000 */
[----:B------:R-:W-:Y:S01]  /*21c0*/  FMUL.FTZ R24, R0, R50 ;  /* 0x0000003200187220 */ /* 0x000fe20000410000 */
[----:B------:R-:W-:Y:S01]  /*21d0*/  IMAD.IADD R3, R60, 0x1, -R65 ;  /* 0x000000013c037824 */ /* 0x000fe200078e0a41 */
[----:B------:R-:W-:Y:S01]  /*21e0*/  UISETP.GE.AND UP1, UPT, UR5, 0x1, UPT ;  /* 0x000000010500788c */ /* 0x000fe2000bf26270 */
[----:B-1----:R-:W-:-:S02]  /*21f0*/  VIADD R16, R82, 0x1 ;  /* 0x0000000152107836 */ /* 0x002fc40000000000 */
[C---:B------:R-:W-:Y:S01]  /*2200*/  FMUL.FTZ R91, R0.reuse, R25 ;  /* 0x00000019005b7220 */ /* 0x040fe20000410000 */
        /* <DEDUP_REMOVED lines=25> */
[----:B------:R-:W-:Y:S01]  /*23a0*/  FMUL.FTZ R65, R0, R87 ;  /* 0x0000005700417220 */ /* 0x000fe20000410000 */
[----:B------:R-:W-:Y:S01]  /*23b0*/  IMAD R16, R3, -0x2, R16 ;  /* 0xfffffffe03107824 */ /* 0x000fe200078e0210 */
[----:B------:R-:W-:Y:S01]  /*23c0*/  PLOP3.LUT P2, PT, PT, PT, UP1, 0x40, 0x0 ;  /* 0x000000000000781c */ /* 0x000fe20003f4e818 */
[----:B------:R-:W-:Y:S01]  /*23d0*/  IMAD.U32 R60, RZ, RZ, UR6 ;  /* 0x00000006ff3c7e24 */ /* 0x000fe2000f8e00ff */
[----:B------:R-:W1:Y:S01]  /*23e0*/  MUFU.TANH R4, R4 ;  /* 0x0000000400047308 */ /* 0x000e620000002400 */
[C---:B------:R-:W-:Y:S01]  /*23f0*/  IMAD R71, R17.reuse, UR25, R16 ;  /* 0x0000001911477c24 */ /* 0x040fe2000f8e0210 */
[----:B------:R-:W-:Y:S01]  /*2400*/  LEA R80, R18, 0xffffff80, 0x7 ;  /* 0xffffff8012507811 */ /* 0x000fe200078e38ff */
[----:B------:R-:W-:-:S02]  /*2410*/  IMAD R16, R17, UR25, R82 ;  /* 0x0000001911107c24 */ /* 0x000fc4000f8e0252 */
[----:B------:R-:W-:Y:S02]  /*2420*/  IMAD.IADD R71, R71, 0x1, -R60 ;  /* 0x0000000147477824 */ /* 0x000fe400078e0a3c */
[----:B------:R-:W-:Y:S01]  /*2430*/  IMAD R83, R3, -0x2, R16 ;  /* 0xfffffffe03537824 */ /* 0x000fe200078e0210 */
[----:B------:R-:W2:Y:S01]  /*2440*/  MUFU.TANH R91, R91 ;  /* 0x0000005b005b7308 */ /* 0x000ea20000002400 */
[C---:B------:R-:W-:Y:S02]  /*2450*/  VIADD R86, R71.reuse, UR4 ;  /* 0x0000000447567c36 */ /* 0x040fe40008000000 */
[----:B------:R-:W-:-:S03]  /*2460*/  VIADD R87, R71, UR21 ;  /* 0x0000001547577c36 */ /* 0x000fc60008000000 */
[----:B0-----:R-:W-:Y:S01]  /*2470*/  VIADDMNMX R76, R70, R86, R83, PT ;  /* 0x00000056464c7246 */ /* 0x001fe20003800153 */
[----:B------:R-:W-:Y:S01]  /*2480*/  IMAD.IADD R79, R87, 0x1, R70 ;  /* 0x00000001574f7824 */ /* 0x000fe200078e0246 */
[----:B------:R-:W0:Y:S08]  /*2490*/  MUFU.TANH R2, R2 ;  /* 0x0000000200027308 */ /* 0x000e300000002400 */
[----:B------:R-:W3:Y:S08]  /*24a0*/  MUFU.TANH R5, R5 ;  /* 0x0000000500057308 */ /* 0x000ef00000002400 */
[----:B------:R-:W4:Y:S08]  /*24b0*/  MUFU.TANH R28, R28 ;  /* 0x0000001c001c7308 */ /* 0x000f300000002400 */
[----:B------:R-:W0:Y:S08]  /*24c0*/  MUFU.TANH R29, R29 ;  /* 0x0000001d001d7308 */ /* 0x000e300000002400 */
        /* <DEDUP_REMOVED lines=57> */
[----:B------:R-:W0:Y:S01]  /*2860*/  MUFU.TANH R65, R65 ;  /* 0x0000004100417308 */ /* 0x000e220000002400 */
[----:B-1234-:R-:W-:Y:S05]  /*2870*/  @P2 BRA `(.L_x_692) ;  /* 0x00000000005c2947 */ /* 0x01efea0003800000 */
[----:B------:R-:W-:Y:S01]  /*2880*/  IMAD R71, R17, UR25, R70 ;  /* 0x0000001911477c24 */ /* 0x000fe2000f8e0246 */
[----:B------:R-:W-:Y:S03]  /*2890*/  BSSY B0, `(.L_x_693) ;  /* 0x0000011000007945 */ /* 0x000fe60003800000 */
[----:B------:R-:W-:-:S05]  /*28a0*/  IMAD.IADD R71, R71, 0x1, -R60 ;  /* 0x0000000147477824 */ /* 0x000fca00078e0a3c */
[----:B------:R-:W-:-:S13]  /*28b0*/  ISETP.GT.AND P2, PT, R71, -0x1, PT ;  /* 0xffffffff4700780c */ /* 0x000fda0003f44270 */
[----:B------:R-:W-:Y:S05]  /*28c0*/  @P2 BRA `(.L_x_694) ;  /* 0x0000000000202947 */ /* 0x000fea0003800000 */
[----:B------:R-:W-:Y:S01]  /*28d0*/  UISETP.NE.AND UP2, UPT, UR5, 0x1, UPT ;  /* 0x000000010500788c */ /* 0x000fe2000bf45270 */
[----:B------:R-:W-:-:S05]  /*28e0*/  LOP3.LUT R71, RZ, R71, RZ, 0x33, !PT ;  /* 0x00000047ff477212 */ /* 0x000fca00078e33ff */
[----:B------:R-:W-:-:S05]  /*28f0*/  PLOP3.LUT P2, PT, PT, PT, UP2, 0x80, 0x0 ;  /* 0x000000000000781c */ /* 0x000fca0003f4f028 */
[----:B------:R-:W-:-:S08]  /*2900*/  @UP2 ULDC.64 UR6, c[0x0][0x9e8] ;  /* 0x00027a0000062ab9 */ /* 0x000fd00000000a00 */
[----:B------:R-:W-:-:S05]  /*2910*/  @P2 IMAD.HI.U32 R16, R71, UR6, RZ ;  /* 0x0000000647102c27 */ /* 0x000fca000f8e00ff */
[----:B------:R-:W-:-:S04]  /*2920*/  @P2 SHF.R.U32.HI R71, RZ, UR7, R16 ;  /* 0x00000007ff472c19 */ /* 0x000fc80008011610 */
[----:B------:R-:W-:Y:S01]  /*2930*/  LOP3.LUT R71, RZ, R71, RZ, 0x33, !PT ;  /* 0x00000047ff477212 */ /* 0x000fe200078e33ff */
[----:B------:R-:W-:Y:S06]  /*2940*/  BRA `(.L_x_695) ;  /* 0x0000000000147947 */ /* 0x000fec0003800000 */
.L_x_694:
[----:B------:R-:W-:-:S06]  /*2950*/  UISETP.NE.AND UP2, UPT, UR5, 0x1, UPT ;  /* 0x000000010500788c */ /* 0x000fcc000bf45270 */
[----:B------:R-:W-:-:S05]  /*2960*/  PLOP3.LUT P2, PT, PT, PT, UP2, 0x80, 0x0 ;  /* 0x000000000000781c */ /* 0x000fca0003f4f028 */
[----:B------:R-:W-:-:S08]  /*2970*/  @UP2 ULDC.64 UR6, c[0x0][0x9e8] ;  /* 0x00027a0000062ab9 */ /* 0x000fd00000000a00 */
[----:B------:R-:W-:-:S05]  /*2980*/  @P2 IMAD.HI.U32 R16, R71, UR6, RZ ;  /* 0x0000000647102c27 */ /* 0x000fca000f8e00ff */
[----:B------:R-:W-:-:S07]  /*2990*/  @P2 SHF.R.U32.HI R71, RZ, UR7, R16 ;  /* 0x00000007ff472c19 */ /* 0x000fce0008011610 */
.L_x_695:
[----:B------:R-:W-:Y:S05]  /*29a0*/  BSYNC B0 ;  /* 0x0000000000007941 */ /* 0x000fea0003800000 */
.L_x_693:
[----:B------:R-:W-:-:S04]  /*29b0*/  IMAD R16, R71, UR5, -R80 ;  /* 0x0000000547107c24 */ /* 0x000fc8000f8e0a50 */
[----:B------:R-:W-:-:S05]  /*29c0*/  IMAD R16, R3, -0x2, R16 ;  /* 0xfffffffe03107824 */ /* 0x000fca00078e0210 */
[----:B------:R-:W-:Y:S02]  /*29d0*/  VIMNMX R79, R79, R16, !PT ;  /* 0x000000104f4f7248 */ /* 0x000fe40007fe0100 */
[----:B------:R-:W-:-:S07]  /*29e0*/  VIADDMNMX R76, R16, UR5, R76, PT ;  /* 0x00000005104c7c46 */ /* 0x000fce000b80014c */
.L_x_692:
[C---:B------:R-:W-:Y:S02]  /*29f0*/  ISETP.GE.AND P4, PT, R82.reuse, 0x9, PT ;  /* 0x000000095200780c */ /* 0x040fe40003f86270 */
[C---:B------:R-:W-:Y:S02]  /*2a00*/  ISETP.GE.AND P2, PT, R82.reuse, 0x2, PT ;  /* 0x000000025200780c */ /* 0x040fe40003f46270 */
[----:B------:R-:W-:Y:S02]  /*2a10*/  ISETP.GE.AND P5, PT, R82, 0xa, PT ;  /* 0x0000000a5200780c */ /* 0x000fe40003fa6270 */
[----:B------:R-:W-:Y:S02]  /*2a20*/  LOP3.LUT R16, R16, 0xfffffffd, RZ, 0xc0, !PT ;  /* 0xfffffffd10107812 */ /* 0x000fe400078ec0ff */
[----:B------:R-:W-:-:S04]  /*2a30*/  ISETP.GT.AND P3, PT, R79, 0x1, !P2 ;  /* 0x000000014f00780c */ /* 0x000fc80005764270 */
[----:B------:R-:W-:Y:S02]  /*2a40*/  ISETP.LT.OR P3, PT, R76, 0x2, P3 ;  /* 0x000000024c00780c */ /* 0x000fe40001f61670 */
[----:B------:R-:W-:Y:S02]  /*2a50*/  @P4 LOP3.LUT R16, R16, 0x2, RZ, 0xfc, !PT ;  /* 0x0000000210104812 */ /* 0x000fe400078efcff */
[----:B------:R-:W-:Y:S02]  /*2a60*/  FSEL R91, R91, -INF , !P3 ;  /* 0xff8000005b5b7808 */ /* 0x000fe40005800000 */
[----:B------:R-:W-:Y:S02]  /*2a70*/  LOP3.LUT R16, R16, 0xfffffffb, RZ, 0xc0, !PT ;  /* 0xfffffffb10107812 */ /* 0x000fe400078ec0ff */
[----:B------:R-:W-:Y:S02]  /*2a80*/  ISETP.GT.AND P4, PT, R79, 0x8, !P4 ;  /* 0x000000084f00780c */ /* 0x000fe40006784270 */
[----:B------:R-:W-:-:S02]  /*2a90*/  @P5 LOP3.LUT R16, R16, 0x4, RZ, 0xfc, !PT ;  /* 0x0000000410105812 */ /* 0x000fc400078efcff */
[----:B------:R-:W-:Y:S02]  /*2aa0*/  ISETP.GT.AND P3, PT, R79, 0x9, !P5 ;  /* 0x000000094f00780c */ /* 0x000fe40006f64270 */
[----:B------:R-:W-:Y:S02]  /*2ab0*/  ISETP.GE.AND P5, PT, R82, 0x11, PT ;  /* 0x000000115200780c */ /* 0x000fe40003fa6270 */
[C---:B------:R-:W-:Y:S02]  /*2ac0*/  ISETP.LT.OR P4, PT, R76.reuse, 0x9, P4 ;  /* 0x000000094c00780c */ /* 0x040fe40002781670 */
[----:B------:R-:W-:Y:S02]  /*2ad0*/  ISETP.LT.OR P3, PT, R76, 0xa, P3 ;  /* 0x0000000a4c00780c */ /* 0x000fe40001f61670 */
[----:B------:R-:W-:Y:S02]  /*2ae0*/  FSEL R75, R28, -INF , !P4 ;  /* 0xff8000001c4b7808 */ /* 0x000fe40006000000 */
[----:B------:R-:W-:-:S02]  /*2af0*/  ISETP.GE.AND P4, PT, R82, 0x12, PT ;  /* 0x000000125200780c */ /* 0x000fc40003f86270 */
[----:B------:R-:W-:Y:S02]  /*2b00*/  LOP3.LUT R16, R16, 0xfffffff7, RZ, 0xc0, !PT ;  /* 0xfffffff710107812 */ /* 0x000fe400078ec0ff */
[----:B0-----:R-:W-:Y:S02]  /*2b10*/  FSEL R74, R29, -INF , !P3 ;  /* 0xff8000001d4a7808 */ /* 0x001fe40005800000 */
[----:B------:R-:W-:Y:S02]  /*2b20*/  ISETP.GT.AND P3, PT, R79, 0x10, !P5 ;  /* 0x000000104f00780c */ /* 0x000fe40006f64270 */
[----:B------:R-:W-:Y:S02]  /*2b30*/  @P5 LOP3.LUT R16, R16, 0x8, RZ, 0xfc, !PT ;  /* 0x0000000810105812 */ /* 0x000fe400078efcff */
[----:B------:R-:W-:Y:S02]  /*2b40*/  ISETP.LT.OR P3, PT, R76, 0x11, P3 ;  /* 0x000000114c00780c */ /* 0x000fe40001f61670 */
[----:B------:R-:W-:-:S02]  /*2b50*/  LOP3.LUT R16, R16, 0xfdffffff, RZ, 0xc0, !PT ;  /* 0xfdffffff10107812 */ /* 0x000fc400078ec0ff */
[----:B------:R-:W-:Y:S02]  /*2b60*/  FSEL R73, R30, -INF , !P3 ;  /* 0xff8000001e497808 */ /* 0x000fe40005800000 */
[----:B------:R-:W-:Y:S02]  /*2b70*/  @P4 LOP3.LUT R16, R16, 0x2000000, RZ, 0xfc, !PT ;  /* 0x0200000010104812 */ /* 0x000fe400078efcff */
[----:B------:R-:W-:Y:S02]  /*2b80*/  ISETP.GT.AND P3, PT, R79, 0x11, !P4 ;  /* 0x000000114f00780c */ /* 0x000fe40006764270 */
[----:B------:R-:W-:Y:S02]  /*2b90*/  ISETP.GE.AND P4, PT, R82, 0x19, PT ;  /* 0x000000195200780c */ /* 0x000fe40003f86270 */
[----:B------:R-:W-:Y:S02]  /*2ba0*/  ISETP.LT.OR P3, PT, R76, 0x12, P3 ;  /* 0x000000124c00780c */ /* 0x000fe40001f61670 */
[----:B------:R-:W-:-:S02]  /*2bb0*/  LOP3.LUT R16, R16, 0xfeffffff, RZ, 0xc0, !PT ;  /* 0xfeffffff10107812 */ /* 0x000fc400078ec0ff */
[----:B------:R-:W-:Y:S02]  /*2bc0*/  FSEL R71, R32, -INF , !P3 ;  /* 0xff80000020477808 */ /* 0x000fe40005800000 */
[----:B------:R-:W-:Y:S01]  /*2bd0*/  ISETP.GT.AND P3, PT, R79, 0x18, !P4 ;  /* 0x000000184f00780c */ /* 0x000fe20006764270 */
[----:B------:R-:W0:Y:S03]  /*2be0*/  SHFL.IDX PT, R32, R77, 0x1, 0x1c1f ;  /* 0x003c1f004d207f89 */ /* 0x000e2600000e0000 */
[----:B------:R-:W-:Y:S02]  /*2bf0*/  ISETP.LT.OR P3, PT, R76, 0x19, P3 ;  /* 0x000000194c00780c */ /* 0x000fe40001f61670 */
[----:B------:R-:W-:Y:S02]  /*2c00*/  @P4 LOP3.LUT R16, R16, 0x1000000, RZ, 0xfc, !PT ;  /* 0x0100000010104812 */ /* 0x000fe400078efcff */
[----:B------:R-:W-:-:S02]  /*2c10*/  ISETP.GE.AND P4, PT, R82, 0x1a, PT ;  /* 0x0000001a5200780c */ /* 0x000fc40003f86270 */
[----:B------:R-:W-:Y:S02]  /*2c20*/  LOP3.LUT R16, R16, 0xff7fffff, RZ, 0xc0, !PT ;  /* 0xff7fffff10107812 */ /* 0x000fe400078ec0ff */
[----:B------:R-:W-:Y:S02]  /*2c30*/  FSEL R70, R34, -INF , !P3 ;  /* 0xff80000022467808 */ /* 0x000fe40005800000 */
[----:B------:R-:W-:-:S04]  /*2c40*/  ISETP.GT.AND P3, PT, R79, 0x19, !P4 ;  /* 0x000000194f00780c */ /* 0x000fc80006764270 */
[----:B------:R-:W-:-:S03]  /*2c50*/  ISETP.LT.OR P3, PT, R76, 0x1a, P3 ;  /* 0x0000001a4c00780c */ /* 0x000fc60001f61670 */
[----:B------:R-:W-:Y:S02]  /*2c60*/  @P4 LOP3.LUT R16, R16, 0x800000, RZ, 0xfc, !PT ;  /* 0x0080000010104812 */ /* 0x000fe400078efcff */
[----:B------:R-:W-:Y:S02]  /*2c70*/  ISETP.GE.AND P4, PT, R82, 0x21, PT ;  /* 0x000000215200780c */ /* 0x000fe40003f86270 */
        /* <DEDUP_REMOVED lines=108> */
[----:B------:R-:W-:Y:S02]  /*3340*/  FSEL R67, R67, -INF , !P3 ;  /* 0xff80000043437808 */ /* 0x000fe40005800000 */
[----:B------:R-:W-:Y:S02]  /*3350*/  LOP3.LUT R16, R16, 0xffffffef, RZ, 0xc0, !PT ;  /* 0xffffffef10107812 */ /* 0x000fe400078ec0ff */
[----:B------:R-:W-:-:S04]  /*3360*/  ISETP.GT.AND P3, PT, R79, 0x68, !P4 ;  /* 0x000000684f00780c */ /* 0x000fc80006764270 */
[----:B------:R-:W-:-:S03]  /*3370*/  ISETP.LT.OR P3, PT, R76, 0x69, P3 ;  /* 0x000000694c00780c */ /* 0x000fc60001f61670 */
[----:B------:R-:W-:Y:S02]  /*3380*/  @P4 LOP3.LUT R16, R16, 0x10, RZ, 0xfc, !PT ;  /* 0x0000001010104812 */ /* 0x000fe400078efcff */
[----:B------:R-:W-:Y:S02]  /*3390*/  ISETP.GE.AND P4, PT, R82, 0x6a, PT ;  /* 0x0000006a5200780c */ /* 0x000fe40003f86270 */
[----:B------:R-:W-:Y:S02]  /*33a0*/  FSEL R68, R68, -INF , !P3 ;  /* 0xff80000044447808 */ /* 0x000fe40005800000 */
[----:B------:R-:W-:Y:S02]  /*33b0*/  ISETP.GT.AND P3, PT, R79, 0x69, !P4 ;  /* 0x000000694f00780c */ /* 0x000fe40006764270 */
[----:B------:R-:W-:Y:S02]  /*33c0*/  LOP3.LUT R16, R16, 0xfbffffff, RZ, 0xc0, !PT ;  /* 0xfbffffff10107812 */ /* 0x000fe400078ec0ff */
[----:B------:R-:W-:-:S04]  /*33d0*/  ISETP.LT.OR P3, PT, R76, 0x6a, P3 ;  /* 0x0000006a4c00780c */ /* 0x000fc80001f61670 */
[----:B------:R-:W-:Y:S02]  /*33e0*/  FSEL R69, R69, -INF , !P3 ;  /* 0xff80000045457808 */ /* 0x000fe40005800000 */
[----:B------:R-:W-:Y:S02]  /*33f0*/  ISETP.GE.AND P3, PT, R82, 0x71, PT ;  /* 0x000000715200780c */ /* 0x000fe40003f66270 */
[----:B------:R-:W-:Y:S02]  /*3400*/  @P4 LOP3.LUT R16, R16, 0x4000000, RZ, 0xfc, !PT ;  /* 0x0400000010104812 */ /* 0x000fe400078efcff */
[----:B------:R-:W-:Y:S02]  /*3410*/  ISETP.GT.AND P4, PT, R79, 0x70, !P3 ;  /* 0x000000704f00780c */ /* 0x000fe40005f84270 */
[----:B------:R-:W-:Y:S02]  /*3420*/  LOP3.LUT R16, R16, 0xfffffffe, RZ, 0xc0, !PT ;  /* 0xfffffffe10107812 */ /* 0x000fe400078ec0ff */
[----:B------:R-:W-:-:S04]  /*3430*/  ISETP.LT.OR P4, PT, R76, 0x71, P4 ;  /* 0x000000714c00780c */ /* 0x000fc80002781670 */
[----:B------:R-:W-:Y:S02]  /*3440*/  FSEL R30, R72, -INF , !P4 ;  /* 0xff800000481e7808 */ /* 0x000fe40006000000 */
[----:B------:R-:W-:Y:S02]  /*3450*/  ISETP.GE.AND P4, PT, R82, 0x72, PT ;  /* 0x000000725200780c */ /* 0x000fe40003f86270 */
[----:B0-----:R-:W-:Y:S02]  /*3460*/  VIADDMNMX R72, R32, R86, R83, PT ;  /* 0x0000005620487246 */ /* 0x001fe40003800153 */
[----:B------:R-:W-:-:S04]  /*3470*/  ISETP.GT.AND P5, PT, R79, 0x71, !P4 ;  /* 0x000000714f00780c */ /* 0x000fc800067a4270 */
[----:B------:R-:W-:-:S04]  /*3480*/  ISETP.LT.OR P5, PT, R76, 0x72, P5 ;  /* 0x000000724c00780c */ /* 0x000fc80002fa1670 */
[----:B------:R-:W-:Y:S02]  /*3490*/  FSEL R29, R81, -INF , !P5 ;  /* 0xff800000511d7808 */ /* 0x000fe40006800000 */
[----:B------:R-:W-:-:S04]  /*34a0*/  ISETP.GE.AND P5, PT, R82, 0x79, PT ;  /* 0x000000795200780c */ /* 0x000fc80003fa6270 */
[----:B------:R-:W-:-:S04]  /*34b0*/  ISETP.GT.AND P6, PT, R79, 0x78, !P5 ;  /* 0x000000784f00780c */ /* 0x000fc80006fc4270 */
[----:B------:R-:W-:-:S04]  /*34c0*/  ISETP.LT.OR P6, PT, R76, 0x79, P6 ;  /* 0x000000794c00780c */ /* 0x000fc800037c1670 */
[----:B------:R-:W-:Y:S02]  /*34d0*/  FSEL R28, R84, -INF , !P6 ;  /* 0xff800000541c7808 */ /* 0x000fe40007000000 */
[----:B------:R-:W-:-:S13]  /*34e0*/  ISETP.GE.AND P6, PT, R82, 0x1, PT ;  /* 0x000000015200780c */ /* 0x000fda0003fc6270 */
[----:B------:R-:W-:Y:S02]  /*34f0*/  @P6 LOP3.LUT R16, R16, 0x1, RZ, 0xfc, !PT ;  /* 0x0000000110106812 */ /* 0x000fe400078efcff */
[----:B------:R-:W-:Y:S02]  /*3500*/  ISETP.GT.AND P6, PT, R79, RZ, !P6 ;  /* 0x000000ff4f00720c */ /* 0x000fe400077c4270 */
[----:B------:R-:W-:Y:S02]  /*3510*/  LOP3.LUT R16, R16, 0xf7ffffff, RZ, 0xc0, !PT ;  /* 0xf7ffffff10107812 */ /* 0x000fe400078ec0ff */
[----:B------:R-:W-:-:S04]  /*3520*/  ISETP.LT.OR P6, PT, R76, 0x1, P6 ;  /* 0x000000014c00780c */ /* 0x000fc800037c1670 */
[----:B------:R-:W-:Y:S02]  /*3530*/  FSEL R78, R4, -INF , !P6 ;  /* 0xff800000044e7808 */ /* 0x000fe40007000000 */
[----:B------:R-:W-:-:S13]  /*3540*/  ISETP.GE.AND P6, PT, R82, 0x7a, PT ;  /* 0x0000007a5200780c */ /* 0x000fda0003fc6270 */
[----:B------:R-:W-:Y:S02]  /*3550*/  @P6 LOP3.LUT R16, R16, 0x8000000, RZ, 0xfc, !PT ;  /* 0x0800000010106812 */ /* 0x000fe400078efcff */
[----:B------:R-:W-:-:S04]  /*3560*/  ISETP.GT.AND P6, PT, R79, 0x79, !P6 ;  /* 0x000000794f00780c */ /* 0x000fc800077c4270 */
[----:B------:R-:W-:Y:S01]  /*3570*/  ISETP.LT.OR P6, PT, R76, 0x7a, P6 ;  /* 0x0000007a4c00780c */ /* 0x000fe200037c1670 */
[----:B------:R-:W-:-:S03]  /*3580*/  IMAD.IADD R76, R87, 0x1, R32 ;  /* 0x00000001574c7824 */ /* 0x000fc600078e0220 */
[----:B------:R-:W-:Y:S02]  /*3590*/  FSEL R4, R85, -INF , !P6 ;  /* 0xff80000055047808 */ /* 0x000fe40007000000 */
[----:B------:R-:W-:-:S13]  /*35a0*/  PLOP3.LUT P6, PT, PT, PT, UP1, 0x40, 0x0 ;  /* 0x000000000000781c */ /* 0x000fda0003fce818 */
[----:B------:R-:W-:Y:S05]  /*35b0*/  @P6 BRA `(.L_x_696) ;  /* 0x0000000000646947 */ /* 0x000fea0003800000 */
        /* <DEDUP_REMOVED lines=9> */
[----:B------:R-:W-:Y:S01]  /*3650*/  @P6 IMAD.HI.U32 R32, R77, UR6, RZ ;  /* 0x000000064d206c27 */ /* 0x000fe2000f8e00ff */
[----:B------:R-:W-:-:S13]  /*3660*/  PLOP3.LUT P6, PT, PT, PT, UP2, 0x80, 0x0 ;  /* 0x000000000000781c */ /* 0x000fda0003fcf028 */
[----:B------:R-:W-:-:S04]  /*3670*/  @P6 SHF.R.U32.HI R77, RZ, UR7, R32 ;  /* 0x00000007ff4d6c19 */ /* 0x000fc80008011620 */
[----:B------:R-:W-:Y:S01]  /*3680*/  LOP3.LUT R77, RZ, R77, RZ, 0x33, !PT ;  /* 0x0000004dff4d7212 */ /* 0x000fe200078e33ff */
[----:B------:R-:W-:Y:S06]  /*3690*/  BRA `(.L_x_699) ;  /* 0x0000000000187947 */ /* 0x000fec0003800000 */
.L_x_698:
[----:B------:R-:W-:-:S06]  /*36a0*/  UISETP.NE.AND UP2, UPT, UR5, 0x1, UPT ;  /* 0x000000010500788c */ /* 0x000fcc000bf45270 */
[----:B------:R-:W-:-:S05]  /*36b0*/  PLOP3.LUT P6, PT, PT, PT, UP2, 0x80, 0x0 ;  /* 0x000000000000781c */ /* 0x000fca0003fcf028 */
[----:B------:R-:W-:-:S08]  /*36c0*/  @UP2 ULDC.64 UR6, c[0x0][0x9e8] ;  /* 0x00027a0000062ab9 */ /* 0x000fd00000000a00 */
[----:B------:R-:W-:Y:S01]  /*36d0*/  @P6 IMAD.HI.U32 R32, R77, UR6, RZ ;  /* 0x000000064d206c27 */ /* 0x000fe2000f8e00ff */
[----:B------:R-:W-:-:S13]  /*36e0*/  PLOP3.LUT P6, PT, PT, PT, UP2, 0x80, 0x0 ;  /* 0x000000000000781c */ /* 0x000fda0003fcf028 */
[----:B------:R-:W-:-:S07]  /*36f0*/  @P6 SHF.R.U32.HI R77, RZ, UR7, R32 ;  /* 0x00000007ff4d6c19 */ /* 0x000fce0008011620 */
.L_x_699:
[----:B------:R-:W-:Y:S05]  /*3700*/  BSYNC B0 ;  /* 0x0000000000007941 */ /* 0x000fea0003800000 */
.L_x_697:
[----:B------:R-:W-:-:S04]  /*3710*/  IMAD R32, R77, UR5, -R80 ;  /* 0x000000054d207c24 */ /* 0x000fc8000f8e0a50 */
[----:B------:R-:W-:-:S05]  /*3720*/  IMAD R77, R3, -0x2, R32 ;  /* 0xfffffffe034d7824 */ /* 0x000fca00078e0220 */
[----:B------:R-:W-:Y:S02]  /*3730*/  VIMNMX R76, R76, R77, !PT ;  /* 0x0000004d4c4c7248 */ /* 0x000fe40007fe0100 */
[----:B------:R-:W-:-:S07]  /*3740*/  VIADDMNMX R72, R77, UR5, R72, PT ;  /* 0x000000054d487c46 */ /* 0x000fce000b800148 */
.L_x_696:
[----:B------:R-:W-:Y:S01]  /*3750*/  ISETP.GT.AND P2, PT, R76, 0x1, !P2 ;  /* 0x000000014c00780c */ /* 0x000fe20005744270 */
[----:B------:R-:W-:Y:S01]  /*3760*/  ULDC UR10, c[0x0][0x988] ;  /* 0x00026200000a7ab9 */ /* 0x000fe20000000800 */
[----:B------:R-:W-:Y:S01]  /*3770*/  LOP3.LUT P6, RZ, R16, 0x8, RZ, 0xc0, !PT ;  /* 0x0000000810ff7812 */ /* 0x000fe200078cc0ff */
[----:B------:R-:W-:Y:S01]  /*3780*/  @UP0 ULDC UR6, c[0x0][0x44c] ;  /* 0x0001130000060ab9 */ /* 0x000fe20000000800 */
[----:B------:R-:W-:Y:S01]  /*3790*/  ISETP.LT.OR P2, PT, R72, 0x2, P2 ;  /* 0x000000024800780c */ /* 0x000fe20001741670 */
[----:B------:R-:W-:Y:S01]  /*37a0*/  UIMAD.WIDE.U32 UR6, UR42, UR6, URZ ;  /* 0x000000062a0672a5 */ /* 0x000fe2000f8e003f */
[----:B------:R-:W-:Y:S01]  /*37b0*/  ISETP.GT.AND P3, PT, R76, 0x70, !P3 ;  /* 0x000000704c00780c */ /* 0x000fe20005f64270 */
[----:B------:R-:W-:Y:S01]  /*37c0*/  @UP0 ULDC UR14, c[0x0][0x450] ;  /* 0x00011400000e0ab9 */ /* 0x000fe20000000800 */
[----:B------:R-:W-:Y:S01]  /*37d0*/  FSEL R34, R5, -INF , !P2 ;  /* 0xff80000005227808 */ /* 0x000fe20005000000 */
[----:B------:R-:W-:Y:S01]  /*37e0*/  @UP0 USHF.R.U32.HI UR42, URZ, UR14, UR7 ;  /* 0x0000000e3f2a0299 */ /* 0x000fe20008011607 */
[----:B------:R-:W-:-:S02]  /*37f0*/  LOP3.LUT P2, RZ, R16, 0x2, RZ, 0xc0, !PT ;  /* 0x0000000210ff7812 */ /* 0x000fc4000784c0ff */
[C---:B------:R-:W-:Y:S02]  /*3800*/  ISETP.GT.AND P4, PT, R76.reuse, 0x71, !P4 ;  /* 0x000000714c00780c */ /* 0x040fe40006784270 */
[----:B------:R-:W-:Y:S02]  /*3810*/  ISETP.GT.AND P2, PT, R76, 0x8, !P2 ;  /* 0x000000084c00780c */ /* 0x000fe40005744270 */
[C---:B------:R-:W-:Y:S02]  /*3820*/  ISETP.LT.OR P3, PT, R72.reuse, 0x71, P3 ;  /* 0x000000714800780c */ /* 0x040fe40001f61670 */
[----:B------:R-:W-:Y:S02]  /*3830*/  ISETP.LT.OR P2, PT, R72, 0x9, P2 ;  /* 0x000000094800780c */ /* 0x000fe40001741670 */
[----:B------:R-:W-:Y:S02]  /*3840*/  ISETP.GT.AND P5, PT, R76, 0x78, !P5 ;  /* 0x000000784c00780c */ /* 0x000fe40006fa4270 */
[----:B------:R-:W-:-:S02]  /*3850*/  FSEL R32, R10, -INF , !P2 ;  /* 0xff8000000a207808 */ /* 0x000fc40005000000 */
[----:B------:R-:W-:Y:S02]  /*3860*/  LOP3.LUT P2, RZ, R16, 0x4, RZ, 0xc0, !PT ;  /* 0x0000000410ff7812 */ /* 0x000fe4000784c0ff */
[----:B------:R-:W-:Y:S02]  /*3870*/  FMNMX.FTZ R10, R78, R91, !PT ;  /* 0x0000005b4e0a7209 */ /* 0x000fe40007810000 */
[----:B------:R-:W-:Y:S02]  /*3880*/  ISETP.GT.AND P2, PT, R76, 0x9, !P2 ;  /* 0x000000094c00780c */ /* 0x000fe40005744270 */
[C---:B------:R-:W-:Y:S02]  /*3890*/  ISETP.LT.OR P4, PT, R72.reuse, 0x72, P4 ;  /* 0x000000724800780c */ /* 0x040fe40002781670 */
[----:B------:R-:W-:Y:S02]  /*38a0*/  ISETP.LT.OR P2, PT, R72, 0xa, P2 ;  /* 0x0000000a4800780c */ /* 0x000fe40001741670 */
[----:B------:R-:W-:-:S02]  /*38b0*/  FSEL R27, R27, -INF , !P3 ;  /* 0xff8000001b1b7808 */ /* 0x000fc40005800000 */
[----:B------:R-:W-:Y:S02]  /*38c0*/  FSEL R5, R9, -INF , !P2 ;  /* 0xff80000009057808 */ /* 0x000fe40005000000 */
[----:B------:R-:W-:Y:S02]  /*38d0*/  ISETP.GT.AND P2, PT, R76, 0x10, !P6 ;  /* 0x000000104c00780c */ /* 0x000fe40007744270 */
[----:B------:R-:W-:Y:S02]  /*38e0*/  FMNMX.FTZ R9, R75, R10, !PT ;  /* 0x0000000a4b097209 */ /* 0x000fe40007810000 */
[----:B------:R-:W-:Y:S02]  /*38f0*/  ISETP.LT.OR P2, PT, R72, 0x11, P2 ;  /* 0x000000114800780c */ /* 0x000fe40001741670 */
[----:B------:R-:W-:Y:S02]  /*3900*/  FMNMX.FTZ R10, R74, R9, !PT ;  /* 0x000000094a0a7209 */ /* 0x000fe40007810000 */
[----:B------:R-:W-:-:S02]  /*3910*/  FSEL R12, R12, -INF , !P2 ;  /* 0xff8000000c0c7808 */ /* 0x000fc40005000000 */
[----:B------:R-:W-:Y:S02]  /*3920*/  LOP3.LUT P2, RZ, R16, 0x2000000, RZ, 0xc0, !PT ;  /* 0x0200000010ff7812 */ /* 0x000fe4000784c0ff */
[----:B------:R-:W-:Y:S02]  /*3930*/  FMNMX.FTZ R10, R73, R10, !PT ;  /* 0x0000000a490a7209 */ /* 0x000fe40007810000 */
[----:B------:R-:W-:Y:S02]  /*3940*/  ISETP.GT.AND P2, PT, R76, 0x11, !P2 ;  /* 0x000000114c00780c */ /* 0x000fe40005744270 */
[----:B------:R-:W-:Y:S02]  /*3950*/  FMNMX.FTZ R9, R71, R10, !PT ;  /* 0x0000000a47097209 */ /* 0x000fe40007810000 */
[----:B------:R-:W-:Y:S02]  /*3960*/  ISETP.LT.OR P2, PT, R72, 0x12, P2 ;  /* 0x000000124800780c */ /* 0x000fe40001741670 */
[----:B------:R-:W-:-:S02]  /*3970*/  FMNMX.FTZ R9, R70, R9, !PT ;  /* 0x0000000946097209 */ /* 0x000fc40007810000 */
[----:B------:R-:W-:Y:S02]  /*3980*/  FSEL R11, R11, -INF , !P2 ;  /* 0xff8000000b0b7808 */ /* 0x000fe40005000000 */
[----:B------:R-:W-:Y:S02]  /*3990*/  LOP3.LUT P2, RZ, R16, 0x1000000, RZ, 0xc0, !PT ;  /* 0x0100000010ff7812 */ /* 0x000fe4000784c0ff */
[----:B------:R-:W-:Y:S02]  /*39a0*/  FMNMX.FTZ R9, R36, R9, !PT ;  /* 0x0000000924097209 */ /* 0x000fe40007810000 */
[----:B------:R-:W-:Y:S02]  /*39b0*/  ISETP.GT.AND P2, PT, R76, 0x18, !P2 ;  /* 0x000000184c00780c */ /* 0x000fe40005744270 */
[----:B------:R-:W-:Y:S02]  /*39c0*/  FMNMX.FTZ R9, R38, R9, !PT ;  /* 0x0000000926097209 */ /* 0x000fe40007810000 */
[----:B------:R-:W-:-:S02]  /*39d0*/  ISETP.LT.OR P2, PT, R72, 0x19, P2 ;  /* 0x000000194800780c */ /* 0x000fc40001741670 */
[----:B------:R-:W-:Y:S02]  /*39e0*/  LOP3.LUT P6, RZ, R16, 0x8000, RZ, 0xc0, !PT ;  /* 0x0000800010ff7812 */ /* 0x000fe400078cc0ff */
[----:B------:R-:W-:Y:S02]  /*39f0*/  FSEL R14, R14, -INF , !P2 ;  /* 0xff8000000e0e7808 */ /* 0x000fe40005000000 */
[----:B------:R-:W-:Y:S02]  /*3a00*/  LOP3.LUT P2, RZ, R16, 0x800000, RZ, 0xc0, !PT ;  /* 0x0080000010ff7812 */ /* 0x000fe4000784c0ff */
[----:B------:R-:W-:Y:S02]  /*3a10*/  FMNMX.FTZ R9, R40, R9, !PT ;  /* 0x0000000928097209 */ /* 0x000fe40007810000 */
[----:B------:R-:W-:Y:S02]  /*3a20*/  ISETP.GT.AND P2, PT, R76, 0x19, !P2 ;  /* 0x000000194c00780c */ /* 0x000fe40005744270 */
[----:B------:R-:W-:-:S02]  /*3a30*/  FMNMX.FTZ R9, R42, R9, !PT ;  /* 0x000000092a097209 */ /* 0x000fc40007810000 */
[----:B------:R-:W-:Y:S02]  /*3a40*/  ISETP.LT.OR P2, PT, R72, 0x1a, P2 ;  /* 0x0000001a4800780c */ /* 0x000fe40001741670 */
[----:B------:R-:W-:Y:S02]  /*3a50*/  FMNMX.FTZ R9, R44, R9, !PT ;  /* 0x000000092c097209 */ /* 0x000fe40007810000 */
[----:B------:R-:W-:Y:S02]  /*3a60*/  FSEL R13, R13, -INF , !P2 ;  /* 0xff8000000d0d7808 */ /* 0x000fe40005000000 */
[----:B------:R-:W-:Y:S02]  /*3a70*/  LOP3.LUT P2, RZ, R16, 0x400000, RZ, 0xc0, !PT ;  /* 0x0040000010ff7812 */ /* 0x000fe4000784c0ff */
[----:B------:R-:W-:Y:S02]  /*3a80*/  FMNMX.FTZ R9, R46, R9, !PT ;  /* 0x000000092e097209 */ /* 0x000fe40007810000 */
[----:B------:R-:W-:-:S02]  /*3a90*/  ISETP.GT.AND P2, PT, R76, 0x20, !P2 ;  /* 0x000000204c00780c */ /* 0x000fc40005744270 */
[----:B------:R-:W-:Y:S02]  /*3aa0*/  FMNMX.FTZ R9, R48, R9, !PT ;  /* 0x0000000930097209 */ /* 0x000fe40007810000 */
[----:B------:R-:W-:Y:S02]  /*3ab0*/  ISETP.LT.OR P2, PT, R72, 0x21, P2 ;  /* 0x000000214800780c */ /* 0x000fe40001741670 */
[----:B------:R-:W-:Y:S02]  /*3ac0*/  FMNMX.FTZ R9, R50, R9, !PT ;  /* 0x0000000932097209 */ /* 0x000fe40007810000 */
[----:B------:R-:W-:Y:S02]  /*3ad0*/  FSEL R20, R20, -INF , !P2 ;  /* 0xff80000014147808 */ /* 0x000fe40005000000 */
[----:B------:R-:W-:Y:S02]  /*3ae0*/  LOP3.LUT P2, RZ, R16, 0x200000, RZ, 0xc0, !PT ;  /* 0x0020000010ff7812 */ /* 0x000fe4000784c0ff */
[----:B------:R-:W-:-:S02]  /*3af0*/  FMNMX.FTZ R9, R52, R9, !PT ;  /* 0x0000000934097209 */ /* 0x000fc40007810000 */
[----:B------:R-:W-:Y:S02]  /*3b00*/  ISETP.GT.AND P2, PT, R76, 0x21, !P2 ;  /* 0x000000214c00780c */ /* 0x000fe40005744270 */
[----:B------:R-:W-:Y:S02]  /*3b10*/  FMNMX.FTZ R9, R54, R9, !PT ;  /* 0x0000000936097209 */ /* 0x000fe40007810000 */
[----:B------:R-:W-:Y:S02]  /*3b20*/  ISETP.LT.OR P2, PT, R72, 0x22, P2 ;  /* 0x000000224800780c */ /* 0x000fe40001741670 */
[----:B------:R-:W-:Y:S02]  /*3b30*/  FMNMX.FTZ R10, R56, R9, !PT ;  /* 0x00000009380a7209 */ /* 0x000fe40007810000 */
[----:B------:R-:W-:Y:S02]  /*3b40*/  FSEL R15, R15, -INF , !P2 ;  /* 0xff8000000f0f7808 */ /* 0x000fe40005000000 */
[----:B------:R-:W-:-:S02]  /*3b50*/  LOP3.LUT P2, RZ, R16, 0x100000, RZ, 0xc0, !PT ;  /* 0x0010000010ff7812 */ /* 0x000fc4000784c0ff */
[----:B------:R-:W-:Y:S02]  /*3b60*/  FMNMX.FTZ R9, R57, R10, !PT ;  /* 0x0000000a39097209 */ /* 0x000fe40007810000 */
        /* <DEDUP_REMOVED lines=17> */
[----:B------:R-:W-:Y:S02]  /*3c80*/  FMNMX.FTZ R10, R68, R9, !PT ;  /* 0x00000009440a7209 */ /* 0x000fe40007810000 */
        /* <DEDUP_REMOVED lines=12> */
[C---:B------:R-:W-:Y:S02]  /*3d50*/  ISETP.LT.OR P2, PT, R72.reuse, 0x39, P2 ;  /* 0x000000394800780c */ /* 0x040fe40001741670 */
[----:B------:R-:W-:Y:S01]  /*3d60*/  ISETP.LT.OR P5, PT, R72, 0x79, P5 ;  /* 0x000000794800780c */ /* 0x000fe20002fa1670 */
[----:B------:R-:W0:Y:S01]  /*3d70*/  SHFL.BFLY PT, R9, R10, 0x2, 0x1f ;  /* 0x0c401f000a097f89 */ /* 0x000e2200000e0000 */
[----:B------:R-:W-:Y:S02]  /*3d80*/  FSEL R31, R31, -INF , !P2 ;  /* 0xff8000001f1f7808 */ /* 0x000fe40005000000 */
[----:B------:R-:W-:Y:S02]  /*3d90*/  ISETP.GT.AND P2, PT, R76, 0x39, !P6 ;  /* 0x000000394c00780c */ /* 0x000fe40007744270 */
[----:B------:R-:W-:-:S02]  /*3da0*/  LOP3.LUT P6, RZ, R16, 0x10, RZ, 0xc0, !PT ;  /* 0x0000001010ff7812 */ /* 0x000fc400078cc0ff */
[----:B------:R-:W-:Y:S02]  /*3db0*/  ISETP.LT.OR P2, PT, R72, 0x3a, P2 ;  /* 0x0000003a4800780c */ /* 0x000fe40001741670 */
[----:B------:R-:W-:Y:S02]  /*3dc0*/  FSEL R26, R26, -INF , !P4 ;  /* 0xff8000001a1a7808 */ /* 0x000fe40006000000 */
[----:B------:R-:W-:Y:S02]  /*3dd0*/  FSEL R33, R33, -INF , !P2 ;  /* 0xff80000021217808 */ /* 0x000fe40005000000 */
[----:B------:R-:W-:Y:S02]  /*3de0*/  LOP3.LUT P2, RZ, R16, 0x4000, RZ, 0xc0, !PT ;  /* 0x0000400010ff7812 */ /* 0x000fe4000784c0ff */
[----:B------:R-:W-:Y:S02]  /*3df0*/  FSEL R64, R64, -INF , !P5 ;  /* 0xff80000040407808 */ /* 0x000fe40006800000 */
[----:B------:R-:W-:-:S02]  /*3e00*/  ISETP.GT.AND P2, PT, R76, 0x40, !P2 ;  /* 0x000000404c00780c */ /* 0x000fc40005744270 */
[----:B------:R-:W-:Y:S02]  /*3e10*/  R2UR UR11, R19 ;  /* 0x00000000130b72ca */ /* 0x000fe400000e0000 */
[----:B------:R-:W-:Y:S02]  /*3e20*/  ISETP.LT.OR P2, PT, R72, 0x41, P2 ;  /* 0x000000414800780c */ /* 0x000fe40001741670 */
[----:B0-----:R-:W-:Y:S02]  /*3e30*/  FMNMX.FTZ R77, R10, R9, !PT ;  /* 0x000000090a4d7209 */ /* 0x001fe40007810000 */
[----:B------:R-:W-:Y:S02]  /*3e40*/  FSEL R35, R35, -INF , !P2 ;  /* 0xff80000023237808 */ /* 0x000fe40005000000 */
[----:B------:R-:W-:Y:S01]  /*3e50*/  LOP3.LUT P2, RZ, R16, 0x2000, RZ, 0xc0, !PT ;  /* 0x0000200010ff7812 */ /* 0x000fe2000784c0ff */
[----:B------:R-:W0:Y:S03]  /*3e60*/  SHFL.BFLY PT, R80, R77, 0x1, 0x1f ;  /* 0x0c201f004d507f89 */ /* 0x000e2600000e0000 */
[----:B------:R-:W-:Y:S01]  /*3e70*/  ISETP.GT.AND P2, PT, R76, 0x41, !P2 ;  /* 0x000000414c00780c */ /* 0x000fe20005744270 */
[----:B------:R-:W-:-:S03]  /*3e80*/  UIADD3 UR42, UR11, UR42, URZ ;  /* 0x0000002a0b2a7290 */ /* 0x000fc6000fffe03f */
[----:B------:R-:W-:Y:S01]  /*3e90*/  ISETP.LT.OR P2, PT, R72, 0x42, P2 ;  /* 0x000000424800780c */ /* 0x000fe20001741670 */
[----:B------:R-:W-:-:S03]  /*3ea0*/  UIADD3 UR4, UR42, UR4, URZ ;  /* 0x000000042a047290 */ /* 0x000fc6000fffe03f */
[----:B------:R-:W-:Y:S02]  /*3eb0*/  FSEL R37, R37, -INF , !P2 ;  /* 0xff80000025257808 */ /* 0x000fe40005000000 */
[----:B------:R-:W-:-:S04]  /*3ec0*/  LOP3.LUT P2, RZ, R16, 0x1000, RZ, 0xc0, !PT ;  /* 0x0000100010ff7812 */ /* 0x000fc8000784c0ff */
[----:B------:R-:W-:-:S04]  /*3ed0*/  ISETP.GT.AND P2, PT, R76, 0x48, !P2 ;  /* 0x000000484c00780c */ /* 0x000fc80005744270 */
[----:B------:R-:W-:Y:S02]  /*3ee0*/  ISETP.LT.OR P2, PT, R72, 0x49, P2 ;  /* 0x000000494800780c */ /* 0x000fe40001741670 */
[----:B0-----:R-:W-:Y:S01]  /*3ef0*/  FMNMX.FTZ R9, R77, R80, !PT ;  /* 0x000000504d097209 */ /* 0x001fe20007810000 */
[----:B------:R-:W-:Y:S01]  /*3f00*/  IMAD.U32 R80, RZ, RZ, UR10 ;  /* 0x0000000aff507e24 */ /* 0x000fe2000f8e00ff */
[----:B------:R-:W-:Y:S02]  /*3f10*/  FSEL R39, R39, -INF , !P2 ;  /* 0xff80000027277808 */ /* 0x000fe40005000000 */
[----:B------:R-:W-:Y:S01]  /*3f20*/  LOP3.LUT P2, RZ, R16, 0x800, RZ, 0xc0, !PT ;  /* 0x0000080010ff7812 */ /* 0x000fe2000784c0ff */
[----:B------:R-:W-:-:S03]  /*3f30*/  FFMA.FTZ R81, R9, R80, -8 ;  /* 0xc100000009517423 */ /* 0x000fc60000010050 */
[----:B------:R-:W-:-:S04]  /*3f40*/  ISETP.GT.AND P2, PT, R76, 0x49, !P2 ;  /* 0x000000494c00780c */ /* 0x000fc80005744270 */
[----:B------:R-:W-:-:S04]  /*3f50*/  ISETP.LT.OR P2, PT, R72, 0x4a, P2 ;  /* 0x0000004a4800780c */ /* 0x000fc80001741670 */
[----:B------:R-:W-:Y:S02]  /*3f60*/  FSEL R41, R41, -INF , !P2 ;  /* 0xff80000029297808 */ /* 0x000fe40005000000 */
[----:B------:R-:W-:-:S04]  /*3f70*/  LOP3.LUT P2, RZ, R16, 0x400, RZ, 0xc0, !PT ;  /* 0x0000040010ff7812 */ /* 0x000fc8000784c0ff */
        /* <DEDUP_REMOVED lines=23> */
[----:B------:R-:W-:Y:S02]  /*40f0*/  ISETP.GT.AND P2, PT, R76, 0x68, !P6 ;  /* 0x000000684c00780c */ /* 0x000fe40007744270 */
[----:B------:R-:W-:Y:S02]  /*4100*/  LOP3.LUT P6, RZ, R16, 0x1, RZ, 0xc0, !PT ;  /* 0x0000000110ff7812 */ /* 0x000fe400078cc0ff */
[----:B------:R-:W-:-:S04]  /*4110*/  ISETP.LT.OR P2, PT, R72, 0x69, P2 ;  /* 0x000000694800780c */ /* 0x000fc80001741670 */
[----:B------:R-:W-:Y:S02]  /*4120*/  FSEL R55, R55, -INF , !P2 ;  /* 0xff80000037377808 */ /* 0x000fe40005000000 */
[----:B------:R-:W-:-:S04]  /*4130*/  FSETP.NEU.FTZ.AND P2, PT, R9, -INF , PT ;  /* 0xff8000000900780b */ /* 0x000fc80003f5d000 */
[----:B------:R-:W-:Y:S02]  /*4140*/  FSEL R81, R81, RZ, P2 ;  /* 0x000000ff51517208 */ /* 0x000fe40001000000 */
[----:B------:R-:W-:Y:S02]  /*4150*/  ISETP.GT.AND P2, PT, R76, RZ, !P6 ;  /* 0x000000ff4c00720c */ /* 0x000fe40007744270 */
[----:B------:R-:W-:Y:S01]  /*4160*/  LOP3.LUT P6, RZ, R16, 0x8000000, RZ, 0xc0, !PT ;  /* 0x0800000010ff7812 */ /* 0x000fe200078cc0ff */
[--C-:B------:R-:W-:Y:S01]  /*4170*/  FFMA.FTZ R87, R48, UR10, -R81.reuse ;  /* 0x0000000a30577c23 */ /* 0x100fe20008010851 */
[----:B------:R-:W-:Y:S01]  /*4180*/  ISETP.LT.OR P2, PT, R72, 0x1, P2 ;  /* 0x000000014800780c */ /* 0x000fe20001741670 */
[--C-:B------:R-:W-:Y:S01]  /*4190*/  FFMA.FTZ R48, R59, UR10, -R81.reuse ;  /* 0x0000000a3b307c23 */ /* 0x100fe20008010851 */
[----:B------:R-:W-:Y:S01]  /*41a0*/  ISETP.GT.AND P6, PT, R76, 0x79, !P6 ;  /* 0x000000794c00780c */ /* 0x000fe200077c4270 */
[--C-:B------:R-:W-:Y:S01]  /*41b0*/  FFMA.FTZ R59, R61, UR10, -R81.reuse ;  /* 0x0000000a3d3b7c23 */ /* 0x100fe20008010851 */
[----:B------:R-:W-:Y:S01]  /*41c0*/  FSEL R79, R2, -INF , !P2 ;  /* 0xff800000024f7808 */ /* 0x000fe20005000000 */
[--C-:B------:R-:W-:Y:S01]  /*41d0*/  FFMA.FTZ R61, R63, UR10, -R81.reuse ;  /* 0x0000000a3f3d7c23 */ /* 0x100fe20008010851 */
[----:B------:R-:W-:Y:S01]  /*41e0*/  LOP3.LUT P2, RZ, R16, 0x4000000, RZ, 0xc0, !PT ;  /* 0x0400000010ff7812 */ /* 0x000fe2000784c0ff */
[--C-:B------:R-:W-:Y:S01]  /*41f0*/  FFMA.FTZ R16, R75, UR10, -R81.reuse ;  /* 0x0000000a4b107c23 */ /* 0x100fe20008010851 */
[----:B------:R-:W-:Y:S01]  /*4200*/  FMNMX.FTZ R83, R79, R34, !PT ;  /* 0x000000224f537209 */ /* 0x000fe20007810000 */
[--C-:B------:R-:W-:Y:S01]  /*4210*/  FFMA.FTZ R75, R74, UR10, -R81.reuse ;  /* 0x0000000a4a4b7c23 */ /* 0x100fe20008010851 */
[--C-:B------:R-:W-:Y:S01]  /*4220*/  FFMA.FTZ R74, R71, UR10, -R81.reuse ;  /* 0x0000000a474a7c23 */ /* 0x100fe20008010851 */
[----:B------:R-:W-:Y:S01]  /*4230*/  ISETP.GT.AND P2, PT, R76, 0x69, !P2 ;  /* 0x000000694c00780c */ /* 0x000fe20005744270 */
[--C-:B------:R-:W-:Y:S01]  /*4240*/  FFMA.FTZ R63, R67, UR10, -R81.reuse ;  /* 0x0000000a433f7c23 */ /* 0x100fe20008010851 */
[----:B------:R-:W-:Y:S01]  /*4250*/  FMNMX.FTZ R10, R32, R83, !PT ;  /* 0x00000053200a7209 */ /* 0x000fe20007810000 */
[--C-:B------:R-:W-:Y:S01]  /*4260*/  FFMA.FTZ R67, R69, UR10, -R81.reuse ;  /* 0x0000000a45437c23 */ /* 0x100fe20008010851 */
[----:B------:R-:W-:Y:S01]  /*4270*/  ISETP.LT.OR P2, PT, R72, 0x6a, P2 ;  /* 0x0000006a4800780c */ /* 0x000fe20001741670 */
[----:B------:R-:W-:Y:S01]  /*4280*/  IMAD.U32 R69, RZ, RZ, UR10 ;  /* 0x0000000aff457e24 */ /* 0x000fe2000f8e00ff */
[----:B------:R-:W-:Y:S01]  /*4290*/  FMNMX.FTZ R83, R5, R10, !PT ;  /* 0x0000000a05537209 */ /* 0x000fe20007810000 */
[--C-:B------:R-:W-:Y:S01]  /*42a0*/  FFMA.FTZ R77, R91, UR10, -R81.reuse ;  /* 0x0000000a5b4d7c23 */ /* 0x100fe20008010851 */
[----:B------:R-:W-:Y:S01]  /*42b0*/  FSEL R21, R21, -INF , !P2 ;  /* 0xff80000015157808 */ /* 0x000fe20005000000 */
[--C-:B------:R-:W-:Y:S01]  /*42c0*/  FFMA.FTZ R91, R56, UR10, -R81.reuse ;  /* 0x0000000a385b7c23 */ /* 0x100fe20008010851 */
[----:B------:R-:W-:Y:S01]  /*42d0*/  FMNMX.FTZ R10, R12, R83, !PT ;  /* 0x000000530c0a7209 */ /* 0x000fe20007810000 */
[--C-:B------:R-:W-:Y:S01]  /*42e0*/  FFMA.FTZ R2, R78, UR10, -R81.reuse ;  /* 0x0000000a4e027c23 */ /* 0x100fe20008010851 */
[----:B------:R-:W-:Y:S01]  /*42f0*/  ISETP.LT.OR P6, PT, R72, 0x7a, P6 ;  /* 0x0000007a4800780c */ /* 0x000fe200037c1670 */
[--C-:B------:R-:W-:Y:S01]  /*4300*/  FFMA.FTZ R40, R40, UR10, -R81.reuse ;  /* 0x0000000a28287c23 */ /* 0x100fe20008010851 */
[----:B------:R-:W-:Y:S01]  /*4310*/  FMNMX.FTZ R71, R11, R10, !PT ;  /* 0x0000000a0b477209 */ /* 0x000fe20007810000 */
[----:B------:R-:W-:Y:S01]  /*4320*/  MUFU.EX2 R77, R77 ;  /* 0x0000004d004d7308 */ /* 0x000fe20000000800 */
[----:B------:R-:W-:Y:S01]  /*4330*/  FSEL R65, R65, -INF , !P6 ;  /* 0xff80000041417808 */ /* 0x000fe20007000000 */
[--C-:B------:R-:W-:Y:S01]  /*4340*/  FFMA.FTZ R46, R46, UR10, -R81.reuse ;  /* 0x0000000a2e2e7c23 */ /* 0x100fe20008010851 */
[----:B------:R-:W-:Y:S01]  /*4350*/  FMNMX.FTZ R10, R14, R71, !PT ;  /* 0x000000470e0a7209 */ /* 0x000fe20007810000 */
[--C-:B------:R-:W-:Y:S01]  /*4360*/  FFMA.FTZ R78, R36, UR10, -R81.reuse ;  /* 0x0000000a244e7c23 */ /* 0x100fe20008010851 */
[--C-:B------:R-:W-:Y:S01]  /*4370*/  FFMA.FTZ R36, R38, UR10, -R81.reuse ;  /* 0x0000000a26247c23 */ /* 0x100fe20008010851 */
[--C-:B------:R-:W-:Y:S01]  /*4380*/  FFMA.FTZ R38, R42, UR10, -R81.reuse ;  /* 0x0000000a2a267c23 */ /* 0x100fe20008010851 */
[----:B------:R-:W-:Y:S01]  /*4390*/  FMNMX.FTZ R71, R13, R10, !PT ;  /* 0x0000000a0d477209 */ /* 0x000fe20007810000 */
[----:B------:R-:W-:Y:S01]  /*43a0*/  MUFU.EX2 R2, R2 ;  /* 0x0000000200027308 */ /* 0x000fe20000000800 */
[--C-:B------:R-:W-:Y:S01]  /*43b0*/  FFMA.FTZ R85, R44, UR10, -R81.reuse ;  /* 0x0000000a2c557c23 */ /* 0x100fe20008010851 */
        /* <DEDUP_REMOVED lines=15> */
[----:B------:R-:W-:Y:S01]  /*44b0*/  FFMA.FTZ R28, R28, UR10, -R81 ;  /* 0x0000000a1c1c7c23 */ /* 0x000fe20008010851 */
[----:B------:R-:W0:Y:S01]  /*44c0*/  MUFU.EX2 R75, R75 ;  /* 0x0000004b004b7308 */ /* 0x000e220000000800 */
[----:B------:R-:W-:-:S04]  /*44d0*/  FMNMX.FTZ R10, R24, R83, !PT ;  /* 0x00000053180a7209 */ /* 0x000fc80007810000 */
[----:B------:R-:W-:-:S03]  /*44e0*/  FMNMX.FTZ R10, R25, R10, !PT ;  /* 0x0000000a190a7209 */ /* 0x000fc60007810000 */
[----:B------:R-:W-:Y:S01]  /*44f0*/  MUFU.EX2 R83, R40 ;  /* 0x0000002800537308 */ /* 0x000fe20000000800 */
[----:B------:R-:W-:-:S04]  /*4500*/  FMNMX.FTZ R10, R31, R10, !PT ;  /* 0x0000000a1f0a7209 */ /* 0x000fc80007810000 */
[----:B------:R-:W-:-:S03]  /*4510*/  FMNMX.FTZ R10, R33, R10, !PT ;  /* 0x0000000a210a7209 */ /* 0x000fc60007810000 */
[----:B------:R1:W-:Y:S01]  /*4520*/  MUFU.EX2 R40, R46 ;  /* 0x0000002e00287308 */ /* 0x0003e20000000800 */
[----:B------:R-:W-:Y:S02]  /*4530*/  FMNMX.FTZ R10, R35, R10, !PT ;  /* 0x0000000a230a7209 */ /* 0x000fe40007810000 */
[----:B0-----:R-:W-:Y:S02]  /*4540*/  F2FP.SATFINITE.E4M3.F32.PACK_AB_MERGE_C R148, R75, R16, RZ ;  /* 0x000000104b94723e */ /* 0x001fe400048070ff */
[----:B------:R-:W-:Y:S02]  /*4550*/  FMNMX.FTZ R10, R37, R10, !PT ;  /* 0x0000000a250a7209 */ /* 0x000fe40007810000 */
[----:B------:R-:W-:Y:S01]  /*4560*/  F2FP.SATFINITE.E4M3.F32.PACK_AB_MERGE_C R148, R77, R2, R148 ;  /* 0x000000024d94723e */ /* 0x000fe20004807094 */
[----:B------:R-:W-:Y:S01]  /*4570*/  MUFU.EX2 R73, R73 ;  /* 0x0000004900497308 */ /* 0x000fe20000000800 */
[----:B------:R-:W-:Y:S01]  /*4580*/  FMNMX.FTZ R10, R39, R10, !PT ;  /* 0x0000000a270a7209 */ /* 0x000fe20007810000 */
[--C-:B-1----:R-:W-:Y:S01]  /*4590*/  FFMA.FTZ R46, R57, UR10, -R81.reuse ;  /* 0x0000000a392e7c23 */ /* 0x102fe20008010851 */
[----:B------:R-:W-:-:S02]  /*45a0*/  FFMA.FTZ R57, R58, UR10, -R81 ;  /* 0x0000000a3a397c23 */ /* 0x000fc40008010851 */
[----:B------:R-:W-:-:S03]  /*45b0*/  FMNMX.FTZ R10, R41, R10, !PT ;  /* 0x0000000a290a7209 */ /* 0x000fc60007810000 */
[----:B------:R-:W-:Y:S01]  /*45c0*/  MUFU.EX2 R74, R74 ;  /* 0x0000004a004a7308 */ /* 0x000fe20000000800 */
[----:B------:R-:W-:-:S04]  /*45d0*/  FMNMX.FTZ R10, R43, R10, !PT ;  /* 0x0000000a2b0a7209 */ /* 0x000fc80007810000 */
[----:B------:R-:W-:-:S03]  /*45e0*/  FMNMX.FTZ R10, R45, R10, !PT ;  /* 0x0000000a2d0a7209 */ /* 0x000fc60007810000 */
[----:B------:R-:W-:Y:S01]  /*45f0*/  MUFU.EX2 R70, R70 ;  /* 0x0000004600467308 */ /* 0x000fe20000000800 */
[----:B------:R-:W-:-:S04]  /*4600*/  FMNMX.FTZ R10, R47, R10, !PT ;  /* 0x0000000a2f0a7209 */ /* 0x000fc80007810000 */
[----:B------:R-:W-:-:S03]  /*4610*/  FMNMX.FTZ R10, R49, R10, !PT ;  /* 0x0000000a310a7209 */ /* 0x000fc60007810000 */
[----:B------:R-:W0:Y:S01]  /*4620*/  MUFU.EX2 R71, R78 ;  /* 0x0000004e00477308 */ /* 0x000e220000000800 */
[----:B------:R-:W-:-:S04]  /*4630*/  FMNMX.FTZ R10, R51, R10, !PT ;  /* 0x0000000a330a7209 */ /* 0x000fc80007810000 */
[----:B------:R-:W-:-:S03]  /*4640*/  FMNMX.FTZ R10, R53, R10, !PT ;  /* 0x0000000a350a7209 */ /* 0x000fc60007810000 */
[----:B------:R-:W-:Y:S01]  /*4650*/  MUFU.EX2 R38, R38 ;  /* 0x0000002600267308 */ /* 0x000fe20000000800 */
[----:B------:R-:W-:-:S04]  /*4660*/  FMNMX.FTZ R10, R55, R10, !PT ;  /* 0x0000000a370a7209 */ /* 0x000fc80007810000 */
[----:B------:R-:W-:-:S03]  /*4670*/  FMNMX.FTZ R10, R21, R10, !PT ;  /* 0x0000000a150a7209 */ /* 0x000fc60007810000 */
[----:B------:R-:W1:Y:S01]  /*4680*/  MUFU.EX2 R85, R85 ;  /* 0x0000005500557308 */ /* 0x000e620000000800 */
[----:B------:R-:W-:Y:S02]  /*4690*/  FMNMX.FTZ R93, R27, R10, !PT ;  /* 0x0000000a1b5d7209 */ /* 0x000fe40007810000 */
[----:B0-----:R-:W-:Y:S02]  /*46a0*/  F2FP.SATFINITE.E4M3.F32.PACK_AB_MERGE_C R150, R71, R70, RZ ;  /* 0x000000464796723e */ /* 0x001fe400048070ff */
[----:B------:R-:W-:Y:S02]  /*46b0*/  FMNMX.FTZ R93, R26, R93, !PT ;  /* 0x0000005d1a5d7209 */ /* 0x000fe40007810000 */
[----:B------:R-:W-:Y:S01]  /*46c0*/  F2FP.SATFINITE.E4M3.F32.PACK_AB_MERGE_C R150, R74, R73, R150 ;  /* 0x000000494a96723e */ /* 0x000fe20004807096 */
[----:B------:R-:W0:Y:S01]  /*46d0*/  MUFU.EX2 R36, R36 ;  /* 0x0000002400247308 */ /* 0x000e220000000800 */
[----:B------:R-:W-:-:S04]  /*46e0*/  FMNMX.FTZ R10, R64, R93, !PT ;  /* 0x0000005d400a7209 */ /* 0x000fc80007810000 */
[----:B------:R-:W-:-:S03]  /*46f0*/  FMNMX.FTZ R10, R65, R10, !PT ;  /* 0x0000000a410a7209 */ /* 0x000fc60007810000 */
[----:B------:R-:W-:Y:S01]  /*4700*/  MUFU.EX2 R87, R87 ;  /* 0x0000005700577308 */ /* 0x000fe20000000800 */
[----:B-1----:R-:W-:Y:S01]  /*4710*/  F2FP.SATFINITE.E4M3.F32.PACK_AB_MERGE_C R144, R85, R38, RZ ;  /* 0x000000265590723e */ /* 0x002fe200048070ff */
[----:B------:R-:W1:Y:S06]  /*4720*/  SHFL.BFLY PT, R93, R10, 0x2, 0x1f ;  /* 0x0c401f000a5d7f89 */ /* 0x000e6c00000e0000 */
[----:B------:R-:W-:Y:S01]  /*4730*/  MUFU.EX2 R42, R42 ;  /* 0x0000002a002a7308 */ /* 0x000fe20000000800 */
[----:B0-----:R-:W-:-:S07]  /*4740*/  F2FP.SATFINITE.E4M3.F32.PACK_AB_MERGE_C R144, R83, R36, R144 ;  /* 0x000000245390723e */ /* 0x001fce0004807090 */
[----:B------:R-:W0:Y:S08]  /*4750*/  MUFU.EX2 R89, R89 ;  /* 0x0000005900597308 */ /* 0x000e300000000800 */
[----:B------:R-:W-:Y:S01]  /*4760*/  MUFU.EX2 R46, R46 ;  /* 0x0000002e002e7308 */ /* 0x000fe20000000800 */
[----:B-1----:R-:W-:-:S05]  /*4770*/  FMNMX.FTZ R93, R10, R93, !PT ;  /* 0x0000005d0a5d7209 */ /* 0x002fca0007810000 */
[----:B------:R-:W1:Y:S02]  /*4780*/  SHFL.BFLY PT, R10, R93, 0x1, 0x1f ;  /* 0x0c201f005d0a7f89 */ /* 0x000e6400000e0000 */
[----:B------:R-:W-:Y:S08]  /*4790*/  MUFU.EX2 R57, R57 ;  /* 0x0000003900397308 */ /* 0x000ff00000000800 */
[----:B------:R-:W-:Y:S08]  /*47a0*/  MUFU.EX2 R44, R44 ;  /* 0x0000002c002c7308 */ /* 0x000ff00000000800 */
[----:B------:R-:W-:Y:S01]  /*47b0*/  MUFU.EX2 R91, R91 ;  /* 0x0000005b005b7308 */ /* 0x000fe20000000800 */
[----:B-1----:R-:W-:-:S07]  /*47c0*/  FMNMX.FTZ R10, R93, R10, !PT ;  /* 0x0000000a5d0a7209 */ /* 0x002fce0007810000 */
[----:B------:R-:W-:Y:S01]  /*47d0*/  MUFU.EX2 R50, R50 ;  /* 0x0000003200327308 */ /* 0x000fe20000000800 */
[C---:B------:R-:W-:Y:S01]  /*47e0*/  FSETP.NEU.FTZ.AND P2, PT, R10.reuse, -INF , PT ;  /* 0xff8000000a00780b */ /* 0x040fe20003f5d000 */
[----:B------:R-:W-:Y:S01]  /*47f0*/  FFMA.FTZ R56, R10, R69, -8 ;  /* 0xc10000000a387423 */ /* 0x000fe20000010045 */
[----:B------:R-:W-:-:S05]  /*4800*/  FFMA.FTZ R69, R4, UR10, -R81 ;  /* 0x0000000a04457c23 */ /* 0x000fca0008010851 */
        /* <DEDUP_REMOVED lines=13> */
[----:B------:R-:W-:Y:S01]  /*48e0*/  FADD.FTZ R31, R2, R77 ;  /* 0x0000004d021f7221 */ /* 0x000fe20000010000 */
[--C-:B------:R-:W-:Y:S01]  /*48f0*/  FFMA.FTZ R34, R14, UR10, -R4.reuse ;  /* 0x0000000a0e227c23 */ /* 0x100fe20008010804 */
[--C-:B------:R-:W-:Y:S01]  /*4900*/  FFMA.FTZ R11, R20, UR10, -R4.reuse ;  /* 0x0000000a140b7c23 */ /* 0x100fe20008010804 */
[--C-:B------:R-:W-:Y:S01]  /*4910*/  FFMA.FTZ R14, R15, UR10, -R4.reuse ;  /* 0x0000000a0f0e7c23 */ /* 0x100fe20008010804 */
[----:B------:R-:W1:Y:S01]  /*4920*/  MUFU.EX2 R79, R79 ;  /* 0x0000004f004f7308 */ /* 0x000e620000000800 */
[----:B------:R-:W-:Y:S01]  /*4930*/  FADD.FTZ R62, R16, R31 ;  /* 0x0000001f103e7221 */ /* 0x000fe20000010000 */
[--C-:B------:R-:W-:Y:S01]  /*4940*/  FFMA.FTZ R20, R25, UR10, -R4.reuse ;  /* 0x0000000a19147c23 */ /* 0x100fe20008010804 */
[--C-:B------:R-:W-:Y:S01]  /*4950*/  FFMA.FTZ R25, R33, UR10, -R4.reuse ;  /* 0x0000000a21197c23 */ /* 0x100fe20008010804 */
[----:B------:R-:W-:Y:S01]  /*4960*/  FFMA.FTZ R23, R23, UR10, -R4 ;  /* 0x0000000a17177c23 */ /* 0x000fe20008010804 */
[----:B------:R-:W-:Y:S01]  /*4970*/  FADD.FTZ R62, R75, R62 ;  /* 0x0000003e4b3e7221 */ /* 0x000fe20000010000 */
[--C-:B------:R-:W-:Y:S01]  /*4980*/  FFMA.FTZ R58, R22, UR10, -R4.reuse ;  /* 0x0000000a163a7c23 */ /* 0x100fe20008010804 */
[----:B------:R-:W-:Y:S01]  /*4990*/  FFMA.FTZ R15, R35, UR10, -R4 ;  /* 0x0000000a230f7c23 */ /* 0x000fe20008010804 */
[----:B------:R-:W2:Y:S01]  /*49a0*/  MUFU.EX2 R32, R32 ;  /* 0x0000002000207308 */ /* 0x000ea20000000800 */
[----:B------:R-:W-:Y:S01]  /*49b0*/  FADD.FTZ R33, R73, R62 ;  /* 0x0000003e49217221 */ /* 0x000fe20000010000 */
[--C-:B------:R-:W-:Y:S01]  /*49c0*/  FFMA.FTZ R22, R37, UR10, -R4.reuse ;  /* 0x0000000a25167c23 */ /* 0x100fe20008010804 */
[--C-:B------:R-:W-:Y:S01]  /*49d0*/  FFMA.FTZ R39, R39, UR10, -R4.reuse ;  /* 0x0000000a27277c23 */ /* 0x100fe20008010804 */
[--C-:B------:R-:W-:Y:S01]  /*49e0*/  FFMA.FTZ R41, R41, UR10, -R4.reuse ;  /* 0x0000000a29297c23 */ /* 0x100fe20008010804 */
[----:B------:R-:W-:Y:S01]  /*49f0*/  FADD.FTZ R33, R74, R33 ;  /* 0x000000214a217221 */ /* 0x000fe20000010000 */
[----:B0-----:R-:W-:Y:S01]  /*4a00*/  F2FP.SATFINITE.E4M3.F32.PACK_AB_MERGE_C R35, R89, R42, RZ ;  /* 0x0000002a5923723e */ /* 0x001fe200048070ff */
[--C-:B------:R-:W-:Y:S01]  /*4a10*/  FFMA.FTZ R43, R43, UR10, -R4.reuse ;  /* 0x0000000a2b2b7c23 */ /* 0x100fe20008010804 */
[----:B------:R-:W0:Y:S01]  /*4a20*/  MUFU.EX2 R81, R81 ;  /* 0x0000005100517308 */ /* 0x000e220000000800 */
[----:B-1----:R-:W-:Y:S01]  /*4a30*/  FADD.FTZ R31, R56, R79 ;  /* 0x0000004f381f7221 */ /* 0x002fe20000010000 */
[----:B------:R-:W-:Y:S01]  /*4a40*/  FADD.FTZ R68, R70, R33 ;  /* 0x0000002146447221 */ /* 0x000fe20000010000 */
[--C-:B------:R-:W-:Y:S01]  /*4a50*/  FFMA.FTZ R16, R45, UR10, -R4.reuse ;  /* 0x0000000a2d107c23 */ /* 0x100fe20008010804 */
[--C-:B------:R-:W-:Y:S01]  /*4a60*/  FFMA.FTZ R47, R47, UR10, -R4.reuse ;  /* 0x0000000a2f2f7c23 */ /* 0x100fe20008010804 */
[----:B------:R-:W-:Y:S01]  /*4a70*/  FFMA.FTZ R49, R49, UR10, -R4 ;  /* 0x0000000a31317c23 */ /* 0x000fe20008010804 */
[----:B------:R-:W-:Y:S01]  /*4a80*/  FADD.FTZ R33, R71, R68 ;  /* 0x0000004447217221 */ /* 0x000fe20000010000 */
[--C-:B------:R-:W-:Y:S01]  /*4a90*/  FFMA.FTZ R51, R51, UR10, -R4.reuse ;  /* 0x0000000a33337c23 */ /* 0x100fe20008010804 */
[----:B------:R-:W1:Y:S01]  /*4aa0*/  MUFU.EX2 R5, R5 ;  /* 0x0000000500057308 */ /* 0x000e620000000800 */
[----:B--2---:R-:W-:Y:S01]  /*4ab0*/  FADD.FTZ R66, R32, R31 ;  /* 0x0000001f20427221 */ /* 0x004fe20000010000 */
[--C-:B------:R-:W-:Y:S01]  /*4ac0*/  FFMA.FTZ R21, R21, UR10, -R4.reuse ;  /* 0x0000000a15157c23 */ /* 0x100fe20008010804 */
[--C-:B------:R-:W-:Y:S01]  /*4ad0*/  FFMA.FTZ R53, R53, UR10, -R4.reuse ;  /* 0x0000000a35357c23 */ /* 0x100fe20008010804 */
[--C-:B------:R-:W-:Y:S01]  /*4ae0*/  FFMA.FTZ R55, R55, UR10, -R4.reuse ;  /* 0x0000000a37377c23 */ /* 0x100fe20008010804 */
[--C-:B------:R-:W-:Y:S01]  /*4af0*/  FFMA.FTZ R27, R27, UR10, -R4.reuse ;  /* 0x0000000a1b1b7c23 */ /* 0x100fe20008010804 */
[--C-:B------:R-:W-:Y:S01]  /*4b00*/  FFMA.FTZ R26, R26, UR10, -R4.reuse ;  /* 0x0000000a1a1a7c23 */ /* 0x100fe20008010804 */
[----:B------:R-:W-:Y:S01]  /*4b10*/  FFMA.FTZ R64, R64, UR10, -R4 ;  /* 0x0000000a40407c23 */ /* 0x000fe20008010804 */
[----:B------:R-:W2:Y:S01]  /*4b20*/  MUFU.EX2 R12, R12 ;  /* 0x0000000c000c7308 */ /* 0x000ea20000000800 */
[C---:B0-----:R-:W-:Y:S01]  /*4b30*/  FADD.FTZ R66, R81.reuse, R66 ;  /* 0x0000004251427221 */ /* 0x041fe20000010000 */
[----:B------:R-:W-:Y:S01]  /*4b40*/  F2FP.SATFINITE.E4M3.F32.PACK_AB_MERGE_C R81, R81, R32, RZ ;  /* 0x000000205151723e */ /* 0x000fe200048070ff */
[----:B------:R-:W-:Y:S01]  /*4b50*/  FFMA.FTZ R65, R65, UR10, -R4 ;  /* 0x0000000a41417c23 */ /* 0x000fe20008010804 */
[----:B------:R-:W-:-:S02]  /*4b60*/  F2FP.SATFINITE.E4M3.F32.PACK_AB_MERGE_C R146, R87, R40, R35 ;  /* 0x000000285792723e */ /* 0x000fc40004807023 */
[----:B------:R-:W-:Y:S02]  /*4b70*/  F2FP.SATFINITE.E4M3.F32.PACK_AB_MERGE_C R149, R79, R56, R81 ;  /* 0x000000384f95723e */ /* 0x000fe40004807051 */
[----:B------:R-:W0:Y:S01]  /*4b80*/  MUFU.EX2 R34, R34 ;  /* 0x0000002200227308 */ /* 0x000e220000000800 */
[----:B-1----:R-:W-:Y:S01]  /*4b90*/  FADD.FTZ R31, R5, R66 ;  /* 0x00000042051f7221 */ /* 0x002fe20000010000 */
[----:B------:R-:W-:-:S04]  /*4ba0*/  FADD.FTZ R66, R36, R33 ;  /* 0x0000002124427221 */ /* 0x000fc80000010000 */
[----:B------:R-:W-:Y:S02]  /*4bb0*/  FADD.FTZ R33, R83, R66 ;  /* 0x0000004253217221 */ /* 0x000fe40000010000 */
[----:B------:R-:W1:Y:S01]  /*4bc0*/  MUFU.EX2 R93, R93 ;  /* 0x0000005d005d7308 */ /* 0x000e620000000800 */
[----:B--2---:R-:W-:Y:S01]  /*4bd0*/  FADD.FTZ R31, R12, R31 ;  /* 0x0000001f0c1f7221 */ /* 0x004fe20000010000 */
[----:B------:R-:W-:-:S04]  /*4be0*/  FADD.FTZ R66, R38, R33 ;  /* 0x0000002126427221 */ /* 0x000fc80000010000 */
[----:B------:R-:W-:Y:S02]  /*4bf0*/  FADD.FTZ R85, R85, R66 ;  /* 0x0000004255557221 */ /* 0x000fe40000010000 */
[----:B------:R-:W2:Y:S01]  /*4c00*/  MUFU.EX2 R11, R11 ;  /* 0x0000000b000b7308 */ /* 0x000ea20000000800 */
[----:B0-----:R-:W-:Y:S01]  /*4c10*/  FADD.FTZ R2, R34, R31 ;  /* 0x0000001f22027221 */ /* 0x001fe20000010000 */
[----:B------:R-:W-:-:S04]  /*4c20*/  FADD.FTZ R38, R40, R85 ;  /* 0x0000005528267221 */ /* 0x000fc80000010000 */
[----:B------:R-:W-:Y:S02]  /*4c30*/  FADD.FTZ R33, R87, R38 ;  /* 0x0000002657217221 */ /* 0x000fe40000010000 */
[----:B------:R-:W0:Y:S01]  /*4c40*/  MUFU.EX2 R14, R14 ;  /* 0x0000000e000e7308 */ /* 0x000e220000000800 */
[----:B-1----:R-:W-:Y:S01]  /*4c50*/  FADD.FTZ R2, R93, R2 ;  /* 0x000000025d027221 */ /* 0x002fe20000010000 */
[----:B------:R-:W-:Y:S01]  /*4c60*/  FADD.FTZ R42, R42, R33 ;  /* 0x000000212a2a7221 */ /* 0x000fe20000010000 */
[----:B------:R-:W-:Y:S02]  /*4c70*/  F2FP.SATFINITE.E4M3.F32.PACK_AB_MERGE_C R33, R57, R46, RZ ;  /* 0x0000002e3921723e */ /* 0x000fe400048070ff */
[----:B------:R-:W-:Y:S01]  /*4c80*/  F2FP.SATFINITE.E4M3.F32.PACK_AB_MERGE_C R34, R93, R34, RZ ;  /* 0x000000225d22723e */ /* 0x000fe200048070ff */
[----:B------:R-:W-:Y:S01]  /*4c90*/  FADD.FTZ R89, R89, R42 ;  /* 0x0000002a59597221 */ /* 0x000fe20000010000 */
[----:B------:R-:W-:Y:S01]  /*4ca0*/  F2FP.SATFINITE.E4M3.F32.PACK_AB_MERGE_C R140, R91, R44, R33 ;  /* 0x0000002c5b8c723e */ /* 0x000fe20004807021 */
[----:B------:R-:W1:Y:S01]  /*4cb0*/  MUFU.EX2 R23, R23 ;  /* 0x0000001700177308 */ /* 0x000e620000000800 */
[----:B--2---:R-:W-:Y:S01]  /*4cc0*/  FADD.FTZ R31, R11, R2 ;  /* 0x000000020b1f7221 */ /* 0x004fe20000010000 */
[----:B------:R-:W-:Y:S01]  /*4cd0*/  FADD.FTZ R44, R44, R89 ;  /* 0x000000592c2c7221 */ /* 0x000fe20000010000 */
[----:B------:R-:W-:-:S02]  /*4ce0*/  F2FP.SATFINITE.E4M3.F32.PACK_AB_MERGE_C R33, R61, R50, RZ ;  /* 0x000000323d21723e */ /* 0x000fc400048070ff */
[----:B------:R-:W-:Y:S01]  /*4cf0*/  F2FP.SATFINITE.E4M3.F32.PACK_AB_MERGE_C R151, R12, R5, R34 ;  /* 0x000000050c97723e */ /* 0x000fe20004807022 */
[----:B------:R-:W-:Y:S02]  /*4d00*/  FADD.FTZ R91, R91, R44 ;  /* 0x0000002c5b5b7221 */ /* 0x000fe40000010000 */
[----:B------:R-:W2:Y:S01]  /*4d10*/  MUFU.EX2 R58, R58 ;  /* 0x0000003a003a7308 */ /* 0x000ea20000000800 */
[----:B0-----:R-:W-:Y:S01]  /*4d20*/  FADD.FTZ R36, R14, R31 ;  /* 0x0000001f0e247221 */ /* 0x001fe20000010000 */
[----:B------:R-:W-:-:S04]  /*4d30*/  FADD.FTZ R46, R46, R91 ;  /* 0x0000005b2e2e7221 */ /* 0x000fc80000010000 */
[----:B------:R-:W-:Y:S02]  /*4d40*/  FADD.FTZ R57, R57, R46 ;  /* 0x0000002e39397221 */ /* 0x000fe40000010000 */
[----:B------:R-:W0:Y:S01]  /*4d50*/  MUFU.EX2 R13, R13 ;  /* 0x0000000d000d7308 */ /* 0x000e220000000800 */
[----:B-1----:R-:W-:-:S07]  /*4d60*/  FADD.FTZ R31, R23, R36 ;  /* 0x00000024171f7221 */ /* 0x002fce0000010000 */
[----:B------:R-:W1:Y:S01]  /*4d70*/  MUFU.EX2 R20, R20 ;  /* 0x0000001400147308 */ /* 0x000e620000000800 */
[C---:B--2---:R-:W-:Y:S01]  /*4d80*/  FADD.FTZ R36, R58.reuse, R31 ;  /* 0x0000001f3a247221 */ /* 0x044fe20000010000 */
[----:B------:R-:W-:-:S04]  /*4d90*/  F2FP.SATFINITE.E4M3.F32.PACK_AB_MERGE_C R58, R58, R23, RZ ;  /* 0x000000173a3a723e */ /* 0x000fc800048070ff */
[----:B------:R-:W-:Y:S02]  /*4da0*/  F2FP.SATFINITE.E4M3.F32.PACK_AB_MERGE_C R145, R14, R11, R58 ;  /* 0x0000000b0e91723e */ /* 0x000fe4000480703a */
[----:B------:R-:W2:Y:S01]  /*4db0*/  MUFU.EX2 R24, R24 ;  /* 0x0000001800187308 */ /* 0x000ea20000000800 */
[----:B0-----:R-:W-:-:S07]  /*4dc0*/  FADD.FTZ R31, R13, R36 ;  /* 0x000000240d1f7221 */ /* 0x001fce0000010000 */
[----:B------:R-:W0:Y:S01]  /*4dd0*/  MUFU.EX2 R25, R25 ;  /* 0x0000001900197308 */ /* 0x000e220000000800 */
[----:B-1----:R-:W-:-:S07]  /*4de0*/  FADD.FTZ R31, R20, R31 ;  /* 0x0000001f141f7221 */ /* 0x002fce0000010000 */
[----:B------:R-:W1:Y:S01]  /*4df0*/  MUFU.EX2 R15, R15 ;  /* 0x0000000f000f7308 */ /* 0x000e620000000800 */
[----:B--2---:R-:W-:-:S07]  /*4e00*/  FADD.FTZ R38, R24, R31 ;  /* 0x0000001f18267221 */ /* 0x004fce0000010000 */
[----:B------:R-:W2:Y:S01]  /*4e10*/  MUFU.EX2 R22, R22 ;  /* 0x0000001600167308 */ /* 0x000ea20000000800 */
[C---:B0-----:R-:W-:Y:S01]  /*4e20*/  FADD.FTZ R38, R25.reuse, R38 ;  /* 0x0000002619267221 */ /* 0x041fe20000010000 */
[----:B------:R-:W-:-:S04]  /*4e30*/  F2FP.SATFINITE.E4M3.F32.PACK_AB_MERGE_C R25, R25, R24, RZ ;  /* 0x000000181919723e */ /* 0x000fc800048070ff */
[----:B------:R-:W-:Y:S02]  /*4e40*/  F2FP.SATFINITE.E4M3.F32.PACK_AB_MERGE_C R147, R20, R13, R25 ;  /* 0x0000000d1493723e */ /* 0x000fe40004807019 */
[----:B------:R-:W0:Y:S01]  /*4e50*/  MUFU.EX2 R39, R39 ;  /* 0x0000002700277308 */ /* 0x000e220000000800 */
[----:B-1----:R-:W-:-:S07]  /*4e60*/  FADD.FTZ R31, R15, R38 ;  /* 0x000000260f1f7221 */ /* 0x002fce0000010000 */
[----:B------:R-:W1:Y:S01]  /*4e70*/  MUFU.EX2 R62, R41 ;  /* 0x00000029003e7308 */ /* 0x000e620000000800 */
[----:B--2---:R-:W-:-:S07]  /*4e80*/  FADD.FTZ R32, R22, R31 ;  /* 0x0000001f16207221 */ /* 0x004fce0000010000 */
[----:B------:R-:W-:Y:S01]  /*4e90*/  MUFU.EX2 R48, R48 ;  /* 0x0000003000307308 */ /* 0x000fe20000000800 */
[----:B0-----:R-:W-:-:S07]  /*4ea0*/  FADD.FTZ R23, R39, R32 ;  /* 0x0000002027177221 */ /* 0x001fce0000010000 */
[----:B------:R-:W0:Y:S01]  /*4eb0*/  MUFU.EX2 R59, R59 ;  /* 0x0000003b003b7308 */ /* 0x000e220000000800 */
[C---:B-1----:R-:W-:Y:S01]  /*4ec0*/  FADD.FTZ R24, R62.reuse, R23 ;  /* 0x000000173e187221 */ /* 0x042fe20000010000 */
[----:B------:R-:W-:-:S04]  /*4ed0*/  F2FP.SATFINITE.E4M3.F32.PACK_AB_MERGE_C R39, R62, R39, RZ ;  /* 0x000000273e27723e */ /* 0x000fc800048070ff */
[----:B------:R-:W-:Y:S02]  /*4ee0*/  F2FP.SATFINITE.E4M3.F32.PACK_AB_MERGE_C R141, R22, R15, R39 ;  /* 0x0000000f168d723e */ /* 0x000fe40004807027 */
[----:B------:R-:W-:Y:S08]  /*4ef0*/  MUFU.EX2 R19, R43 ;  /* 0x0000002b00137308 */ /* 0x000ff00000000800 */
[----:B------:R-:W-:Y:S01]  /*4f00*/  MUFU.EX2 R16, R16 ;  /* 0x0000001000107308 */ /* 0x000fe20000000800 */
[----:B0-----:R-:W-:Y:S01]  /*4f10*/  F2FP.SATFINITE.E4M3.F32.PACK_AB_MERGE_C R142, R59, R48, R33 ;  /* 0x000000303b8e723e */ /* 0x001fe20004807021 */
[----:B------:R-:W-:-:S04]  /*4f20*/  FADD.FTZ R48, R48, R57 ;  /* 0x0000003930307221 */ /* 0x000fc80000010000 */
[----:B------:R-:W-:Y:S02]  /*4f30*/  FADD.FTZ R59, R59, R48 ;  /* 0x000000303b3b7221 */ /* 0x000fe40000010000 */
[----:B------:R-:W-:Y:S02]  /*4f40*/  MUFU.EX2 R47, R47 ;  /* 0x0000002f002f7308 */ /* 0x000fe40000000800 */
[----:B------:R-:W-:-:S04]  /*4f50*/  FADD.FTZ R50, R50, R59 ;  /* 0x0000003b32327221 */ /* 0x000fc80000010000 */
[----:B------:R-:W-:Y:S02]  /*4f60*/  FADD.FTZ R61, R61, R50 ;  /* 0x000000323d3d7221 */ /* 0x000fe40000010000 */
[----:B------:R-:W-:Y:S08]  /*4f70*/  MUFU.EX2 R54, R54 ;  /* 0x0000003600367308 */ /* 0x000ff00000000800 */
[----:B------:R-:W0:Y:S08]  /*4f80*/  MUFU.EX2 R67, R67 ;  /* 0x0000004300437308 */ /* 0x000e300000000800 */
[----:B------:R-:W-:Y:S08]  /*4f90*/  MUFU.EX2 R2, R49 ;  /* 0x0000003100027308 */ /* 0x000ff00000000800 */
[----:B------:R-:W-:Y:S01]  /*4fa0*/  MUFU.EX2 R52, R52 ;  /* 0x0000003400347308 */ /* 0x000fe20000000800 */
[----:B0-----:R-:W-:-:S07]  /*4fb0*/  F2FP.SATFINITE.E4M3.F32.PACK_AB_MERGE_C R23, R67, R54, RZ ;  /* 0x000000364317723e */ /* 0x001fce00048070ff */
[----:B------:R-:W0:Y:S08]  /*4fc0*/  MUFU.EX2 R63, R63 ;  /* 0x0000003f003f7308 */ /* 0x000e300000000800 */
[----:B------:R-:W1:Y:S08]  /*4fd0*/  MUFU.EX2 R51, R51 ;  /* 0x0000003300337308 */ /* 0x000e700000000800 */
[----:B------:R2:W-:Y:S01]  /*4fe0*/  MUFU.EX2 R4, R21 ;  /* 0x0000001500047308 */ /* 0x0005e20000000800 */
[----:B0-----:R-:W-:Y:S01]  /*4ff0*/  F2FP.SATFINITE.E4M3.F32.PACK_AB_MERGE_C R136, R63, R52, R23 ;  /* 0x000000343f88723e */ /* 0x001fe20004807017 */
[----:B------:R-:W-:-:S04]  /*5000*/  FADD.FTZ R52, R52, R61 ;  /* 0x0000003d34347221 */ /* 0x000fc80000010000 */
[----:B------:R-:W-:Y:S02]  /*5010*/  FADD.FTZ R63, R63, R52 ;  /* 0x000000343f3f7221 */ /* 0x000fe40000010000 */
[----:B------:R-:W0:Y:S01]  /*5020*/  MUFU.EX2 R36, R53 ;  /* 0x0000003500247308 */ /* 0x000e220000000800 */
[----:B--2---:R-:W-:Y:S01]  /*5030*/  FADD.FTZ R21, R19, R24 ;  /* 0x0000001813157221 */ /* 0x004fe20000010000 */
[----:B------:R-:W-:-:S03]  /*5040*/  FADD.FTZ R54, R54, R63 ;  /* 0x0000003f36367221 */ /* 0x000fc60000010000 */
[----:B------:R-:W-:Y:S01]  /*5050*/  FADD.FTZ R24, R16, R21 ;  /* 0x0000001510187221 */ /* 0x000fe20000010000 */
[----:B------:R-:W-:Y:S02]  /*5060*/  FADD.FTZ R67, R67, R54 ;  /* 0x0000003643437221 */ /* 0x000fe40000010000 */
[----:B------:R-:W2:Y:S01]  /*5070*/  MUFU.EX2 R55, R55 ;  /* 0x0000003700377308 */ /* 0x000ea20000000800 */
[----:B------:R-:W-:Y:S01]  /*5080*/  FADD.FTZ R5, R47, R24 ;  /* 0x000000182f057221 */ /* 0x000fe20000010000 */
[----:B------:R-:W-:-:S03]  /*5090*/  F2FP.SATFINITE.E4M3.F32.PACK_AB_MERGE_C R47, R2, R47, RZ ;  /* 0x0000002f022f723e */ /* 0x000fc600048070ff */
[----:B------:R-:W-:Y:S01]  /*50a0*/  FADD.FTZ R2, R2, R5 ;  /* 0x0000000502027221 */ /* 0x000fe20000010000 */
[----:B------:R-:W-:Y:S02]  /*50b0*/  F2FP.SATFINITE.E4M3.F32.PACK_AB_MERGE_C R143, R16, R19, R47 ;  /* 0x00000013108f723e */ /* 0x000fe4000480702f */
[----:B------:R-:W-:Y:S01]  /*50c0*/  MUFU.EX2 R28, R28 ;  /* 0x0000001c001c7308 */ /* 0x000fe20000000800 */
[----:B-1----:R-:W-:-:S04]  /*50d0*/  FADD.FTZ R5, R51, R2 ;  /* 0x0000000233057221 */ /* 0x002fc80000010000 */
[----:B0-----:R-:W-:-:S03]  /*50e0*/  FADD.FTZ R2, R36, R5 ;  /* 0x0000000524027221 */ /* 0x001fc60000010000 */
[----:B------:R-:W0:Y:S01]  /*50f0*/  MUFU.EX2 R69, R69 ;  /* 0x0000004500457308 */ /* 0x000e220000000800 */
[----:B--2---:R-:W-:Y:S01]  /*5100*/  FADD.FTZ R5, R55, R2 ;  /* 0x0000000237057221 */ /* 0x004fe20000010000 */
[----:B------:R-:W-:-:S03]  /*5110*/  F2FP.SATFINITE.E4M3.F32.PACK_AB_MERGE_C R55, R4, R55, RZ ;  /* 0x000000370437723e */ /* 0x000fc600048070ff */
[----:B------:R-:W-:Y:S01]  /*5120*/  FADD.FTZ R4, R4, R5 ;  /* 0x0000000504047221 */ /* 0x000fe20000010000 */
[----:B------:R-:W-:Y:S02]  /*5130*/  F2FP.SATFINITE.E4M3.F32.PACK_AB_MERGE_C R137, R36, R51, R55 ;  /* 0x000000332489723e */ /* 0x000fe40004807037 */
[----:B------:R-:W-:Y:S08]  /*5140*/  MUFU.EX2 R30, R30 ;  /* 0x0000001e001e7308 */ /* 0x000ff00000000800 */
[----:B------:R-:W1:Y:S01]  /*5150*/  MUFU.EX2 R29, R29 ;  /* 0x0000001d001d7308 */ /* 0x000e620000000800 */
[----:B0-----:R-:W-:-:S07]  /*5160*/  F2FP.SATFINITE.E4M3.F32.PACK_AB_MERGE_C R11, R69, R28, RZ ;  /* 0x0000001c450b723e */ /* 0x001fce00048070ff */
[----:B------:R-:W0:Y:S08]  /*5170*/  MUFU.EX2 R27, R27 ;  /* 0x0000001b001b7308 */ /* 0x000e300000000800 */
[----:B------:R-:W2:Y:S01]  /*5180*/  MUFU.EX2 R26, R26 ;  /* 0x0000001a001a7308 */ /* 0x000ea20000000800 */
[----:B-1----:R-:W-:Y:S01]  /*5190*/  F2FP.SATFINITE.E4M3.F32.PACK_AB_MERGE_C R138, R29, R30, R11 ;  /* 0x0000001e1d8a723e */ /* 0x002fe2000480700b */
[----:B------:R-:W-:-:S04]  /*51a0*/  FADD.FTZ R30, R30, R67 ;  /* 0x000000431e1e7221 */ /* 0x000fc80000010000 */
[----:B------:R-:W-:Y:S02]  /*51b0*/  FADD.FTZ R29, R29, R30 ;  /* 0x0000001e1d1d7221 */ /* 0x000fe40000010000 */
[----:B------:R-:W1:Y:S01]  /*51c0*/  MUFU.EX2 R64, R64 ;  /* 0x0000004000407308 */ /* 0x000e620000000800 */
[----:B0-----:R-:W-:Y:S01]  /*51d0*/  FADD.FTZ R5, R27, R4 ;  /* 0x000000041b057221 */ /* 0x001fe20000010000 */
[----:B------:R-:W-:-:S06]  /*51e0*/  FADD.FTZ R28, R28, R29 ;  /* 0x0000001d1c1c7221 */ /* 0x000fcc0000010000 */
[----:B------:R-:W0:Y:S01]  /*51f0*/  MUFU.EX2 R65, R65 ;  /* 0x0000004100417308 */ /* 0x000e220000000800 */
[----:B--2---:R-:W-:-:S04]  /*5200*/  FADD.FTZ R5, R26, R5 ;  /* 0x000000051a057221 */ /* 0x004fc80000010000 */
[----:B-1----:R-:W-:Y:S01]  /*5210*/  FADD.FTZ R4, R64, R5 ;  /* 0x0000000540047221 */ /* 0x002fe20000010000 */
[----:B------:R-:W-:Y:S01]  /*5220*/  FADD.FTZ R5, R69, R28 ;  /* 0x0000001c45057221 */ /* 0x000fe20000010000 */
[C---:B0-----:R-:W-:Y:S02]  /*5230*/  F2FP.SATFINITE.E4M3.F32.PACK_AB_MERGE_C R2, R65.reuse, R64, RZ ;  /* 0x000000404102723e */ /* 0x041fe400048070ff */
[----:B------:R-:W-:Y:S02]  /*5240*/  FADD.FTZ R4, R65, R4 ;  /* 0x0000000441047221 */ /* 0x000fe40000010000 */
[----:B------:R-:W-:Y:S01]  /*5250*/  F2FP.SATFINITE.E4M3.F32.PACK_AB_MERGE_C R139, R26, R27, R2 ;  /* 0x0000001b1a8b723e */ /* 0x000fe20004807002 */
[----:B------:R-:W-:Y:S01]  /*5260*/  VIADD R2, R18, 0xfffffffe ;  /* 0xfffffffe12027836 */ /* 0x000fe20000000000 */
[----:B------:R-:W-:Y:S06]  /*5270*/  @P2 BRA `(.L_x_700) ;  /* 0x0000000000442947 */ /* 0x000fec0003800000 */
        /* <DEDUP_REMOVED lines=10> */
.L_x_701:
[----:B------:R-:W-:-:S11]  /*5320*/  UISETP.NE.AND UP2, UPT, UR5, 0x1, UPT ;  /* 0x000000010500788c */ /* 0x000fd6000bf45270 */
[----:B------:R-:W-:Y:S02]  /*5330*/  @UP2 ULDC.64 UR14, c[0x0][0x9e8] ;  /* 0x00027a00000e2ab9 */ /* 0x000fe40000000a00 */
[----:B------:R-:W-:-:S04]  /*5340*/  UIMAD.WIDE.U32 UR6, UR11, UR14, URZ ;  /* 0x0000000e0b0672a5 */ /* 0x000fc8000f8e003f */
[----:B------:R-:W-:-:S12]  /*5350*/  @UP2 USHF.R.U32.HI UR11, URZ, UR15, UR7 ;  /* 0x0000000f3f0b2299 */ /* 0x000fd80008011607 */
.L_x_702:
[----:B------:R-:W-:-:S04]  /*5360*/  UIMAD UR5, UR11, UR5, UR5 ;  /* 0x000000050b0572a4 */ /* 0x000fc8000f8e0205 */
[----:B------:R-:W-:-:S04]  /*5370*/  UISETP.LT.AND UP2, UPT, UR4, UR5, UPT ;  /* 0x000000050400728c */ /* 0x000fc8000bf41270 */
[----:B------:R-:W-:-:S12]  /*5380*/  USEL UR4, UR4, UR5, UP2 ;  /* 0x0000000504047287 */ /* 0x000fd80009000000 */
.L_x_700:
[----:B------:R-:W-:Y:S01]  /*5390*/  USHF.R.S32.HI UR5, URZ, 0x1f, UR4 ;  /* 0x0000001f3f057899 */ /* 0x000fe20008011404 */
[----:B------:R-:W0:Y:S01]  /*53a0*/  S2UR UR22, SR_CgaCtaId ;  /* 0x00000000001679c3 */ /* 0x000e220000008800 */
[----:B------:R-:W-:Y:S02]  /*53b0*/  CS2R R88, SRZ ;  /* 0x0000000000587805 */ /* 0x000fe4000001ff00 */
[----:B------:R-:W-:Y:S01]  /*53c0*/  CS2R R90, SRZ ;  /* 0x00000000005a7805 */ /* 0x000fe2000001ff00 */
[----:B------:R-:W-:Y:S01]  /*53d0*/  ULEA.HI UR5, UR5, UR4, URZ, 0x7 ;  /* 0x0000000405057291 */ /* 0x000fe2000f8f383f */
[----:B------:R-:W-:Y:S02]  /*53e0*/  CS2R R92, SRZ ;  /* 0x00000000005c7805 */ /* 0x000fe4000001ff00 */
[----:B------:R-:W-:Y:S01]  /*53f0*/  CS2R R94, SRZ ;  /* 0x00000000005e7805 */ /* 0x000fe2000001ff00 */
[----:B------:R-:W-:Y:S01]  /*5400*/  UMOV UR4, URZ ;  /* 0x0000003f00047c82 */ /* 0x000fe20008000000 */
[----:B------:R-:W-:Y:S01]  /*5410*/  USHF.R.S32.HI UR5, URZ, 0x7, UR5 ;  /* 0x000000073f057899 */ /* 0x000fe20008011405 */
[----:B------:R-:W-:-:S02]  /*5420*/  CS2R R96, SRZ ;  /* 0x0000000000607805 */ /* 0x000fc4000001ff00 */
[----:B------:R-:W-:Y:S02]  /*5430*/  CS2R R98, SRZ ;  /* 0x0000000000627805 */ /* 0x000fe4000001ff00 */
[----:B------:R-:W-:Y:S01]  /*5440*/  CS2R R100, SRZ ;  /* 0x0000000000647805 */ /* 0x000fe2000001ff00 */
[----:B------:R-:W-:Y:S01]  /*5450*/  UISETP.LT.AND UP2, UPT, UR37, UR5, UPT ;  /* 0x000000052500728c */ /* 0x000fe2000bf41270 */
[----:B------:R-:W-:Y:S02]  /*5460*/  CS2R R102, SRZ ;  /* 0x0000000000667805 */ /* 0x000fe4000001ff00 */
[----:B------:R-:W-:Y:S02]  /*5470*/  CS2R R104, SRZ ;  /* 0x0000000000687805 */ /* 0x000fe4000001ff00 */
[----:B------:R-:W-:Y:S01]  /*5480*/  CS2R R106, SRZ ;  /* 0x00000000006a7805 */ /* 0x000fe2000001ff00 */
[----:B------:R-:W-:Y:S01]  /*5490*/  USEL UR23, UR37, UR5, !UP2 ;  /* 0x0000000525177287 */ /* 0x000fe2000d000000 */
[----:B------:R-:W-:-:S02]  /*54a0*/  CS2R R108, SRZ ;  /* 0x00000000006c7805 */ /* 0x000fc4000001ff00 */
[----:B------:R-:W-:Y:S01]  /*54b0*/  CS2R R110, SRZ ;  /* 0x00000000006e7805 */ /* 0x000fe2000001ff00 */
[----:B------:R-:W-:Y:S01]  /*54c0*/  UMOV UR5, URZ ;  /* 0x0000003f00057c82 */ /* 0x000fe20008000000 */
[----:B------:R-:W-:Y:S02]  /*54d0*/  CS2R R112, SRZ ;  /* 0x0000000000707805 */ /* 0x000fe4000001ff00 */
[----:B------:R-:W-:Y:S02]  /*54e0*/  CS2R R114, SRZ ;  /* 0x0000000000727805 */ /* 0x000fe4000001ff00 */
[----:B------:R-:W-:Y:S02]  /*54f0*/  ISETP.GE.AND P2, PT, R2, UR23, PT ;  /* 0x0000001702007c0c */ /* 0x000fe4000bf46270 */
        /* <DEDUP_REMOVED lines=9> */
[----:B------:R-:W-:Y:S01]  /*5590*/  CS2R R134, SRZ ;  /* 0x0000000000867805 */ /* 0x000fe2000001ff00 */
[----:B0-----:R-:W-:Y:S06]  /*55a0*/  @!P2 BRA `(.L_x_703) ;  /* 0x000000340098a947 */ /* 0x001fec0003800000 */
        /* <DEDUP_REMOVED lines=26> */
[----:B------:R-:W-:Y:S01]  /*5750*/  ULDC UR27, c[0x0][0x9e4] ;  /* 0x00027900001b7ab9 */ /* 0x000fe20000000800 */
[----:B------:R-:W-:Y:S01]  /*5760*/  ULDC UR25, c[0x0][0x2f0] ;  /* 0x0000bc0000197ab9 */ /* 0x000fe20000000800 */
[----:B------:R-:W-:Y:S01]  /*5770*/  ULDC UR24, c[0x0][0x988] ;  /* 0x0002620000187ab9 */ /* 0x000fe20000000800 */
[----:B------:R-:W-:-:S05]  /*5780*/  ULDC UR26, c[0x0][0x9e0] ;  /* 0x00027800001a7ab9 */ /* 0x000fca0000000800 */
.L_x_721:
[----:B------:R-:W-:-:S04]  /*5790*/  UIADD3 UR4, UR7, 0x1, URZ ;  /* 0x0000000107047890 */ /* 0x000fc8000fffe03f */
[----:B------:R-:W-:-:S04]  /*57a0*/  UISETP.NE.AND UP2, UPT, UR4, 0x2, UPT ;  /* 0x000000020400788c */ /* 0x000fc8000bf45270 */
[----:B------:R-:W-:Y:S02]  /*57b0*/  USEL UR5, URZ, 0x1, UP2 ;  /* 0x000000013f057887 */ /* 0x000fe40009000000 */
[----:B------:R-:W-:Y:S02]  /*57c0*/  USEL UR4, UR4, URZ, UP2 ;  /* 0x0000003f04047287 */ /* 0x000fe40009000000 */
[----:B------:R-:W-:Y:S01]  /*57d0*/  ULOP3.LUT UR5, UR6, UR5, URZ, 0x3c, !UPT ;  /* 0x0000000506057292 */ /* 0x000fe2000f8e3c3f */
[----:B------:R-:W-:Y:S11]  /*57e0*/  @!P0 BRA `(.L_x_704) ;  /* 0x0000000000048947 */ /* 0x000ff60003800000 */
[----:B------:R-:W-:Y:S01]  /*57f0*/  BPT.TRAP 0x1 ;  /* 0x000000040000795c */ /* 0x000fe20000300000 */
.L_x_704:
[----:B------:R-:W-:Y:S01]  /*5800*/  ULEA UR28, UR4, UR38, 0x3 ;  /* 0x00000026041c7291 */ /* 0x000fe2000f8e183f */
[----:B------:R-:W-:-:S05]  /*5810*/  IMAD.U32 R11, RZ, RZ, UR5 ;  /* 0x00000005ff0b7e24 */ /* 0x000fca000f8e00ff */
[----:B------:R-:W-:-:S04]  /*5820*/  SHF.L.U32 R11, R11, 0x1f, RZ ;  /* 0x0000001f0b0b7819 */ /* 0x000fc800000006ff */
[----:B------:R0:W1:Y:S01]  /*5830*/  SYNCS.PHASECHK.TRANS64.TRYWAIT P2, [UR28+0x17030], R11 ;  /* 0x0170300bff0075a7 */ /* 0x000062000804015c */
[----:B------:R-:W-:Y:S05]  /*5840*/  @!P0 BRA `(.L_x_705) ;  /* 0x0000000000048947 */ /* 0x000fea0003800000 */
[----:B------:R-:W-:Y:S01]  /*5850*/  BPT.TRAP 0x1 ;  /* 0x000000040000795c */ /* 0x000fe20000300000 */
.L_x_705:
[----:B-1----:R-:W-:Y:S05]  /*5860*/  @P2 BRA `(.L_x_706) ;  /* 0x0000000000082947 */ /* 0x002fea0003800000 */
[----:B------:R-:W1:Y:S02]  /*5870*/  SYNCS.PHASECHK.TRANS64.TRYWAIT P2, [UR28+0x17030], R11 ;  /* 0x0170300bff0075a7 */ /* 0x000e64000804015c */
[----:B-1----:R-:W-:Y:S05]  /*5880*/  @!P2 BRA `(.L_x_707) ;  /* 0x000000f00078a947 */ /* 0x002fea0003800000 */
.L_x_706:
[----:B------:R-:W-:Y:S01]  /*5890*/  R2UR UR16, R6 ;  /* 0x00000000061072ca */ /* 0x000fe200000e0000 */
[----:B------:R-:W-:Y:S01]  /*58a0*/  UIMAD UR18, UR4, 0x300, UR20 ;  /* 0x00000300041278a4 */ /* 0x000fe2000f8e0214 */
[----:B------:R-:W-:Y:S01]  /*58b0*/  R2UR UR17, R7 ;  /* 0x00000000071172ca */ /* 0x000fe200000e0000 */
[----:B------:R-:W-:Y:S01]  /*58c0*/  WARPGROUP.ARRIVE ;  /* 0x00000000000079c5 */ /* 0x000fe20000000000 */
[----:B------:R-:W-:Y:S01]  /*58d0*/  UMOV UR19, 0xc0000010 ;  /* 0xc000001000137882 */ /* 0x000fe20000000000 */
[----:B------:R-:W-:Y:S01]  /*58e0*/  UIADD3 UR10, UR18, 0x100, URZ ;  /* 0x00000100120a7890 */ /* 0x000fe2000fffe03f */
[----:B------:R-:W-:Y:S01]  /*58f0*/  UMOV UR11, 0xc0000010 ;  /* 0xc0000010000b7882 */ /* 0x000fe20000000000 */
[----:B------:R-:W-:Y:S01]  /*5900*/  UIADD3 UR14, UR18, 0x200, URZ ;  /* 0x00000200120e7890 */ /* 0x000fe2000fffe03f */
[----:B------:R-:W-:-:S07]  /*5910*/  UMOV UR15, 0xc0000010 ;  /* 0xc0000010000f7882 */ /* 0x000fce0000000000 */
        /* <DEDUP_REMOVED lines=10> */
.L_x_708:
[----:B------:R-:W-:Y:S01]  /*59c0*/  ULEA UR11, UR7, UR38, 0x3 ;  /* 0x00000026070b7291 */ /* 0x000fe2000f8e183f */
[----:B------:R-:W-:-:S05]  /*59d0*/  IMAD.U32 R13, RZ, RZ, UR6 ;  /* 0x00000006ff0d7e24 */ /* 0x000fca000f8e00ff */
[----:B------:R-:W-:-:S04]  /*59e0*/  SHF.L.U32 R13, R13, 0x1f, RZ ;  /* 0x0000001f0d0d7819 */ /* 0x000fc800000006ff */
[----:B------:R2:W3:Y:S01]  /*59f0*/  SYNCS.PHASECHK.TRANS64.TRYWAIT P2, [UR11+0x17050], R13 ;  /* 0x0170500dff0075a7 */ /* 0x0004e2000804014b */
[----:B------:R-:W-:Y:S05]  /*5a00*/  @!P0 BRA `(.L_x_709) ;  /* 0x0000000000048947 */ /* 0x000fea0003800000 */
[----:B------:R-:W-:Y:S01]  /*5a10*/  BPT.TRAP 0x1 ;  /* 0x000000040000795c */ /* 0x000fe20000300000 */
.L_x_709:
[C---:B01----:R-:W-:Y:S01]  /*5a20*/  FMUL.FTZ R11, R0.reuse, R24 ;  /* 0x00000018000b7220 */ /* 0x043fe20000410000 */
[----:B------:R-:W-:-:S05]  /*5a30*/  FMUL.FTZ R12, R0, R25 ;  /* 0x00000019000c7220 */ /* 0x000fca0000410000 */
[----:B------:R-:W0:Y:S08]  /*5a40*/  MUFU.TANH R11, R11 ;  /* 0x0000000b000b7308 */ /* 0x000e300000002400 */
[----:B------:R-:W1:Y:S01]  /*5a50*/  MUFU.TANH R12, R12 ;  /* 0x0000000c000c7308 */ /* 0x000e620000002400 */
[----:B---3--:R-:W-:Y:S05]  /*5a60*/  @P2 BRA `(.L_x_710) ;  /* 0x0000000000082947 */ /* 0x008fea0003800000 */
[----:B------:R-:W3:Y:S02]  /*5a70*/  SYNCS.PHASECHK.TRANS64.TRYWAIT P2, [UR11+0x17050], R13 ;  /* 0x0170500dff0075a7 */ /* 0x000ee4000804014b */
[----:B---3--:R-:W-:Y:S05]  /*5a80*/  @!P2 BRA `(.L_x_711) ;  /* 0x000000f00010a947 */ /* 0x008fea0003800000 */
.L_x_710:
[----:B------:R-:W-:Y:S01]  /*5a90*/  UIADD3 UR6, UR38, 0x400, URZ ;  /* 0x0000040026067890 */ /* 0x000fe2000fffe03f */
[----:B------:R-:W-:Y:S01]  /*5aa0*/  WARPGROUP.ARRIVE ;  /* 0x00000000000079c5 */ /* 0x000fe20000000000 */
[----:B------:R-:W-:Y:S01]  /*5ab0*/  PLOP3.LUT P2, PT, PT, PT, UP0, 0x80, 0x0 ;  /* 0x000000000000781c */ /* 0x000fe20003f4f008 */
[C---:B------:R-:W-:Y:S01]  /*5ac0*/  FMUL.FTZ R19, R0.reuse, R31 ;  /* 0x0000001f00137220 */ /* 0x040fe20000410000 */
[----:B------:R-:W-:Y:S01]  /*5ad0*/  USHF.R.U32.HI UR6, URZ, 0x4, UR6 ;  /* 0x000000043f067899 */ /* 0x000fe20008011606 */
[----:B------:R-:W-:Y:S01]  /*5ae0*/  PLOP3.LUT P3, PT, PT, PT, UP0, 0x80, 0x0 ;  /* 0x000000000000781c */ /* 0x000fe20003f6f008 */
[C---:B------:R-:W-:Y:S01]  /*5af0*/  FMUL.FTZ R15, R0.reuse, R28 ;  /* 0x0000001c000f7220 */ /* 0x040fe20000410000 */
[C---:B------:R-:W-:Y:S01]  /*5b00*/  FMUL.FTZ R31, R0.reuse, R43 ;  /* 0x0000002b001f7220 */ /* 0x040fe20000410000 */
[----:B------:R-:W-:Y:S01]  /*5b10*/  ULOP3.LUT UR6, UR6, 0x3fff, URZ, 0xc0, !UPT ;  /* 0x00003fff06067892 */ /* 0x000fe2000f8ec03f */
[C---:B------:R-:W-:Y:S01]  /*5b20*/  FMUL.FTZ R22, R0.reuse, R34 ;  /* 0x0000002200167220 */ /* 0x040fe20000410000 */
[C---:B------:R-:W-:Y:S01]  /*5b30*/  FMUL.FTZ R28, R0.reuse, R40 ;  /* 0x00000028001c7220 */ /* 0x040fe20000410000 */
[C---:B------:R-:W-:Y:S01]  /*5b40*/  FMUL.FTZ R43, R0.reuse, R53 ;  /* 0x00000035002b7220 */ /* 0x040fe20000410000 */
[----:B------:R-:W-:Y:S01]  /*5b50*/  ULOP3.LUT UR6, UR6, 0x10000, URZ, 0xfc, !UPT ;  /* 0x0001000006067892 */ /* 0x000fe2000f8efc3f */
[C---:B------:R-:W-:Y:S01]  /*5b60*/  FMUL.FTZ R40, R0.reuse, R50 ;  /* 0x0000003200287220 */ /* 0x040fe20000410000 */
[C---:B------:R-:W-:Y:S01]  /*5b70*/  FMUL.FTZ R53, R0.reuse, R61 ;  /* 0x0000003d00357220 */ /* 0x040fe20000410000 */
[C---:B------:R-:W-:Y:S01]  /*5b80*/  FMUL.FTZ R50, R0.reuse, R60 ;  /* 0x0000003c00327220 */ /* 0x040fe20000410000 */
[----:B------:R-:W-:Y:S01]  /*5b90*/  UIMAD UR10, UR7, 0x300, UR6 ;  /* 0x00000300070a78a4 */ /* 0x000fe2000f8e0206 */
[C---:B------:R-:W-:Y:S01]  /*5ba0*/  FMUL.FTZ R61, R0.reuse, R68 ;  /* 0x00000044003d7220 */ /* 0x040fe20000410000 */
[C---:B------:R-:W-:Y:S01]  /*5bb0*/  FMUL.FTZ R68, R0.reuse, R78 ;  /* 0x0000004e00447220 */ /* 0x040fe20000410000 */
[----:B------:R-:W-:Y:S01]  /*5bc0*/  UMOV UR7, 0x40000040 ;  /* 0x4000004000077882 */ /* 0x000fe20000000000 */
[----:B------:R-:W4:Y:S01]  /*5bd0*/  LDC R60, c[0x0][0x288] ;  /* 0x0000a200ff3c7b82 */ /* 0x000f220000000800 */
[C---:B------:R-:W-:Y:S01]  /*5be0*/  FMUL.FTZ R18, R0.reuse, R30 ;  /* 0x0000001e00127220 */ /* 0x040fe20000410000 */
[C---:B------:R-:W-:Y:S01]  /*5bf0*/  FMUL.FTZ R78, R0.reuse, R84 ;  /* 0x00000054004e7220 */ /* 0x040fe20000410000 */
[----:B------:R-:W-:Y:S01]  /*5c00*/  UMOV UR6, UR10 ;  /* 0x0000000a00067c82 */ /* 0x000fe20008000000 */
[C---:B------:R-:W-:Y:S01]  /*5c10*/  FMUL.FTZ R30, R0.reuse, R42 ;  /* 0x0000002a001e7220 */ /* 0x040fe20000410000 */
[----:B------:R-:W-:Y:S01]  /*5c20*/  QGMMA.64x96x32.F32.E4M3.E4M3 R88, R148, gdesc[UR4], R88, gsb0 ;  /* 0x0160000494587df3 */ /* 0x000fe20008000858 */
[----:B------:R-:W-:Y:S01]  /*5c30*/  UIADD3 UR6, UR10, 0x2, URZ ;  /* 0x000000020a067890 */ /* 0x000fe2000fffe03f */
[----:B------:R-:W-:Y:S01]  /*5c40*/  IMAD.MOV.U32 R84, RZ, RZ, R8 ;  /* 0x000000ffff547224 */ /* 0x000fe200078e0008 */
[----:B------:R-:W-:Y:S01]  /*5c50*/  UMOV UR7, 0x40000040 ;  /* 0x4000004000077882 */ /* 0x000fe20000000000 */
[C---:B------:R-:W-:Y:S01]  /*5c60*/  FMUL.FTZ R42, R0.reuse, R52 ;  /* 0x00000034002a7220 */ /* 0x040fe20000410000 */
[C---:B------:R-:W-:Y:S01]  /*5c70*/  FMUL.FTZ R52, R0.reuse, R63 ;  /* 0x0000003f00347220 */ /* 0x040fe20000410000 */
[C---:B------:R-:W-:Y:S01]  /*5c80*/  FMUL.FTZ R20, R0.reuse, R32 ;  /* 0x0000002000147220 */ /* 0x040fe20000410000 */
[C---:B------:R-:W-:Y:S01]  /*5c90*/  FMUL.FTZ R63, R0.reuse, R74 ;  /* 0x0000004a003f7220 */ /* 0x040fe20000410000 */
[----:B------:R-:W-:Y:S01]  /*5ca0*/  FMUL.FTZ R32, R0, R44 ;  /* 0x0000002c00207220 */ /* 0x000fe20000410000 */
[----:B------:R-:W-:-:S02]  /*5cb0*/  IMAD.SHL.U32 R74, R2, 0x80, RZ ;  /* 0x00000080024a7824 */ /* 0x000fc400078e00ff */
[C---:B------:R-:W-:Y:S01]  /*5cc0*/  FMUL.FTZ R44, R0.reuse, R54 ;  /* 0x00000036002c7220 */ /* 0x040fe20000410000 */
[C---:B--23--:R-:W-:Y:S01]  /*5cd0*/  FMUL.FTZ R13, R0.reuse, R26 ;  /* 0x0000001a000d7220 */ /* 0x04cfe20000410000 */
        /* <DEDUP_REMOVED lines=22> */
[----:B------:R-:W-:Y:S01]  /*5e40*/  IADD3 R80, -R74, 0x1, RZ ;  /* 0x000000014a507810 */ /* 0x000fe20007ffe1ff */
        /* <DEDUP_REMOVED lines=20> */
[----:B------:R-:W2:Y:S03]  /*5f90*/  MUFU.TANH R13, R13 ;  /* 0x0000000d000d7308 */ /* 0x000ea60000002400 */
[----:B------:R-:W-:-:S04]  /*5fa0*/  IMAD R35, R17, UR25, R80 ;  /* 0x0000001911237c24 */ /* 0x000fc8000f8e0250 */
[----:B----4-:R-:W-:Y:S01]  /*5fb0*/  IMAD.IADD R35, R35, 0x1, -R60 ;  /* 0x0000000123237824 */ /* 0x010fe200078e0a3c */
[----:B------:R-:W3:Y:S03]  /*5fc0*/  MUFU.TANH R14, R14 ;  /* 0x0000000e000e7308 */ /* 0x000ee60000002400 */
[C---:B------:R-:W-:Y:S02]  /*5fd0*/  VIADD R83, R35.reuse, UR26 ;  /* 0x0000001a23537c36 */ /* 0x040fe40008000000 */
[----:B------:R-:W-:-:S03]  /*5fe0*/  VIADD R82, R35, UR21 ;  /* 0x0000001523527c36 */ /* 0x000fc60008000000 */
[----:B------:R-:W4:Y:S08]  /*5ff0*/  MUFU.TANH R15, R15 ;  /* 0x0000000f000f7308 */ /* 0x000f300000002400 */
[----:B------:R-:W0:Y:S08]  /*6000*/  MUFU.TANH R16, R16 ;  /* 0x0000001000107308 */ /* 0x000e300000002400 */
[----:B------:R-:W0:Y:S08]  /*6010*/  MUFU.TANH R18, R18 ;  /* 0x0000001200127308 */ /* 0x000e300000002400 */
[----:B------:R-:W0:Y:S08]  /*6020*/  MUFU.TANH R19, R19 ;  /* 0x0000001300137308 */ /* 0x000e300000002400 */
[----:B------:R-:W0:Y:S01]  /*6030*/  MUFU.TANH R20, R20 ;  /* 0x0000001400147308 */ /* 0x000e220000002400 */
[----:B------:R-:W-:-:S02]  /*6040*/  WARPGROUP.DEPBAR.LE gsb0, 0x0 ;  /* 0x00008000000079c5 */ /* 0x000fc40000010000 */
[----:B------:R-:W-:-:S05]  /*6050*/  WARPGROUP.ARRIVE ;  /* 0x00000000000079c5 */ /* 0x000fca0000000000 */
[----:B------:R-:W0:Y:S01]  /*6060*/  MUFU.TANH R21, R21 ;  /* 0x0000001500157308 */ /* 0x000e220000002400 */
[----:B------:R-:W-:Y:S01]  /*6070*/  QGMMA.64x96x32.F32.E4M3.E4M3 R88, R144, gdesc[UR4], R88, gsb0 ;  /* 0x0160000490587df3 */ /* 0x000fe20008000858 */
[----:B------:R-:W-:Y:S01]  /*6080*/  UIADD3 UR6, UR10, 0x4, URZ ;  /* 0x000000040a067890 */ /* 0x000fe2000fffe03f */
[----:B------:R-:W-:-:S05]  /*6090*/  UMOV UR7, 0x40000040 ;  /* 0x4000004000077882 */ /* 0x000fca0000000000 */
        /* <DEDUP_REMOVED lines=37> */
[----:B------:R-:W-:Y:S02]  /*62f0*/  @UP0 ULDC UR6, c[0x0][0x44c] ;  /* 0x0001130000060ab9 */ /* 0x000fe40000000800 */
[----:B------:R-:W-:Y:S01]  /*6300*/  @P2 IMAD.HI.U32 R34, R8, UR6, RZ ;  /* 0x0000000608222c27 */ /* 0x000fe2000f8e00ff */
[----:B------:R-:W-:Y:S01]  /*6310*/  @UP0 ULDC UR6, c[0x0][0x450] ;  /* 0x0001140000060ab9 */ /* 0x000fe20000000800 */
[----:B------:R-:W-:Y:S02]  /*6320*/  PLOP3.LUT P2, PT, PT, PT, UP1, 0x40, 0x0 ;  /* 0x000000000000781c */ /* 0x000fe40003f4e818 */
[----:B------:R-:W0:Y:S01]  /*6330*/  MUFU.TANH R52, R52 ;  /* 0x0000003400347308 */ /* 0x000e220000002400 */
[----:B------:R-:W-:Y:S01]  /*6340*/  @P3 SHF.R.U32.HI R84, RZ, UR6, R34 ;  /* 0x00000006ff543c19 */ /* 0x000fe20008011622 */
[----:B------:R-:W-:-:S04]  /*6350*/  IMAD.U32 R34, RZ, RZ, UR28 ;  /* 0x0000001cff227e24 */ /* 0x000fc8000f8e00ff */
[----:B------:R-:W-:Y:S02]  /*6360*/  @!P1 VIADD R34, R34, 0x17040 ;  /* 0x0001704022229836 */ /* 0x000fe40000000000 */
[----:B------:R-:W0:Y:S03]  /*6370*/  MUFU.TANH R56, R56 ;  /* 0x0000003800387308 */ /* 0x000e260000002400 */
[----:B------:R-:W-:-:S05]  /*6380*/  @!P1 PRMT R34, RZ, 0x654, R34 ;  /* 0x00000654ff229816 */ /* 0x000fca0000000022 */
        /* <DEDUP_REMOVED lines=12> */
[----:B------:R-:W5:Y:S05]  /*6450*/  SHFL.IDX PT, R136, R84, RZ, 0x1c1f ;  /* 0x001c1fff54887589 */ /* 0x000f6a00000e0000 */
[----:B------:R-:W0:Y:S01]  /*6460*/  MUFU.TANH R67, R67 ;  /* 0x0000004300437308 */ /* 0x000e220000002400 */
[----:B------:R0:W-:Y:S07]  /*6470*/  @!P1 SYNCS.ARRIVE.TRANS64.RED.A1T0 RZ, [R34+URZ], RZ ;  /* 0x000000ff22ff99a7 */ /* 0x0001ee000810043f */
[----:B------:R-:W0:Y:S08]  /*6480*/  MUFU.TANH R70, R70 ;  /* 0x0000004600467308 */ /* 0x000e300000002400 */
[----:B------:R-:W0:Y:S01]  /*6490*/  MUFU.TANH R68, R68 ;  /* 0x0000004400447308 */ /* 0x000e220000002400 */
[----:B-----5:R-:W-:-:S07]  /*64a0*/  IMAD.IADD R81, R83, 0x1, R136 ;  /* 0x0000000153517824 */ /* 0x020fce00078e0288 */
[----:B------:R-:W0:Y:S01]  /*64b0*/  MUFU.TANH R69, R69 ;  /* 0x0000004500457308 */ /* 0x000e220000002400 */
[----:B------:R-:W-:-:S07]  /*64c0*/  IMAD.IADD R80, R82, 0x1, R136 ;  /* 0x0000000152507824 */ /* 0x000fce00078e0288 */
        /* <DEDUP_REMOVED lines=8> */
[----:B--234-:R-:W-:Y:S05]  /*6550*/  @P2 BRA `(.L_x_712) ;  /* 0x00000000005c2947 */ /* 0x01cfea0003800000 */
[----:B------:R-:W-:Y:S01]  /*6560*/  IMAD R35, R17, UR25, R136 ;  /* 0x0000001911237c24 */ /* 0x000fe2000f8e0288 */
[----:B------:R-:W-:Y:S03]  /*6570*/  BSSY B0, `(.L_x_713) ;  /* 0x0000011000007945 */ /* 0x000fe60003800000 */
[----:B------:R-:W-:-:S05]  /*6580*/  IMAD.IADD R85, R35, 0x1, -R60 ;  /* 0x0000000123557824 */ /* 0x000fca00078e0a3c */
[----:B------:R-:W-:-:S13]  /*6590*/  ISETP.GT.AND P2, PT, R85, -0x1, PT ;  /* 0xffffffff5500780c */ /* 0x000fda0003f44270 */
[----:B------:R-:W-:Y:S05]  /*65a0*/  @P2 BRA `(.L_x_714) ;  /* 0x0000000000202947 */ /* 0x000fea0003800000 */
[----:B------:R-:W-:Y:S01]  /*65b0*/  IMAD.U32 R86, RZ, RZ, UR27 ;  /* 0x0000001bff567e24 */ /* 0x000fe2000f8e00ff */
[----:B------:R-:W-:-:S04]  /*65c0*/  LOP3.LUT R85, RZ, R85, RZ, 0x33, !PT ;  /* 0x00000055ff557212 */ /* 0x000fc800078e33ff */
[----:B------:R-:W-:-:S13]  /*65d0*/  ISETP.NE.AND P2, PT, R86, 0x1, PT ;  /* 0x000000015600780c */ /* 0x000fda0003f45270 */
[----:B0-----:R-:W0:Y:S02]  /*65e0*/  @P2 LDC.64 R34, c[0x0][0x9e8] ;  /* 0x00027a00ff222b82 */ /* 0x001e240000000a00 */
[----:B0-----:R-:W-:-:S05]  /*65f0*/  @P2 IMAD.HI.U32 R34, R85, R34, RZ ;  /* 0x0000002255222227 */ /* 0x001fca00078e00ff */
[----:B------:R-:W-:-:S04]  /*6600*/  @P2 SHF.R.U32.HI R85, RZ, R35, R34 ;  /* 0x00000023ff552219 */ /* 0x000fc80000011622 */
[----:B------:R-:W-:Y:S01]  /*6610*/  LOP3.LUT R85, RZ, R85, RZ, 0x33, !PT ;  /* 0x00000055ff557212 */ /* 0x000fe200078e33ff */
[----:B------:R-:W-:Y:S06]  /*6620*/  BRA `(.L_x_715) ;  /* 0x0000000000147947 */ /* 0x000fec0003800000 */
.L_x_714:
[----:B------:R-:W-:-:S05]  /*6630*/  IMAD.U32 R86, RZ, RZ, UR27 ;  /* 0x0000001bff567e24 */ /* 0x000fca000f8e00ff */
[----:B------:R-:W-:-:S13]  /*6640*/  ISETP.NE.AND P2, PT, R86, 0x1, PT ;  /* 0x000000015600780c */ /* 0x000fda0003f45270 */
[----:B0-----:R-:W0:Y:S02]  /*6650*/  @P2 LDC.64 R34, c[0x0][0x9e8] ;  /* 0x00027a00ff222b82 */ /* 0x001e240000000a00 */
[----:B0-----:R-:W-:-:S05]  /*6660*/  @P2 IMAD.HI.U32 R34, R85, R34, RZ ;  /* 0x0000002255222227 */ /* 0x001fca00078e00ff */
[----:B------:R-:W-:-:S07]  /*6670*/  @P2 SHF.R.U32.HI R85, RZ, R35, R34 ;  /* 0x00000023ff552219 */ /* 0x000fce0000011622 */
.L_x_715:
[----:B------:R-:W-:Y:S05]  /*6680*/  BSYNC B0 ;  /* 0x0000000000007941 */ /* 0x000fea0003800000 */
.L_x_713:
[----:B------:R-:W-:-:S04]  /*6690*/  IMAD R34, R85, R86, -R74 ;  /* 0x0000005655227224 */ /* 0x000fc800078e0a4a */
[----:B------:R-:W-:-:S05]  /*66a0*/  IMAD R34, R3, -0x2, R34 ;  /* 0xfffffffe03227824 */ /* 0x000fca00078e0222 */
[----:B------:R-:W-:Y:S02]  /*66b0*/  VIADDMNMX R81, R34, R86, R81, PT ;  /* 0x0000005622517246 */ /* 0x000fe40003800151 */
[----:B------:R-:W-:-:S07]  /*66c0*/  VIMNMX R80, R80, R34, !PT ;  /* 0x0000002250507248 */ /* 0x000fce0007fe0100 */
.L_x_712:
[----:B------:R-:W-:Y:S01]  /*66d0*/  ISETP.GT.AND P2, PT, R2, -0x1, PT ;  /* 0xffffffff0200780c */ /* 0x000fe20003f44270 */
[----:B------:R-:W2:Y:S03]  /*66e0*/  SHFL.IDX PT, R84, R84, 0x1, 0x1c1f ;  /* 0x003c1f0054547f89 */ /* 0x000ea600000e0000 */
[C---:B------:R-:W-:Y:S02]  /*66f0*/  ISETP.GT.AND P5, PT, R80.reuse, RZ, P2 ;  /* 0x000000ff5000720c */ /* 0x040fe400017a4270 */
[C---:B------:R-:W-:Y:S02]  /*6700*/  ISETP.GT.AND P4, PT, R80.reuse, 0x1, P2 ;  /* 0x000000015000780c */ /* 0x040fe40001784270 */
[----:B------:R-:W-:Y:S02]  /*6710*/  ISETP.LT.OR P5, PT, R81, 0x1, P5 ;  /* 0x000000015100780c */ /* 0x000fe40002fa1670 */
[----:B------:R-:W-:-:S02]  /*6720*/  ISETP.GT.AND P6, PT, R80, 0x8, P2 ;  /* 0x000000085000780c */ /* 0x000fc400017c4270 */
[----:B0-----:R-:W-:Y:S02]  /*6730*/  FSEL R34, R11, -INF , !P5 ;  /* 0xff8000000b227808 */ /* 0x001fe40006800000 */
[C---:B------:R-:W-:Y:S02]  /*6740*/  ISETP.GT.AND P5, PT, R80.reuse, 0x10, P2 ;  /* 0x000000105000780c */ /* 0x040fe400017a4270 */
[----:B------:R-:W-:Y:S02]  /*6750*/  ISETP.GT.AND P3, PT, R80, 0x9, P2 ;  /* 0x000000095000780c */ /* 0x000fe40001764270 */
[C---:B------:R-:W-:Y:S02]  /*6760*/  ISETP.LT.OR P5, PT, R81.reuse, 0x11, P5 ;  /* 0x000000115100780c */ /* 0x040fe40002fa1670 */
[----:B------:R-:W-:Y:S02]  /*6770*/  ISETP.LT.OR P4, PT, R81, 0x2, P4 ;  /* 0x000000025100780c */ /* 0x000fe40002781670 */
[----:B------:R-:W-:-:S02]  /*6780*/  FSEL R11, R20, -INF , !P5 ;  /* 0xff800000140b7808 */ /* 0x000fc40006800000 */
[----:B------:R-:W-:Y:S01]  /*6790*/  ISETP.GT.AND P5, PT, R80, 0x20, P2 ;  /* 0x000000205000780c */ /* 0x000fe200017a4270 */
[--C-:B--2---:R-:W-:Y:S01]  /*67a0*/  IMAD.IADD R83, R83, 0x1, R84.reuse ;  /* 0x0000000153537824 */ /* 0x104fe200078e0254 */
[C---:B------:R-:W-:Y:S01]  /*67b0*/  ISETP.LT.OR P6, PT, R81.reuse, 0x9, P6 ;  /* 0x000000095100780c */ /* 0x040fe200037c1670 */
[----:B------:R-:W-:Y:S01]  /*67c0*/  IMAD.IADD R82, R82, 0x1, R84 ;  /* 0x0000000152527824 */ /* 0x000fe200078e0254 */
[C---:B------:R-:W-:Y:S02]  /*67d0*/  ISETP.LT.OR P3, PT, R81.reuse, 0xa, P3 ;  /* 0x0000000a5100780c */ /* 0x040fe40001f61670 */
[----:B------:R-:W-:Y:S02]  /*67e0*/  ISETP.LT.OR P5, PT, R81, 0x21, P5 ;  /* 0x000000215100780c */ /* 0x000fe40002fa1670 */
[----:B-1----:R-:W-:Y:S02]  /*67f0*/  FSEL R12, R12, -INF , !P4 ;  /* 0xff8000000c0c7808 */ /* 0x002fe40006000000 */
[----:B------:R-:W-:-:S02]  /*6800*/  FSEL R15, R15, -INF , !P6 ;  /* 0xff8000000f0f7808 */ /* 0x000fc40007000000 */
[----:B------:R-:W-:Y:S02]  /*6810*/  FSEL R16, R16, -INF , !P3 ;  /* 0xff80000010107808 */ /* 0x000fe40005800000 */
[C---:B------:R-:W-:Y:S02]  /*6820*/  ISETP.GT.AND P4, PT, R80.reuse, 0x11, P2 ;  /* 0x000000115000780c */ /* 0x040fe40001784270 */
[C---:B------:R-:W-:Y:S02]  /*6830*/  ISETP.GT.AND P6, PT, R80.reuse, 0x18, P2 ;  /* 0x000000185000780c */ /* 0x040fe400017c4270 */
[----:B------:R-:W-:Y:S02]  /*6840*/  ISETP.GT.AND P3, PT, R80, 0x19, P2 ;  /* 0x000000195000780c */ /* 0x000fe40001764270 */
[----:B------:R-:W-:Y:S02]  /*6850*/  FSEL R28, R28, -INF , !P5 ;  /* 0xff8000001c1c7808 */ /* 0x000fe40006800000 */
[----:B------:R-:W-:-:S02]  /*6860*/  ISETP.GT.AND P5, PT, R80, 0x30, P2 ;  /* 0x000000305000780c */ /* 0x000fc400017a4270 */
[C---:B------:R-:W-:Y:S02]  /*6870*/  ISETP.LT.OR P4, PT, R81.reuse, 0x12, P4 ;  /* 0x000000125100780c */ /* 0x040fe40002781670 */
[C---:B------:R-:W-:Y:S02]  /*6880*/  ISETP.LT.OR P6, PT, R81.reuse, 0x19, P6 ;  /* 0x000000195100780c */ /* 0x040fe400037c1670 */
[C---:B------:R-:W-:Y:S02]  /*6890*/  ISETP.LT.OR P3, PT, R81.reuse, 0x1a, P3 ;  /* 0x0000001a5100780c */ /* 0x040fe40001f61670 */
[----:B------:R-:W-:Y:S02]  /*68a0*/  ISETP.LT.OR P5, PT, R81, 0x31, P5 ;  /* 0x000000315100780c */ /* 0x000fe40002fa1670 */
[----:B------:R-:W-:Y:S02]  /*68b0*/  FSEL R35, R21, -INF , !P4 ;  /* 0xff80000015237808 */ /* 0x000fe40006000000 */
        /* <DEDUP_REMOVED lines=40> */
[C---:B------:R-:W-:Y:S02]  /*6b40*/  ISETP.GT.AND P3, PT, R80.reuse, 0x59, P2 ;  /* 0x000000595000780c */ /* 0x040fe40001764270 */
        /* <DEDUP_REMOVED lines=13> */
[----:B------:R-:W-:-:S02]  /*6c20*/  PLOP3.LUT P5, PT, PT, PT, UP1, 0x40, 0x0 ;  /* 0x000000000000781c */ /* 0x000fc40003fae818 */
[C---:B------:R-:W-:Y:S02]  /*6c30*/  ISETP.LT.OR P4, PT, R81.reuse, 0x62, P4 ;  /* 0x000000625100780c */ /* 0x040fe40002781670 */
[C---:B------:R-:W-:Y:S02]  /*6c40*/  ISETP.LT.OR P6, PT, R81.reuse, 0x69, P6 ;  /* 0x000000695100780c */ /* 0x040fe400037c1670 */
[----:B------:R-:W-:Y:S02]  /*6c50*/  ISETP.LT.OR P3, PT, R81, 0x6a, P3 ;  /* 0x0000006a5100780c */ /* 0x000fe40001f61670 */
[----:B------:R-:W-:Y:S02]  /*6c60*/  FSEL R66, R66, -INF , !P4 ;  /* 0xff80000042427808 */ /* 0x000fe40006000000 */
[----:B------:R-:W-:Y:S02]  /*6c70*/  FSEL R67, R67, -INF , !P6 ;  /* 0xff80000043437808 */ /* 0x000fe40007000000 */
[----:B------:R-:W-:-:S02]  /*6c80*/  FSEL R70, R70, -INF , !P3 ;  /* 0xff80000046467808 */ /* 0x000fc40005800000 */
[C---:B------:R-:W-:Y:S02]  /*6c90*/  ISETP.GT.AND P4, PT, R80.reuse, 0x71, P2 ;  /* 0x000000715000780c */ /* 0x040fe40001784270 */
[C---:B------:R-:W-:Y:S02]  /*6ca0*/  ISETP.GT.AND P6, PT, R80.reuse, 0x78, P2 ;  /* 0x000000785000780c */ /* 0x040fe400017c4270 */
[----:B------:R-:W-:Y:S02]  /*6cb0*/  ISETP.GT.AND P3, PT, R80, 0x79, P2 ;  /* 0x000000795000780c */ /* 0x000fe40001764270 */
[C---:B------:R-:W-:Y:S02]  /*6cc0*/  ISETP.LT.OR P4, PT, R81.reuse, 0x72, P4 ;  /* 0x000000725100780c */ /* 0x040fe40002781670 */
[C---:B------:R-:W-:Y:S02]  /*6cd0*/  ISETP.LT.OR P6, PT, R81.reuse, 0x79, P6 ;  /* 0x000000795100780c */ /* 0x040fe400037c1670 */
[----:B------:R-:W-:-:S02]  /*6ce0*/  ISETP.LT.OR P3, PT, R81, 0x7a, P3 ;  /* 0x0000007a5100780c */ /* 0x000fc40001f61670 */
[----:B------:R-:W-:Y:S02]  /*6cf0*/  FSEL R75, R75, -INF , !P4 ;  /* 0xff8000004b4b7808 */ /* 0x000fe40006000000 */
[----:B------:R-:W-:Y:S02]  /*6d00*/  FSEL R78, R78, -INF , !P6 ;  /* 0xff8000004e4e7808 */ /* 0x000fe40007000000 */
[----:B------:R-:W-:Y:S01]  /*6d10*/  FSEL R79, R79, -INF , !P3 ;  /* 0xff8000004f4f7808 */ /* 0x000fe20005800000 */
[----:B------:R-:W-:Y:S06]  /*6d20*/  @P5 BRA `(.L_x_716) ;  /* 0x00000000005c5947 */ /* 0x000fec0003800000 */
        /* <DEDUP_REMOVED lines=8> */
[----:B------:R-:W0:Y:S02]  /*6db0*/  @P3 LDC.64 R20, c[0x0][0x9e8] ;  /* 0x00027a00ff143b82 */ /* 0x000e240000000a00 */
[----:B0-----:R-:W-:-:S05]  /*6dc0*/  @P3 IMAD.HI.U32 R20, R81, R20, RZ ;  /* 0x0000001451143227 */ /* 0x001fca00078e00ff */
[----:B------:R-:W-:-:S04]  /*6dd0*/  @P3 SHF.R.U32.HI R81, RZ, R21, R20 ;  /* 0x00000015ff513219 */ /* 0x000fc80000011614 */
[----:B------:R-:W-:Y:S01]  /*6de0*/  LOP3.LUT R81, RZ, R81, RZ, 0x33, !PT ;  /* 0x00000051ff517212 */ /* 0x000fe200078e33ff */
[----:B------:R-:W-:Y:S06]  /*6df0*/  BRA `(.L_x_719) ;  /* 0x0000000000147947 */ /* 0x000fec0003800000 */
.L_x_718:
[----:B------:R-:W-:-:S05]  /*6e00*/  IMAD.U32 R80, RZ, RZ, UR27 ;  /* 0x0000001bff507e24 */ /* 0x000fca000f8e00ff */
[----:B------:R-:W-:-:S13]  /*6e10*/  ISETP.NE.AND P3, PT, R80, 0x1, PT ;  /* 0x000000015000780c */ /* 0x000fda0003f65270 */
[----:B------:R-:W0:Y:S02]  /*6e20*/  @P3 LDC.64 R20, c[0x0][0x9e8] ;  /* 0x00027a00ff143b82 */ /* 0x000e240000000a00 */
[----:B0-----:R-:W-:-:S05]  /*6e30*/  @P3 IMAD.HI.U32 R20, R81, R20, RZ ;  /* 0x0000001451143227 */ /* 0x001fca00078e00ff */
[----:B------:R-:W-:-:S07]  /*6e40*/  @P3 SHF.R.U32.HI R81, RZ, R21, R20 ;  /* 0x00000015ff513219 */ /* 0x000fce0000011614 */
.L_x_719:
[----:B------:R-:W-:Y:S05]  /*6e50*/  BSYNC B0 ;  /* 0x0000000000007941 */ /* 0x000fea0003800000 */
.L_x_717:
[----:B------:R-:W-:-:S04]  /*6e60*/  IMAD R74, R81, R80, -R74 ;  /* 0x00000050514a7224 */ /* 0x000fc800078e0a4a */
[----:B------:R-:W-:-:S05]  /*6e70*/  IMAD R74, R3, -0x2, R74 ;  /* 0xfffffffe034a7824 */ /* 0x000fca00078e024a */
[----:B------:R-:W-:Y:S02]  /*6e80*/  VIADDMNMX R83, R74, R80, R83, PT ;  /* 0x000000504a537246 */ /* 0x000fe40003800153 */
[----:B------:R-:W-:-:S07]  /*6e90*/  VIMNMX R82, R82, R74, !PT ;  /* 0x0000004a52527248 */ /* 0x000fce0007fe0100 */
.L_x_716:
[----:B------:R-:W-:Y:S01]  /*6ea0*/  FMNMX.FTZ R21, R34, R9, !PT ;  /* 0x0000000922157209 */ /* 0x000fe20007810000 */
[----:B------:R-:W-:Y:S01]  /*6eb0*/  UMOV UR10, UR24 ;  /* 0x00000018000a7c82 */ /* 0x000fe20008000000 */
[----:B------:R-:W-:Y:S01]  /*6ec0*/  ISETP.GT.AND P5, PT, R82, 0x8, P2 ;  /* 0x000000085200780c */ /* 0x000fe200017a4270 */
[----:B------:R-:W-:Y:S01]  /*6ed0*/  IMAD.U32 R85, RZ, RZ, UR10 ;  /* 0x0000000aff557e24 */ /* 0x000fe2000f8e00ff */
[----:B------:R-:W-:Y:S02]  /*6ee0*/  FMNMX.FTZ R20, R12, R21, !PT ;  /* 0x000000150c147209 */ /* 0x000fe40007810000 */
[----:B------:R-:W-:Y:S02]  /*6ef0*/  ISETP.GT.AND P4, PT, R82, 0x1, P2 ;  /* 0x000000015200780c */ /* 0x000fe40001784270 */
[----:B------:R-:W-:Y:S02]  /*6f00*/  FMNMX.FTZ R21, R15, R20, !PT ;  /* 0x000000140f157209 */ /* 0x000fe40007810000 */
[----:B------:R-:W-:-:S02]  /*6f10*/  ISETP.LT.OR P5, PT, R83, 0x9, P5 ;  /* 0x000000095300780c */ /* 0x000fc40002fa1670 */
[----:B------:R-:W-:Y:S02]  /*6f20*/  FMNMX.FTZ R20, R16, R21, !PT ;  /* 0x0000001510147209 */ /* 0x000fe40007810000 */
[----:B------:R-:W-:Y:S02]  /*6f30*/  ISETP.LT.OR P4, PT, R83, 0x2, P4 ;  /* 0x000000025300780c */ /* 0x000fe40002781670 */
[----:B------:R-:W-:Y:S02]  /*6f40*/  FMNMX.FTZ R20, R11, R20, !PT ;  /* 0x000000140b147209 */ /* 0x000fe40007810000 */
[----:B------:R-:W-:Y:S02]  /*6f50*/  FSEL R18, R18, -INF , !P5 ;  /* 0xff80000012127808 */ /* 0x000fe40006800000 */
[----:B------:R-:W-:Y:S02]  /*6f60*/  FMNMX.FTZ R21, R35, R20, !PT ;  /* 0x0000001423157209 */ /* 0x000fe40007810000 */
[----:B------:R-:W-:-:S02]  /*6f70*/  ISETP.GT.AND P5, PT, R82, 0x11, P2 ;  /* 0x000000115200780c */ /* 0x000fc400017a4270 */
[----:B------:R-:W-:Y:S02]  /*6f80*/  FMNMX.FTZ R20, R24, R21, !PT ;  /* 0x0000001518147209 */ /* 0x000fe40007810000 */
[----:B------:R-:W-:Y:S02]  /*6f90*/  ISETP.LT.OR P5, PT, R83, 0x12, P5 ;  /* 0x000000125300780c */ /* 0x000fe40002fa1670 */
[----:B------:R-:W-:Y:S02]  /*6fa0*/  FMNMX.FTZ R21, R25, R20, !PT ;  /* 0x0000001419157209 */ /* 0x000fe40007810000 */
[----:B------:R-:W-:Y:S02]  /*6fb0*/  ISETP.GT.AND P3, PT, R82, 0x9, P2 ;  /* 0x000000095200780c */ /* 0x000fe40001764270 */
[----:B------:R-:W-:Y:S02]  /*6fc0*/  FMNMX.FTZ R20, R28, R21, !PT ;  /* 0x000000151c147209 */ /* 0x000fe40007810000 */
[----:B------:R-:W-:-:S02]  /*6fd0*/  ISETP.LT.OR P3, PT, R83, 0xa, P3 ;  /* 0x0000000a5300780c */ /* 0x000fc40001f61670 */
[----:B------:R-:W-:Y:S02]  /*6fe0*/  FMNMX.FTZ R21, R29, R20, !PT ;  /* 0x000000141d157209 */ /* 0x000fe40007810000 */
[----:B------:R-:W-:Y:S02]  /*6ff0*/  FSEL R19, R19, -INF , !P3 ;  /* 0xff80000013137808 */ /* 0x000fe40005800000 */
        /* <DEDUP_REMOVED lines=14> */
[----:B------:R-:W-:-:S04]  /*70e0*/  FMNMX.FTZ R21, R49, R20, !PT ;  /* 0x0000001431157209 */ /* 0x000fc80007810000 */
        /* <DEDUP_REMOVED lines=13> */
[----:B------:R-:W-:-:S05]  /*71c0*/  FMNMX.FTZ R21, R79, R20, !PT ;  /* 0x000000144f157209 */ /* 0x000fca0007810000 */
[----:B------:R-:W0:Y:S02]  /*71d0*/  SHFL.BFLY PT, R20, R21, 0x2, 0x1f ;  /* 0x0c401f0015147f89 */ /* 0x000e2400000e0000 */
[----:B0-----:R-:W-:Y:S02]  /*71e0*/  FMNMX.FTZ R74, R21, R20, !PT ;  /* 0x00000014154a7209 */ /* 0x001fe40007810000 */
[----:B------:R-:W-:Y:S02]  /*71f0*/  FSEL R21, R14, -INF , !P4 ;  /* 0xff8000000e157808 */ /* 0x000fe40006000000 */
[----:B------:R-:W-:Y:S01]  /*7200*/  ISETP.GT.AND P4, PT, R82, 0x10, P2 ;  /* 0x000000105200780c */ /* 0x000fe20001784270 */
[----:B------:R-:W0:Y:S03]  /*7210*/  SHFL.BFLY PT, R81, R74, 0x1, 0x1f ;  /* 0x0c201f004a517f89 */ /* 0x000e2600000e0000 */
[----:B------:R-:W-:-:S04]  /*7220*/  ISETP.LT.OR P4, PT, R83, 0x11, P4 ;  /* 0x000000115300780c */ /* 0x000fc80002781670 */
[----:B------:R-:W-:Y:S02]  /*7230*/  FSEL R22, R22, -INF , !P4 ;  /* 0xff80000016167808 */ /* 0x000fe40006000000 */
[----:B------:R-:W-:-:S04]  /*7240*/  ISETP.GT.AND P4, PT, R82, 0x19, P2 ;  /* 0x000000195200780c */ /* 0x000fc80001784270 */
[----:B------:R-:W-:-:S04]  /*7250*/  ISETP.LT.OR P4, PT, R83, 0x1a, P4 ;  /* 0x0000001a5300780c */ /* 0x000fc80002781670 */
[----:B------:R-:W-:Y:S02]  /*7260*/  FSEL R27, R27, -INF , !P4 ;  /* 0xff8000001b1b7808 */ /* 0x000fe40006000000 */
[----:B------:R-:W-:-:S04]  /*7270*/  ISETP.GT.AND P4, PT, R82, 0x28, P2 ;  /* 0x000000285200780c */ /* 0x000fc80001784270 */
[----:B------:R-:W-:Y:S02]  /*7280*/  ISETP.LT.OR P4, PT, R83, 0x29, P4 ;  /* 0x000000295300780c */ /* 0x000fe40002781670 */
[----:B0-----:R-:W-:Y:S02]  /*7290*/  FMNMX.FTZ R20, R74, R81, !PT ;  /* 0x000000514a147209 */ /* 0x001fe40007810000 */
[----:B------:R-:W-:Y:S02]  /*72a0*/  FSEL R36, R36, -INF , !P4 ;  /* 0xff80000024247808 */ /* 0x000fe40006000000 */
[C---:B------:R-:W-:Y:S01]  /*72b0*/  FSETP.NEU.FTZ.AND P6, PT, R20.reuse, -INF , PT ;  /* 0xff8000001400780b */ /* 0x040fe20003fdd000 */
[----:B------:R-:W-:-:S01]  /*72c0*/  FFMA.FTZ R80, R20, R85, -8 ;  /* 0xc100000014507423 */ /* 0x000fc20000010055 */
[----:B------:R-:W-:-:S04]  /*72d0*/  ISETP.GT.AND P4, PT, R82, 0x30, P2 ;  /* 0x000000305200780c */ /* 0x000fc80001784270 */
[----:B------:R-:W-:Y:S02]  /*72e0*/  FSEL R14, R80, RZ, P6 ;  /* 0x000000ff500e7208 */ /* 0x000fe40003000000 */
[----:B------:R-:W-:-:S03]  /*72f0*/  ISETP.LT.OR P4, PT, R83, 0x31, P4 ;  /* 0x000000315300780c */ /* 0x000fc60002781670 */
[--C-:B------:R-:W-:Y:S01]  /*7300*/  FFMA.FTZ R74, R12, UR10, -R14.reuse ;  /* 0x0000000a0c4a7c23 */ /* 0x100fe2000801080e */
[----:B------:R-:W-:Y:S01]  /*7310*/  FSEL R12, R23, -INF , !P5 ;  /* 0xff800000170c7808 */ /* 0x000fe20006800000 */
[--C-:B------:R-:W-:Y:S01]  /*7320*/  FFMA.FTZ R81, R35, UR10, -R14.reuse ;  /* 0x0000000a23517c23 */ /* 0x100fe2000801080e */
[----:B------:R-:W-:Y:S01]  /*7330*/  ISETP.GT.AND P5, PT, R82, 0x20, P2 ;  /* 0x000000205200780c */ /* 0x000fe200017a4270 */
[----:B------:R0:W-:Y:S01]  /*7340*/  MUFU.EX2 R23, R74 ;  /* 0x0000004a00177308 */ /* 0x0001e20000000800 */
[----:B------:R-:W-:Y:S01]  /*7350*/  FSEL R40, R40, -INF , !P4 ;  /* 0xff80000028287808 */ /* 0x000fe20006000000 */
[--C-:B------:R-:W-:Y:S01]  /*7360*/  FFMA.FTZ R84, R39, UR10, -R14.reuse ;  /* 0x0000000a27547c23 */ /* 0x100fe2000801080e */
[----:B------:R-:W-:Y:S01]  /*7370*/  ISETP.LT.OR P5, PT, R83, 0x21, P5 ;  /* 0x000000215300780c */ /* 0x000fe20002fa1670 */
[--C-:B------:R-:W-:Y:S01]  /*7380*/  FFMA.FTZ R85, R42, UR10, -R14.reuse ;  /* 0x0000000a2a557c23 */ /* 0x100fe2000801080e */
[----:B------:R-:W-:Y:S01]  /*7390*/  ISETP.GT.AND P4, PT, R82, 0x39, P2 ;  /* 0x000000395200780c */ /* 0x000fe20001784270 */
[--C-:B------:R-:W-:Y:S01]  /*73a0*/  FFMA.FTZ R34, R34, UR10, -R14.reuse ;  /* 0x0000000a22227c23 */ /* 0x100fe2000801080e */
[----:B------:R-:W-:Y:S01]  /*73b0*/  FSEL R30, R30, -INF , !P5 ;  /* 0xff8000001e1e7808 */ /* 0x000fe20006800000 */
[--C-:B------:R-:W-:Y:S01]  /*73c0*/  FFMA.FTZ R15, R15, UR10, -R14.reuse ;  /* 0x0000000a0f0f7c23 */ /* 0x100fe2000801080e */
[----:B------:R-:W-:Y:S01]  /*73d0*/  ISETP.GT.AND P5, PT, R82, RZ, P2 ;  /* 0x000000ff5200720c */ /* 0x000fe200017a4270 */
[--C-:B------:R-:W-:Y:S01]  /*73e0*/  FFMA.FTZ R16, R16, UR10, -R14.reuse ;  /* 0x0000000a10107c23 */ /* 0x100fe2000801080e */
[----:B------:R-:W-:Y:S01]  /*73f0*/  ISETP.LT.OR P4, PT, R83, 0x3a, P4 ;  /* 0x0000003a5300780c */ /* 0x000fe20002781670 */
[--C-:B------:R-:W-:Y:S01]  /*7400*/  FFMA.FTZ R11, R11, UR10, -R14.reuse ;  /* 0x0000000a0b0b7c23 */ /* 0x100fe2000801080e */
[----:B------:R-:W-:Y:S01]  /*7410*/  ISETP.LT.OR P5, PT, R83, 0x1, P5 ;  /* 0x000000015300780c */ /* 0x000fe20002fa1670 */
[--C-:B------:R-:W-:Y:S01]  /*7420*/  FFMA.FTZ R24, R24, UR10, -R14.reuse ;  /* 0x0000000a18187c23 */ /* 0x100fe2000801080e */
[----:B------:R-:W-:Y:S01]  /*7430*/  FSEL R45, R45, -INF , !P4 ;  /* 0xff8000002d2d7808 */ /* 0x000fe20006000000 */
[--C-:B------:R-:W-:Y:S01]  /*7440*/  FFMA.FTZ R25, R25, UR10, -R14.reuse ;  /* 0x0000000a19197c23 */ /* 0x100fe2000801080e */
[----:B------:R-:W-:Y:S01]  /*7450*/  FSEL R13, R13, -INF , !P5 ;  /* 0xff8000000d0d7808 */ /* 0x000fe20006800000 */
[--C-:B------:R-:W-:Y:S01]  /*7460*/  FFMA.FTZ R28, R28, UR10, -R14.reuse ;  /* 0x0000000a1c1c7c23 */ /* 0x100fe2000801080e */
[----:B------:R-:W-:Y:S01]  /*7470*/  ISETP.LT.OR P5, PT, R83, 0x2a, P3 ;  /* 0x0000002a5300780c */ /* 0x000fe20001fa1670 */
[--C-:B------:R-:W-:Y:S01]  /*7480*/  FFMA.FTZ R29, R29, UR10, -R14.reuse ;  /* 0x0000000a1d1d7c23 */ /* 0x100fe2000801080e */
[----:B0-----:R-:W-:Y:S01]  /*7490*/  FMNMX.FTZ R74, R13, R10, !PT ;  /* 0x0000000a0d4a7209 */ /* 0x001fe20007810000 */
[--C-:B------:R-:W-:Y:S01]  /*74a0*/  FFMA.FTZ R32, R32, UR10, -R14.reuse ;  /* 0x0000000a20207c23 */ /* 0x100fe2000801080e */
[----:B------:R-:W-:Y:S01]  /*74b0*/  ISETP.GT.AND P3, PT, R82, 0x31, P2 ;  /* 0x000000315200780c */ /* 0x000fe20001764270 */
[--C-:B------:R-:W-:Y:S01]  /*74c0*/  FFMA.FTZ R33, R33, UR10, -R14.reuse ;  /* 0x0000000a21217c23 */ /* 0x100fe2000801080e */
[----:B------:R-:W-:Y:S01]  /*74d0*/  FMNMX.FTZ R35, R21, R74, !PT ;  /* 0x0000004a15237209 */ /* 0x000fe20007810000 */
[--C-:B------:R-:W-:Y:S01]  /*74e0*/  FFMA.FTZ R62, R62, UR10, -R14.reuse ;  /* 0x0000000a3e3e7c23 */ /* 0x100fe2000801080e */
[----:B------:R-:W-:Y:S01]  /*74f0*/  FSEL R37, R37, -INF , !P5 ;  /* 0xff80000025257808 */ /* 0x000fe20006800000 */
[----:B------:R0:W-:Y:S01]  /*7500*/  MUFU.EX2 R74, R81 ;  /* 0x00000051004a7308 */ /* 0x0001e20000000800 */
[----:B------:R-:W-:Y:S01]  /*7510*/  FMNMX.FTZ R80, R18, R35, !PT ;  /* 0x0000002312507209 */ /* 0x000fe20007810000 */
[--C-:B------:R-:W-:Y:S01]  /*7520*/  FFMA.FTZ R66, R66, UR10, -R14.reuse ;  /* 0x0000000a42427c23 */ /* 0x100fe2000801080e */
[----:B------:R-:W-:Y:S01]  /*7530*/  ISETP.GT.AND P5, PT, R82, 0x38, P2 ;  /* 0x000000385200780c */ /* 0x000fe200017a4270 */
[--C-:B------:R-:W-:Y:S01]  /*7540*/  FFMA.FTZ R70, R70, UR10, -R14.reuse ;  /* 0x0000000a46467c23 */ /* 0x100fe2000801080e */
[----:B------:R-:W-:Y:S01]  /*7550*/  FMNMX.FTZ R35, R19, R80, !PT ;  /* 0x0000005013237209 */ /* 0x000fe20007810000 */
[----:B------:R-:W-:Y:S01]  /*7560*/  FFMA.FTZ R79, R79, UR10, -R14 ;  /* 0x0000000a4f4f7c23 */ /* 0x000fe2000801080e */
[----:B------:R-:W-:Y:S01]  /*7570*/  ISETP.LT.OR P3, PT, R83, 0x32, P3 ;  /* 0x000000325300780c */ /* 0x000fe20001f61670 */
[----:B------:R-:W-:Y:S01]  /*7580*/  MUFU.EX2 R34, R34 ;  /* 0x0000002200227308 */ /* 0x000fe20000000800 */
[----:B------:R-:W-:-:S02]  /*7590*/  FMNMX.FTZ R35, R22, R35, !PT ;  /* 0x0000002316237209 */ /* 0x000fc40007810000 */
[----:B------:R-:W-:Y:S02]  /*75a0*/  FSEL R41, R41, -INF , !P3 ;  /* 0xff80000029297808 */ /* 0x000fe40005800000 */
[----:B------:R-:W-:Y:S02]  /*75b0*/  FMNMX.FTZ R35, R12, R35, !PT ;  /* 0x000000230c237209 */ /* 0x000fe40007810000 */
[----:B------:R-:W-:Y:S01]  /*75c0*/  ISETP.LT.OR P5, PT, R83, 0x39, P5 ;  /* 0x000000395300780c */ /* 0x000fe20002fa1670 */
[----:B------:R-:W-:Y:S01]  /*75d0*/  MUFU.EX2 R15, R15 ;  /* 0x0000000f000f7308 */ /* 0x000fe20000000800 */
[----:B------:R-:W-:Y:S02]  /*75e0*/  FMNMX.FTZ R80, R26, R35, !PT ;  /* 0x000000231a507209 */ /* 0x000fe40007810000 */
[----:B------:R-:W-:Y:S02]  /*75f0*/  ISETP.GT.AND P3, PT, R82, 0x40, P2 ;  /* 0x000000405200780c */ /* 0x000fe40001764270 */
[----:B------:R-:W-:-:S02]  /*7600*/  FMNMX.FTZ R35, R27, R80, !PT ;  /* 0x000000501b237209 */ /* 0x000fc40007810000 */
[----:B------:R-:W-:Y:S01]  /*7610*/  FSEL R44, R44, -INF , !P5 ;  /* 0xff8000002c2c7808 */ /* 0x000fe20006800000 */
[----:B------:R-:W-:Y:S01]  /*7620*/  MUFU.EX2 R16, R16 ;  /* 0x0000001000107308 */ /* 0x000fe20000000800 */
[----:B------:R-:W-:Y:S02]  /*7630*/  FMNMX.FTZ R80, R30, R35, !PT ;  /* 0x000000231e507209 */ /* 0x000fe40007810000 */
[----:B------:R-:W-:Y:S02]  /*7640*/  ISETP.GT.AND P5, PT, R82, 0x41, P2 ;  /* 0x000000415200780c */ /* 0x000fe400017a4270 */
[----:B------:R-:W-:Y:S02]  /*7650*/  FMNMX.FTZ R35, R31, R80, !PT ;  /* 0x000000501f237209 */ /* 0x000fe40007810000 */
[----:B------:R-:W-:Y:S01]  /*7660*/  ISETP.LT.OR P3, PT, R83, 0x41, P3 ;  /* 0x000000415300780c */ /* 0x000fe20001f61670 */
[----:B------:R-:W-:Y:S01]  /*7670*/  MUFU.EX2 R11, R11 ;  /* 0x0000000b000b7308 */ /* 0x000fe20000000800 */
[----:B------:R-:W-:-:S02]  /*7680*/  FMNMX.FTZ R80, R36, R35, !PT ;  /* 0x0000002324507209 */ /* 0x000fc40007810000 */
[----:B------:R-:W-:Y:S02]  /*7690*/  ISETP.GT.AND P4, PT, R82, 0x48, P2 ;  /* 0x000000485200780c */ /* 0x000fe40001784270 */
[----:B------:R-:W-:Y:S02]  /*76a0*/  FMNMX.FTZ R35, R37, R80, !PT ;  /* 0x0000005025237209 */ /* 0x000fe40007810000 */
[----:B------:R-:W-:Y:S01]  /*76b0*/  ISETP.LT.OR P5, PT, R83, 0x42, P5 ;  /* 0x000000425300780c */ /* 0x000fe20002fa1670 */
[----:B------:R-:W-:Y:S01]  /*76c0*/  MUFU.EX2 R24, R24 ;  /* 0x0000001800187308 */ /* 0x000fe20000000800 */
[----:B------:R-:W-:Y:S02]  /*76d0*/  FMNMX.FTZ R80, R40, R35, !PT ;  /* 0x0000002328507209 */ /* 0x000fe40007810000 */
[----:B------:R-:W-:Y:S02]  /*76e0*/  FSEL R46, R46, -INF , !P3 ;  /* 0xff8000002e2e7808 */ /* 0x000fe40005800000 */
[----:B------:R-:W-:-:S02]  /*76f0*/  FMNMX.FTZ R35, R41, R80, !PT ;  /* 0x0000005029237209 */ /* 0x000fc40007810000 */
[----:B------:R-:W-:Y:S01]  /*7700*/  ISETP.GT.AND P3, PT, R82, 0x49, P2 ;  /* 0x000000495200780c */ /* 0x000fe20001764270 */
[----:B------:R-:W-:Y:S01]  /*7710*/  MUFU.EX2 R25, R25 ;  /* 0x0000001900197308 */ /* 0x000fe20000000800 */
[----:B------:R-:W-:Y:S01]  /*7720*/  FMNMX.FTZ R80, R44, R35, !PT ;  /* 0x000000232c507209 */ /* 0x000fe20007810000 */
[----:B------:R-:W-:Y:S01]  /*7730*/  FFMA.FTZ R35, R38, UR10, -R14 ;  /* 0x0000000a26237c23 */ /* 0x000fe2000801080e */
[----:B------:R-:W-:Y:S02]  /*7740*/  FSEL R47, R47, -INF , !P5 ;  /* 0xff8000002f2f7808 */ /* 0x000fe40006800000 */
[----:B0-----:R-:W-:Y:S02]  /*7750*/  FMNMX.FTZ R81, R45, R80, !PT ;  /* 0x000000502d517209 */ /* 0x001fe40007810000 */
[----:B------:R-:W-:Y:S01]  /*7760*/  ISETP.LT.OR P4, PT, R83, 0x49, P4 ;  /* 0x000000495300780c */ /* 0x000fe20002781670 */
[----:B------:R-:W-:Y:S01]  /*7770*/  MUFU.EX2 R28, R28 ;  /* 0x0000001c001c7308 */ /* 0x000fe20000000800 */
[----:B------:R-:W-:-:S02]  /*7780*/  FMNMX.FTZ R38, R46, R81, !PT ;  /* 0x000000512e267209 */ /* 0x000fc40007810000 */
[C---:B------:R-:W-:Y:S02]  /*7790*/  ISETP.GT.AND P5, PT, R82.reuse, 0x50, P2 ;  /* 0x000000505200780c */ /* 0x040fe400017a4270 */
[----:B------:R-:W-:Y:S02]  /*77a0*/  ISETP.LT.OR P3, PT, R83, 0x4a, P3 ;  /* 0x0000004a5300780c */ /* 0x000fe40001f61670 */
[----:B------:R-:W-:Y:S01]  /*77b0*/  FSEL R51, R51, -INF , !P4 ;  /* 0xff80000033337808 */ /* 0x000fe20006000000 */
[----:B------:R-:W-:Y:S01]  /*77c0*/  MUFU.EX2 R29, R29 ;  /* 0x0000001d001d7308 */ /* 0x000fe20000000800 */
[----:B------:R-:W-:Y:S02]  /*77d0*/  FMNMX.FTZ R80, R47, R38, !PT ;  /* 0x000000262f507209 */ /* 0x000fe40007810000 */
[----:B------:R-:W-:Y:S02]  /*77e0*/  ISETP.GT.AND P4, PT, R82, 0x51, P2 ;  /* 0x000000515200780c */ /* 0x000fe40001784270 */
[----:B------:R-:W-:-:S02]  /*77f0*/  FSEL R52, R52, -INF , !P3 ;  /* 0xff80000034347808 */ /* 0x000fc40005800000 */
[----:B------:R-:W-:Y:S01]  /*7800*/  ISETP.LT.OR P5, PT, R83, 0x51, P5 ;  /* 0x000000515300780c */ /* 0x000fe20002fa1670 */
[----:B------:R0:W-:Y:S01]  /*7810*/  MUFU.EX2 R38, R84 ;  /* 0x0000005400267308 */ /* 0x0001e20000000800 */
[----:B------:R-:W-:Y:S02]  /*7820*/  FMNMX.FTZ R39, R51, R80, !PT ;  /* 0x0000005033277209 */ /* 0x000fe40007810000 */
[----:B------:R-:W-:Y:S02]  /*7830*/  ISETP.GT.AND P3, PT, R82, 0x58, P2 ;  /* 0x000000585200780c */ /* 0x000fe40001764270 */
[----:B------:R-:W-:Y:S02]  /*7840*/  ISETP.LT.OR P4, PT, R83, 0x52, P4 ;  /* 0x000000525300780c */ /* 0x000fe40002781670 */
[----:B------:R-:W-:Y:S01]  /*7850*/  FSEL R54, R54, -INF , !P5 ;  /* 0xff80000036367808 */ /* 0x000fe20006800000 */
[----:B------:R-:W-:Y:S01]  /*7860*/  MUFU.EX2 R32, R32 ;  /* 0x0000002000207308 */ /* 0x000fe20000000800 */
[----:B------:R-:W-:Y:S01]  /*7870*/  FMNMX.FTZ R81, R52, R39, !PT ;  /* 0x0000002734517209 */ /* 0x000fe20007810000 */
[----:B0-----:R-:W-:Y:S01]  /*7880*/  FFMA.FTZ R84, R43, UR10, -R14 ;  /* 0x0000000a2b547c23 */ /* 0x001fe2000801080e */
[----:B------:R-:W-:-:S02]  /*7890*/  ISETP.GT.AND P5, PT, R82, 0x59, P2 ;  /* 0x000000595200780c */ /* 0x000fc400017a4270 */
[----:B------:R-:W-:Y:S02]  /*78a0*/  FSEL R55, R55, -INF , !P4 ;  /* 0xff80000037377808 */ /* 0x000fe40006000000 */
[C---:B------:R-:W-:Y:S01]  /*78b0*/  ISETP.LT.OR P3, PT, R83.reuse, 0x59, P3 ;  /* 0x000000595300780c */ /* 0x040fe20001f61670 */
[----:B------:R-:W-:Y:S01]  /*78c0*/  MUFU.EX2 R33, R33 ;  /* 0x0000002100217308 */ /* 0x000fe20000000800 */
[----:B------:R-:W-:Y:S02]  /*78d0*/  FMNMX.FTZ R42, R54, R81, !PT ;  /* 0x00000051362a7209 */ /* 0x000fe40007810000 */
[----:B------:R-:W-:Y:S02]  /*78e0*/  ISETP.GT.AND P4, PT, R82, 0x60, P2 ;  /* 0x000000605200780c */ /* 0x000fe40001784270 */
[----:B------:R-:W-:Y:S02]  /*78f0*/  ISETP.LT.OR P5, PT, R83, 0x5a, P5 ;  /* 0x0000005a5300780c */ /* 0x000fe40002fa1670 */
[----:B------:R-:W-:Y:S01]  /*7900*/  FSEL R58, R58, -INF , !P3 ;  /* 0xff8000003a3a7808 */ /* 0x000fe20005800000 */
[----:B------:R-:W-:Y:S01]  /*7910*/  MUFU.EX2 R35, R35 ;  /* 0x0000002300237308 */ /* 0x000fe20000000800 */
[----:B------:R-:W-:-:S02]  /*7920*/  FMNMX.FTZ R43, R55, R42, !PT ;  /* 0x0000002a372b7209 */ /* 0x000fc40007810000 */
[----:B------:R-:W-:Y:S02]  /*7930*/  ISETP.GT.AND P3, PT, R82, 0x61, P2 ;  /* 0x000000615200780c */ /* 0x000fe40001764270 */
[----:B------:R-:W-:Y:S02]  /*7940*/  FSEL R59, R59, -INF , !P5 ;  /* 0xff8000003b3b7808 */ /* 0x000fe40006800000 */
[----:B------:R-:W-:Y:S01]  /*7950*/  ISETP.LT.OR P4, PT, R83, 0x61, P4 ;  /* 0x000000615300780c */ /* 0x000fe20002781670 */
[----:B------:R-:W-:Y:S01]  /*7960*/  MUFU.EX2 R42, R84 ;  /* 0x00000054002a7308 */ /* 0x000fe20000000800 */
[----:B------:R-:W-:Y:S01]  /*7970*/  FMNMX.FTZ R80, R58, R43, !PT ;  /* 0x0000002b3a507209 */ /* 0x000fe20007810000 */
[--C-:B------:R-:W-:Y:S01]  /*7980*/  FFMA.FTZ R43, R48, UR10, -R14.reuse ;  /* 0x0000000a302b7c23 */ /* 0x100fe2000801080e */
[----:B------:R-:W-:Y:S01]  /*7990*/  ISETP.GT.AND P5, PT, R82, 0x68, P2 ;  /* 0x000000685200780c */ /* 0x000fe200017a4270 */
[--C-:B------:R-:W-:Y:S01]  /*79a0*/  FFMA.FTZ R48, R49, UR10, -R14.reuse ;  /* 0x0000000a31307c23 */ /* 0x100fe2000801080e */
[----:B------:R-:W-:Y:S01]  /*79b0*/  ISETP.LT.OR P3, PT, R83, 0x62, P3 ;  /* 0x000000625300780c */ /* 0x000fe20001f61670 */
[--C-:B------:R-:W-:Y:S01]  /*79c0*/  FFMA.FTZ R49, R50, UR10, -R14.reuse ;  /* 0x0000000a32317c23 */ /* 0x100fe2000801080e */
[----:B------:R-:W-:Y:S01]  /*79d0*/  FSEL R63, R63, -INF , !P4 ;  /* 0xff8000003f3f7808 */ /* 0x000fe20006000000 */
[--C-:B------:R-:W-:Y:S01]  /*79e0*/  FFMA.FTZ R50, R53, UR10, -R14.reuse ;  /* 0x0000000a35327c23 */ /* 0x100fe2000801080e */
[----:B------:R-:W-:Y:S01]  /*79f0*/  FMNMX.FTZ R80, R59, R80, !PT ;  /* 0x000000503b507209 */ /* 0x000fe20007810000 */
[--C-:B------:R-:W-:Y:S01]  /*7a00*/  FFMA.FTZ R53, R56, UR10, -R14.reuse ;  /* 0x0000000a38357c23 */ /* 0x100fe2000801080e */
[----:B------:R-:W-:Y:S01]  /*7a10*/  ISETP.GT.AND P4, PT, R82, 0x69, P2 ;  /* 0x000000695200780c */ /* 0x000fe20001784270 */
[--C-:B------:R-:W-:Y:S01]  /*7a20*/  FFMA.FTZ R56, R57, UR10, -R14.reuse ;  /* 0x0000000a39387c23 */ /* 0x100fe2000801080e */
[----:B------:R-:W-:Y:S01]  /*7a30*/  FSEL R64, R64, -INF , !P3 ;  /* 0xff80000040407808 */ /* 0x000fe20005800000 */
[--C-:B------:R-:W-:Y:S01]  /*7a40*/  FFMA.FTZ R57, R61, UR10, -R14.reuse ;  /* 0x0000000a3d397c23 */ /* 0x100fe2000801080e */
[----:B------:R-:W-:Y:S01]  /*7a50*/  ISETP.LT.OR P5, PT, R83, 0x69, P5 ;  /* 0x000000695300780c */ /* 0x000fe20002fa1670 */
[--C-:B------:R-:W-:Y:S01]  /*7a60*/  FFMA.FTZ R61, R65, UR10, -R14.reuse ;  /* 0x0000000a413d7c23 */ /* 0x100fe2000801080e */
[----:B------:R-:W-:Y:S01]  /*7a70*/  FMNMX.FTZ R81, R63, R80, !PT ;  /* 0x000000503f517209 */ /* 0x000fe20007810000 */
[--C-:B------:R-:W-:Y:S01]  /*7a80*/  FFMA.FTZ R65, R67, UR10, -R14.reuse ;  /* 0x0000000a43417c23 */ /* 0x100fe2000801080e */
[----:B------:R-:W-:Y:S01]  /*7a90*/  ISETP.GT.AND P3, PT, R82, 0x70, P2 ;  /* 0x000000705200780c */ /* 0x000fe20001764270 */
[--C-:B------:R-:W-:Y:S01]  /*7aa0*/  FFMA.FTZ R67, R73, UR10, -R14.reuse ;  /* 0x0000000a49437c23 */ /* 0x100fe2000801080e */
[----:B------:R-:W-:Y:S01]  /*7ab0*/  ISETP.LT.OR P4, PT, R83, 0x6a, P4 ;  /* 0x0000006a5300780c */ /* 0x000fe20002781670 */
[----:B------:R-:W-:Y:S01]  /*7ac0*/  FFMA.FTZ R73, R78, UR10, -R14 ;  /* 0x0000000a4e497c23 */ /* 0x000fe2000801080e */
[----:B------:R-:W-:Y:S01]  /*7ad0*/  FSEL R68, R68, -INF , !P5 ;  /* 0xff80000044447808 */ /* 0x000fe20006800000 */
[----:B------:R-:W-:Y:S01]  /*7ae0*/  MUFU.EX2 R39, R85 ;  /* 0x0000005500277308 */ /* 0x000fe20000000800 */
[----:B------:R-:W-:-:S02]  /*7af0*/  FMNMX.FTZ R81, R64, R81, !PT ;  /* 0x0000005140517209 */ /* 0x000fc40007810000 */
[----:B------:R-:W-:Y:S02]  /*7b00*/  ISETP.GT.AND P5, PT, R82, 0x71, P2 ;  /* 0x000000715200780c */ /* 0x000fe400017a4270 */
[----:B------:R-:W-:Y:S02]  /*7b10*/  FSEL R69, R69, -INF , !P4 ;  /* 0xff80000045457808 */ /* 0x000fe40006000000 */
[C---:B------:R-:W-:Y:S01]  /*7b20*/  ISETP.LT.OR P3, PT, R83.reuse, 0x71, P3 ;  /* 0x000000715300780c */ /* 0x040fe20001f61670 */
[----:B------:R-:W-:Y:S01]  /*7b30*/  MUFU.EX2 R43, R43 ;  /* 0x0000002b002b7308 */ /* 0x000fe20000000800 */
[----:B------:R-:W-:Y:S02]  /*7b40*/  FMNMX.FTZ R80, R68, R81, !PT ;  /* 0x0000005144507209 */ /* 0x000fe40007810000 */
[----:B------:R-:W-:Y:S02]  /*7b50*/  ISETP.GT.AND P4, PT, R82, 0x78, P2 ;  /* 0x000000785200780c */ /* 0x000fe40001784270 */
[----:B------:R-:W-:-:S02]  /*7b60*/  ISETP.LT.OR P5, PT, R83, 0x72, P5 ;  /* 0x000000725300780c */ /* 0x000fc40002fa1670 */
[----:B------:R-:W-:Y:S01]  /*7b70*/  FSEL R71, R71, -INF , !P3 ;  /* 0xff80000047477808 */ /* 0x000fe20005800000 */
[----:B------:R-:W-:Y:S01]  /*7b80*/  MUFU.EX2 R48, R48 ;  /* 0x0000003000307308 */ /* 0x000fe20000000800 */
[----:B------:R-:W-:Y:S02]  /*7b90*/  FMNMX.FTZ R80, R69, R80, !PT ;  /* 0x0000005045507209 */ /* 0x000fe40007810000 */
[----:B------:R-:W-:Y:S02]  /*7ba0*/  ISETP.GT.AND P2, PT, R82, 0x79, P2 ;  /* 0x000000795200780c */ /* 0x000fe40001744270 */
[----:B------:R-:W-:Y:S02]  /*7bb0*/  ISETP.LT.OR P4, PT, R83, 0x79, P4 ;  /* 0x000000795300780c */ /* 0x000fe40002781670 */
[----:B------:R-:W-:Y:S01]  /*7bc0*/  FSEL R72, R72, -INF , !P5 ;  /* 0xff80000048487808 */ /* 0x000fe20006800000 */
[----:B------:R-:W-:Y:S01]  /*7bd0*/  MUFU.EX2 R49, R49 ;  /* 0x0000003100317308 */ /* 0x000fe20000000800 */
[----:B------:R-:W-:-:S02]  /*7be0*/  FMNMX.FTZ R81, R71, R80, !PT ;  /* 0x0000005047517209 */ /* 0x000fc40007810000 */
[----:B------:R-:W-:Y:S02]  /*7bf0*/  ISETP.LT.OR P2, PT, R83, 0x7a, P2 ;  /* 0x0000007a5300780c */ /* 0x000fe40001741670 */
[----:B------:R-:W-:Y:S02]  /*7c00*/  FSEL R76, R76, -INF , !P4 ;  /* 0xff8000004c4c7808 */ /* 0x000fe40006000000 */
[----:B------:R-:W-:Y:S01]  /*7c10*/  FMNMX.FTZ R81, R72, R81, !PT ;  /* 0x0000005148517209 */ /* 0x000fe20007810000 */
[----:B------:R-:W-:Y:S01]  /*7c20*/  MUFU.EX2 R50, R50 ;  /* 0x0000003200327308 */ /* 0x000fe20000000800 */
[----:B------:R-:W-:Y:S02]  /*7c30*/  FSEL R77, R77, -INF , !P2 ;  /* 0xff8000004d4d7808 */ /* 0x000fe40005000000 */
[----:B------:R-:W-:Y:S02]  /*7c40*/  FMNMX.FTZ R80, R76, R81, !PT ;  /* 0x000000514c507209 */ /* 0x000fe40007810000 */
[----:B------:R-:W-:-:S02]  /*7c50*/  FSEL R78, R20, RZ, P6 ;  /* 0x000000ff144e7208 */ /* 0x000fc40003000000 */
[----:B------:R-:W-:Y:S01]  /*7c60*/  FMNMX.FTZ R80, R77, R80, !PT ;  /* 0x000000504d507209 */ /* 0x000fe20007810000 */
[----:B------:R-:W-:Y:S02]  /*7c70*/  MUFU.EX2 R53, R53 ;  /* 0x0000003500357308 */ /* 0x000fe40000000800 */
[----:B------:R-:W-:-:S02]  /*7c80*/  FADD.FTZ R9, -R78, R9 ;  /* 0x000000094e097221 */ /* 0x000fc40000010100 */
[----:B------:R-:W0:Y:S02]  /*7c90*/  SHFL.BFLY PT, R81, R80, 0x2, 0x1f ;  /* 0x0c401f0050517f89 */ /* 0x000e2400000e0000 */
[----:B------:R-:W-:Y:S02]  /*7ca0*/  FMUL.FTZ R9, R9, UR10 ;  /* 0x0000000a09097c20 */ /* 0x000fe40008410000 */
[----:B------:R-:W-:Y:S08]  /*7cb0*/  MUFU.EX2 R78, R79 ;  /* 0x0000004f004e7308 */ /* 0x000ff00000000800 */
[----:B------:R-:W1:Y:S08]  /*7cc0*/  MUFU.EX2 R9, R9 ;  /* 0x0000000900097308 */ /* 0x000e700000000800 */
[----:B------:R-:W-:Y:S01]  /*7cd0*/  MUFU.EX2 R56, R56 ;  /* 0x0000003800387308 */ /* 0x000fe20000000800 */
[----:B0-----:R-:W-:Y:S01]  /*7ce0*/  FMNMX.FTZ R81, R80, R81, !PT ;  /* 0x0000005150517209 */ /* 0x001fe20007810000 */
[----:B------:R-:W-:Y:S01]  /*7cf0*/  FFMA.FTZ R80, R75, UR10, -R14 ;  /* 0x0000000a4b507c23 */ /* 0x000fe2000801080e */
[----:B------:R-:W-:-:S05]  /*7d00*/  IMAD.U32 R75, RZ, RZ, UR10 ;  /* 0x0000000aff4b7e24 */ /* 0x000fca000f8e00ff */
[----:B------:R-:W-:Y:S01]  /*7d10*/  MUFU.EX2 R57, R57 ;  /* 0x0000003900397308 */ /* 0x000fe20000000800 */
[----:B------:R-:W0:Y:S01]  /*7d20*/  SHFL.BFLY PT, R82, R81, 0x1, 0x1f ;  /* 0x0c201f0051527f89 */ /* 0x000e2200000e0000 */
[----:B-1----:R-:W-:-:S04]  /*7d30*/  FFMA.FTZ R84, R9, R5, R34 ;  /* 0x0000000509547223 */ /* 0x002fc80000010022 */
[----:B------:R-:W-:Y:S02]  /*7d40*/  FADD.FTZ R84, R23, R84 ;  /* 0x0000005417547221 */ /* 0x000fe40000010000 */
[----:B------:R-:W-:Y:S08]  /*7d50*/  MUFU.EX2 R62, R62 ;  /* 0x0000003e003e7308 */ /* 0x000ff00000000800 */
[----:B------:R-:W-:Y:S08]  /*7d60*/  MUFU.EX2 R61, R61 ;  /* 0x0000003d003d7308 */ /* 0x000ff00000000800 */
[----:B------:R-:W-:Y:S01]  /*7d70*/  MUFU.EX2 R66, R66 ;  /* 0x0000004200427308 */ /* 0x000fe20000000800 */
[----:B0-----:R-:W-:-:S04]  /*7d80*/  FMNMX.FTZ R14, R81, R82, !PT ;  /* 0x00000052510e7209 */ /* 0x001fc80007810000 */
[C---:B------:R-:W-:Y:S01]  /*7d90*/  FSETP.NEU.FTZ.AND P2, PT, R14.reuse, -INF , PT ;  /* 0xff8000000e00780b */ /* 0x040fe20003f5d000 */
[----:B------:R-:W-:-:S02]  /*7da0*/  FFMA.FTZ R75, R14, R75, -8 ;  /* 0xc10000000e4b7423 */ /* 0x000fc4000001004b */
[----:B------:R-:W-:Y:S01]  /*7db0*/  MUFU.EX2 R65, R65 ;  /* 0x0000004100417308 */ /* 0x000fe20000000800 */
[----:B------:R-:W-:Y:S02]  /*7dc0*/  FSEL R79, R14, RZ, P2 ;  /* 0x000000ff0e4f7208 */ /* 0x000fe40001000000 */
[----:B------:R-:W-:-:S03]  /*7dd0*/  FSEL R75, R75, RZ, P2 ;  /* 0x000000ff4b4b7208 */ /* 0x000fc60001000000 */
[----:B------:R-:W-:Y:S02]  /*7de0*/  FADD.FTZ R79, -R79, R10 ;  /* 0x0000000a4f4f7221 */ /* 0x000fe40000010100 */
        /* <DEDUP_REMOVED lines=9> */
[----:B------:R-:W-:Y:S01]  /*7e80*/  MUFU.EX2 R82, R82 ;  /* 0x0000005200527308 */ /* 0x000fe20000000800 */
[----:B------:R-:W-:-:S01]  /*7e90*/  FFMA.FTZ R19, R19, UR10, -R75 ;  /* 0x0000000a13137c23 */ /* 0x000fc2000801084b */
[--C-:B------:R-:W-:Y:S01]  /*7ea0*/  FFMA.FTZ R12, R12, UR10, -R75.reuse ;  /* 0x0000000a0c0c7c23 */ /* 0x100fe2000801084b */
[----:B------:R-:W-:-:S01]  /*7eb0*/  FFMA.FTZ R27, R27, UR10, -R75 ;  /* 0x0000000a1b1b7c23 */ /* 0x000fc2000801084b */
[----:B------:R-:W-:Y:S01]  /*7ec0*/  FADD.FTZ R79, R15, R84 ;  /* 0x000000540f4f7221 */ /* 0x000fe20000010000 */
[----:B------:R-:W-:-:S01]  /*7ed0*/  FFMA.FTZ R31, R31, UR10, -R75 ;  /* 0x0000000a1f1f7c23 */ /* 0x000fc2000801084b */
[--C-:B------:R-:W-:Y:S01]  /*7ee0*/  FFMA.FTZ R81, R44, UR10, -R75.reuse ;  /* 0x0000000a2c517c23 */ /* 0x100fe2000801084b */
[----:B------:R-:W-:-:S01]  /*7ef0*/  FFMA.FTZ R44, R46, UR10, -R75 ;  /* 0x0000000a2e2c7c23 */ /* 0x000fc2000801084b */
[----:B------:R-:W-:Y:S01]  /*7f00*/  MUFU.EX2 R13, R13 ;  /* 0x0000000d000d7308 */ /* 0x000fe20000000800 */
[----:B------:R-:W-:-:S01]  /*7f10*/  FADD.FTZ R84, R16, R79 ;  /* 0x0000004f10547221 */ /* 0x000fc20000010000 */
        /* <DEDUP_REMOVED lines=10> */
[----:B------:R-:W-:-:S04]  /*7fc0*/  FFMA.FTZ R69, R69, UR10, -R75 ;  /* 0x0000000a45457c23 */ /* 0x000fc8000801084b */
[----:B------:R-:W1:Y:S08]  /*7fd0*/  MUFU.EX2 R18, R18 ;  /* 0x0000001200127308 */ /* 0x000e700000000800 */
[----:B------:R-:W2:Y:S01]  /*7fe0*/  MUFU.EX2 R19, R19 ;  /* 0x0000001300137308 */ /* 0x000ea20000000800 */
[----:B0-----:R-:W-:-:S04]  /*7ff0*/  FFMA.FTZ R5, R40, R4, R13 ;  /* 0x0000000428057223 */ /* 0x001fc8000001000d */
[----:B------:R-:W-:-:S03]  /*8000*/  FADD.FTZ R5, R82, R5 ;  /* 0x0000000552057221 */ /* 0x000fc60000010000 */
[----:B------:R-:W0:Y:S01]  /*8010*/  MUFU.EX2 R21, R21 ;  /* 0x0000001500157308 */ /* 0x000e220000000800 */
[----:B-1----:R-:W-:-:S01]  /*8020*/  FADD.FTZ R4, R18, R5 ;  /* 0x0000000512047221 */ /* 0x002fc20000010000 */
[----:B------:R-:W-:-:S04]  /*8030*/  FADD.FTZ R5, R11, R84 ;  /* 0x000000540b057221 */ /* 0x000fc80000010000 */
[----:B------:R-:W-:Y:S02]  /*8040*/  FADD.FTZ R5, R74, R5 ;  /* 0x000000054a057221 */ /* 0x000fe40000010000 */
[----:B------:R-:W1:Y:S01]  /*8050*/  MUFU.EX2 R12, R12 ;  /* 0x0000000c000c7308 */ /* 0x000e620000000800 */
[----:B--2---:R-:W-:-:S07]  /*8060*/  FADD.FTZ R4, R19, R4 ;  /* 0x0000000413047221 */ /* 0x004fce0000010000 */
[----:B------:R-:W2:Y:S01]  /*8070*/  MUFU.EX2 R22, R22 ;  /* 0x0000001600167308 */ /* 0x000ea20000000800 */
[----:B0-----:R-:W-:-:S01]  /*8080*/  FADD.FTZ R79, R21, R4 ;  /* 0x00000004154f7221 */ /* 0x001fc20000010000 */
[----:B------:R-:W-:-:S04]  /*8090*/  FADD.FTZ R4, R24, R5 ;  /* 0x0000000518047221 */ /* 0x000fc80000010000 */
[----:B------:R-:W-:Y:S02]  /*80a0*/  FADD.FTZ R5, R25, R4 ;  /* 0x0000000419057221 */ /* 0x000fe40000010000 */
[----:B------:R-:W0:Y:S01]  /*80b0*/  MUFU.EX2 R27, R27 ;  /* 0x0000001b001b7308 */ /* 0x000e220000000800 */
[----:B-1----:R-:W-:-:S01]  /*80c0*/  FADD.FTZ R79, R12, R79 ;  /* 0x0000004f0c4f7221 */ /* 0x002fc20000010000 */
[----:B------:R-:W-:-:S04]  /*80d0*/  FADD.FTZ R4, R28, R5 ;  /* 0x000000051c047221 */ /* 0x000fc80000010000 */
[----:B------:R-:W-:Y:S02]  /*80e0*/  FADD.FTZ R5, R29, R4 ;  /* 0x000000041d057221 */ /* 0x000fe40000010000 */
[----:B------:R-:W1:Y:S01]  /*80f0*/  MUFU.EX2 R26, R26 ;  /* 0x0000001a001a7308 */ /* 0x000e620000000800 */
[----:B--2---:R-:W-:-:S01]  /*8100*/  FADD.FTZ R54, R22, R79 ;  /* 0x0000004f16367221 */ /* 0x004fc20000010000 */
[----:B------:R-:W-:-:S04]  /*8110*/  FADD.FTZ R4, R32, R5 ;  /* 0x0000000520047221 */ /* 0x000fc80000010000 */
[----:B------:R-:W-:Y:S02]  /*8120*/  FADD.FTZ R4, R33, R4 ;  /* 0x0000000421047221 */ /* 0x000fe40000010000 */
[----:B------:R-:W2:Y:S01]  /*8130*/  MUFU.EX2 R31, R31 ;  /* 0x0000001f001f7308 */ /* 0x000ea20000000800 */
[----:B0-----:R-:W-:-:S01]  /*8140*/  FADD.FTZ R79, R27, R54 ;  /* 0x000000361b4f7221 */ /* 0x001fc20000010000 */
[----:B------:R-:W-:-:S06]  /*8150*/  FFMA.FTZ R54, R58, UR10, -R75 ;  /* 0x0000000a3a367c23 */ /* 0x000fcc000801084b */
        /* <DEDUP_REMOVED lines=8> */
[----:B------:R-:W-:Y:S01]  /*81e0*/  FFMA.FTZ R58, R63, UR10, -R75 ;  /* 0x0000000a3f3a7c23 */ /* 0x000fe2000801084b */
[----:B------:R-:W-:-:S04]  /*81f0*/  FADD.FTZ R63, R35, R4 ;  /* 0x00000004233f7221 */ /* 0x000fc80000010000 */
[----:B------:R-:W-:Y:S01]  /*8200*/  FADD.FTZ R84, R38, R63 ;  /* 0x0000003f26547221 */ /* 0x000fe20000010000 */
[----:B------:R-:W1:Y:S01]  /*8210*/  MUFU.EX2 R10, R81 ;  /* 0x00000051000a7308 */ /* 0x000e620000000800 */
[----:B--2---:R-:W-:-:S01]  /*8220*/  FADD.FTZ R4, R36, R5 ;  /* 0x0000000524047221 */ /* 0x004fc20000010000 */
[----:B------:R-:W-:Y:S01]  /*8230*/  FFMA.FTZ R63, R64, UR10, -R75 ;  /* 0x0000000a403f7c23 */ /* 0x000fe2000801084b */
[----:B------:R-:W-:-:S01]  /*8240*/  FADD.FTZ R79, R39, R84 ;  /* 0x00000054274f7221 */ /* 0x000fc20000010000 */
[----:B------:R-:W-:-:S03]  /*8250*/  FFMA.FTZ R64, R68, UR10, -R75 ;  /* 0x0000000a44407c23 */ /* 0x000fc6000801084b */
[----:B------:R-:W-:Y:S01]  /*8260*/  FADD.FTZ R84, R42, R79 ;  /* 0x0000004f2a547221 */ /* 0x000fe20000010000 */
[----:B------:R-:W2:Y:S01]  /*8270*/  MUFU.EX2 R45, R45 ;  /* 0x0000002d002d7308 */ /* 0x000ea20000000800 */
[----:B0-----:R-:W-:-:S02]  /*8280*/  FADD.FTZ R5, R41, R4 ;  /* 0x0000000429057221 */ /* 0x001fc40000010000 */
[----:B------:R-:W-:-:S04]  /*8290*/  FADD.FTZ R79, R43, R84 ;  /* 0x000000542b4f7221 */ /* 0x000fc80000010000 */
[----:B------:R-:W-:Y:S01]  /*82a0*/  FADD.FTZ R68, R48, R79 ;  /* 0x0000004f30447221 */ /* 0x000fe20000010000 */
[----:B------:R-:W0:Y:S01]  /*82b0*/  MUFU.EX2 R44, R44 ;  /* 0x0000002c002c7308 */ /* 0x000e220000000800 */
[----:B-1----:R-:W-:-:S02]  /*82c0*/  FADD.FTZ R4, R10, R5 ;  /* 0x000000050a047221 */ /* 0x002fc40000010000 */
[----:B------:R-:W-:Y:S01]  /*82d0*/  FADD.FTZ R79, R49, R68 ;  /* 0x00000044314f7221 */ /* 0x000fe20000010000 */
[----:B------:R-:W-:-:S03]  /*82e0*/  FFMA.FTZ R68, R71, UR10, -R75 ;  /* 0x0000000a47447c23 */ /* 0x000fc6000801084b */
[----:B------:R-:W-:Y:S01]  /*82f0*/  FADD.FTZ R84, R50, R79 ;  /* 0x0000004f32547221 */ /* 0x000fe20000010000 */
[----:B------:R-:W1:Y:S01]  /*8300*/  MUFU.EX2 R47, R47 ;  /* 0x0000002f002f7308 */ /* 0x000e620000000800 */
[----:B--2---:R-:W-:-:S02]  /*8310*/  FADD.FTZ R5, R45, R4 ;  /* 0x000000042d057221 */ /* 0x004fc40000010000 */
[----:B------:R-:W-:-:S04]  /*8320*/  FADD.FTZ R71, R53, R84 ;  /* 0x0000005435477221 */ /* 0x000fc80000010000 */
[----:B------:R-:W-:Y:S01]  /*8330*/  FADD.FTZ R84, R56, R71 ;  /* 0x0000004738547221 */ /* 0x000fe20000010000 */
[----:B------:R-:W2:Y:S01]  /*8340*/  MUFU.EX2 R46, R46 ;  /* 0x0000002e002e7308 */ /* 0x000ea20000000800 */
[----:B0-----:R-:W-:-:S01]  /*8350*/  FADD.FTZ R4, R44, R5 ;  /* 0x000000052c047221 */ /* 0x001fc20000010000 */
[----:B------:R-:W-:Y:S01]  /*8360*/  FFMA.FTZ R71, R72, UR10, -R75 ;  /* 0x0000000a48477c23 */ /* 0x000fe2000801084b */
[----:B------:R-:W-:-:S01]  /*8370*/  FADD.FTZ R79, R57, R84 ;  /* 0x00000054394f7221 */ /* 0x000fc20000010000 */
[--C-:B------:R-:W-:Y:S01]  /*8380*/  FFMA.FTZ R72, R76, UR10, -R75.reuse ;  /* 0x0000000a4c487c23 */ /* 0x100fe2000801084b */
[----:B------:R-:W-:-:S02]  /*8390*/  FFMA.FTZ R75, R77, UR10, -R75 ;  /* 0x0000000a4d4b7c23 */ /* 0x000fc4000801084b */
[----:B------:R-:W-:Y:S01]  /*83a0*/  FADD.FTZ R84, R62, R79 ;  /* 0x0000004f3e547221 */ /* 0x000fe20000010000 */
[----:B------:R-:W0:Y:S01]  /*83b0*/  MUFU.EX2 R51, R51 ;  /* 0x0000003300337308 */ /* 0x000e220000000800 */
[----:B-1----:R-:W-:-:S02]  /*83c0*/  FADD.FTZ R5, R47, R4 ;  /* 0x000000042f057221 */ /* 0x002fc40000010000 */
[----:B------:R-:W-:-:S04]  /*83d0*/  FADD.FTZ R79, R61, R84 ;  /* 0x000000543d4f7221 */ /* 0x000fc80000010000 */
[----:B------:R-:W-:Y:S01]  /*83e0*/  FADD.FTZ R76, R66, R79 ;  /* 0x0000004f424c7221 */ /* 0x000fe20000010000 */
[----:B------:R-:W1:Y:S01]  /*83f0*/  MUFU.EX2 R52, R52 ;  /* 0x0000003400347308 */ /* 0x000e620000000800 */
[----:B--2---:R-:W-:-:S02]  /*8400*/  FADD.FTZ R4, R46, R5 ;  /* 0x000000052e047221 */ /* 0x004fc40000010000 */
[----:B------:R-:W-:-:S05]  /*8410*/  FADD.FTZ R77, R65, R76 ;  /* 0x0000004c414d7221 */ /* 0x000fca0000010000 */
        /* <DEDUP_REMOVED lines=30> */
[----:B0-----:R-:W-:-:S03]  /*8600*/  FADD.FTZ R4, R72, R5 ;  /* 0x0000000548047221 */ /* 0x001fc60000010000 */
[----:B------:R-:W-:Y:S01]  /*8610*/  FADD.FTZ R5, R78, R77 ;  /* 0x0000004d4e057221 */ /* 0x000fe20000010000 */
[----:B-1----:R-:W-:-:S01]  /*8620*/  FADD.FTZ R4, R75, R4 ;  /* 0x000000044b047221 */ /* 0x002fc20000010000 */
[----:B------:R-:W-:Y:S06]  /*8630*/  @!P0 BRA `(.L_x_720) ;  /* 0x0000000000048947 */ /* 0x000fec0003800000 */
[----:B------:R-:W-:Y:S01]  /*8640*/  BPT.TRAP 0x1 ;  /* 0x000000040000795c */ /* 0x000fe20000300000 */
.L_x_720:
[----:B------:R-:W-:Y:S01]  /*8650*/  UIADD3 UR6, UR11, 0x17060, URZ ;  /* 0x000170600b067890 */ /* 0x000fe2000fffe03f */
[----:B------:R-:W-:Y:S01]  /*8660*/  ISETP.GT.AND P2, PT, R2, UR23, PT ;  /* 0x0000001702007c0c */ /* 0x000fe2000bf44270 */
[----:B------:R-:W-:Y:S01]  /*8670*/  UMOV UR7, UR4 ;  /* 0x0000000400077c82 */ /* 0x000fe20008000000 */
[----:B------:R-:W-:Y:S01]  /*8680*/  F2FP.SATFINITE.E4M3.F32.PACK_AB_MERGE_C R10, R45, R10, RZ ;  /* 0x0000000a2d0a723e */ /* 0x000fe200048070ff */
[----:B------:R-:W-:Y:S01]  /*8690*/  UPRMT UR6, UR22, 0x654, UR6 ;  /* 0x0000065416067896 */ /* 0x000fe20008000006 */
[----:B------:R-:W-:Y:S01]  /*86a0*/  F2FP.SATFINITE.E4M3.F32.PACK_AB_MERGE_C R15, R16, R15, RZ ;  /* 0x0000000f100f723e */ /* 0x000fe200048070ff */
[-C--:B------:R-:W-:Y:S01]  /*86b0*/  FMUL.FTZ R88, R88, R9.reuse ;  /* 0x0000000958587220 */ /* 0x080fe20000410000 */
[----:B------:R-:W-:Y:S01]  /*86c0*/  F2FP.SATFINITE.E4M3.F32.PACK_AB_MERGE_C R18, R19, R18, RZ ;  /* 0x000000121312723e */ /* 0x000fe200048070ff */
[-C--:B------:R-:W-:Y:S01]  /*86d0*/  FMUL.FTZ R89, R89, R9.reuse ;  /* 0x0000000959597220 */ /* 0x080fe20000410000 */
[----:B------:R-:W-:Y:S01]  /*86e0*/  F2FP.SATFINITE.E4M3.F32.PACK_AB_MERGE_C R24, R25, R24, RZ ;  /* 0x000000181918723e */ /* 0x000fe200048070ff */
[-C--:B------:R-:W-:Y:S01]  /*86f0*/  FMUL.FTZ R92, R92, R9.reuse ;  /* 0x000000095c5c7220 */ /* 0x080fe20000410000 */
        /* <DEDUP_REMOVED lines=24> */
[----:B------:R-:W-:Y:S01]  /*8880*/  F2FP.SATFINITE.E4M3.F32.PACK_AB_MERGE_C R147, R41, R36, R10 ;  /* 0x000000242993723e */ /* 0x000fe2000480700a */
        /* <DEDUP_REMOVED lines=12> */
[-C--:B------:R-:W-:Y:S01]  /*8950*/  FMUL.FTZ R90, R90, R40.reuse ;  /* 0x000000285a5a7220 */ /* 0x080fe20000410000 */
[----:B------:R-:W-:Y:S01]  /*8960*/  F2FP.SATFINITE.E4M3.F32.PACK_AB_MERGE_C R149, R82, R13, R18 ;  /* 0x0000000d5295723e */ /* 0x000fe20004807012 */
[-C--:B------:R-:W-:Y:S01]  /*8970*/  FMUL.FTZ R91, R91, R40.reuse ;  /* 0x000000285b5b7220 */ /* 0x080fe20000410000 */
        /* <DEDUP_REMOVED lines=35> */
[----:B------:R-:W-:-:S02]  /*8bb0*/  VIADD R2, R2, 0xffffffff ;  /* 0xffffffff02027836 */ /* 0x000fc40000000000 */
[----:B------:R-:W-:Y:S02]  /*8bc0*/  IMAD.MOV.U32 R10, RZ, RZ, R14 ;  /* 0x000000ffff0a7224 */ /* 0x000fe400078e000e */
[----:B------:R-:W-:Y:S01]  /*8bd0*/  IMAD.MOV.U32 R9, RZ, RZ, R20 ;  /* 0x000000ffff097224 */ /* 0x000fe200078e0014 */
[----:B------:R-:W-:Y:S06]  /*8be0*/  @P2 BRA `(.L_x_721) ;  /* 0xffffffc800e82947 */ /* 0x000fec000383ffff */
[----:B------:R-:W-:Y:S02]  /*8bf0*/  IMAD.MOV.U32 R10, RZ, RZ, R14 ;  /* 0x000000ffff0a7224 */ /* 0x000fe400078e000e */
[----:B------:R-:W-:-:S07]  /*8c00*/  IMAD.MOV.U32 R9, RZ, RZ, R20 ;  /* 0x000000ffff097224 */ /* 0x000fce00078e0014 */
.L_x_703:
[----:B------:R-:W0:Y:S01]  /*8c10*/  S2UR UR6, SR_CTAID.X ;  /* 0x00000000000679c3 */ /* 0x000e220000002500 */
[----:B------:R-:W-:Y:S01]  /*8c20*/  ULDC UR7, c[0x0][0x448] ;  /* 0x0001120000077ab9 */ /* 0x000fe20000000800 */
[----:B------:R-:W-:Y:S01]  /*8c30*/  IADD3 R60, -R60, 0x1, RZ ;  /* 0x000000013c3c7810 */ /* 0x000fe20007ffe1ff */
[----:B------:R-:W-:Y:S01]  /*8c40*/  UISETP.NE.AND UP0, UPT, UR7, 0x1, UPT ;  /* 0x000000010700788c */ /* 0x000fe2000bf05270 */
[----:B------:R-:W-:Y:S01]  /*8c50*/  ULDC UR15, c[0x0][0x9e4] ;  /* 0x00027900000f7ab9 */ /* 0x000fe20000000800 */
[----:B------:R-:W-:Y:S02]  /*8c60*/  UMOV UR11, 0xc0 ;  /* 0x000000c0000b7882 */ /* 0x000fe40000000000 */
[----:B------:R-:W-:Y:S01]  /*8c70*/  IMAD R60, R17, UR25, R60 ;  /* 0x00000019113c7c24 */ /* 0x000fe2000f8e023c */
[----:B------:R-:W-:-:S04]  /*8c80*/  UISETP.GE.AND UP1, UPT, UR15, 0x1, UPT ;  /* 0x000000010f00788c */ /* 0x000fc8000bf26270 */
[----:B------:R-:W-:Y:S02]  /*8c90*/  R2UR UR14, R60 ;  /* 0x000000003c0e72ca */ /* 0x000fe400000e0000 */
[----:B------:R-:W-:Y:S01]  /*8ca0*/  PLOP3.LUT P5, PT, PT, PT, UP1, 0x80, 0x0 ;  /* 0x000000000000781c */ /* 0x000fe20003faf018 */
[----:B------:R-:W-:Y:S01]  /*8cb0*/  @UP0 ULDC UR16, c[0x0][0x450] ;  /* 0x0001140000100ab9 */ /* 0x000fe20000000800 */
[----:B0-----:R-:W-:-:S03]  /*8cc0*/  UIMAD UR11, UR6, UR11, 0xbf ;  /* 0x000000bf060b74a4 */ /* 0x001fc6000f8e020b */
[----:B------:R-:W-:Y:S02]  /*8cd0*/  @UP0 ULDC UR6, c[0x0][0x44c] ;  /* 0x0001130000060ab9 */ /* 0x000fe40000000800 */
[----:B------:R-:W-:-:S04]  /*8ce0*/  UIMAD.WIDE.U32 UR6, UR11, UR6, URZ ;  /* 0x000000060b0672a5 */ /* 0x000fc8000f8e003f */
[----:B------:R-:W-:-:S04]  /*8cf0*/  @UP0 USHF.R.U32.HI UR11, URZ, UR16, UR7 ;  /* 0x000000103f0b0299 */ /* 0x000fc80008011607 */
[----:B------:R-:W-:-:S03]  /*8d00*/  UIADD3 UR11, UR14, UR11, URZ ;  /* 0x0000000b0e0b7290 */ /* 0x000fc6000fffe03f */
[----:B------:R-:W-:Y:S02]  /*8d10*/  ULDC UR14, c[0x0][0x9dc] ;  /* 0x00027700000e7ab9 */ /* 0x000fe40000000800 */
[----:B------:R-:W-:Y:S01]  /*8d20*/  UIADD3 UR14, UR11, -UR14, URZ ;  /* 0x8000000e0b0e7290 */ /* 0x000fe2000fffe03f */
[----:B------:R-:W-:Y:S11]  /*8d30*/  @!P5 BRA `(.L_x_722) ;  /* 0x000000000044d947 */ /* 0x000ff60003800000 */
        /* <DEDUP_REMOVED lines=10> */
.L_x_723:
[----:B------:R-:W-:-:S11]  /*8de0*/  UISETP.NE.AND UP1, UPT, UR15, 0x1, UPT ;  /* 0x000000010f00788c */ /* 0x000fd6000bf25270 */
[----:B------:R-:W-:Y:S02]  /*8df0*/  @UP1 ULDC.64 UR16, c[0x0][0x9e8] ;  /* 0x00027a0000101ab9 */ /* 0x000fe40000000a00 */
[----:B------:R-:W-:-:S04]  /*8e00*/  UIMAD.WIDE.U32 UR6, UR11, UR16, URZ ;  /* 0x000000100b0672a5 */ /* 0x000fc8000f8e003f */
[----:B------:R-:W-:-:S12]  /*8e10*/  @UP1 USHF.R.U32.HI UR11, URZ, UR17, UR7 ;  /* 0x000000113f0b1299 */ /* 0x000fd80008011607 */
.L_x_724:
[----:B------:R-:W-:-:S04]  /*8e20*/  UIMAD UR11, UR11, UR15, URZ ;  /* 0x0000000f0b0b72a4 */ /* 0x000fc8000f8e023f */
[----:B------:R-:W-:-:S04]  /*8e30*/  UISETP.LT.AND UP1, UPT, UR14, UR11, UPT ;  /* 0x0000000b0e00728c */ /* 0x000fc8000bf21270 */
[----:B------:R-:W-:-:S12]  /*8e40*/  USEL UR14, UR14, UR11, !UP1 ;  /* 0x0000000b0e0e7287 */ /* 0x000fd8000c800000 */
.L_x_722:
[----:B------:R-:W-:-:S04]  /*8e50*/  UIADD3 UR14, UR14, 0x7f, URZ ;  /* 0x0000007f0e0e7890 */ /* 0x000fc8000fffe03f */
[----:B------:R-:W-:-:S04]  /*8e60*/  USHF.R.S32.HI UR6, URZ, 0x1f, UR14 ;  /* 0x0000001f3f067899 */ /* 0x000fc8000801140e */
[----:B------:R-:W-:-:S04]  /*8e70*/  ULEA.HI UR6, UR6, UR14, URZ, 0x7 ;  /* 0x0000000e06067291 */ /* 0x000fc8000f8f383f */
[----:B------:R-:W-:-:S04]  /*8e80*/  USHF.R.S32.HI UR6, URZ, 0x7, UR6 ;  /* 0x000000073f067899 */ /* 0x000fc80008011406 */
[----:B------:R-:W-:-:S04]  /*8e90*/  UISETP.LT.AND UP1, UPT, UR37, UR6, UPT ;  /* 0x000000062500728c */ /* 0x000fc8000bf21270 */
[----:B------:R-:W-:-:S06]  /*8ea0*/  USEL UR23, UR37, UR6, !UP1 ;  /* 0x0000000625177287 */ /* 0x000fcc000c800000 */
[----:B------:R-:W-:-:S13]  /*8eb0*/  ISETP.GE.AND P2, PT, R2, UR23, PT ;  /* 0x0000001702007c0c */ /* 0x000fda000bf46270 */
[----:B------:R-:W-:Y:S05]  /*8ec0*/  @!P2 BRA `(.L_x_725) ;  /* 0x0000002000f8a947 */ /* 0x000fea0003800000 */
[----:B------:R-:W-:Y:S01]  /*8ed0*/  IMAD.MOV.U32 R11, RZ, RZ, R10 ;  /* 0x000000ffff0b7224 */ /* 0x000fe200078e000a */
[----:B------:R-:W-:Y:S01]  /*8ee0*/  UMOV UR6, UR5 ;  /* 0x0000000500067c82 */ /* 0x000fe20008000000 */
[----:B------:R-:W-:Y:S01]  /*8ef0*/  IMAD.MOV.U32 R12, RZ, RZ, R9 ;  /* 0x000000ffff0c7224 */ /* 0x000fe200078e0009 */
[----:B------:R-:W-:Y:S01]  /*8f00*/  UMOV UR7, UR4 ;  /* 0x0000000400077c82 */ /* 0x000fe20008000000 */
[----:B------:R-:W-:-:S05]  /*8f10*/  ULDC UR24, c[0x0][0x988] ;  /* 0x0002620000187ab9 */ /* 0x000fca0000000800 */
.L_x_735:
[----:B------:R-:W-:-:S04]  /*8f20*/  UISETP.NE.AND UP1, UPT, UR7, 0x1, UPT ;  /* 0x000000010700788c */ /* 0x000fc8000bf25270 */
[----:B------:R-:W-:-:S04]  /*8f30*/  USEL UR5, URZ, 0x1, UP1 ;  /* 0x000000013f057887 */ /* 0x000fc80008800000 */
[----:B------:R-:W-:Y:S01]  /*8f40*/  ULOP3.LUT UR5, UR6, UR5, URZ, 0x3c, !UPT ;  /* 0x0000000506057292 */ /* 0x000fe2000f8e3c3f */
[----:B------:R-:W-:Y:S11]  /*8f50*/  @!P0 BRA `(.L_x_726) ;  /* 0x0000000000048947 */ /* 0x000ff60003800000 */
[----:B------:R-:W-:Y:S01]  /*8f60*/  BPT.TRAP 0x1 ;  /* 0x000000040000795c */ /* 0x000fe20000300000 */
.L_x_726:
[----:B------:R-:W-:Y:S01]  /*8f70*/  UIADD3 UR4, UR7, 0x1, URZ ;  /* 0x0000000107047890 */ /* 0x000fe2000fffe03f */
[----:B------:R-:W-:-:S03]  /*8f80*/  IMAD.U32 R9, RZ, RZ, UR5 ;  /* 0x00000005ff097e24 */ /* 0x000fc6000f8e00ff */
[----:B------:R-:W-:Y:S02]  /*8f90*/  UISETP.NE.AND UP1, UPT, UR4, 0x2, UPT ;  /* 0x000000020400788c */ /* 0x000fe4000bf25270 */
[----:B------:R-:W-:Y:S02]  /*8fa0*/  SHF.L.U32 R9, R9, 0x1f, RZ ;  /* 0x0000001f09097819 */ /* 0x000fe400000006ff */
[----:B------:R-:W-:-:S04]  /*8fb0*/  USEL UR4, UR4, URZ, UP1 ;  /* 0x0000003f04047287 */ /* 0x000fc80008800000 */
[----:B------:R-:W-:-:S09]  /*8fc0*/  ULEA UR25, UR4, UR38, 0x3 ;  /* 0x0000002604197291 */ /* 0x000fd2000f8e183f */
[----:B------:R0:W1:Y:S01]  /*8fd0*/  SYNCS.PHASECHK.TRANS64.TRYWAIT P2, [UR25+0x17030], R9 ;  /* 0x01703009ff0075a7 */ /* 0x0000620008040159 */
[----:B------:R-:W-:Y:S05]  /*8fe0*/  @!P0 BRA `(.L_x_727) ;  /* 0x0000000000048947 */ /* 0x000fea0003800000 */
[----:B------:R-:W-:Y:S01]  /*8ff0*/  BPT.TRAP 0x1 ;  /* 0x000000040000795c */ /* 0x000fe20000300000 */
.L_x_727:
[----:B-1----:R-:W-:Y:S05]  /*9000*/  @P2 BRA `(.L_x_728) ;  /* 0x0000000000082947 */ /* 0x002fea0003800000 */
[----:B------:R-:W1:Y:S02]  /*9010*/  SYNCS.PHASECHK.TRANS64.TRYWAIT P2, [UR25+0x17030], R9 ;  /* 0x01703009ff0075a7 */ /* 0x000e640008040159 */
[----:B-1----:R-:W-:Y:S05]  /*9020*/  @!P2 BRA `(.L_x_729) ;  /* 0x000000b800c0a947 */ /* 0x002fea0003800000 */
.L_x_728:
        /* <DEDUP_REMOVED lines=19> */
.L_x_730:
[----:B------:R-:W-:Y:S01]  /*9160*/  ULEA UR14, UR7, UR38, 0x3 ;  /* 0x00000026070e7291 */ /* 0x000fe2000f8e183f */
[----:B01----:R-:W-:-:S05]  /*9170*/  IMAD.U32 R9, RZ, RZ, UR6 ;  /* 0x00000006ff097e24 */ /* 0x003fca000f8e00ff */
[----:B------:R-:W-:-:S04]  /*9180*/  SHF.L.U32 R9, R9, 0x1f, RZ ;  /* 0x0000001f09097819 */ /* 0x000fc800000006ff */
[----:B------:R0:W1:Y:S01]  /*9190*/  SYNCS.PHASECHK.TRANS64.TRYWAIT P2, [UR14+0x17050], R9 ;  /* 0x01705009ff0075a7 */ /* 0x000062000804014e */
[----:B------:R-:W-:Y:S05]  /*91a0*/  @!P0 BRA `(.L_x_731) ;  /* 0x0000000000048947 */ /* 0x000fea0003800000 */
[----:B------:R-:W-:Y:S01]  /*91b0*/  BPT.TRAP 0x1 ;  /* 0x000000040000795c */ /* 0x000fe20000300000 */
.L_x_731:
        /* <DEDUP_REMOVED lines=194> */
.L_x_732:
[----:B------:R-:W-:Y:S01]  /*9de0*/  UIADD3 UR6, UR38, 0x400, URZ ;  /* 0x0000040026067890 */ /* 0x000fe2000fffe03f */
[----:B------:R-:W-:Y:S01]  /*9df0*/  WARPGROUP.ARRIVE ;  /* 0x00000000000079c5 */ /* 0x000fe20000000000 */
[----:B--2---:R-:W-:Y:S01]  /*9e00*/  FMNMX.FTZ R78, R77, R78, !PT ;  /* 0x0000004e4d4e7209 */ /* 0x004fe20007810000 */
[----:B-1----:R-:W1:Y:S01]  /*9e10*/  SHFL.BFLY PT, R10, R79, 0x2, 0x1f ;  /* 0x0c401f004f0a7f89 */ /* 0x002e6200000e0000 */
[----:B------:R-:W-:Y:S01]  /*9e20*/  USHF.R.U32.HI UR6, URZ, 0x4, UR6 ;  /* 0x000000043f067899 */ /* 0x000fe20008011606 */
[----:B------:R-:W-:Y:S02]  /*9e30*/  UMOV UR10, UR24 ;  /* 0x00000018000a7c82 */ /* 0x000fe40008000000 */
[----:B0-----:R-:W0:Y:S01]  /*9e40*/  SHFL.BFLY PT, R9, R78, 0x2, 0x1f ;  /* 0x0c401f004e097f89 */ /* 0x001e2200000e0000 */
[----:B------:R-:W-:Y:S01]  /*9e50*/  ULOP3.LUT UR6, UR6, 0x3fff, URZ, 0xc0, !UPT ;  /* 0x00003fff06067892 */ /* 0x000fe2000f8ec03f */
[----:B------:R-:W-:-:S03]  /*9e60*/  IMAD.U32 R82, RZ, RZ, UR10 ;  /* 0x0000000aff527e24 */ /* 0x000fc6000f8e00ff */
[----:B------:R-:W-:-:S04]  /*9e70*/  ULOP3.LUT UR6, UR6, 0x10000, URZ, 0xfc, !UPT ;  /* 0x0001000006067892 */ /* 0x000fc8000f8efc3f */
[----:B------:R-:W-:-:S03]  /*9e80*/  UIMAD UR11, UR7, 0x300, UR6 ;  /* 0x00000300070b78a4 */ /* 0x000fc6000f8e0206 */
[----:B------:R-:W-:-:S04]  /*9e90*/  UMOV UR7, 0x40000040 ;  /* 0x4000004000077882 */ /* 0x000fc80000000000 */
[----:B------:R-:W-:Y:S02]  /*9ea0*/  UMOV UR6, UR11 ;  /* 0x0000000b00067c82 */ /* 0x000fe40008000000 */
[----:B------:R-:W-:Y:S01]  /*9eb0*/  QGMMA.64x96x32.F32.E4M3.E4M3 R88, R148, gdesc[UR4], R88, gsb0 ;  /* 0x0160000494587df3 */ /* 0x000fe20008000858 */
[----:B------:R-:W-:Y:S01]  /*9ec0*/  UIADD3 UR6, UR11, 0x2, URZ ;  /* 0x000000020b067890 */ /* 0x000fe2000fffe03f */
[----:B-1----:R-:W-:Y:S01]  /*9ed0*/  FMNMX.FTZ R80, R79, R10, !PT ;  /* 0x0000000a4f507209 */ /* 0x002fe20007810000 */
[----:B------:R-:W-:Y:S01]  /*9ee0*/  UMOV UR7, 0x40000040 ;  /* 0x4000004000077882 */ /* 0x000fe20000000000 */
[----:B------:R-:W-:Y:S01]  /*9ef0*/  IMAD.U32 R79, RZ, RZ, UR10 ;  /* 0x0000000aff4f7e24 */ /* 0x000fe2000f8e00ff */
[----:B0-----:R-:W-:Y:S02]  /*9f00*/  FMNMX.FTZ R81, R78, R9, !PT ;  /* 0x000000094e517209 */ /* 0x001fe40007810000 */
[----:B------:R-:W0:Y:S04]  /*9f10*/  SHFL.BFLY PT, R9, R80, 0x1, 0x1f ;  /* 0x0c201f0050097f89 */ /* 0x000e2800000e0000 */
[----:B------:R-:W1:Y:S01]  /*9f20*/  SHFL.BFLY PT, R10, R81, 0x1, 0x1f ;  /* 0x0c201f00510a7f89 */ /* 0x000e6200000e0000 */
[----:B0-----:R-:W-:-:S02]  /*9f30*/  FMNMX.FTZ R9, R80, R9, !PT ;  /* 0x0000000950097209 */ /* 0x001fc40007810000 */
[----:B-1----:R-:W-:-:S03]  /*9f40*/  FMNMX.FTZ R10, R81, R10, !PT ;  /* 0x0000000a510a7209 */ /* 0x002fc60007810000 */
[C---:B------:R-:W-:Y:S01]  /*9f50*/  FFMA.FTZ R78, R9.reuse, R82, -8 ;  /* 0xc1000000094e7423 */ /* 0x040fe20000010052 */
[----:B------:R-:W-:-:S03]  /*9f60*/  FADD.FTZ R12, -R9, R12 ;  /* 0x0000000c090c7221 */ /* 0x000fc60000010100 */
        /* <DEDUP_REMOVED lines=32> */
[C---:B------:R-:W-:Y:S01]  /*a170*/  FADD.FTZ R11, -R10.reuse, R11 ;  /* 0x0000000b0a0b7221 */ /* 0x040fe20000010100 */
[----:B------:R-:W-:-:S01]  /*a180*/  FFMA.FTZ R78, R10, R79, -8 ;  /* 0xc10000000a4e7423 */ /* 0x000fc2000001004f */
[----:B------:R-:W-:Y:S01]  /*a190*/  FMUL.FTZ R12, R12, UR10 ;  /* 0x0000000a0c0c7c20 */ /* 0x000fe20008410000 */
[----:B------:R-:W-:Y:S01]  /*a1a0*/  MUFU.EX2 R13, R13 ;  /* 0x0000000d000d7308 */ /* 0x000fe20000000800 */
[----:B------:R-:W-:Y:S01]  /*a1b0*/  FMUL.FTZ R11, R11, UR10 ;  /* 0x0000000a0b0b7c20 */ /* 0x000fe20008410000 */
        /* <DEDUP_REMOVED lines=22> */
[----:B------:R-:W1:Y:S01]  /*a320*/  MUFU.EX2 R16, R16 ;  /* 0x0000001000107308 */ /* 0x000e620000000800 */
[----:B0-----:R-:W-:-:S01]  /*a330*/  FFMA.FTZ R5, R12, R5, R13 ;  /* 0x000000050c057223 */ /* 0x001fc2000001000d */
        /* <DEDUP_REMOVED lines=8> */
[----:B------:R-:W-:-:S02]  /*a3c0*/  WARPGROUP.DEPBAR.LE gsb0, 0x0 ;  /* 0x00008000000079c5 */ /* 0x000fc40000010000 */
[----:B------:R-:W-:Y:S01]  /*a3d0*/  WARPGROUP.ARRIVE ;  /* 0x00000000000079c5 */ /* 0x000fe20000000000 */
[--C-:B------:R-:W-:Y:S01]  /*a3e0*/  FFMA.FTZ R69, R69, UR10, -R78.reuse ;  /* 0x0000000a45457c23 */ /* 0x100fe2000801084e */
[----:B------:R-:W-:-:S01]  /*a3f0*/  FFMA.FTZ R72, R72, UR10, -R78 ;  /* 0x0000000a48487c23 */ /* 0x000fc2000801084e */
[----:B------:R-:W-:Y:S01]  /*a400*/  FFMA.FTZ R73, R73, UR10, -R78 ;  /* 0x0000000a49497c23 */ /* 0x000fe2000801084e */
[----:B------:R-:W2:Y:S01]  /*a410*/  MUFU.EX2 R15, R15 ;  /* 0x0000000f000f7308 */ /* 0x000ea20000000800 */
[----:B-1----:R-:W-:-:S01]  /*a420*/  FFMA.FTZ R4, R11, R4, R16 ;  /* 0x000000040b047223 */ /* 0x002fc20000010010 */
[----:B------:R-:W-:Y:S01]  /*a430*/  QGMMA.64x96x32.F32.E4M3.E4M3 R88, R144, gdesc[UR4], R88, gsb0 ;  /* 0x0160000490587df3 */ /* 0x000fe20008000858 */
[----:B------:R-:W-:Y:S01]  /*a440*/  UIADD3 UR6, UR11, 0x4, URZ ;  /* 0x000000040b067890 */ /* 0x000fe2000fffe03f */
[--C-:B------:R-:W-:Y:S01]  /*a450*/  FFMA.FTZ R76, R76, UR10, -R78.reuse ;  /* 0x0000000a4c4c7c23 */ /* 0x100fe2000801084e */
[----:B------:R-:W-:Y:S01]  /*a460*/  UMOV UR7, 0x40000040 ;  /* 0x4000004000077882 */ /* 0x000fe20000000000 */
[----:B------:R-:W-:-:S02]  /*a470*/  FFMA.FTZ R77, R77, UR10, -R78 ;  /* 0x0000000a4d4d7c23 */ /* 0x000fc4000801084e */
        /* <DEDUP_REMOVED lines=26> */
[----:B------:R-:W-:Y:S02]  /*a620*/  WARPGROUP.DEPBAR.LE gsb0, 0x0 ;  /* 0x00008000000079c5 */ /* 0x000fe40000010000 */
[----:B------:R-:W-:-:S04]  /*a630*/  WARPGROUP.ARRIVE ;  /* 0x00000000000079c5 */ /* 0x000fc80000000000 */
[----:B------:R-:W0:Y:S01]  /*a640*/  MUFU.EX2 R32, R32 ;  /* 0x0000002000207308 */ /* 0x000e220000000800 */
[----:B--2---:R-:W-:-:S01]  /*a650*/  FADD.FTZ R79, R29, R80 ;  /* 0x000000501d4f7221 */ /* 0x004fc20000010000 */
[----:B------:R-:W-:Y:S01]  /*a660*/  QGMMA.64x96x32.F32.E4M3.E4M3 R88, R140, gdesc[UR4], R88, gsb0 ;  /* 0x016000048c587df3 */ /* 0x000fe20008000858 */
[----:B------:R-:W-:Y:S01]  /*a670*/  UIADD3 UR6, UR11, 0x6, URZ ;  /* 0x000000060b067890 */ /* 0x000fe2000fffe03f */
[----:B-1----:R-:W-:-:S04]  /*a680*/  FADD.FTZ R4, R30, R5 ;  /* 0x000000051e047221 */ /* 0x002fc80000010000 */
[----:B------:R-:W1:Y:S01]  /*a690*/  MUFU.EX2 R31, R31 ;  /* 0x0000001f001f7308 */ /* 0x000e620000000800 */
[----:B------:R-:W-:-:S07]  /*a6a0*/  UMOV UR7, 0x40000040 ;  /* 0x4000004000077882 */ /* 0x000fce0000000000 */
        /* <DEDUP_REMOVED lines=30> */
[----:B------:R-:W-:Y:S06]  /*a890*/  QGMMA.64x96x32.F32.E4M3.E4M3 R88, R136, gdesc[UR4], R88, gsb0 ;  /* 0x0160000488587df3 */ /* 0x000fec0008000858 */
        /* <DEDUP_REMOVED lines=28> */
[----:B------:R-:W-:-:S06]  /*aa60*/  WARPGROUP.DEPBAR.LE gsb0, 0x0 ;  /* 0x00008000000079c5 */ /* 0x000fcc0000010000 */
[----:B------:R-:W0:Y:S01]  /*aa70*/  MUFU.EX2 R61, R61 ;  /* 0x0000003d003d7308 */ /* 0x000e220000000800 */
[----:B-1----:R-:W-:-:S07]  /*aa80*/  FADD.FTZ R80, R60, R79 ;  /* 0x0000004f3c507221 */ /* 0x002fce0000010000 */
[----:B------:R-:W1:Y:S01]  /*aa90*/  MUFU.EX2 R62, R62 ;  /* 0x0000003e003e7308 */ /* 0x000e620000000800 */
[----:B--2---:R-:W-:-:S01]  /*aaa0*/  FADD.FTZ R5, R59, R4 ;  /* 0x000000043b057221 */ /* 0x004fc20000010000 */
[----:B------:R-:W-:-:S04]  /*aab0*/  IMAD.U32 R4, RZ, RZ, UR25 ;  /* 0x00000019ff047e24 */ /* 0x000fc8000f8e00ff */
[----:B------:R-:W-:Y:S02]  /*aac0*/  @!P1 VIADD R4, R4, 0x17040 ;  /* 0x0001704004049836 */ /* 0x000fe40000000000 */
[----:B------:R-:W2:Y:S01]  /*aad0*/  MUFU.EX2 R64, R64 ;  /* 0x0000004000407308 */ /* 0x000ea20000000800 */
[----:B0-----:R-:W-:-:S02]  /*aae0*/  FADD.FTZ R79, R61, R80 ;  /* 0x000000503d4f7221 */ /* 0x001fc40000010000 */
[----:B------:R-:W-:-:S04]  /*aaf0*/  @!P1 PRMT R4, RZ, 0x654, R4 ;  /* 0x00000654ff049816 */ /* 0x000fc80000000004 */
[----:B------:R0:W-:Y:S01]  /*ab00*/  @!P1 SYNCS.ARRIVE.TRANS64.RED.A1T0 RZ, [R4+URZ], RZ ;  /* 0x000000ff04ff99a7 */ /* 0x0001e2000810043f */
        /* <DEDUP_REMOVED lines=29> */
[----:B-1----:R-:W-:Y:S01]  /*ace0*/  FADD.FTZ R4, R77, R79 ;  /* 0x0000004f4d047221 */ /* 0x002fe20000010000 */
[----:B------:R-:W-:Y:S06]  /*acf0*/  @!P0 BRA `(.L_x_734) ;  /* 0x0000000000048947 */ /* 0x000fec0003800000 */
[----:B------:R-:W-:Y:S01]  /*ad00*/  BPT.TRAP 0x1 ;  /* 0x000000040000795c */ /* 0x000fe20000300000 */
.L_x_734:
[----:B------:R-:W-:Y:S01]  /*ad10*/  UIADD3 UR6, UR14, 0x17060, URZ ;  /* 0x000170600e067890 */ /* 0x000fe2000fffe03f */
[----:B------:R-:W-:Y:S01]  /*ad20*/  ISETP.GT.AND P2, PT, R2, UR23, PT ;  /* 0x0000001702007c0c */ /* 0x000fe2000bf44270 */
[----:B------:R-:W-:Y:S01]  /*ad30*/  UMOV UR7, UR4 ;  /* 0x0000000400077c82 */ /* 0x000fe20008000000 */
        /* <DEDUP_REMOVED lines=68> */
[----:B------:R-:W-:Y:S01]  /*b180*/  VIADD R2, R2, 0xffffffff ;  /* 0xffffffff02027836 */ /* 0x000fe20000000000 */
        /* <DEDUP_REMOVED lines=16> */
[----:B------:R-:W-:Y:S01]  /*b290*/  F2FP.SATFINITE.E4M3.F32.PACK_AB_MERGE_C R139, R73, R72, R76 ;  /* 0x00000048498b723e */ /* 0x000fe2000480704c */
[----:B------:R-:W-:Y:S06]  /*b2a0*/  @P2 BRA `(.L_x_735) ;  /* 0xffffffdc001c2947 */ /* 0x000fec000383ffff */
.L_x_725:
[----:B------:R-:W-:-:S13]  /*b2b0*/  ISETP.GE.AND P2, PT, R2, UR37, PT ;  /* 0x0000002502007c0c */ /* 0x000fda000bf46270 */
[----:B------:R-:W-:Y:S05]  /*b2c0*/  @!P2 BRA `(.L_x_736) ;  /* 0x00000034002ca947 */ /* 0x000fea0003800000 */
[----:B------:R-:W-:Y:S01]  /*b2d0*/  IMAD.MOV.U32 R12, RZ, RZ, R10 ;  /* 0x000000ffff0c7224 */ /* 0x000fe200078e000a */
[----:B------:R-:W-:Y:S01]  /*b2e0*/  UMOV UR7, UR5 ;  /* 0x0000000500077c82 */ /* 0x000fe20008000000 */
[----:B------:R-:W-:Y:S01]  /*b2f0*/  IMAD.MOV.U32 R11, RZ, RZ, R9 ;  /* 0x000000ffff0b7224 */ /* 0x000fe200078e0009 */
[----:B------:R-:W-:Y:S01]  /*b300*/  UMOV UR23, UR4 ;  /* 0x0000000400177c82 */ /* 0x000fe20008000000 */
[----:B------:R-:W-:Y:S01]  /*b310*/  ULDC UR24, c[0x0][0x9e4] ;  /* 0x0002790000187ab9 */ /* 0x000fe20000000800 */
[----:B------:R-:W-:Y:S01]  /*b320*/  ULDC UR25, c[0x0][0x288] ;  /* 0x0000a20000197ab9 */ /* 0x000fe20000000800 */
[----:B------:R-:W-:Y:S01]  /*b330*/  ULDC UR26, c[0x0][0x2f0] ;  /* 0x0000bc00001a7ab9 */ /* 0x000fe20000000800 */
[----:B------:R-:W-:Y:S01]  /*b340*/  ULDC UR6, c[0x0][0x988] ;  /* 0x0002620000067ab9 */ /* 0x000fe20000000800 */
[----:B------:R-:W-:-:S05]  /*b350*/  ULDC UR27, c[0x0][0x9e0] ;  /* 0x00027800001b7ab9 */ /* 0x000fca0000000800 */
.L_x_754:
[----:B------:R-:W-:-:S04]  /*b360*/  UIADD3 UR4, UR23, 0x1, URZ ;  /* 0x0000000117047890 */ /* 0x000fc8000fffe03f */
[----:B------:R-:W-:-:S04]  /*b370*/  UISETP.NE.AND UP1, UPT, UR4, 0x2, UPT ;  /* 0x000000020400788c */ /* 0x000fc8000bf25270 */
[----:B------:R-:W-:Y:S02]  /*b380*/  USEL UR5, URZ, 0x1, UP1 ;  /* 0x000000013f057887 */ /* 0x000fe40008800000 */
[----:B------:R-:W-:Y:S02]  /*b390*/  USEL UR4, UR4, URZ, UP1 ;  /* 0x0000003f04047287 */ /* 0x000fe40008800000 */
[----:B------:R-:W-:Y:S01]  /*b3a0*/  ULOP3.LUT UR5, UR7, UR5, URZ, 0x3c, !UPT ;  /* 0x0000000507057292 */ /* 0x000fe2000f8e3c3f */
[----:B------:R-:W-:Y:S11]  /*b3b0*/  @!P0 BRA `(.L_x_737) ;  /* 0x0000000000048947 */ /* 0x000ff60003800000 */
[----:B------:R-:W-:Y:S01]  /*b3c0*/  BPT.TRAP 0x1 ;  /* 0x000000040000795c */ /* 0x000fe20000300000 */
.L_x_737:
[----:B------:R-:W-:Y:S01]  /*b3d0*/  ULEA UR28, UR4, UR38, 0x3 ;  /* 0x00000026041c7291 */ /* 0x000fe2000f8e183f */
[----:B------:R-:W-:-:S05]  /*b3e0*/  IMAD.U32 R9, RZ, RZ, UR5 ;  /* 0x00000005ff097e24 */ /* 0x000fca000f8e00ff */
[----:B------:R-:W-:-:S04]  /*b3f0*/  SHF.L.U32 R9, R9, 0x1f, RZ ;  /* 0x0000001f09097819 */ /* 0x000fc800000006ff */
[----:B------:R0:W1:Y:S01]  /*b400*/  SYNCS.PHASECHK.TRANS64.TRYWAIT P2, [UR28+0x17030], R9 ;  /* 0x01703009ff0075a7 */ /* 0x000062000804015c */
[----:B------:R-:W-:Y:S05]  /*b410*/  @!P0 BRA `(.L_x_738) ;  /* 0x0000000000048947 */ /* 0x000fea0003800000 */
[----:B------:R-:W-:Y:S01]  /*b420*/  BPT.TRAP 0x1 ;  /* 0x000000040000795c */ /* 0x000fe20000300000 */
.L_x_738:
[----:B-1----:R-:W-:Y:S05]  /*b430*/  @P2 BRA `(.L_x_739) ;  /* 0x0000000000082947 */ /* 0x002fea0003800000 */
[----:B------:R-:W1:Y:S02]  /*b440*/  SYNCS.PHASECHK.TRANS64.TRYWAIT P2, [UR28+0x17030], R9 ;  /* 0x01703009ff0075a7 */ /* 0x000e64000804015c */
[----:B-1----:R-:W-:Y:S05]  /*b450*/  @!P2 BRA `(.L_x_740) ;  /* 0x0000009400e4a947 */ /* 0x002fea0003800000 */
.L_x_739:
        /* <DEDUP_REMOVED lines=19> */
.L_x_741:
[----:B------:R-:W-:Y:S01]  /*b590*/  ULEA UR14, UR23, UR38, 0x3 ;  /* 0x00000026170e7291 */ /* 0x000fe2000f8e183f */
[----:B-1----:R-:W-:-:S05]  /*b5a0*/  IMAD.U32 R10, RZ, RZ, UR7 ;  /* 0x00000007ff0a7e24 */ /* 0x002fca000f8e00ff */
[----:B------:R-:W-:-:S04]  /*b5b0*/  SHF.L.U32 R10, R10, 0x1f, RZ ;  /* 0x0000001f0a0a7819 */ /* 0x000fc800000006ff */
[----:B------:R1:W2:Y:S01]  /*b5c0*/  SYNCS.PHASECHK.TRANS64.TRYWAIT P2, [UR14+0x17050], R10 ;  /* 0x0170500aff0075a7 */ /* 0x0002a2000804014e */
[----:B------:R-:W-:Y:S05]  /*b5d0*/  @!P0 BRA `(.L_x_742) ;  /* 0x0000000000048947 */ /* 0x000fea0003800000 */
[----:B------:R-:W-:Y:S01]  /*b5e0*/  BPT.TRAP 0x1 ;  /* 0x000000040000795c */ /* 0x000fe20000300000 */
.L_x_742:
[C---:B0-----:R-:W-:Y:S01]  /*b5f0*/  FMUL.FTZ R9, R0.reuse, R24 ;  /* 0x0000001800097220 */ /* 0x041fe20000410000 */
[----:B------:R-:W-:-:S05]  /*b600*/  FMUL.FTZ R13, R0, R25 ;  /* 0x00000019000d7220 */ /* 0x000fca0000410000 */
[----:B------:R-:W0:Y:S08]  /*b610*/  MUFU.TANH R9, R9 ;  /* 0x0000000900097308 */ /* 0x000e300000002400 */
[----:B------:R-:W3:Y:S01]  /*b620*/  MUFU.TANH R13, R13 ;  /* 0x0000000d000d7308 */ /* 0x000ee20000002400 */
[----:B--2---:R-:W-:Y:S05]  /*b630*/  @P2 BRA `(.L_x_743) ;  /* 0x0000000000082947 */ /* 0x004fea0003800000 */
[----:B------:R-:W2:Y:S02]  /*b640*/  SYNCS.PHASECHK.TRANS64.TRYWAIT P2, [UR14+0x17050], R10 ;  /* 0x0170500aff0075a7 */ /* 0x000ea4000804014e */
[----:B--2---:R-:W-:Y:S05]  /*b650*/  @!P2 BRA `(.L_x_744) ;  /* 0x00000094007ca947 */ /* 0x004fea0003800000 */
.L_x_743:
[----:B------:R-:W-:Y:S01]  /*b660*/  UIADD3 UR7, UR38, 0x400, URZ ;  /* 0x0000040026077890 */ /* 0x000fe2000fffe03f */
[----:B------:R-:W-:Y:S01]  /*b670*/  WARPGROUP.ARRIVE ;  /* 0x00000000000079c5 */ /* 0x000fe20000000000 */
[----:B------:R-:W-:Y:S01]  /*b680*/  UMOV UR11, 0x40000040 ;  /* 0x40000040000b7882 */ /* 0x000fe20000000000 */
[----:B------:R-:W-:Y:S01]  /*b690*/  PLOP3.LUT P2, PT, PT, PT, UP0, 0x80, 0x0 ;  /* 0x000000000000781c */ /* 0x000fe20003f4f008 */
[----:B------:R-:W-:Y:S01]  /*b6a0*/  USHF.R.U32.HI UR7, URZ, 0x4, UR7 ;  /* 0x000000043f077899 */ /* 0x000fe20008011607 */
[C---:B------:R-:W-:Y:S01]  /*b6b0*/  FMUL.FTZ R21, R0.reuse, R34 ;  /* 0x0000002200157220 */ /* 0x040fe20000410000 */
        /* <DEDUP_REMOVED lines=12> */
[----:B------:R-:W-:Y:S01]  /*b780*/  FMUL.FTZ R61, R0, R74 ;  /* 0x0000004a003d7220 */ /* 0x000fe20000410000 */
[----:B------:R-:W-:-:S02]  /*b790*/  IMAD.MOV.U32 R78, RZ, RZ, R8 ;  /* 0x000000ffff4e7224 */ /* 0x000fc400078e0008 */
[----:B------:R-:W-:Y:S01]  /*b7a0*/  FMUL.FTZ R20, R0, R32 ;  /* 0x0000002000147220 */ /* 0x000fe20000410000 */
[----:B------:R-:W-:Y:S02]  /*b7b0*/  IMAD.SHL.U32 R74, R2, 0x80, RZ ;  /* 0x00000080024a7824 */ /* 0x000fe400078e00ff */
[C---:B------:R-:W-:Y:S01]  /*b7c0*/  FMUL.FTZ R32, R0.reuse, R44 ;  /* 0x0000002c00207220 */ /* 0x040fe20000410000 */
[----:B------:R-:W-:Y:S01]  /*b7d0*/  UMOV UR10, UR7 ;  /* 0x00000007000a7c82 */ /* 0x000fe20008000000 */
[C---:B------:R-:W-:Y:S01]  /*b7e0*/  FMUL.FTZ R44, R0.reuse, R53 ;  /* 0x00000035002c7220 */ /* 0x040fe20000410000 */
[----:B------:R-:W-:Y:S01]  /*b7f0*/  QGMMA.64x96x32.F32.E4M3.E4M3 R88, R148, gdesc[UR8], R88, gsb0 ;  /* 0x0160000894587df3 */ /* 0x000fe20008000858 */
[----:B------:R-:W-:Y:S01]  /*b800*/  UIADD3 UR10, UR7, 0x2, URZ ;  /* 0x00000002070a7890 */ /* 0x000fe2000fffe03f */
[C---:B------:R-:W-:Y:S01]  /*b810*/  FMUL.FTZ R53, R0.reuse, R66 ;  /* 0x0000004200357220 */ /* 0x040fe20000410000 */
[----:B------:R-:W-:Y:S01]  /*b820*/  UMOV UR11, 0x40000040 ;  /* 0x40000040000b7882 */ /* 0x000fe20000000000 */
[C---:B------:R-:W-:Y:S01]  /*b830*/  FMUL.FTZ R25, R0.reuse, R38 ;  /* 0x0000002600197220 */ /* 0x040fe20000410000 */
[C---:B------:R-:W-:Y:S01]  /*b840*/  FMUL.FTZ R66, R0.reuse, R76 ;  /* 0x0000004c00427220 */ /* 0x040fe20000410000 */
[C---:B------:R-:W-:Y:S01]  /*b850*/  FMUL.FTZ R14, R0.reuse, R27 ;  /* 0x0000001b000e7220 */ /* 0x040fe20000410000 */
[C---:B--2---:R-:W-:Y:S01]  /*b860*/  FMUL.FTZ R15, R0.reuse, R28 ;  /* 0x0000001c000f7220 */ /* 0x044fe20000410000 */
[----:B------:R-:W-:Y:S01]  /*b870*/  FMUL.FTZ R38, R0, R48 ;  /* 0x0000003000267220 */ /* 0x000fe20000410000 */
[----:B------:R-:W-:Y:S01]  /*b880*/  IADD3 R76, -R74, 0x1, RZ ;  /* 0x000000014a4c7810 */ /* 0x000fe20007ffe1ff */
[C---:B-1----:R-:W-:Y:S01]  /*b890*/  FMUL.FTZ R10, R0.reuse, R26 ;  /* 0x0000001a000a7220 */ /* 0x042fe20000410000 */
        /* <DEDUP_REMOVED lines=33> */
[----:B------:R-:W-:-:S02]  /*bab0*/  IMAD R80, R3, -0x2, R76 ;  /* 0xfffffffe03507824 */ /* 0x000fc400078e024c */
        /* <DEDUP_REMOVED lines=8> */
[----:B------:R-:W1:Y:S01]  /*bb40*/  MUFU.TANH R10, R10 ;  /* 0x0000000a000a7308 */ /* 0x000e620000002400 */
[----:B------:R-:W-:-:S04]  /*bb50*/  IMAD R80, R17, UR26, R80 ;  /* 0x0000001a11507c24 */ /* 0x000fc8000f8e0250 */
[----:B------:R-:W-:-:S03]  /*bb60*/  VIADD R80, R80, -UR25 ;  /* 0x8000001950507c36 */ /* 0x000fc60008000000 */
[----:B------:R-:W2:Y:S01]  /*bb70*/  MUFU.TANH R14, R14 ;  /* 0x0000000e000e7308 */ /* 0x000ea20000002400 */
[C---:B------:R-:W-:Y:S02]  /*bb80*/  VIADD R84, R80.reuse, UR27 ;  /* 0x0000001b50547c36 */ /* 0x040fe40008000000 */
[----:B------:R-:W-:-:S05]  /*bb90*/  VIADD R83, R80, UR21 ;  /* 0x0000001550537c36 */ /* 0x000fca0008000000 */
[----:B------:R-:W4:Y:S08]  /*bba0*/  MUFU.TANH R15, R15 ;  /* 0x0000000f000f7308 */ /* 0x000f300000002400 */
        /* <DEDUP_REMOVED lines=29> */
[----:B------:R-:W-:Y:S02]  /*bd80*/  UMOV UR11, 0x40000040 ;  /* 0x40000040000b7882 */ /* 0x000fe40000000000 */
[----:B------:R-:W-:-:S03]  /*bd90*/  @UP0 ULDC UR7, c[0x0][0x44c] ;  /* 0x0001130000070ab9 */ /* 0x000fc60000000800 */
[----:B------:R-:W0:Y:S01]  /*bda0*/  MUFU.TANH R40, R40 ;  /* 0x0000002800287308 */ /* 0x000e220000002400 */
[----:B------:R-:W-:Y:S01]  /*bdb0*/  @P2 IMAD.HI.U32 R34, R8, UR7, RZ ;  /* 0x0000000708222c27 */ /* 0x000fe2000f8e00ff */
[----:B------:R-:W-:-:S04]  /*bdc0*/  @UP0 ULDC UR7, c[0x0][0x450] ;  /* 0x0001140000070ab9 */ /* 0x000fc80000000800 */
[----:B------:R-:W-:Y:S01]  /*bdd0*/  @P2 SHF.R.U32.HI R78, RZ, UR7, R34 ;  /* 0x00000007ff4e2c19 */ /* 0x000fe20008011622 */
[----:B------:R-:W-:Y:S01]  /*bde0*/  IMAD.U32 R34, RZ, RZ, UR28 ;  /* 0x0000001cff227e24 */ /* 0x000fe2000f8e00ff */
[----:B------:R-:W0:Y:S03]  /*bdf0*/  MUFU.TANH R39, R39 ;  /* 0x0000002700277308 */ /* 0x000e260000002400 */
[----:B------:R-:W-:-:S05]  /*be00*/  @!P1 VIADD R34, R34, 0x17040 ;  /* 0x0001704022229836 */ /* 0x000fca0000000000 */
[----:B------:R-:W0:Y:S01]  /*be10*/  MUFU.TANH R41, R41 ;  /* 0x0000002900297308 */ /* 0x000e220000002400 */
[----:B------:R-:W-:-:S07]  /*be20*/  @!P1 PRMT R34, RZ, 0x654, R34 ;  /* 0x00000654ff229816 */ /* 0x000fce0000000022 */
        /* <DEDUP_REMOVED lines=14> */
[----:B------:R-:W-:Y:S07]  /*bf10*/  QGMMA.64x96x32.F32.E4M3.E4M3 R88, R136, gdesc[UR8], R88, gsb0 ;  /* 0x0160000888587df3 */ /* 0x000fee0008000858 */
        /* <DEDUP_REMOVED lines=28> */
[----:B------:R-:W0:Y:S01]  /*c0e0*/  MUFU.TANH R76, R76 ;  /* 0x0000004c004c7308 */ /* 0x000e220000002400 */
[----:B-12-4-:R-:W-:Y:S05]  /*c0f0*/  @!P5 BRA `(.L_x_745) ;  /* 0x00000000005cd947 */ /* 0x016fea0003800000 */
[----:B0-----:R-:W-:Y:S01]  /*c100*/  IMAD R34, R17, UR26, R136 ;  /* 0x0000001a11227c24 */ /* 0x001fe2000f8e0288 */
[----:B------:R-:W-:Y:S03]  /*c110*/  BSSY B0, `(.L_x_746) ;  /* 0x0000011000007945 */ /* 0x000fe60003800000 */
[----:B------:R-:W-:-:S05]  /*c120*/  VIADD R85, R34, -UR25 ;  /* 0x8000001922557c36 */ /* 0x000fca0008000000 */
        /* <DEDUP_REMOVED lines=10> */
.L_x_747:
[----:B------:R-:W-:-:S05]  /*c1d0*/  IMAD.U32 R87, RZ, RZ, UR24 ;  /* 0x00000018ff577e24 */ /* 0x000fca000f8e00ff */
[----:B------:R-:W-:-:S13]  /*c1e0*/  ISETP.NE.AND P2, PT, R87, 0x1, PT ;  /* 0x000000015700780c */ /* 0x000fda0003f45270 */
[----:B------:R-:W0:Y:S02]  /*c1f0*/  @P2 LDC.64 R34, c[0x0][0x9e8] ;  /* 0x00027a00ff222b82 */ /* 0x000e240000000a00 */
[----:B0-----:R-:W-:-:S05]  /*c200*/  @P2 IMAD.HI.U32 R34, R85, R34, RZ ;  /* 0x0000002255222227 */ /* 0x001fca00078e00ff */
[----:B------:R-:W-:-:S07]  /*c210*/  @P2 SHF.R.U32.HI R85, RZ, R35, R34 ;  /* 0x00000023ff552219 */ /* 0x000fce0000011622 */
.L_x_748:
[----:B------:R-:W-:Y:S05]  /*c220*/  BSYNC B0 ;  /* 0x0000000000007941 */ /* 0x000fea0003800000 */
.L_x_746:
[----:B------:R-:W-:-:S04]  /*c230*/  IMAD R34, R85, R87, -R74 ;  /* 0x0000005755227224 */ /* 0x000fc800078e0a4a */
[----:B------:R-:W-:-:S05]  /*c240*/  IMAD R34, R3, -0x2, R34 ;  /* 0xfffffffe03227824 */ /* 0x000fca00078e0222 */
[----:B------:R-:W-:Y:S02]  /*c250*/  VIADDMNMX R82, R34, R87, R82, PT ;  /* 0x0000005722527246 */ /* 0x000fe40003800152 */
[----:B------:R-:W-:-:S07]  /*c260*/  VIMNMX R81, R81, R34, !PT ;  /* 0x0000002251517248 */ /* 0x000fce0007fe0100 */
.L_x_745:
[----:B------:R-:W-:Y:S01]  /*c270*/  ISETP.GT.AND P2, PT, R2, -0x1, PT ;  /* 0xffffffff0200780c */ /* 0x000fe20003f44270 */
[----:B0-----:R-:W0:Y:S03]  /*c280*/  SHFL.IDX PT, R34, R78, 0x1, 0x1c1f ;  /* 0x003c1f004e227f89 */ /* 0x001e2600000e0000 */
[C---:B------:R-:W-:Y:S02]  /*c290*/  ISETP.GT.AND P4, PT, R81.reuse, RZ, P2 ;  /* 0x000000ff5100720c */ /* 0x040fe40001784270 */
[----:B------:R-:W-:Y:S02]  /*c2a0*/  ISETP.GT.AND P6, PT, R81, 0x1, P2 ;  /* 0x000000015100780c */ /* 0x000fe400017c4270 */
[C---:B------:R-:W-:Y:S02]  /*c2b0*/  ISETP.LT.OR P4, PT, R82.reuse, 0x1, P4 ;  /* 0x000000015200780c */ /* 0x040fe40002781670 */
[----:B------:R-:W-:-:S02]  /*c2c0*/  ISETP.LT.OR P6, PT, R82, 0x2, P6 ;  /* 0x000000025200780c */ /* 0x000fc400037c1670 */
[----:B------:R-:W-:Y:S02]  /*c2d0*/  FSEL R80, R9, -INF , !P4 ;  /* 0xff80000009507808 */ /* 0x000fe40006000000 */
[----:B---3--:R-:W-:Y:S02]  /*c2e0*/  FSEL R13, R13, -INF , !P6 ;  /* 0xff8000000d0d7808 */ /* 0x008fe40007000000 */
[C---:B------:R-:W-:Y:S02]  /*c2f0*/  ISETP.GT.AND P3, PT, R81.reuse, 0x8, P2 ;  /* 0x000000085100780c */ /* 0x040fe40001764270 */
[C---:B------:R-:W-:Y:S02]  /*c300*/  ISETP.GT.AND P4, PT, R81.reuse, 0x9, P2 ;  /* 0x000000095100780c */ /* 0x040fe40001784270 */
[----:B------:R-:W-:Y:S02]  /*c310*/  ISETP.GT.AND P6, PT, R81, 0x10, P2 ;  /* 0x000000105100780c */ /* 0x000fe400017c4270 */
[----:B------:R-:W-:-:S02]  /*c320*/  ISETP.LT.OR P3, PT, R82, 0x9, P3 ;  /* 0x000000095200780c */ /* 0x000fc40001f61670 */
[----:B------:R-:W-:Y:S01]  /*c330*/  ISETP.LT.OR P4, PT, R82, 0xa, P4 ;  /* 0x0000000a5200780c */ /* 0x000fe20002781670 */
[--C-:B0-----:R-:W-:Y:S01]  /*c340*/  IMAD.IADD R84, R84, 0x1, R34.reuse ;  /* 0x0000000154547824 */ /* 0x101fe200078e0222 */
[----:B------:R-:W-:Y:S01]  /*c350*/  ISETP.LT.OR P6, PT, R82, 0x11, P6 ;  /* 0x000000115200780c */ /* 0x000fe200037c1670 */
[----:B------:R-:W-:Y:S01]  /*c360*/  IMAD.IADD R83, R83, 0x1, R34 ;  /* 0x0000000153537824 */ /* 0x000fe200078e0222 */
[----:B------:R-:W-:Y:S02]  /*c370*/  FSEL R15, R15, -INF , !P3 ;  /* 0xff8000000f0f7808 */ /* 0x000fe40005800000 */
[----:B------:R-:W-:Y:S02]  /*c380*/  FSEL R18, R18, -INF , !P4 ;  /* 0xff80000012127808 */ /* 0x000fe40006000000 */
[----:B------:R-:W-:Y:S02]  /*c390*/  FSEL R20, R20, -INF , !P6 ;  /* 0xff80000014147808 */ /* 0x000fe40007000000 */
[----:B------:R-:W-:-:S02]  /*c3a0*/  ISETP.GT.AND P3, PT, R81, 0x11, P2 ;  /* 0x000000115100780c */ /* 0x000fc40001764270 */
[C---:B------:R-:W-:Y:S02]  /*c3b0*/  ISETP.GT.AND P4, PT, R81.reuse, 0x18, P2 ;  /* 0x000000185100780c */ /* 0x040fe40001784270 */
[----:B------:R-:W-:Y:S02]  /*c3c0*/  ISETP.GT.AND P6, PT, R81, 0x19, P2 ;  /* 0x000000195100780c */ /* 0x000fe400017c4270 */
[C---:B------:R-:W-:Y:S02]  /*c3d0*/  ISETP.LT.OR P3, PT, R82.reuse, 0x12, P3 ;  /* 0x000000125200780c */ /* 0x040fe40001f61670 */
[C---:B------:R-:W-:Y:S02]  /*c3e0*/  ISETP.LT.OR P4, PT, R82.reuse, 0x19, P4 ;  /* 0x000000195200780c */ /* 0x040fe40002781670 */
[----:B------:R-:W-:Y:S02]  /*c3f0*/  ISETP.LT.OR P6, PT, R82, 0x1a, P6 ;  /* 0x0000001a5200780c */ /* 0x000fe400037c1670 */
[----:B------:R-:W-:-:S02]  /*c400*/  FSEL R22, R22, -INF , !P3 ;  /* 0xff80000016167808 */ /* 0x000fc40005800000 */
[----:B------:R-:W-:Y:S02]  /*c410*/  FSEL R24, R24, -INF , !P4 ;  /* 0xff80000018187808 */ /* 0x000fe40006000000 */
[----:B------:R-:W-:Y:S02]  /*c420*/  FSEL R26, R26, -INF , !P6 ;  /* 0xff8000001a1a7808 */ /* 0x000fe40007000000 */
[C---:B------:R-:W-:Y:S02]  /*c430*/  ISETP.GT.AND P3, PT, R81.reuse, 0x20, P2 ;  /* 0x000000205100780c */ /* 0x040fe40001764270 */
[C---:B------:R-:W-:Y:S02]  /*c440*/  ISETP.GT.AND P4, PT, R81.reuse, 0x21, P2 ;  /* 0x000000215100780c */ /* 0x040fe40001784270 */
[----:B------:R-:W-:Y:S02]  /*c450*/  ISETP.GT.AND P6, PT, R81, 0x28, P2 ;  /* 0x000000285100780c */ /* 0x000fe400017c4270 */
[----:B------:R-:W-:-:S02]  /*c460*/  ISETP.LT.OR P3, PT, R82, 0x21, P3 ;  /* 0x000000215200780c */ /* 0x000fc40001f61670 */
[C---:B------:R-:W-:Y:S02]  /*c470*/  ISETP.LT.OR P4, PT, R82.reuse, 0x22, P4 ;  /* 0x000000225200780c */ /* 0x040fe40002781670 */
[----:B------:R-:W-:Y:S02]  /*c480*/  ISETP.LT.OR P6, PT, R82, 0x29, P6 ;  /* 0x000000295200780c */ /* 0x000fe400037c1670 */
        /* <DEDUP_REMOVED lines=65> */
[----:B------:R-:W-:Y:S01]  /*c8a0*/  FSEL R79, R79, -INF , !P6 ;  /* 0xff8000004f4f7808 */ /* 0x000fe20007000000 */
[----:B------:R-:W-:Y:S06]  /*c8b0*/  @!P5 BRA `(.L_x_749) ;  /* 0x00000000005cd947 */ /* 0x000fec0003800000 */
[----:B------:R-:W-:Y:S01]  /*c8c0*/  IMAD R9, R17, UR26, R34 ;  /* 0x0000001a11097c24 */ /* 0x000fe2000f8e0222 */
        /* <DEDUP_REMOVED lines=12> */
.L_x_751:
[----:B------:R-:W-:-:S05]  /*c990*/  IMAD.U32 R81, RZ, RZ, UR24 ;  /* 0x00000018ff517e24 */ /* 0x000fca000f8e00ff */
[----:B------:R-:W-:-:S13]  /*c9a0*/  ISETP.NE.AND P3, PT, R81, 0x1, PT ;  /* 0x000000015100780c */ /* 0x000fda0003f65270 */
[----:B------:R-:W0:Y:S02]  /*c9b0*/  @P3 LDC.64 R34, c[0x0][0x9e8] ;  /* 0x00027a00ff223b82 */ /* 0x000e240000000a00 */
[----:B0-----:R-:W-:-:S05]  /*c9c0*/  @P3 IMAD.HI.U32 R34, R9, R34, RZ ;  /* 0x0000002209223227 */ /* 0x001fca00078e00ff */
[----:B------:R-:W-:-:S07]  /*c9d0*/  @P3 SHF.R.U32.HI R9, RZ, R35, R34 ;  /* 0x00000023ff093219 */ /* 0x000fce0000011622 */
.L_x_752:
[----:B------:R-:W-:Y:S05]  /*c9e0*/  BSYNC B0 ;  /* 0x0000000000007941 */ /* 0x000fea0003800000 */
.L_x_750:
[----:B------:R-:W-:-:S04]  /*c9f0*/  IMAD R74, R9, R81, -R74 ;  /* 0x00000051094a7224 */ /* 0x000fc800078e0a4a */
[----:B------:R-:W-:-:S05]  /*ca00*/  IMAD R74, R3, -0x2, R74 ;  /* 0xfffffffe034a7824 */ /* 0x000fca00078e024a */
[----:B------:R-:W-:Y:S02]  /*ca10*/  VIADDMNMX R84, R74, R81, R84, PT ;  /* 0x000000514a547246 */ /* 0x000fe40003800154 */
[----:B------:R-:W-:-:S07]  /*ca20*/  VIMNMX R83, R83, R74, !PT ;  /* 0x0000004a53537248 */ /* 0x000fce0007fe0100 */
.L_x_749:
[----:B------:R-:W-:Y:S01]  /*ca30*/  FMNMX.FTZ R34, R80, R11, !PT ;  /* 0x0000000b50227209 */ /* 0x000fe20007810000 */
[----:B------:R-:W-:Y:S01]  /*ca40*/  UMOV UR10, UR6 ;  /* 0x00000006000a7c82 */ /* 0x000fe20008000000 */
[----:B------:R-:W-:Y:S02]  /*ca50*/  ISETP.GT.AND P3, PT, R83, 0x9, P2 ;  /* 0x000000095300780c */ /* 0x000fe40001764270 */
[----:B------:R-:W-:Y:S02]  /*ca60*/  FMNMX.FTZ R34, R13, R34, !PT ;  /* 0x000000220d227209 */ /* 0x000fe40007810000 */
[----:B------:R-:W-:Y:S02]  /*ca70*/  ISETP.LT.OR P3, PT, R84, 0xa, P3 ;  /* 0x0000000a5400780c */ /* 0x000fe40001f61670 */
[----:B------:R-:W-:Y:S02]  /*ca80*/  FMNMX.FTZ R9, R15, R34, !PT ;  /* 0x000000220f097209 */ /* 0x000fe40007810000 */
[----:B------:R-:W-:-:S02]  /*ca90*/  FSEL R19, R19, -INF , !P3 ;  /* 0xff80000013137808 */ /* 0x000fc40005800000 */
[----:B------:R-:W-:Y:S02]  /*caa0*/  FMNMX.FTZ R9, R18, R9, !PT ;  /* 0x0000000912097209 */ /* 0x000fe40007810000 */
[----:B------:R-:W-:Y:S02]  /*cab0*/  ISETP.GT.AND P3, PT, R83, 0x11, P2 ;  /* 0x000000115300780c */ /* 0x000fe40001764270 */
[----:B------:R-:W-:Y:S02]  /*cac0*/  FMNMX.FTZ R9, R20, R9, !PT ;  /* 0x0000000914097209 */ /* 0x000fe40007810000 */
[----:B------:R-:W-:Y:S02]  /*cad0*/  ISETP.LT.OR P3, PT, R84, 0x12, P3 ;  /* 0x000000125400780c */ /* 0x000fe40001f61670 */
[----:B------:R-:W-:Y:S02]  /*cae0*/  FMNMX.FTZ R9, R22, R9, !PT ;  /* 0x0000000916097209 */ /* 0x000fe40007810000 */
[----:B------:R-:W-:-:S02]  /*caf0*/  FSEL R23, R23, -INF , !P3 ;  /* 0xff80000017177808 */ /* 0x000fc40005800000 */
[----:B------:R-:W-:Y:S02]  /*cb00*/  FMNMX.FTZ R9, R24, R9, !PT ;  /* 0x0000000918097209 */ /* 0x000fe40007810000 */
[C---:B------:R-:W-:Y:S02]  /*cb10*/  ISETP.GT.AND P3, PT, R83.reuse, 0x19, P2 ;  /* 0x000000195300780c */ /* 0x040fe40001764270 */
[----:B------:R-:W-:Y:S02]  /*cb20*/  FMNMX.FTZ R9, R26, R9, !PT ;  /* 0x000000091a097209 */ /* 0x000fe40007810000 */
[----:B------:R-:W-:Y:S02]  /*cb30*/  ISETP.LT.OR P3, PT, R84, 0x1a, P3 ;  /* 0x0000001a5400780c */ /* 0x000fe40001f61670 */
[----:B------:R-:W-:Y:S02]  /*cb40*/  FMNMX.FTZ R9, R28, R9, !PT ;  /* 0x000000091c097209 */ /* 0x000fe40007810000 */
[----:B------:R-:W-:-:S02]  /*cb50*/  ISETP.GT.AND P4, PT, R83, 0x1, P2 ;  /* 0x000000015300780c */ /* 0x000fc40001784270 */
[----:B------:R-:W-:Y:S02]  /*cb60*/  FMNMX.FTZ R9, R30, R9, !PT ;  /* 0x000000091e097209 */ /* 0x000fe40007810000 */
[----:B------:R-:W-:Y:S02]  /*cb70*/  FSEL R27, R27, -INF , !P3 ;  /* 0xff8000001b1b7808 */ /* 0x000fe40005800000 */
        /* <DEDUP_REMOVED lines=11> */
[----:B------:R-:W-:Y:S02]  /*cc30*/  FSEL R31, R31, -INF , !P3 ;  /* 0xff8000001f1f7808 */ /* 0x000fe40005800000 */
[----:B------:R-:W-:Y:S02]  /*cc40*/  FMNMX.FTZ R34, R48, R9, !PT ;  /* 0x0000000930227209 */ /* 0x000fe40007810000 */
[----:B------:R-:W-:Y:S02]  /*cc50*/  ISETP.GT.AND P3, PT, R83, RZ, P2 ;  /* 0x000000ff5300720c */ /* 0x000fe40001764270 */
        /* <DEDUP_REMOVED lines=9> */
[----:B------:R-:W-:Y:S02]  /*ccf0*/  ISETP.GT.AND P4, PT, R83, 0x18, P2 ;  /* 0x000000185300780c */ /* 0x000fe40001784270 */
[----:B------:R-:W-:Y:S02]  /*cd00*/  FMNMX.FTZ R9, R60, R9, !PT ;  /* 0x000000093c097209 */ /* 0x000fe40007810000 */
[----:B------:R-:W-:Y:S02]  /*cd10*/  FSEL R81, R10, -INF , !P3 ;  /* 0xff8000000a517808 */ /* 0x000fe40005800000 */
[----:B------:R-:W-:Y:S02]  /*cd20*/  FMNMX.FTZ R9, R62, R9, !PT ;  /* 0x000000093e097209 */ /* 0x000fe40007810000 */
[----:B------:R-:W-:-:S02]  /*cd30*/  ISETP.LT.OR P6, PT, R84, 0x9, P6 ;  /* 0x000000095400780c */ /* 0x000fc400037c1670 */
[----:B------:R-:W-:Y:S02]  /*cd40*/  FMNMX.FTZ R34, R64, R9, !PT ;  /* 0x0000000940227209 */ /* 0x000fe40007810000 */
[----:B------:R-:W-:Y:S02]  /*cd50*/  ISETP.LT.OR P4, PT, R84, 0x19, P4 ;  /* 0x000000195400780c */ /* 0x000fe40002781670 */
[----:B------:R-:W-:Y:S02]  /*cd60*/  FMNMX.FTZ R9, R65, R34, !PT ;  /* 0x0000002241097209 */ /* 0x000fe40007810000 */
[----:B------:R-:W-:Y:S02]  /*cd70*/  FMNMX.FTZ R85, R81, R12, !PT ;  /* 0x0000000c51557209 */ /* 0x000fe40007810000 */
[----:B------:R-:W-:Y:S02]  /*cd80*/  FMNMX.FTZ R9, R66, R9, !PT ;  /* 0x0000000942097209 */ /* 0x000fe40007810000 */
[----:B------:R-:W-:-:S02]  /*cd90*/  FSEL R16, R16, -INF , !P6 ;  /* 0xff80000010107808 */ /* 0x000fc40007000000 */
[----:B------:R-:W-:Y:S02]  /*cda0*/  FMNMX.FTZ R9, R70, R9, !PT ;  /* 0x0000000946097209 */ /* 0x000fe40007810000 */
[----:B------:R-:W-:Y:S02]  /*cdb0*/  FSEL R25, R25, -INF , !P4 ;  /* 0xff80000019197808 */ /* 0x000fe40006000000 */
[----:B------:R-:W-:Y:S02]  /*cdc0*/  FMNMX.FTZ R34, R72, R9, !PT ;  /* 0x0000000948227209 */ /* 0x000fe40007810000 */
[----:B------:R-:W-:Y:S02]  /*cdd0*/  FMNMX.FTZ R85, R14, R85, !PT ;  /* 0x000000550e557209 */ /* 0x000fe40007810000 */
[----:B------:R-:W-:Y:S02]  /*cde0*/  FMNMX.FTZ R34, R75, R34, !PT ;  /* 0x000000224b227209 */ /* 0x000fe40007810000 */
[----:B------:R-:W-:-:S02]  /*cdf0*/  ISETP.GT.AND P4, PT, R83, 0x20, P2 ;  /* 0x000000205300780c */ /* 0x000fc40001784270 */
[----:B------:R-:W-:Y:S02]  /*ce00*/  FMNMX.FTZ R34, R77, R34, !PT ;  /* 0x000000224d227209 */ /* 0x000fe40007810000 */
[----:B------:R-:W-:Y:S02]  /*ce10*/  FMNMX.FTZ R10, R16, R85, !PT ;  /* 0x00000055100a7209 */ /* 0x000fe40007810000 */
[----:B------:R-:W-:Y:S02]  /*ce20*/  FMNMX.FTZ R34, R79, R34, !PT ;  /* 0x000000224f227209 */ /* 0x000fe40007810000 */
[----:B------:R-:W-:Y:S02]  /*ce30*/  ISETP.LT.OR P4, PT, R84, 0x21, P4 ;  /* 0x000000215400780c */ /* 0x000fe40002781670 */
[----:B------:R-:W-:Y:S01]  /*ce40*/  FMNMX.FTZ R10, R19, R10, !PT ;  /* 0x0000000a130a7209 */ /* 0x000fe20007810000 */
[----:B------:R-:W0:Y:S01]  /*ce50*/  SHFL.BFLY PT, R9, R34, 0x2, 0x1f ;  /* 0x0c401f0022097f89 */ /* 0x000e2200000e0000 */
[----:B------:R-:W-:-:S02]  /*ce60*/  FSEL R29, R29, -INF , !P4 ;  /* 0xff8000001d1d7808 */ /* 0x000fc40006000000 */
[----:B------:R-:W-:Y:S02]  /*ce70*/  ISETP.GT.AND P4, PT, R83, 0x28, P2 ;  /* 0x000000285300780c */ /* 0x000fe40001784270 */
[----:B------:R-:W-:Y:S02]  /*ce80*/  FMNMX.FTZ R10, R21, R10, !PT ;  /* 0x0000000a150a7209 */ /* 0x000fe40007810000 */
[----:B------:R-:W-:Y:S02]  /*ce90*/  ISETP.LT.OR P4, PT, R84, 0x29, P4 ;  /* 0x000000295400780c */ /* 0x000fe40002781670 */
[----:B------:R-:W-:Y:S02]  /*cea0*/  FMNMX.FTZ R10, R23, R10, !PT ;  /* 0x0000000a170a7209 */ /* 0x000fe40007810000 */
[----:B------:R-:W-:Y:S02]  /*ceb0*/  FSEL R33, R33, -INF , !P4 ;  /* 0xff80000021217808 */ /* 0x000fe40006000000 */
[----:B------:R-:W-:-:S02]  /*cec0*/  ISETP.GT.AND P4, PT, R83, 0x29, P2 ;  /* 0x000000295300780c */ /* 0x000fc40001784270 */
[----:B------:R-:W-:Y:S02]  /*ced0*/  FMNMX.FTZ R10, R25, R10, !PT ;  /* 0x0000000a190a7209 */ /* 0x000fe40007810000 */
[----:B------:R-:W-:Y:S02]  /*cee0*/  ISETP.GT.AND P3, PT, R83, 0x30, P2 ;  /* 0x000000305300780c */ /* 0x000fe40001764270 */
[C---:B------:R-:W-:Y:S02]  /*cef0*/  ISETP.LT.OR P4, PT, R84.reuse, 0x2a, P4 ;  /* 0x0000002a5400780c */ /* 0x040fe40002781670 */
[----:B------:R-:W-:Y:S02]  /*cf00*/  FMNMX.FTZ R10, R27, R10, !PT ;  /* 0x0000000a1b0a7209 */ /* 0x000fe40007810000 */
[----:B------:R-:W-:Y:S02]  /*cf10*/  ISETP.LT.OR P3, PT, R84, 0x31, P3 ;  /* 0x000000315400780c */ /* 0x000fe40001f61670 */
[----:B0-----:R-:W-:-:S02]  /*cf20*/  FMNMX.FTZ R35, R34, R9, !PT ;  /* 0x0000000922237209 */ /* 0x001fc40007810000 */
[----:B------:R-:W-:Y:S02]  /*cf30*/  FSEL R37, R37, -INF , !P4 ;  /* 0xff80000025257808 */ /* 0x000fe40006000000 */
[----:B------:R-:W-:Y:S01]  /*cf40*/  ISETP.GT.AND P4, PT, R83, 0x31, P2 ;  /* 0x000000315300780c */ /* 0x000fe20001784270 */
[----:B------:R-:W0:Y:S01]  /*cf50*/  SHFL.BFLY PT, R74, R35, 0x1, 0x1f ;  /* 0x0c201f00234a7f89 */ /* 0x000e2200000e0000 */
[----:B------:R-:W-:Y:S02]  /*cf60*/  FMNMX.FTZ R10, R29, R10, !PT ;  /* 0x0000000a1d0a7209 */ /* 0x000fe40007810000 */
[----:B------:R-:W-:Y:S02]  /*cf70*/  ISETP.LT.OR P4, PT, R84, 0x32, P4 ;  /* 0x000000325400780c */ /* 0x000fe40002781670 */
[----:B------:R-:W-:Y:S02]  /*cf80*/  FMNMX.FTZ R10, R31, R10, !PT ;  /* 0x0000000a1f0a7209 */ /* 0x000fe40007810000 */
[----:B------:R-:W-:-:S02]  /*cf90*/  FSEL R41, R41, -INF , !P4 ;  /* 0xff80000029297808 */ /* 0x000fc40006000000 */
[----:B------:R-:W-:Y:S02]  /*cfa0*/  FMNMX.FTZ R10, R33, R10, !PT ;  /* 0x0000000a210a7209 */ /* 0x000fe40007810000 */
[----:B------:R-:W-:Y:S02]  /*cfb0*/  ISETP.GT.AND P4, PT, R83, 0x39, P2 ;  /* 0x000000395300780c */ /* 0x000fe40001784270 */
[----:B------:R-:W-:Y:S02]  /*cfc0*/  FMNMX.FTZ R87, R37, R10, !PT ;  /* 0x0000000a25577209 */ /* 0x000fe40007810000 */
[----:B------:R-:W-:-:S04]  /*cfd0*/  ISETP.LT.OR P4, PT, R84, 0x3a, P4 ;  /* 0x0000003a5400780c */ /* 0x000fc80002781670 */
[----:B------:R-:W-:Y:S02]  /*cfe0*/  FSEL R45, R45, -INF , !P4 ;  /* 0xff8000002d2d7808 */ /* 0x000fe40006000000 */
[----:B------:R-:W-:Y:S02]  /*cff0*/  ISETP.GT.AND P4, PT, R83, 0x41, P2 ;  /* 0x000000415300780c */ /* 0x000fe40001784270 */
[----:B0-----:R-:W-:Y:S01]  /*d000*/  FMNMX.FTZ R9, R35, R74, !PT ;  /* 0x0000004a23097209 */ /* 0x001fe20007810000 */
[----:B------:R-:W-:Y:S01]  /*d010*/  IMAD.U32 R74, RZ, RZ, UR10 ;  /* 0x0000000aff4a7e24 */ /* 0x000fe2000f8e00ff */
[----:B------:R-:W-:Y:S02]  /*d020*/  ISETP.LT.OR P4, PT, R84, 0x42, P4 ;  /* 0x000000425400780c */ /* 0x000fe40002781670 */
[C---:B------:R-:W-:Y:S01]  /*d030*/  FSETP.NEU.FTZ.AND P6, PT, R9.reuse, -INF , PT ;  /* 0xff8000000900780b */ /* 0x040fe20003fdd000 */
[----:B------:R-:W-:-:S05]  /*d040*/  FFMA.FTZ R35, R9, R74, -8 ;  /* 0xc100000009237423 */ /* 0x000fca000001004a */
[----:B------:R-:W-:-:S05]  /*d050*/  FSEL R35, R35, RZ, P6 ;  /* 0x000000ff23237208 */ /* 0x000fca0003000000 */
[--C-:B------:R-:W-:Y:S01]  /*d060*/  FFMA.FTZ R74, R22, UR10, -R35.reuse ;  /* 0x0000000a164a7c23 */ /* 0x100fe20008010823 */
[----:B------:R-:W-:Y:S01]  /*d070*/  FSEL R22, R39, -INF , !P3 ;  /* 0xff80000027167808 */ /* 0x000fe20005800000 */
[--C-:B------:R-:W-:Y:S01]  /*d080*/  FFMA.FTZ R85, R26, UR10, -R35.reuse ;  /* 0x0000000a1a557c23 */ /* 0x100fe20008010823 */
[----:B------:R-:W-:Y:S01]  /*d090*/  ISETP.GT.AND P3, PT, R83, 0x38, P2 ;  /* 0x000000385300780c */ /* 0x000fe20001764270 */
[--C-:B------:R-:W-:Y:S01]  /*d0a0*/  FFMA.FTZ R26, R28, UR10, -R35.reuse ;  /* 0x0000000a1c1a7c23 */ /* 0x100fe20008010823 */
[----:B------:R-:W-:Y:S01]  /*d0b0*/  FMNMX.FTZ R10, R22, R87, !PT ;  /* 0x00000057160a7209 */ /* 0x000fe20007810000 */
[----:B------:R0:W-:Y:S01]  /*d0c0*/  MUFU.EX2 R39, R74 ;  /* 0x0000004a00277308 */ /* 0x0001e20000000800 */
[----:B------:R-:W-:Y:S01]  /*d0d0*/  ISETP.LT.OR P3, PT, R84, 0x39, P3 ;  /* 0x000000395400780c */ /* 0x000fe20001f61670 */
[--C-:B------:R-:W-:Y:S01]  /*d0e0*/  FFMA.FTZ R40, R40, UR10, -R35.reuse ;  /* 0x0000000a28287c23 */ /* 0x100fe20008010823 */
[----:B------:R-:W-:Y:S01]  /*d0f0*/  FMNMX.FTZ R10, R41, R10, !PT ;  /* 0x0000000a290a7209 */ /* 0x000fe20007810000 */
[--C-:B------:R-:W-:Y:S01]  /*d100*/  FFMA.FTZ R139, R62, UR10, -R35.reuse ;  /* 0x0000000a3e8b7c23 */ /* 0x100fe20008010823 */
[----:B------:R-:W-:Y:S01]  /*d110*/  FSEL R43, R43, -INF , !P3 ;  /* 0xff8000002b2b7808 */ /* 0x000fe20005800000 */
[--C-:B------:R-:W-:Y:S01]  /*d120*/  FFMA.FTZ R44, R44, UR10, -R35.reuse ;  /* 0x0000000a2c2c7c23 */ /* 0x100fe20008010823 */
[----:B------:R-:W-:Y:S01]  /*d130*/  ISETP.GT.AND P3, PT, R83, 0x40, P2 ;  /* 0x000000405300780c */ /* 0x000fe20001764270 */
[--C-:B------:R-:W-:Y:S01]  /*d140*/  FFMA.FTZ R34, R80, UR10, -R35.reuse ;  /* 0x0000000a50227c23 */ /* 0x100fe20008010823 */
[----:B------:R-:W-:Y:S01]  /*d150*/  FMNMX.FTZ R10, R43, R10, !PT ;  /* 0x0000000a2b0a7209 */ /* 0x000fe20007810000 */
[--C-:B0-----:R-:W-:Y:S01]  /*d160*/  FFMA.FTZ R74, R30, UR10, -R35.reuse ;  /* 0x0000000a1e4a7c23 */ /* 0x101fe20008010823 */
[----:B------:R-:W-:Y:S01]  /*d170*/  ISETP.LT.OR P3, PT, R84, 0x41, P3 ;  /* 0x000000415400780c */ /* 0x000fe20001f61670 */
[--C-:B------:R-:W-:Y:S01]  /*d180*/  FFMA.FTZ R30, R32, UR10, -R35.reuse ;  /* 0x0000000a201e7c23 */ /* 0x100fe20008010823 */
[----:B------:R-:W-:Y:S01]  /*d190*/  FSEL R28, R47, -INF , !P4 ;  /* 0xff8000002f1c7808 */ /* 0x000fe20006000000 */
[--C-:B------:R-:W-:Y:S01]  /*d1a0*/  FFMA.FTZ R13, R13, UR10, -R35.reuse ;  /* 0x0000000a0d0d7c23 */ /* 0x100fe20008010823 */
[----:B------:R-:W-:Y:S01]  /*d1b0*/  FSEL R46, R46, -INF , !P3 ;  /* 0xff8000002e2e7808 */ /* 0x000fe20005800000 */
[----:B------:R0:W-:Y:S01]  /*d1c0*/  MUFU.EX2 R47, R74 ;  /* 0x0000004a002f7308 */ /* 0x0001e20000000800 */
[----:B------:R-:W-:Y:S01]  /*d1d0*/  ISETP.GT.AND P3, PT, R83, 0x48, P2 ;  /* 0x000000485300780c */ /* 0x000fe20001764270 */
[--C-:B------:R-:W-:Y:S01]  /*d1e0*/  FFMA.FTZ R15, R15, UR10, -R35.reuse ;  /* 0x0000000a0f0f7c23 */ /* 0x100fe20008010823 */
[----:B------:R-:W-:Y:S01]  /*d1f0*/  ISETP.GT.AND P4, PT, R83, 0x49, P2 ;  /* 0x000000495300780c */ /* 0x000fe20001784270 */
[--C-:B------:R-:W-:Y:S01]  /*d200*/  FFMA.FTZ R18, R18, UR10, -R35.reuse ;  /* 0x0000000a12127c23 */ /* 0x100fe20008010823 */
[----:B------:R-:W-:Y:S01]  /*d210*/  ISETP.LT.OR P3, PT, R84, 0x49, P3 ;  /* 0x000000495400780c */ /* 0x000fe20001f61670 */
[--C-:B------:R-:W-:Y:S01]  /*d220*/  FFMA.FTZ R20, R20, UR10, -R35.reuse ;  /* 0x0000000a14147c23 */ /* 0x100fe20008010823 */
[----:B------:R-:W-:Y:S01]  /*d230*/  FMNMX.FTZ R87, R45, R10, !PT ;  /* 0x0000000a2d577209 */ /* 0x000fe20007810000 */
[--C-:B------:R-:W-:Y:S01]  /*d240*/  FFMA.FTZ R24, R24, UR10, -R35.reuse ;  /* 0x0000000a18187c23 */ /* 0x100fe20008010823 */
[----:B------:R-:W-:Y:S01]  /*d250*/  FSEL R51, R51, -INF , !P3 ;  /* 0xff80000033337808 */ /* 0x000fe20005800000 */
[--C-:B0-----:R-:W-:Y:S01]  /*d260*/  FFMA.FTZ R74, R36, UR10, -R35.reuse ;  /* 0x0000000a244a7c23 */ /* 0x101fe20008010823 */
[----:B------:R-:W-:Y:S01]  /*d270*/  ISETP.GT.AND P3, PT, R83, 0x50, P2 ;  /* 0x000000505300780c */ /* 0x000fe20001764270 */
[--C-:B------:R-:W-:Y:S01]  /*d280*/  FFMA.FTZ R36, R38, UR10, -R35.reuse ;  /* 0x0000000a26247c23 */ /* 0x100fe20008010823 */
[----:B------:R-:W-:Y:S01]  /*d290*/  ISETP.LT.OR P4, PT, R84, 0x4a, P4 ;  /* 0x0000004a5400780c */ /* 0x000fe20002781670 */
[--C-:B------:R-:W-:Y:S01]  /*d2a0*/  FFMA.FTZ R38, R42, UR10, -R35.reuse ;  /* 0x0000000a2a267c23 */ /* 0x100fe20008010823 */
[----:B------:R-:W-:Y:S01]  /*d2b0*/  FMNMX.FTZ R87, R46, R87, !PT ;  /* 0x000000572e577209 */ /* 0x000fe20007810000 */
[--C-:B------:R-:W-:Y:S01]  /*d2c0*/  FFMA.FTZ R42, R48, UR10, -R35.reuse ;  /* 0x0000000a302a7c23 */ /* 0x100fe20008010823 */
[----:B------:R-:W-:Y:S01]  /*d2d0*/  ISETP.LT.OR P3, PT, R84, 0x51, P3 ;  /* 0x000000515400780c */ /* 0x000fe20001f61670 */
[--C-:B------:R-:W-:Y:S01]  /*d2e0*/  FFMA.FTZ R48, R56, UR10, -R35.reuse ;  /* 0x0000000a38307c23 */ /* 0x100fe20008010823 */
[----:B------:R-:W-:Y:S01]  /*d2f0*/  FSEL R52, R52, -INF , !P4 ;  /* 0xff80000034347808 */ /* 0x000fe20006000000 */
[--C-:B------:R-:W-:Y:S01]  /*d300*/  FFMA.FTZ R49, R49, UR10, -R35.reuse ;  /* 0x0000000a31317c23 */ /* 0x100fe20008010823 */
[----:B------:R-:W-:Y:S01]  /*d310*/  ISETP.GT.AND P4, PT, R83, 0x51, P2 ;  /* 0x000000515300780c */ /* 0x000fe20001784270 */
[--C-:B------:R-:W-:Y:S01]  /*d320*/  FFMA.FTZ R65, R65, UR10, -R35.reuse ;  /* 0x0000000a41417c23 */ /* 0x100fe20008010823 */
[----:B------:R-:W-:Y:S01]  /*d330*/  FMNMX.FTZ R10, R28, R87, !PT ;  /* 0x000000571c0a7209 */ /* 0x000fe20007810000 */
[--C-:B------:R-:W-:Y:S01]  /*d340*/  FFMA.FTZ R56, R66, UR10, -R35.reuse ;  /* 0x0000000a42387c23 */ /* 0x100fe20008010823 */
[----:B------:R-:W-:Y:S01]  /*d350*/  FSEL R32, R53, -INF , !P3 ;  /* 0xff80000035207808 */ /* 0x000fe20005800000 */
[----:B------:R0:W-:Y:S01]  /*d360*/  MUFU.EX2 R87, R40 ;  /* 0x0000002800577308 */ /* 0x0001e20000000800 */
[----:B------:R-:W-:Y:S01]  /*d370*/  ISETP.GT.AND P3, PT, R83, 0x58, P2 ;  /* 0x000000585300780c */ /* 0x000fe20001764270 */
[--C-:B------:R-:W-:Y:S01]  /*d380*/  FFMA.FTZ R75, R75, UR10, -R35.reuse ;  /* 0x0000000a4b4b7c23 */ /* 0x100fe20008010823 */
[----:B------:R-:W-:Y:S01]  /*d390*/  ISETP.LT.OR P4, PT, R84, 0x52, P4 ;  /* 0x000000525400780c */ /* 0x000fe20002781670 */
[----:B------:R-:W-:Y:S01]  /*d3a0*/  FFMA.FTZ R79, R79, UR10, -R35 ;  /* 0x0000000a4f4f7c23 */ /* 0x000fe20008010823 */
[----:B------:R-:W-:-:S02]  /*d3b0*/  FMNMX.FTZ R137, R51, R10, !PT ;  /* 0x0000000a33897209 */ /* 0x000fc40007810000 */
[----:B------:R-:W-:Y:S01]  /*d3c0*/  ISETP.LT.OR P3, PT, R84, 0x59, P3 ;  /* 0x000000595400780c */ /* 0x000fe20001f61670 */
[----:B------:R-:W-:Y:S01]  /*d3d0*/  MUFU.EX2 R53, R74 ;  /* 0x0000004a00357308 */ /* 0x000fe20000000800 */
[----:B------:R-:W-:Y:S02]  /*d3e0*/  FSEL R55, R55, -INF , !P4 ;  /* 0xff80000037377808 */ /* 0x000fe40006000000 */
[----:B------:R-:W-:Y:S02]  /*d3f0*/  FMNMX.FTZ R137, R52, R137, !PT ;  /* 0x0000008934897209 */ /* 0x000fe40007810000 */
[----:B------:R-:W-:Y:S02]  /*d400*/  ISETP.GT.AND P4, PT, R83, 0x59, P2 ;  /* 0x000000595300780c */ /* 0x000fe40001784270 */
[----:B------:R-:W-:Y:S01]  /*d410*/  FSEL R57, R57, -INF , !P3 ;  /* 0xff80000039397808 */ /* 0x000fe20005800000 */
[----:B------:R-:W-:Y:S01]  /*d420*/  MUFU.EX2 R34, R34 ;  /* 0x0000002200227308 */ /* 0x000fe20000000800 */
[----:B------:R-:W-:-:S02]  /*d430*/  FMNMX.FTZ R10, R32, R137, !PT ;  /* 0x00000089200a7209 */ /* 0x000fc40007810000 */
[----:B------:R-:W-:Y:S02]  /*d440*/  ISETP.GT.AND P3, PT, R83, 0x60, P2 ;  /* 0x000000605300780c */ /* 0x000fe40001764270 */
[C---:B------:R-:W-:Y:S02]  /*d450*/  ISETP.LT.OR P4, PT, R84.reuse, 0x5a, P4 ;  /* 0x0000005a5400780c */ /* 0x040fe40002781670 */
[----:B------:R-:W-:Y:S01]  /*d460*/  FMNMX.FTZ R10, R55, R10, !PT ;  /* 0x0000000a370a7209 */ /* 0x000fe20007810000 */
[----:B------:R-:W-:Y:S01]  /*d470*/  MUFU.EX2 R13, R13 ;  /* 0x0000000d000d7308 */ /* 0x000fe20000000800 */
[----:B------:R-:W-:Y:S02]  /*d480*/  ISETP.LT.OR P3, PT, R84, 0x61, P3 ;  /* 0x000000615400780c */ /* 0x000fe40001f61670 */
[----:B------:R-:W-:Y:S02]  /*d490*/  FSEL R59, R59, -INF , !P4 ;  /* 0xff8000003b3b7808 */ /* 0x000fe40006000000 */
[----:B------:R-:W-:-:S02]  /*d4a0*/  ISETP.GT.AND P4, PT, R83, 0x61, P2 ;  /* 0x000000615300780c */ /* 0x000fc40001784270 */
[----:B------:R-:W-:Y:S01]  /*d4b0*/  FMNMX.FTZ R10, R57, R10, !PT ;  /* 0x0000000a390a7209 */ /* 0x000fe20007810000 */
[----:B------:R-:W-:Y:S01]  /*d4c0*/  MUFU.EX2 R15, R15 ;  /* 0x0000000f000f7308 */ /* 0x000fe20000000800 */
[----:B------:R-:W-:Y:S02]  /*d4d0*/  FSEL R61, R61, -INF , !P3 ;  /* 0xff8000003d3d7808 */ /* 0x000fe40005800000 */
[----:B------:R-:W-:Y:S02]  /*d4e0*/  ISETP.GT.AND P3, PT, R83, 0x68, P2 ;  /* 0x000000685300780c */ /* 0x000fe40001764270 */
[C---:B------:R-:W-:Y:S02]  /*d4f0*/  ISETP.LT.OR P4, PT, R84.reuse, 0x62, P4 ;  /* 0x000000625400780c */ /* 0x040fe40002781670 */
[----:B------:R-:W-:Y:S01]  /*d500*/  FMNMX.FTZ R10, R59, R10, !PT ;  /* 0x0000000a3b0a7209 */ /* 0x000fe20007810000 */
[----:B------:R-:W-:Y:S01]  /*d510*/  MUFU.EX2 R18, R18 ;  /* 0x0000001200127308 */ /* 0x000fe20000000800 */
[----:B------:R-:W-:-:S02]  /*d520*/  ISETP.LT.OR P3, PT, R84, 0x69, P3 ;  /* 0x000000695400780c */ /* 0x000fc40001f61670 */
[----:B0-----:R-:W-:Y:S02]  /*d530*/  FSEL R40, R63, -INF , !P4 ;  /* 0xff8000003f287808 */ /* 0x001fe40006000000 */
[----:B------:R-:W-:Y:S02]  /*d540*/  ISETP.GT.AND P4, PT, R83, 0x69, P2 ;  /* 0x000000695300780c */ /* 0x000fe40001784270 */
[----:B------:R-:W-:Y:S01]  /*d550*/  FMNMX.FTZ R137, R61, R10, !PT ;  /* 0x0000000a3d897209 */ /* 0x000fe20007810000 */
[----:B------:R0:W-:Y:S01]  /*d560*/  MUFU.EX2 R63, R44 ;  /* 0x0000002c003f7308 */ /* 0x0001e20000000800 */
[----:B------:R-:W-:Y:S02]  /*d570*/  FSEL R67, R67, -INF , !P3 ;  /* 0xff80000043437808 */ /* 0x000fe40005800000 */
[----:B------:R-:W-:Y:S02]  /*d580*/  ISETP.GT.AND P3, PT, R83, 0x70, P2 ;  /* 0x000000705300780c */ /* 0x000fe40001764270 */
[----:B------:R-:W-:-:S02]  /*d590*/  ISETP.LT.OR P4, PT, R84, 0x6a, P4 ;  /* 0x0000006a5400780c */ /* 0x000fc40002781670 */
[----:B------:R-:W-:Y:S01]  /*d5a0*/  FMNMX.FTZ R10, R40, R137, !PT ;  /* 0x00000089280a7209 */ /* 0x000fe20007810000 */
[----:B------:R-:W-:Y:S01]  /*d5b0*/  MUFU.EX2 R20, R20 ;  /* 0x0000001400147308 */ /* 0x000fe20000000800 */
[----:B------:R-:W-:Y:S01]  /*d5c0*/  ISETP.LT.OR P3, PT, R84, 0x71, P3 ;  /* 0x000000715400780c */ /* 0x000fe20001f61670 */
[--C-:B0-----:R-:W-:Y:S01]  /*d5d0*/  FFMA.FTZ R44, R50, UR10, -R35.reuse ;  /* 0x0000000a322c7c23 */ /* 0x101fe20008010823 */
[----:B------:R-:W-:Y:S01]  /*d5e0*/  FSEL R68, R68, -INF , !P4 ;  /* 0xff80000044447808 */ /* 0x000fe20006000000 */
[--C-:B------:R-:W-:Y:S01]  /*d5f0*/  FFMA.FTZ R50, R60, UR10, -R35.reuse ;  /* 0x0000000a3c327c23 */ /* 0x100fe20008010823 */
[----:B------:R-:W-:Y:S01]  /*d600*/  ISETP.GT.AND P4, PT, R83, 0x71, P2 ;  /* 0x000000715300780c */ /* 0x000fe20001784270 */
[----:B------:R-:W-:Y:S01]  /*d610*/  FFMA.FTZ R60, R77, UR10, -R35 ;  /* 0x0000000a4d3c7c23 */ /* 0x000fe20008010823 */
[----:B------:R-:W-:Y:S01]  /*d620*/  FMNMX.FTZ R137, R67, R10, !PT ;  /* 0x0000000a43897209 */ /* 0x000fe20007810000 */
[----:B------:R-:W-:Y:S01]  /*d630*/  MUFU.EX2 R24, R24 ;  /* 0x0000001800187308 */ /* 0x000fe20000000800 */
[----:B------:R-:W-:-:S02]  /*d640*/  FSEL R69, R69, -INF , !P3 ;  /* 0xff80000045457808 */ /* 0x000fc40005800000 */
[C---:B------:R-:W-:Y:S02]  /*d650*/  ISETP.GT.AND P3, PT, R83.reuse, 0x78, P2 ;  /* 0x000000785300780c */ /* 0x040fe40001764270 */
[----:B------:R-:W-:Y:S02]  /*d660*/  ISETP.LT.OR P4, PT, R84, 0x72, P4 ;  /* 0x000000725400780c */ /* 0x000fe40002781670 */
[----:B------:R-:W-:Y:S01]  /*d670*/  FMNMX.FTZ R10, R68, R137, !PT ;  /* 0x00000089440a7209 */ /* 0x000fe20007810000 */
[----:B------:R-:W-:Y:S01]  /*d680*/  MUFU.EX2 R85, R85 ;  /* 0x0000005500557308 */ /* 0x000fe20000000800 */
[----:B------:R-:W-:Y:S01]  /*d690*/  ISETP.GT.AND P2, PT, R83, 0x79, P2 ;  /* 0x000000795300780c */ /* 0x000fe20001744270 */
[--C-:B------:R-:W-:Y:S01]  /*d6a0*/  FFMA.FTZ R83, R54, UR10, -R35.reuse ;  /* 0x0000000a36537c23 */ /* 0x100fe20008010823 */
[----:B------:R-:W-:Y:S01]  /*d6b0*/  ISETP.LT.OR P3, PT, R84, 0x79, P3 ;  /* 0x000000795400780c */ /* 0x000fe20001f61670 */
[----:B------:R-:W-:Y:S01]  /*d6c0*/  FFMA.FTZ R54, R64, UR10, -R35 ;  /* 0x0000000a40367c23 */ /* 0x000fe20008010823 */
[----:B------:R-:W-:-:S02]  /*d6d0*/  FSEL R71, R71, -INF , !P4 ;  /* 0xff80000047477808 */ /* 0x000fc40006000000 */
[----:B------:R-:W-:Y:S01]  /*d6e0*/  FMNMX.FTZ R10, R69, R10, !PT ;  /* 0x0000000a450a7209 */ /* 0x000fe20007810000 */
[----:B------:R-:W-:Y:S01]  /*d6f0*/  MUFU.EX2 R26, R26 ;  /* 0x0000001a001a7308 */ /* 0x000fe20000000800 */
[----:B------:R-:W-:Y:S02]  /*d700*/  ISETP.LT.OR P2, PT, R84, 0x7a, P2 ;  /* 0x0000007a5400780c */ /* 0x000fe40001741670 */
[----:B------:R-:W-:Y:S02]  /*d710*/  FSEL R73, R73, -INF , !P3 ;  /* 0xff80000049497808 */ /* 0x000fe40005800000 */
[----:B------:R-:W-:Y:S02]  /*d720*/  FMNMX.FTZ R10, R71, R10, !PT ;  /* 0x0000000a470a7209 */ /* 0x000fe40007810000 */
[----:B------:R-:W-:Y:S01]  /*d730*/  FSEL R76, R76, -INF , !P2 ;  /* 0xff8000004c4c7808 */ /* 0x000fe20005000000 */
[----:B------:R-:W-:Y:S01]  /*d740*/  MUFU.EX2 R30, R30 ;  /* 0x0000001e001e7308 */ /* 0x000fe20000000800 */
[----:B------:R-:W-:-:S02]  /*d750*/  FMNMX.FTZ R137, R73, R10, !PT ;  /* 0x0000000a49897209 */ /* 0x000fc40007810000 */
[----:B------:R-:W-:Y:S02]  /*d760*/  FSEL R64, R9, RZ, P6 ;  /* 0x000000ff09407208 */ /* 0x000fe40003000000 */
[----:B------:R-:W-:Y:S01]  /*d770*/  FMNMX.FTZ R10, R76, R137, !PT ;  /* 0x000000894c0a7209 */ /* 0x000fe20007810000 */
[--C-:B------:R-:W-:Y:S01]  /*d780*/  FFMA.FTZ R137, R58, UR10, -R35.reuse ;  /* 0x0000000a3a897c23 */ /* 0x100fe20008010823 */
[----:B------:R-:W-:-:S01]  /*d790*/  FFMA.FTZ R58, R72, UR10, -R35 ;  /* 0x0000000a483a7c23 */ /* 0x000fc20008010823 */
[----:B------:R-:W-:Y:S01]  /*d7a0*/  FADD.FTZ R64, -R64, R11 ;  /* 0x0000000b40407221 */ /* 0x000fe20000010100 */
[----:B------:R-:W-:Y:S01]  /*d7b0*/  MUFU.EX2 R36, R36 ;  /* 0x0000002400247308 */ /* 0x000fe20000000800 */
[----:B------:R-:W0:Y:S07]  /*d7c0*/  SHFL.BFLY PT, R141, R10, 0x2, 0x1f ;  /* 0x0c401f000a8d7f89 */ /* 0x000e2e00000e0000 */
[----:B------:R-:W-:Y:S08]  /*d7d0*/  MUFU.EX2 R38, R38 ;  /* 0x0000002600267308 */ /* 0x000ff00000000800 */
[----:B------:R-:W-:Y:S08]  /*d7e0*/  MUFU.EX2 R42, R42 ;  /* 0x0000002a002a7308 */ /* 0x000ff00000000800 */
[----:B------:R-:W-:Y:S01]  /*d7f0*/  MUFU.EX2 R49, R49 ;  /* 0x0000003100317308 */ /* 0x000fe20000000800 */
[----:B0-----:R-:W-:Y:S01]  /*d800*/  FMNMX.FTZ R62, R10, R141, !PT ;  /* 0x0000008d0a3e7209 */ /* 0x001fe20007810000 */
[----:B------:R-:W-:Y:S01]  /*d810*/  FFMA.FTZ R141, R70, UR10, -R35 ;  /* 0x0000000a468d7c23 */ /* 0x000fe20008010823 */
[----:B------:R-:W-:-:S03]  /*d820*/  IMAD.U32 R35, RZ, RZ, UR10 ;  /* 0x0000000aff237e24 */ /* 0x000fc6000f8e00ff */
[----:B------:R-:W0:Y:S02]  /*d830*/  SHFL.BFLY PT, R143, R62, 0x1, 0x1f ;  /* 0x0c201f003e8f7f89 */ /* 0x000e2400000e0000 */
[----:B------:R-:W-:Y:S08]  /*d840*/  MUFU.EX2 R44, R44 ;  /* 0x0000002c002c7308 */ /* 0x000ff00000000800 */
[----:B------:R-:W-:Y:S08]  /*d850*/  MUFU.EX2 R83, R83 ;  /* 0x0000005300537308 */ /* 0x000ff00000000800 */
[----:B------:R-:W-:Y:S01]  /*d860*/  MUFU.EX2 R48, R48 ;  /* 0x0000003000307308 */ /* 0x000fe20000000800 */
[----:B0-----:R-:W-:-:S07]  /*d870*/  FMNMX.FTZ R10, R62, R143, !PT ;  /* 0x0000008f3e0a7209 */ /* 0x001fce0007810000 */
[----:B------:R-:W-:Y:S01]  /*d880*/  MUFU.EX2 R137, R137 ;  /* 0x0000008900897308 */ /* 0x000fe20000000800 */
[C---:B------:R-:W-:Y:S01]  /*d890*/  FSETP.NEU.FTZ.AND P2, PT, R10.reuse, -INF , PT ;  /* 0xff8000000a00780b */ /* 0x040fe20003f5d000 */
[----:B------:R-:W-:Y:S01]  /*d8a0*/  FFMA.FTZ R62, R10, R35, -8 ;  /* 0xc10000000a3e7423 */ /* 0x000fe20000010023 */
[----:B------:R-:W-:-:S04]  /*d8b0*/  FMUL.FTZ R35, R64, UR10 ;  /* 0x0000000a40237c20 */ /* 0x000fc80008410000 */
[----:B------:R-:W-:Y:S01]  /*d8c0*/  FSEL R62, R62, RZ, P2 ;  /* 0x000000ff3e3e7208 */ /* 0x000fe20001000000 */
[----:B------:R-:W-:Y:S04]  /*d8d0*/  MUFU.EX2 R50, R50 ;  /* 0x0000003200327308 */ /* 0x000fe80000000800 */
[----:B------:R-:W-:-:S01]  /*d8e0*/  FFMA.FTZ R70, R31, UR10, -R62 ;  /* 0x0000000a1f467c23 */ /* 0x000fc2000801083e */
[----:B------:R-:W-:Y:S01]  /*d8f0*/  FSEL R31, R10, RZ, P2 ;  /* 0x000000ff0a1f7208 */ /* 0x000fe20001000000 */
[----:B------:R-:W-:-:S01]  /*d900*/  FFMA.FTZ R77, R81, UR10, -R62 ;  /* 0x0000000a514d7c23 */ /* 0x000fc2000801083e */
[--C-:B------:R-:W-:Y:S01]  /*d910*/  FFMA.FTZ R14, R14, UR10, -R62.reuse ;  /* 0x0000000a0e0e7c23 */ /* 0x100fe2000801083e */
[----:B------:R-:W0:Y:S01]  /*d920*/  MUFU.EX2 R35, R35 ;  /* 0x0000002300237308 */ /* 0x000e220000000800 */
[----:B------:R-:W-:-:S01]  /*d930*/  FFMA.FTZ R16, R16, UR10, -R62 ;  /* 0x0000000a10107c23 */ /* 0x000fc2000801083e */
[----:B------:R-:W-:Y:S01]  /*d940*/  FADD.FTZ R31, -R31, R12 ;  /* 0x0000000c1f1f7221 */ /* 0x000fe20000010100 */
        /* <DEDUP_REMOVED lines=23> */
[----:B------:R-:W-:-:S06]  /*dac0*/  FFMA.FTZ R73, R73, UR10, -R62 ;  /* 0x0000000a49497c23 */ /* 0x000fcc000801083e */
[----:B------:R-:W2:Y:S01]  /*dad0*/  MUFU.EX2 R16, R16 ;  /* 0x0000001000107308 */ /* 0x000ea20000000800 */
[----:B-1----:R-:W-:-:S01]  /*dae0*/  FFMA.FTZ R5, R74, R4, R77 ;  /* 0x000000044a057223 */ /* 0x002fc2000001004d */
[----:B------:R-:W-:Y:S01]  /*daf0*/  FADD.FTZ R4, R13, R46 ;  /* 0x0000002e0d047221 */ /* 0x000fe20000010000 */
[----:B------:R-:W-:-:S03]  /*db00*/  FFMA.FTZ R46, R52, UR10, -R62 ;  /* 0x0000000a342e7c23 */ /* 0x000fc6000801083e */
[----:B------:R-:W-:Y:S02]  /*db10*/  FADD.FTZ R41, R15, R4 ;  /* 0x000000040f297221 */ /* 0x000fe40000010000 */
[----:B------:R-:W1:Y:S01]  /*db20*/  MUFU.EX2 R19, R19 ;  /* 0x0000001300137308 */ /* 0x000e620000000800 */
[----:B0-----:R-:W-:-:S01]  /*db30*/  FADD.FTZ R5, R14, R5 ;  /* 0x000000050e057221 */ /* 0x001fc20000010000 */
[----:B------:R-:W-:-:S04]  /*db40*/  FADD.FTZ R41, R18, R41 ;  /* 0x0000002912297221 */ /* 0x000fc80000010000 */
[----:B------:R-:W-:Y:S01]  /*db50*/  FADD.FTZ R52, R20, R41 ;  /* 0x0000002914347221 */ /* 0x000fe20000010000 */
[----:B------:R-:W-:-:S01]  /*db60*/  FFMA.FTZ R41, R55, UR10, -R62 ;  /* 0x0000000a37297c23 */ /* 0x000fc2000801083e */
        /* <DEDUP_REMOVED lines=10> */
[----:B------:R1:W-:Y:S01]  /*dc10*/  MUFU.EX2 R12, R43 ;  /* 0x0000002b000c7308 */ /* 0x0003e20000000800 */
[----:B0-----:R-:W-:-:S07]  /*dc20*/  FADD.FTZ R4, R66, R5 ;  /* 0x0000000542047221 */ /* 0x001fce0000010000 */
[----:B------:R-:W0:Y:S01]  /*dc30*/  MUFU.EX2 R70, R70 ;  /* 0x0000004600467308 */ /* 0x000e220000000800 */
[----:B-1----:R-:W-:-:S01]  /*dc40*/  FADD.FTZ R43, R39, R52 ;  /* 0x00000034272b7221 */ /* 0x002fc20000010000 */
[----:B--2---:R-:W-:-:S03]  /*dc50*/  FADD.FTZ R5, R25, R4 ;  /* 0x0000000419057221 */ /* 0x004fc60000010000 */
[----:B------:R-:W-:Y:S01]  /*dc60*/  FADD.FTZ R52, R24, R43 ;  /* 0x0000002b18347221 */ /* 0x000fe20000010000 */
[----:B------:R-:W-:-:S02]  /*dc70*/  FFMA.FTZ R43, R57, UR10, -R62 ;  /* 0x0000000a392b7c23 */ /* 0x000fc4000801083e */
[----:B------:R-:W1:Y:S01]  /*dc80*/  MUFU.EX2 R27, R27 ;  /* 0x0000001b001b7308 */ /* 0x000e620000000800 */
[----:B------:R-:W-:-:S04]  /*dc90*/  FADD.FTZ R45, R85, R52 ;  /* 0x00000034552d7221 */ /* 0x000fc80000010000 */
[----:B------:R-:W-:-:S03]  /*dca0*/  FADD.FTZ R52, R26, R45 ;  /* 0x0000002d1a347221 */ /* 0x000fc60000010000 */
[----:B------:R-:W2:Y:S01]  /*dcb0*/  MUFU.EX2 R72, R72 ;  /* 0x0000004800487308 */ /* 0x000ea20000000800 */
[----:B------:R-:W-:-:S01]  /*dcc0*/  FADD.FTZ R45, R47, R52 ;  /* 0x000000342f2d7221 */ /* 0x000fc20000010000 */
[----:B0-----:R-:W-:Y:S01]  /*dcd0*/  FADD.FTZ R4, R70, R5 ;  /* 0x0000000546047221 */ /* 0x001fe20000010000 */
[----:B------:R-:W-:-:S02]  /*dce0*/  FFMA.FTZ R52, R59, UR10, -R62 ;  /* 0x0000000a3b347c23 */ /* 0x000fc4000801083e */
[----:B------:R-:W-:Y:S01]  /*dcf0*/  FADD.FTZ R78, R30, R45 ;  /* 0x0000002d1e4e7221 */ /* 0x000fe20000010000 */
[----:B------:R-:W-:-:S02]  /*dd00*/  FFMA.FTZ R45, R61, UR10, -R62 ;  /* 0x0000000a3d2d7c23 */ /* 0x000fc4000801083e */
        /* <DEDUP_REMOVED lines=12> */
[----:B------:R-:W-:-:S03]  /*ddd0*/  FADD.FTZ R5, R63, R4 ;  /* 0x000000043f057221 */ /* 0x000fc60000010000 */
[----:B------:R-:W-:Y:S01]  /*dde0*/  FADD.FTZ R78, R12, R51 ;  /* 0x000000330c4e7221 */ /* 0x000fe20000010000 */
[----:B------:R-:W-:-:S01]  /*ddf0*/  FADD.FTZ R4, R42, R5 ;  /* 0x000000052a047221 */ /* 0x000fc20000010000 */
[----:B------:R-:W-:Y:S01]  /*de00*/  FFMA.FTZ R51, R67, UR10, -R62 ;  /* 0x0000000a43337c23 */ /* 0x000fe2000801083e */
[----:B------:R-:W1:Y:S01]  /*de10*/  MUFU.EX2 R28, R28 ;  /* 0x0000001c001c7308 */ /* 0x000e620000000800 */
[----:B--2---:R-:W-:-:S01]  /*de20*/  FADD.FTZ R78, R31, R78 ;  /* 0x0000004e1f4e7221 */ /* 0x004fc20000010000 */
[----:B------:R-:W-:-:S06]  /*de30*/  FADD.FTZ R55, R49, R4 ;  /* 0x0000000431377221 */ /* 0x000fcc0000010000 */
[----:B------:R-:W2:Y:S01]  /*de40*/  MUFU.EX2 R37, R37 ;  /* 0x0000002500257308 */ /* 0x000ea20000000800 */
[----:B0-----:R-:W-:-:S01]  /*de50*/  FADD.FTZ R5, R33, R78 ;  /* 0x0000004e21057221 */ /* 0x001fc20000010000 */
[----:B------:R-:W-:Y:S01]  /*de60*/  FADD.FTZ R78, R44, R55 ;  /* 0x000000372c4e7221 */ /* 0x000fe20000010000 */
[----:B------:R-:W-:-:S03]  /*de70*/  FFMA.FTZ R55, R69, UR10, -R62 ;  /* 0x0000000a45377c23 */ /* 0x000fc6000801083e */
[----:B------:R-:W-:Y:S02]  /*de80*/  FADD.FTZ R57, R83, R78 ;  /* 0x0000004e53397221 */ /* 0x000fe40000010000 */
[----:B------:R-:W0:Y:S01]  /*de90*/  MUFU.EX2 R46, R46 ;  /* 0x0000002e002e7308 */ /* 0x000e220000000800 */
[----:B-1----:R-:W-:-:S07]  /*dea0*/  FADD.FTZ R4, R28, R5 ;  /* 0x000000051c047221 */ /* 0x002fce0000010000 */
[----:B------:R-:W1:Y:S01]  /*deb0*/  MUFU.EX2 R32, R32 ;  /* 0x0000002000207308 */ /* 0x000e620000000800 */
[----:B--2---:R-:W-:-:S01]  /*dec0*/  FADD.FTZ R5, R37, R4 ;  /* 0x0000000425057221 */ /* 0x004fc20000010000 */
[----:B------:R-:W-:-:S06]  /*ded0*/  FADD.FTZ R4, R48, R57 ;  /* 0x0000003930047221 */ /* 0x000fcc0000010000 */
[----:B------:R-:W2:Y:S01]  /*dee0*/  MUFU.EX2 R41, R41 ;  /* 0x0000002900297308 */ /* 0x000ea20000000800 */
[----:B0-----:R-:W-:-:S07]  /*def0*/  FADD.FTZ R5, R46, R5 ;  /* 0x000000052e057221 */ /* 0x001fce0000010000 */
[----:B------:R-:W0:Y:S01]  /*df00*/  MUFU.EX2 R43, R43 ;  /* 0x0000002b002b7308 */ /* 0x000e220000000800 */
[----:B-1----:R-:W-:-:S01]  /*df10*/  FADD.FTZ R78, R32, R5 ;  /* 0x00000005204e7221 */ /* 0x002fc20000010000 */
[----:B------:R-:W-:-:S04]  /*df20*/  FADD.FTZ R5, R137, R4 ;  /* 0x0000000489057221 */ /* 0x000fc80000010000 */
[----:B------:R-:W-:Y:S02]  /*df30*/  FADD.FTZ R80, R50, R5 ;  /* 0x0000000532507221 */ /* 0x000fe40000010000 */
        /* <DEDUP_REMOVED lines=38> */
[----:B--2---:R-:W-:-:S03]  /*e1a0*/  FADD.FTZ R5, R11, R4 ;  /* 0x000000040b057221 */ /* 0x004fc60000010000 */
[----:B0-----:R-:W-:Y:S01]  /*e1b0*/  FADD.FTZ R4, R62, R57 ;  /* 0x000000393e047221 */ /* 0x001fe20000010000 */
[----:B------:R-:W-:Y:S06]  /*e1c0*/  @!P0 BRA `(.L_x_753) ;  /* 0x0000000000048947 */ /* 0x000fec0003800000 */
[----:B------:R-:W-:Y:S01]  /*e1d0*/  BPT.TRAP 0x1 ;  /* 0x000000040000795c */ /* 0x000fe20000300000 */
.L_x_753:
        /* <DEDUP_REMOVED lines=90> */
.L_x_736:
[----:B------:R-:W-:Y:S06]  /*e780*/  BAR.ARV 0x8, 0x200 ;  /* 0x0208000000007b1d */ /* 0x000fec0000002000 */
[----:B------:R-:W-:Y:S05]  /*e790*/  @!P0 BRA `(.L_x_755) ;  /* 0x0000000000048947 */ /* 0x000fea0003800000 */
[----:B------:R-:W-:Y:S01]  /*e7a0*/  BPT.TRAP 0x1 ;  /* 0x000000040000795c */ /* 0x000fe20000300000 */
.L_x_755:
[----:B------:R-:W-:Y:S01]  /*e7b0*/  ULEA UR11, UR4, UR38, 0x3 ;  /* 0x00000026040b7291 */ /* 0x000fe2000f8e183f */
[----:B------:R-:W-:-:S05]  /*e7c0*/  IMAD.U32 R0, RZ, RZ, UR5 ;  /* 0x00000005ff007e24 */ /* 0x000fca000f8e00ff */
[----:B------:R-:W-:-:S04]  /*e7d0*/  SHF.L.U32 R0, R0, 0x1f, RZ ;  /* 0x0000001f00007819 */ /* 0x000fc800000006ff */
[----:B------:R0:W1:Y:S01]  /*e7e0*/  SYNCS.PHASECHK.TRANS64.TRYWAIT P1, [UR11+0x17050], R0 ;  /* 0x01705000ff0075a7 */ /* 0x000062000802014b */
[----:B------:R-:W-:Y:S05]  /*e7f0*/  @!P0 BRA `(.L_x_756) ;  /* 0x0000000000048947 */ /* 0x000fea0003800000 */
[----:B------:R-:W-:Y:S01]  /*e800*/  BPT.TRAP 0x1 ;  /* 0x000000040000795c */ /* 0x000fe20000300000 */
.L_x_756:
[----:B-1----:R-:W-:Y:S05]  /*e810*/  @P1 BRA `(.L_x_757) ;  /* 0x0000000000081947 */ /* 0x002fea0003800000 */
[----:B------:R-:W1:Y:S02]  /*e820*/  SYNCS.PHASECHK.TRANS64.TRYWAIT P1, [UR11+0x17050], R0 ;  /* 0x01705000ff0075a7 */ /* 0x000e64000802014b */
[----:B-1----:R-:W-:Y:S05]  /*e830*/  @!P1 BRA `(.L_x_758) ;  /* 0x00000064001c9947 */ /* 0x002fea0003800000 */
.L_x_757:
[----:B------:R-:W-:Y:S01]  /*e840*/  ULDC.64 UR12, c[0x0][0x9a0] ;  /* 0x00026800000c7ab9 */ /* 0x000fe20000000a00 */
[----:B------:R-:W-:Y:S01]  /*e850*/  UIADD3 UR38, UR38, 0x400, URZ ;  /* 0x0000040026267890 */ /* 0x000fe2000fffe03f */
[----:B------:R-:W-:Y:S01]  /*e860*/  WARPGROUP.ARRIVE ;  /* 0x00000000000079c5 */ /* 0x000fe20000000000 */
[----:B------:R-:W-:Y:S01]  /*e870*/  UISETP.NE.U32.AND UP0, UPT, UR12, URZ, UPT ;  /* 0x0000003f0c00728c */ /* 0x000fe2000bf05070 */
[----:B------:R-:W-:Y:S01]  /*e880*/  IMAD.MOV.U32 R6, RZ, RZ, 0x3f800000 ;  /* 0x3f800000ff067424 */ /* 0x000fe200078e00ff */
[----:B------:R-:W-:Y:S02]  /*e890*/  USHF.R.U32.HI UR38, URZ, 0x4, UR38 ;  /* 0x000000043f267899 */ /* 0x000fe40008011626 */
[----:B------:R-:W-:Y:S02]  /*e8a0*/  UISETP.NE.AND.EX UP0, UPT, UR13, URZ, UPT, UP0 ;  /* 0x0000003f0d00728c */ /* 0x000fe4000bf05300 */
[----:B------:R-:W-:Y:S01]  /*e8b0*/  ULOP3.LUT UR38, UR38, 0x3fff, URZ, 0xc0, !UPT ;  /* 0x00003fff26267892 */ /* 0x000fe2000f8ec03f */
[----:B------:R-:W-:-:S03]  /*e8c0*/  UMOV UR15, 0x40000040 ;  /* 0x40000040000f7882 */ /* 0x000fc60000000000 */
[----:B------:R-:W-:Y:S01]  /*e8d0*/  ULOP3.LUT UR38, UR38, 0x10000, URZ, 0xfc, !UPT ;  /* 0x0001000026267892 */ /* 0x000fe2000f8efc3f */
[----:B------:R-:W-:-:S04]  /*e8e0*/  PLOP3.LUT P1, PT, PT, PT, UP0, 0x80, 0x0 ;  /* 0x000000000000781c */ /* 0x000fc80003f2f008 */
[----:B------:R-:W-:Y:S01]  /*e8f0*/  @UP0 ULDC.64 UR8, c[0x0][0x9c8] ;  /* 0x0002720000080ab9 */ /* 0x000fe20000000a00 */
[----:B------:R-:W-:Y:S02]  /*e900*/  @UP0 USHF.R.S32.HI UR14, URZ, 0x1f, UR36 ;  /* 0x0000001f3f0e0899 */ /* 0x000fe40008011424 */
[----:B------:R-:W-:Y:S02]  /*e910*/  @UP0 UIMAD UR5, UR40, UR8, URZ ;  /* 0x00000008280502a4 */ /* 0x000fe4000f8e023f */
[----:B------:R-:W-:Y:S02]  /*e920*/  @UP0 UIMAD.WIDE.U32 UR6, UR39, UR8, URZ ;  /* 0x00000008270602a5 */ /* 0x000fe4000f8e003f */
[----:B------:R-:W-:Y:S01]  /*e930*/  UIMAD UR8, UR4, 0x300, UR38 ;  /* 0x00000300040878a4 */ /* 0x000fe2000f8e0226 */
[----:B------:R-:W-:Y:S01]  /*e940*/  @UP0 ULDC.64 UR16, c[0x0][0x9d0] ;  /* 0x0002740000100ab9 */ /* 0x000fe20000000a00 */
[----:B------:R-:W-:Y:S02]  /*e950*/  @UP0 UIMAD UR5, UR39, UR9, UR5 ;  /* 0x00000009270502a4 */ /* 0x000fe4000f8e0205 */
[----:B------:R-:W-:-:S02]  /*e960*/  @UP0 UIMAD UR4, UR14, UR16, URZ ;  /* 0x000000100e0402a4 */ /* 0x000fc4000f8e023f */
[----:B------:R-:W-:Y:S01]  /*e970*/  @UP0 UIADD3 UR5, UR7, UR5, URZ ;  /* 0x0000000507050290 */ /* 0x000fe2000fffe03f */
[----:B------:R-:W-:Y:S01]  /*e980*/  UMOV UR14, UR8 ;  /* 0x00000008000e7c82 */ /* 0x000fe20008000000 */
[----:B------:R-:W-:Y:S01]  /*e990*/  @UP0 UIMAD UR7, UR36, UR17, UR4 ;  /* 0x00000011240702a4 */ /* 0x000fe2000f8e0204 */
[----:B------:R-:W-:Y:S02]  /*e9a0*/  QGMMA.64x96x32.F32.E4M3.E4M3 R88, R148, gdesc[UR12], R88, gsb0 ;  /* 0x0160000c94587df3 */ /* 0x000fe40008000858 */
[----:B------:R-:W-:Y:S02]  /*e9b0*/  @UP0 UMOV UR4, UR6 ;  /* 0x0000000600040c82 */ /* 0x000fe40008000000 */
        /* <DEDUP_REMOVED lines=16> */
[----:B0-----:R-:W0:Y:S01]  /*eac0*/  SHFL.BFLY PT, R0, R5, 0x2, 0x1f ;  /* 0x0c401f0005007f89 */ /* 0x001e2200000e0000 */
[----:B------:R-:W-:-:S03]  /*ead0*/  UIADD3 UR8, UR8, 0x6, URZ ;  /* 0x0000000608087890 */ /* 0x000fc6000fffe03f */
[----:B------:R-:W3:Y:S01]  /*eae0*/  SHFL.BFLY PT, R7, R4, 0x2, 0x1f ;  /* 0x0c401f0004077f89 */ /* 0x000ee200000e0000 */
[----:B------:R-:W-:Y:S02]  /*eaf0*/  WARPGROUP.DEPBAR.LE gsb0, 0x0 ;  /* 0x00008000000079c5 */ /* 0x000fe40000010000 */
[----:B------:R-:W-:-:S06]  /*eb00*/  WARPGROUP.ARRIVE ;  /* 0x00000000000079c5 */ /* 0x000fcc0000000000 */
[----:B------:R-:W-:Y:S01]  /*eb10*/  QGMMA.64x96x32.F32.E4M3.E4M3 R88, R140, gdesc[UR4], R88, gsb0 ;  /* 0x016000048c587df3 */ /* 0x000fe20008000858 */
[----:B------:R-:W-:Y:S01]  /*eb20*/  UMOV UR6, UR8 ;  /* 0x0000000800067c82 */ /* 0x000fe20008000000 */
[----:B------:R-:W-:Y:S01]  /*eb30*/  UMOV UR7, 0x40000040 ;  /* 0x4000004000077882 */ /* 0x000fe20000000000 */
[----:B0-----:R-:W-:Y:S01]  /*eb40*/  FADD.FTZ R0, R0, R5 ;  /* 0x0000000500007221 */ /* 0x001fe20000010000 */
[----:B---3--:R-:W-:-:S04]  /*eb50*/  FADD.FTZ R7, R7, R4 ;  /* 0x0000000407077221 */ /* 0x008fc80000010000 */
[----:B-1----:R-:W0:Y:S04]  /*eb60*/  SHFL.BFLY PT, R3, R0, 0x1, 0x1f ;  /* 0x0c201f0000037f89 */ /* 0x002e2800000e0000 */
[----:B------:R-:W1:Y:S01]  /*eb70*/  SHFL.BFLY PT, R2, R7, 0x1, 0x1f ;  /* 0x0c201f0007027f89 */ /* 0x000e6200000e0000 */
        /* <DEDUP_REMOVED lines=24> */
[----:B------:R-:W-:Y:S01]  /*ed00*/  @P2 FFMA.FTZ R2, R4, R9, R5 ;  /* 0x0000000904022223 */ /* 0x000fe20000010005 */
[----:B------:R-:W-:Y:S02]  /*ed10*/  IMAD.MOV.U32 R0, RZ, RZ, -0x800000 ;  /* 0xff800000ff007424 */ /* 0x000fe400078e00ff */
[----:B------:R-:W-:Y:S01]  /*ed20*/  @P3 FFMA.FTZ R0, R14, R10, R11 ;  /* 0x0000000a0e003223 */ /* 0x000fe2000001000b */
[-C--:B--2---:R-:W-:Y:S01]  /*ed30*/  FMUL.FTZ R20, R3, R6.reuse ;  /* 0x0000000603147220 */ /* 0x084fe20000410000 */
[----:B---3--:R-:W-:Y:S01]  /*ed40*/  FMUL.FTZ R7, R7, R6 ;  /* 0x0000000607077220 */ /* 0x008fe20000410000 */
[----:B------:R-:W-:-:S02]  /*ed50*/  WARPGROUP.DEPBAR.LE gsb0, 0x0 ;  /* 0x00008000000079c5 */ /* 0x000fc40000010000 */
[----:B------:R-:W-:Y:S05]  /*ed60*/  @!P0 BRA `(.L_x_759) ;  /* 0x0000000000048947 */ /* 0x000fea0003800000 */
[----:B------:R-:W-:Y:S01]  /*ed70*/  BPT.TRAP 0x1 ;  /* 0x000000040000795c */ /* 0x000fe20000300000 */
.L_x_759:
        /* <DEDUP_REMOVED lines=52> */
.L_x_685:
[----:B------:R-:W-:Y:S05]  /*f0c0*/  @P0 BRA `(.L_x_760) ;  /* 0x0000001800ec0947 */ /* 0x000fea0003800000 */
[----:B------:R-:W0:Y:S01]  /*f0d0*/  S2R R9, SR_TID.X ;  /* 0x0000000000097919 */ /* 0x000e220000002100 */
[----:B------:R-:W-:Y:S01]  /*f0e0*/  ULDC.64 UR4, c[0x4][0x38] ;  /* 0x01000e0000047ab9 */ /* 0x000fe20000000a00 */
[----:B------:R-:W1:Y:S01]  /*f0f0*/  LDC R46, c[0x0][0xbe8] ;  /* 0x0002fa00ff2e7b82 */ /* 0x000e620000000800 */
[----:B------:R-:W-:Y:S01]  /*f100*/  ULDC.64 UR8, c[0x0][0xbd0] ;  /* 0x0002f40000087ab9 */ /* 0x000fe20000000a00 */
[----:B------:R-:W-:Y:S01]  /*f110*/  USHF.R.S32.HI UR7, URZ, 0x1f, UR36 ;  /* 0x0000001f3f077899 */ /* 0x000fe20008011424 */
[----:B------:R-:W-:-:S05]  /*f120*/  ULDC.64 UR10, c[0x0][0xb38] ;  /* 0x0002ce00000a7ab9 */ /* 0x000fca0000000a00 */
[----:B------:R-:W2:Y:S01]  /*f130*/  LDC R72, c[0x0][0xc50] ;  /* 0x00031400ff487b82 */ /* 0x000ea20000000800 */
[----:B0-----:R-:W-:-:S05]  /*f140*/  IMAD.SHL.U32 R7, R9, 0x4, RZ ;  /* 0x0000000409077824 */ /* 0x001fca00078e00ff */
[----:B------:R-:W-:Y:S02]  /*f150*/  LOP3.LUT R7, R7, 0xc, RZ, 0xc0, !PT ;  /* 0x0000000c07077812 */ /* 0x000fe400078ec0ff */
[----:B------:R-:W-:Y:S02]  /*f160*/  BAR.SYNC.DEFER_BLOCKING 0x1, 0x180 ;  /* 0x0046000000007b1d */ /* 0x000fe40000010000 */
[----:B------:R-:W-:-:S05]  /*f170*/  IADD3 R12, P0, R7, UR4, RZ ;  /* 0x00000004070c7c10 */ /* 0x000fca000ff1e0ff */
[----:B------:R-:W-:-:S05]  /*f180*/  IMAD.X R13, RZ, RZ, UR5, P0 ;  /* 0x00000005ff0d7e24 */ /* 0x000fca00080e06ff */
[----:B------:R0:W3:Y:S01]  /*f190*/  LDG.E.CONSTANT R12, desc[UR44][R12.64] ;  /* 0x0000002c0c0c7981 */ /* 0x0000e2000c1e9900 */
[----:B------:R-:W-:Y:S01]  /*f1a0*/  LOP3.LUT P0, R7, R9, 0x3, RZ, 0xc0, !PT ;  /* 0x0000000309077812 */ /* 0x000fe2000780c0ff */
[----:B------:R-:W-:Y:S01]  /*f1b0*/  UIMAD.WIDE.U32 UR4, UR36, UR8, URZ ;  /* 0x00000008240472a5 */ /* 0x000fe2000f8e003f */
[----:B-1----:R-:W-:Y:S01]  /*f1c0*/  ISETP.NE.AND P2, PT, R46, 0x1, PT ;  /* 0x000000012e00780c */ /* 0x002fe20003f45270 */
[----:B------:R-:W-:Y:S01]  /*f1d0*/  UIMAD UR6, UR7, UR8, URZ ;  /* 0x00000008070672a4 */ /* 0x000fe2000f8e023f */
[----:B------:R-:W-:Y:S01]  /*f1e0*/  ISETP.EQ.OR P0, PT, R7, 0x3, !P0 ;  /* 0x000000030700780c */ /* 0x000fe20004702670 */
[----:B------:R-:W-:Y:S01]  /*f1f0*/  UIMAD UR8, UR7, UR10, URZ ;  /* 0x0000000a070872a4 */ /* 0x000fe2000f8e023f */
[----:B------:R-:W-:Y:S01]  /*f200*/  BSSY B0, `(.L_x_761) ;  /* 0x0000145000007945 */ /* 0x000fe20003800000 */
[----:B------:R-:W-:Y:S01]  /*f210*/  IMAD.U32 R26, RZ, RZ, UR4 ;  /* 0x00000004ff1a7e24 */ /* 0x000fe2000f8e00ff */
[----:B------:R-:W-:Y:S01]  /*f220*/  SEL R73, R3, R4, P0 ;  /* 0x0000000403497207 */ /* 0x000fe20000000000 */
[----:B------:R-:W-:Y:S01]  /*f230*/  UIMAD UR9, UR36, UR9, UR6 ;  /* 0x00000009240972a4 */ /* 0x000fe2000f8e0206 */
[----:B------:R-:W-:Y:S01]  /*f240*/  SEL R3, R4, R3, P0 ;  /* 0x0000000304037207 */ /* 0x000fe20000000000 */
[----:B------:R-:W-:Y:S01]  /*f250*/  VIADD R4, R9, 0xffffff80 ;  /* 0xffffff8009047836 */ /* 0x000fe20000000000 */
[----:B------:R-:W-:Y:S01]  /*f260*/  SEL R55, R15, R6, P0 ;  /* 0x000000060f377207 */ /* 0x000fe20000000000 */
[----:B------:R-:W2:Y:S01]  /*f270*/  S2UR UR4, SR_CTAID.Y ;  /* 0x00000000000479c3 */ /* 0x000ea20000002600 */
[----:B------:R-:W-:Y:S01]  /*f280*/  SEL R15, R6, R15, P0 ;  /* 0x0000000f060f7207 */ /* 0x000fe20000000000 */
[----:B------:R-:W-:Y:S01]  /*f290*/  UIADD3 UR9, UR5, UR9, URZ ;  /* 0x0000000905097290 */ /* 0x000fe2000fffe03f */
[----:B------:R-:W-:Y:S01]  /*f2a0*/  SHF.R.S32.HI R23, RZ, 0x1f, R4 ;  /* 0x0000001fff177819 */ /* 0x000fe20000011404 */
[----:B------:R-:W-:Y:S01]  /*f2b0*/  UIMAD.WIDE.U32 UR6, UR36, UR10, URZ ;  /* 0x0000000a240672a5 */ /* 0x000fe2000f8e003f */
[----:B------:R-:W-:Y:S01]  /*f2c0*/  SEL R57, R5, R8, P0 ;  /* 0x0000000805397207 */ /* 0x000fe20000000000 */
[----:B------:R-:W-:Y:S01]  /*f2d0*/  UIMAD UR8, UR36, UR11, UR8 ;  /* 0x0000000b240872a4 */ /* 0x000fe2000f8e0208 */
[----:B------:R-:W-:Y:S01]  /*f2e0*/  LEA.HI R6, R23, R4, RZ, 0x7 ;  /* 0x0000000417067211 */ /* 0x000fe200078f38ff */
[----:B------:R-:W1:Y:S01]  /*f2f0*/  @P2 LDC R70, c[0x0][0xbec] ;  /* 0x0002fb00ff462b82 */ /* 0x000e620000000800 */
[----:B------:R-:W-:Y:S01]  /*f300*/  SEL R5, R8, R5, P0 ;  /* 0x0000000508057207 */ /* 0x000fe20000000000 */
[----:B------:R-:W-:Y:S01]  /*f310*/  UIADD3 UR8, UR7, UR8, URZ ;  /* 0x0000000807087290 */ /* 0x000fe2000fffe03f */
[----:B------:R-:W-:Y:S01]  /*f320*/  LOP3.LUT R7, R6, 0xffffff80, RZ, 0xc0, !PT ;  /* 0xffffff8006077812 */ /* 0x000fe200078ec0ff */
[----:B------:R-:W-:Y:S01]  /*f330*/  IMAD.U32 R35, RZ, RZ, UR7 ;  /* 0x00000007ff237e24 */ /* 0x000fe2000f8e00ff */
[----:B------:R-:W-:Y:S01]  /*f340*/  SEL R69, R47, R10, P0 ;  /* 0x0000000a2f457207 */ /* 0x000fe20000000000 */
[----:B------:R-:W-:Y:S01]  /*f350*/  IMAD.U32 R34, RZ, RZ, UR6 ;  /* 0x00000006ff227e24 */ /* 0x000fe2000f8e00ff */
[----:B------:R-:W-:Y:S01]  /*f360*/  LEA.HI R23, R23, R4, RZ, 0x2 ;  /* 0x0000000417177211 */ /* 0x000fe200078f10ff */
[----:B------:R-:W-:Y:S01]  /*f370*/  IMAD.IADD R40, R4, 0x1, -R7 ;  /* 0x0000000104287824 */ /* 0x000fe200078e0a07 */
[----:B------:R-:W-:Y:S01]  /*f380*/  SHF.R.S32.HI R8, RZ, 0x7, R6 ;  /* 0x00000007ff087819 */ /* 0x000fe20000011406 */
[----:B------:R-:W4:Y:S01]  /*f390*/  @P2 LDC R74, c[0x0][0xbec] ;  /* 0x0002fb00ff4a2b82 */ /* 0x000f220000000800 */
[----:B------:R-:W-:Y:S01]  /*f3a0*/  SEL R47, R10, R47, P0 ;  /* 0x0000002f0a2f7207 */ /* 0x000fe20000000000 */
[----:B------:R-:W-:Y:S01]  /*f3b0*/  IMAD.U32 R35, RZ, RZ, UR8 ;  /* 0x00000008ff237e24 */ /* 0x000fe2000f8e00ff */
[----:B------:R-:W-:Y:S01]  /*f3c0*/  SHF.R.S32.HI R25, RZ, 0x1f, R40 ;  /* 0x0000001fff197819 */ /* 0x000fe20000011428 */
[----:B------:R-:W-:Y:S01]  /*f3d0*/  IMAD.HI R6, R8, 0x55555556, RZ ;  /* 0x5555555608067827 */ /* 0x000fe200078e02ff */
[----:B------:R-:W-:Y:S01]  /*f3e0*/  LOP3.LUT R23, R23, 0xfffffffc, RZ, 0xc0, !PT ;  /* 0xfffffffc17177812 */ /* 0x000fe200078ec0ff */
[----:B------:R-:W-:Y:S01]  /*f3f0*/  ULDC.64 UR6, c[0x0][0xb48] ;  /* 0x0002d20000067ab9 */ /* 0x000fe20000000a00 */
[----:B------:R-:W-:-:S02]  /*f400*/  LEA.HI R10, R25, R40, RZ, 0x2 ;  /* 0x00000028190a7211 */ /* 0x000fc400078f10ff */
[----:B------:R-:W-:Y:S02]  /*f410*/  SEL R67, R51, R20, P0 ;  /* 0x0000001433437207 */ /* 0x000fe40000000000 */
[--C-:B------:R-:W-:Y:S02]  /*f420*/  SHF.R.S32.HI R16, RZ, 0x2, R10.reuse ;  /* 0x00000002ff107819 */ /* 0x100fe4000001140a */
[----:B------:R-:W-:Y:S02]  /*f430*/  SHF.R.S32.HI R27, RZ, 0x1f, R10 ;  /* 0x0000001fff1b7819 */ /* 0x000fe4000001140a */
[----:B------:R-:W-:Y:S01]  /*f440*/  SEL R51, R20, R51, P0 ;  /* 0x0000003314337207 */ /* 0x000fe20000000000 */
[----:B------:R-:W-:Y:S01]  /*f450*/  IMAD.IADD R20, R4, 0x1, -R23 ;  /* 0x0000000104147824 */ /* 0x000fe200078e0a17 */
[----:B------:R-:W-:Y:S02]  /*f460*/  LEA.HI R23, R6, R6, RZ, 0x1 ;  /* 0x0000000606177211 */ /* 0x000fe400078f08ff */
[----:B------:R-:W-:Y:S01]  /*f470*/  LEA.HI R27, R27, R16, RZ, 0x3 ;  /* 0x000000101b1b7211 */ /* 0x000fe200078f18ff */
[----:B------:R-:W5:Y:S01]  /*f480*/  S2R R6, SR_CTAID.X ;  /* 0x0000000000067919 */ /* 0x000f620000002500 */
[----:B------:R-:W-:-:S02]  /*f490*/  SEL R61, R135, R134, P0 ;  /* 0x00000086873d7207 */ /* 0x000fc40000000000 */
[----:B------:R-:W-:Y:S01]  /*f4a0*/  LOP3.LUT R33, R27, 0xfffffff8, RZ, 0xc0, !PT ;  /* 0xfffffff81b217812 */ /* 0x000fe200078ec0ff */
[----:B------:R-:W-:Y:S01]  /*f4b0*/  IMAD R27, R23, -0x3, R8 ;  /* 0xfffffffd171b7824 */ /* 0x000fe200078e0208 */
[----:B------:R-:W-:Y:S02]  /*f4c0*/  LEA.HI R8, R20, R20, RZ, 0x1 ;  /* 0x0000001414087211 */ /* 0x000fe400078f08ff */
[----:B------:R-:W-:Y:S01]  /*f4d0*/  SEL R31, R98, R99, P0 ;  /* 0x00000063621f7207 */ /* 0x000fe20000000000 */
[----:B------:R-:W-:Y:S01]  /*f4e0*/  IMAD.IADD R4, R16, 0x1, -R33 ;  /* 0x0000000110047824 */ /* 0x000fe200078e0a21 */
[----:B------:R-:W-:Y:S02]  /*f4f0*/  LOP3.LUT R33, R8, 0x1ffffffe, RZ, 0xc0, !PT ;  /* 0x1ffffffe08217812 */ /* 0x000fe400078ec0ff */
[----:B------:R-:W-:Y:S02]  /*f500*/  SEL R21, R110, R111, P0 ;  /* 0x0000006f6e157207 */ /* 0x000fe40000000000 */
[----:B------:R-:W-:Y:S01]  /*f510*/  SEL R19, R14, R93, P0 ;  /* 0x0000005d0e137207 */ /* 0x000fe20000000000 */
[----:B------:R-:W-:Y:S01]  /*f520*/  IMAD.IADD R45, R20, 0x1, -R33 ;  /* 0x00000001142d7824 */ /* 0x000fe200078e0a21 */
[----:B------:R-:W-:-:S02]  /*f530*/  SEL R33, R134, R135, P0 ;  /* 0x0000008786217207 */ /* 0x000fc40000000000 */
[----:B------:R-:W-:Y:S02]  /*f540*/  SEL R14, R93, R14, P0 ;  /* 0x0000000e5d0e7207 */ /* 0x000fe40000000000 */
[----:B------:R-:W-:Y:S02]  /*f550*/  LOP3.LUT R75, R10, 0x7ffffffc, RZ, 0xc0, !PT ;  /* 0x7ffffffc0a4b7812 */ /* 0x000fe400078ec0ff */
[----:B------:R-:W-:Y:S02]  /*f560*/  LEA.HI R25, R25, R40, RZ, 0x5 ;  /* 0x0000002819197211 */ /* 0x000fe400078f28ff */
[----:B------:R-:W-:Y:S02]  /*f570*/  SEL R59, R108, R109, P0 ;  /* 0x0000006d6c3b7207 */ /* 0x000fe40000000000 */
[----:B------:R-:W-:Y:S02]  /*f580*/  SEL R18, R109, R108, P0 ;  /* 0x0000006c6d127207 */ /* 0x000fe40000000000 */
[----:B------:R-:W-:-:S02]  /*f590*/  SHF.R.S32.HI R25, RZ, 0x5, R25 ;  /* 0x00000005ff197819 */ /* 0x000fc40000011419 */
[----:B------:R-:W-:Y:S02]  /*f5a0*/  SEL R43, R58, R117, P0 ;  /* 0x000000753a2b7207 */ /* 0x000fe40000000000 */
[----:B------:R-:W-:Y:S01]  /*f5b0*/  SEL R65, R104, R105, P0 ;  /* 0x0000006968417207 */ /* 0x000fe20000000000 */
[----:B------:R-:W-:Y:S01]  /*f5c0*/  IMAD R4, R25, 0x10, R4 ;  /* 0x0000001019047824 */ /* 0x000fe200078e0204 */
[----:B------:R-:W-:Y:S02]  /*f5d0*/  SEL R17, R113, R112, P0 ;  /* 0x0000007071117207 */ /* 0x000fe40000000000 */
[----:B------:R-:W-:Y:S01]  /*f5e0*/  SEL R58, R117, R58, P0 ;  /* 0x0000003a753a7207 */ /* 0x000fe20000000000 */
[----:B------:R-:W-:Y:S01]  /*f5f0*/  IMAD R4, R27, 0x40, R4 ;  /* 0x000000401b047824 */ /* 0x000fe200078e0204 */
[----:B------:R-:W-:Y:S01]  /*f600*/  SEL R49, R124, R125, P0 ;  /* 0x0000007d7c317207 */ /* 0x000fe20000000000 */
[----:B------:R-:W-:Y:S01]  /*f610*/  IMAD.U32 R27, RZ, RZ, UR5 ;  /* 0x00000005ff1b7e24 */ /* 0x000fe2000f8e00ff */
[----:B------:R-:W-:Y:S01]  /*f620*/  SEL R53, R132, R133, P0 ;  /* 0x0000008584357207 */ /* 0x000fe20000000000 */
[--C-:B------:R-:W-:Y:S01]  /*f630*/  IMAD R45, R45, 0x8, R4.reuse ;  /* 0x000000082d2d7824 */ /* 0x100fe200078e0204 */
[----:B------:R-:W-:Y:S01]  /*f640*/  SEL R29, R90, R91, P0 ;  /* 0x0000005b5a1d7207 */ /* 0x000fe20000000000 */
[----:B-----5:R-:W-:Y:S01]  /*f650*/  IMAD R54, R6, 0xc0, R4 ;  /* 0x000000c006367824 */ /* 0x020fe200078e0204 */
[----:B------:R-:W-:Y:S01]  /*f660*/  SEL R63, R94, R95, P0 ;  /* 0x0000005f5e3f7207 */ /* 0x000fe20000000000 */
[----:B------:R-:W-:Y:S01]  /*f670*/  IMAD R45, R6, 0xc0, R45 ;  /* 0x000000c0062d7824 */ /* 0x000fe200078e022d */
[----:B------:R-:W-:Y:S01]  /*f680*/  SEL R41, R102, R103, P0 ;  /* 0x0000006766297207 */ /* 0x000fe20000000000 */
[----:B------:R-:W-:Y:S01]  /*f690*/  IMAD.U32 R27, RZ, RZ, UR9 ;  /* 0x00000009ff1b7e24 */ /* 0x000fe2000f8e00ff */
[----:B------:R-:W-:Y:S01]  /*f6a0*/  SEL R11, R106, R107, P0 ;  /* 0x0000006b6a0b7207 */ /* 0x000fe20000000000 */
[----:B----4-:R-:W-:Y:S01]  /*f6b0*/  @P2 IMAD.HI.U32 R74, R45, R74, RZ ;  /* 0x0000004a2d4a2227 */ /* 0x010fe200078e00ff */
[----:B------:R-:W-:Y:S01]  /*f6c0*/  SEL R9, R114, R115, P0 ;  /* 0x0000007372097207 */ /* 0x000fe20000000000 */
[----:B------:R-:W-:Y:S01]  /*f6d0*/  ULDC.64 UR8, c[0x0][0xb28] ;  /* 0x0002ca0000087ab9 */ /* 0x000fe20000000a00 */
[----:B------:R-:W-:-:S02]  /*f6e0*/  SEL R39, R118, R119, P0 ;  /* 0x0000007776277207 */ /* 0x000fc40000000000 */
[----:B------:R-:W-:Y:S02]  /*f6f0*/  SEL R7, R122, R123, P0 ;  /* 0x0000007b7a077207 */ /* 0x000fe40000000000 */
[----:B------:R-:W-:Y:S02]  /*f700*/  SEL R37, R126, R127, P0 ;  /* 0x0000007f7e257207 */ /* 0x000fe40000000000 */
[----:B------:R-:W-:Y:S02]  /*f710*/  SEL R25, R130, R131, P0 ;  /* 0x0000008382197207 */ /* 0x000fe40000000000 */
[----:B------:R-:W-:Y:S02]  /*f720*/  SEL R23, R131, R130, P0 ;  /* 0x0000008283177207 */ /* 0x000fe40000000000 */
[----:B0-----:R-:W-:Y:S02]  /*f730*/  SEL R13, R105, R104, P0 ;  /* 0x00000068690d7207 */ /* 0x001fe40000000000 */
        /* <DEDUP_REMOVED lines=13> */
[C---:B------:R-:W-:Y:S01]  /*f810*/  LOP3.LUT P1, RZ, R40.reuse, 0x3, RZ, 0xc0, !PT ;  /* 0x0000000328ff7812 */ /* 0x040fe2000782c0ff */
[----:B------:R-:W-:Y:S01]  /*f820*/  IMAD.IADD R40, R40, 0x1, -R75 ;  /* 0x0000000128287824 */ /* 0x000fe200078e0a4b */
[----:B---3--:R-:W-:Y:S01]  /*f830*/  LOP3.LUT R44, R12, 0x2, RZ, 0x3c, !PT ;  /* 0x000000020c2c7812 */ /* 0x008fe200078e3cff */
[----:B------:R-:W-:Y:S04]  /*f840*/  SHFL.IDX PT, R60, R33, R12, 0x1c1f ;  /* 0x001c1f0c213c7589 */ /* 0x000fe800000e0000 */
[----:B------:R-:W0:Y:S04]  /*f850*/  SHFL.IDX PT, R61, R61, R44, 0x1c1f ;  /* 0x001c1f2c3d3d7589 */ /* 0x000e2800000e0000 */
[----:B------:R3:W-:Y:S04]  /*f860*/  SHFL.IDX PT, R24, R31, R12, 0x1c1f ;  /* 0x001c1f0c1f187589 */ /* 0x0007e800000e0000 */
[----:B------:R-:W-:Y:S04]  /*f870*/  SHFL.IDX PT, R10, R21, R12, 0x1c1f ;  /* 0x001c1f0c150a7589 */ /* 0x000fe800000e0000 */
[----:B------:R-:W-:Y:S01]  /*f880*/  SHFL.IDX PT, R20, R73, R12, 0x1c1f ;  /* 0x001c1f0c49147589 */ /* 0x000fe200000e0000 */
[----:B---3--:R-:W3:Y:S03]  /*f890*/  LDC.64 R30, c[0x0][0xbd8] ;  /* 0x0002f600ff1e7b82 */ /* 0x008ee60000000a00 */
[----:B------:R0:W-:Y:S04]  /*f8a0*/  SHFL.IDX PT, R21, R3, R44, 0x1c1f ;  /* 0x001c1f2c03157589 */ /* 0x0001e800000e0000 */
[----:B------:R-:W-:Y:S04]  /*f8b0*/  SHFL.IDX PT, R19, R19, R12, 0x1c1f ;  /* 0x001c1f0c13137589 */ /* 0x000fe800000e0000 */
[----:B------:R-:W-:Y:S01]  /*f8c0*/  SHFL.IDX PT, R14, R14, R44, 0x1c1f ;  /* 0x001c1f2c0e0e7589 */ /* 0x000fe200000e0000 */
[----:B0-----:R-:W-:-:S03]  /*f8d0*/  SEL R3, R61, R60, P0 ;  /* 0x0000003c3d037207 */ /* 0x001fc60000000000 */
[----:B------:R-:W-:Y:S04]  /*f8e0*/  SHFL.IDX PT, R57, R57, R12, 0x1c1f ;  /* 0x001c1f0c39397589 */ /* 0x000fe800000e0000 */
[----:B------:R0:W4:Y:S04]  /*f8f0*/  SHFL.IDX PT, R62, R5, R44, 0x1c1f ;  /* 0x001c1f2c053e7589 */ /* 0x00012800000e0000 */
[----:B------:R-:W-:Y:S04]  /*f900*/  SHFL.IDX PT, R59, R59, R12, 0x1c1f ;  /* 0x001c1f0c3b3b7589 */ /* 0x000fe800000e0000 */
[----:B------:R4:W-:Y:S01]  /*f910*/  SHFL.IDX PT, R66, R18, R44, 0x1c1f ;  /* 0x001c1f2c12427589 */ /* 0x0009e200000e0000 */
[----:B0-----:R-:W-:-:S03]  /*f920*/  SEL R5, R60, R61, P0 ;  /* 0x0000003d3c057207 */ /* 0x001fc60000000000 */
[----:B------:R-:W-:Y:S01]  /*f930*/  SHFL.IDX PT, R55, R55, R12, 0x1c1f ;  /* 0x001c1f0c37377589 */ /* 0x000fe200000e0000 */
[----:B------:R-:W0:Y:S03]  /*f940*/  LDC.64 R60, c[0x0][0xb40] ;  /* 0x0002d000ff3c7b82 */ /* 0x000e260000000a00 */
[----:B------:R-:W5:Y:S04]  /*f950*/  SHFL.IDX PT, R64, R15, R44, 0x1c1f ;  /* 0x001c1f2c0f407589 */ /* 0x000f6800000e0000 */
[----:B------:R2:W-:Y:S04]  /*f960*/  SHFL.IDX PT, R48, R69, R12, 0x1c1f ;  /* 0x001c1f0c45307589 */ /* 0x0005e800000e0000 */
[----:B------:R-:W-:Y:S01]  /*f970*/  SHFL.IDX PT, R52, R67, R12, 0x1c1f ;  /* 0x001c1f0c43347589 */ /* 0x000fe200000e0000 */
[----:B----4-:R-:W-:-:S03]  /*f980*/  SEL R18, R57, R62, P0 ;  /* 0x0000003e39127207 */ /* 0x010fc60000000000 */
[----:B------:R-:W-:Y:S01]  /*f990*/  SHFL.IDX PT, R16, R41, R12, 0x1c1f ;  /* 0x001c1f0c29107589 */ /* 0x000fe200000e0000 */
[----:B--2---:R-:W2:Y:S03]  /*f9a0*/  @P2 LDC R69, c[0x0][0xbf0] ;  /* 0x0002fc00ff452b82 */ /* 0x004ea60000000800 */
[----:B------:R-:W-:Y:S04]  /*f9b0*/  SHFL.IDX PT, R8, R39, R12, 0x1c1f ;  /* 0x001c1f0c27087589 */ /* 0x000fe800000e0000 */
[----:B------:R-:W-:Y:S01]  /*f9c0*/  SHFL.IDX PT, R4, R37, R12, 0x1c1f ;  /* 0x001c1f0c25047589 */ /* 0x000fe200000e0000 */
[----:B0-----:R-:W-:-:S03]  /*f9d0*/  IMAD.WIDE.U32 R34, R60, UR39, R34 ;  /* 0x000000273c227c25 */ /* 0x001fc6000f8e0022 */
[----:B------:R-:W-:Y:S01]  /*f9e0*/  SHFL.IDX PT, R6, R25, R12, 0x1c1f ;  /* 0x001c1f0c19067589 */ /* 0x000fe200000e0000 */
[----:B-----5:R-:W-:-:S03]  /*f9f0*/  SEL R15, R64, R55, P0 ;  /* 0x00000037400f7207 */ /* 0x020fc60000000000 */
[----:B------:R-:W-:Y:S04]  /*fa00*/  SHFL.IDX PT, R67, R17, R44, 0x1c1f ;  /* 0x001c1f2c11437589 */ /* 0x000fe800000e0000 */
[----:B------:R-:W-:Y:S04]  /*fa10*/  SHFL.IDX PT, R65, R65, R12, 0x1c1f ;  /* 0x001c1f0c41417589 */ /* 0x000fe800000e0000 */
        /* <DEDUP_REMOVED lines=9> */
[----:B------:R4:W-:Y:S04]  /*fab0*/  SHFL.IDX PT, R7, R7, R12, 0x1c1f ;  /* 0x001c1f0c07077589 */ /* 0x0009e800000e0000 */
[----:B------:R5:W1:Y:S04]  /*fac0*/  SHFL.IDX PT, R68, R13, R44, 0x1c1f ;  /* 0x001c1f2c0d447589 */ /* 0x000a6800000e0000 */
[----:B------:R-:W-:Y:S01]  /*fad0*/  SHFL.IDX PT, R58, R58, R44, 0x1c1f ;  /* 0x001c1f2c3a3a7589 */ /* 0x000fe200000e0000 */
[----:B----4-:R-:W-:-:S03]  /*fae0*/  SEL R12, R20, R21, P0 ;  /* 0x00000015140c7207 */ /* 0x010fc60000000000 */
[----:B------:R-:W-:Y:S01]  /*faf0*/  SHFL.IDX PT, R50, R125, R44, 0x1c1f ;  /* 0x001c1f2c7d327589 */ /* 0x000fe200000e0000 */
[----:B------:R-:W-:Y:S02]  /*fb00*/  SEL R20, R21, R20, P0 ;  /* 0x0000001415147207 */ /* 0x000fe40000000000 */
[----:B-----5:R-:W-:Y:S01]  /*fb10*/  SEL R13, R19, R14, P0 ;  /* 0x0000000e130d7207 */ /* 0x020fe20000000000 */
[----:B------:R-:W4:Y:S01]  /*fb20*/  SHFL.IDX PT, R47, R47, R44, 0x1c1f ;  /* 0x001c1f2c2f2f7589 */ /* 0x000f2200000e0000 */
[----:B------:R-:W-:Y:S02]  /*fb30*/  SEL R21, R14, R19, P0 ;  /* 0x000000130e157207 */ /* 0x000fe40000000000 */
[----:B------:R-:W-:Y:S01]  /*fb40*/  SEL R14, R62, R57, P0 ;  /* 0x000000393e0e7207 */ /* 0x000fe20000000000 */
[----:B------:R-:W-:Y:S01]  /*fb50*/  SHFL.IDX PT, R56, R133, R44, 0x1c1f ;  /* 0x001c1f2c85387589 */ /* 0x000fe200000e0000 */
[----:B---3--:R-:W-:Y:S01]  /*fb60*/  IMAD.WIDE.U32 R62, R30, UR39, R26 ;  /* 0x000000271e3e7c25 */ /* 0x008fe2000f8e001a */
[----:B------:R-:W-:-:S02]  /*fb70*/  SEL R27, R59, R66, P0 ;  /* 0x000000423b1b7207 */ /* 0x000fc40000000000 */
[----:B------:R-:W3:Y:S01]  /*fb80*/  SHFL.IDX PT, R51, R51, R44, 0x1c1f ;  /* 0x001c1f2c33337589 */ /* 0x000ee200000e0000 */
[----:B------:R-:W-:Y:S01]  /*fb90*/  IMAD R57, RZ, RZ, -UR36 ;  /* 0x80000024ff397e24 */ /* 0x000fe2000f8e02ff */
[----:B------:R-:W-:Y:S01]  /*fba0*/  SEL R19, R55, R64, P0 ;  /* 0x0000004037137207 */ /* 0x000fe20000000000 */
[----:B------:R-:W-:Y:S01]  /*fbb0*/  IMAD R64, R60, UR40, RZ ;  /* 0x000000283c407c24 */ /* 0x000fe2000f8e02ff */
[----:B------:R-:W-:Y:S01]  /*fbc0*/  SHFL.IDX PT, R41, R95, R44, 0x1c1f ;  /* 0x001c1f2c5f297589 */ /* 0x000fe200000e0000 */
[----:B------:R-:W-:Y:S01]  /*fbd0*/  IMAD.MOV.U32 R55, RZ, RZ, R45 ;  /* 0x000000ffff377224 */ /* 0x000fe200078e002d */
[----:B-1----:R-:W-:Y:S01]  /*fbe0*/  SEL R26, R65, R68, P0 ;  /* 0x00000044411a7207 */ /* 0x002fe20000000000 */
[----:B------:R-:W-:Y:S01]  /*fbf0*/  IMAD R61, R61, UR39, R64 ;  /* 0x000000273d3d7c24 */ /* 0x000fe2000f8e0240 */
[----:B------:R-:W-:Y:S01]  /*fc00*/  SHFL.IDX PT, R38, R91, R44, 0x1c1f ;  /* 0x001c1f2c5b267589 */ /* 0x000fe200000e0000 */
[----:B------:R-:W-:Y:S02]  /*fc10*/  IMAD.MOV.U32 R60, RZ, RZ, R34 ;  /* 0x000000ffff3c7224 */ /* 0x000fe400078e0022 */
[----:B------:R-:W-:Y:S01]  /*fc20*/  IMAD.IADD R61, R35, 0x1, R61 ;  /* 0x00000001233d7824 */ /* 0x000fe200078e023d */
        /* <DEDUP_REMOVED lines=8> */
[----:B------:R1:W-:Y:S02]  /*fcb0*/  SHFL.IDX PT, R23, R23, R44, 0x1c1f ;  /* 0x001c1f2c17177589 */ /* 0x0003e400000e0000 */
[----:B-1----:R-:W-:Y:S01]  /*fcc0*/  IMAD R44, R30, UR40, RZ ;  /* 0x000000281e2c7c24 */ /* 0x002fe2000f8e02ff */
[----:B------:R-:W-:-:S03]  /*fcd0*/  SEL R30, R68, R65, P0 ;  /* 0x00000041441e7207 */ /* 0x000fc60000000000 */
[----:B------:R-:W-:Y:S02]  /*fce0*/  IMAD R31, R31, UR39, R44 ;  /* 0x000000271f1f7c24 */ /* 0x000fe4000f8e022c */
[----:B------:R-:W-:-:S04]  /*fcf0*/  @P2 IMAD.HI.U32 R44, R45, R70, RZ ;  /* 0x000000462d2c2227 */ /* 0x000fc800078e00ff */
[----:B------:R-:W-:Y:S01]  /*fd00*/  IMAD.IADD R63, R63, 0x1, R31 ;  /* 0x000000013f3f7824 */ /* 0x000fe200078e021f */
[----:B------:R-:W-:Y:S01]  /*fd10*/  SEL R31, R66, R59, P0 ;  /* 0x0000003b421f7207 */ /* 0x000fe20000000000 */
[----:B------:R-:W-:Y:S01]  /*fd20*/  IMAD R59, R72, R57, UR4 ;  /* 0x00000004483b7e24 */ /* 0x000fe2000f8e0239 */
[----:B--2---:R-:W-:Y:S01]  /*fd30*/  @P2 SHF.R.U32.HI R55, RZ, R69, R44 ;  /* 0x00000045ff372219 */ /* 0x004fe2000001162c */
[----:B------:R-:W-:Y:S01]  /*fd40*/  ULDC.64 UR4, c[0x0][0xbe0] ;  /* 0x0002f80000047ab9 */ /* 0x000fe20000000a00 */
[----:B------:R-:W-:Y:S01]  /*fd50*/  IMAD.MOV.U32 R57, RZ, RZ, R45 ;  /* 0x000000ffff397224 */ /* 0x000fe200078e002d */
[----:B0-----:R-:W-:Y:S01]  /*fd60*/  @P2 SHF.R.U32.HI R57, RZ, R71, R74 ;  /* 0x00000047ff392219 */ /* 0x001fe2000001164a */
[----:B------:R-:W-:Y:S01]  /*fd70*/  IMAD.WIDE.U32 R60, R59, UR6, R60 ;  /* 0x000000063b3c7c25 */ /* 0x000fe2000f8e003c */
[----:B------:R-:W-:-:S05]  /*fd80*/  SHF.R.S32.HI R44, RZ, 0x1f, R59 ;  /* 0x0000001fff2c7819 */ /* 0x000fca000001143b */
[C---:B------:R-:W-:Y:S02]  /*fd90*/  IMAD R35, R44.reuse, UR4, RZ ;  /* 0x000000042c237c24 */ /* 0x040fe4000f8e02ff */
[----:B------:R-:W-:Y:S02]  /*fda0*/  IMAD R44, R44, UR6, RZ ;  /* 0x000000062c2c7c24 */ /* 0x000fe4000f8e02ff */
[C---:B------:R-:W-:Y:S02]  /*fdb0*/  IMAD R64, R59.reuse, UR5, R35 ;  /* 0x000000053b407c24 */ /* 0x040fe4000f8e0223 */
[----:B------:R-:W-:Y:S01]  /*fdc0*/  IMAD.WIDE.U32 R34, R59, UR4, R62 ;  /* 0x000000043b227c25 */ /* 0x000fe2000f8e003e */
[----:B------:R-:W-:-:S03]  /*fdd0*/  ULDC.64 UR4, c[0x0][0xb30] ;  /* 0x0002cc0000047ab9 */ /* 0x000fc60000000a00 */
[----:B------:R-:W-:Y:S01]  /*fde0*/  IMAD R63, R59, UR7, R44 ;  /* 0x000000073b3f7c24 */ /* 0x000fe2000f8e022c */
[----:B------:R-:W-:Y:S01]  /*fdf0*/  SHF.R.S32.HI R59, RZ, 0x1f, R55 ;  /* 0x0000001fff3b7819 */ /* 0x000fe20000011437 */
[----:B------:R-:W-:Y:S01]  /*fe00*/  IMAD.MOV R62, RZ, RZ, -R57 ;  /* 0x000000ffff3e7224 */ /* 0x000fe200078e0a39 */
[----:B------:R-:W-:Y:S01]  /*fe10*/  IADD3 R34, P2, R55, R34, RZ ;  /* 0x0000002237227210 */ /* 0x000fe20007f5e0ff */
[----:B------:R-:W-:Y:S01]  /*fe20*/  IMAD.MOV R55, RZ, RZ, -R55 ;  /* 0x000000ffff377224 */ /* 0x000fe200078e0a37 */
[----:B------:R-:W-:Y:S01]  /*fe30*/  SHF.R.S32.HI R44, RZ, 0x1f, R57 ;  /* 0x0000001fff2c7819 */ /* 0x000fe20000011439 */
[----:B------:R-:W-:Y:S01]  /*fe40*/  IMAD.IADD R61, R61, 0x1, R63 ;  /* 0x000000013d3d7824 */ /* 0x000fe200078e023f */
[----:B------:R-:W-:Y:S01]  /*fe50*/  IADD3.X R35, R59, R35, R64, P2, !PT ;  /* 0x000000233b237210 */ /* 0x000fe200017fe440 */
[----:B------:R-:W-:Y:S01]  /*fe60*/  IMAD R55, R46, R55, R45 ;  /* 0x000000372e377224 */ /* 0x000fe200078e022d */
[----:B------:R-:W-:Y:S01]  /*fe70*/  ULDC.64 UR6, c[0x0][0xbc8] ;  /* 0x0002f20000067ab9 */ /* 0x000fe20000000a00 */
[----:B------:R-:W-:-:S02]  /*fe80*/  IMAD R44, R44, UR4, RZ ;  /* 0x000000042c2c7c24 */ /* 0x000fc4000f8e02ff */
[----:B------:R-:W-:Y:S02]  /*fe90*/  IMAD R59, R46, R62, R45 ;  /* 0x0000003e2e3b7224 */ /* 0x000fe400078e022d */
[C---:B------:R-:W-:Y:S01]  /*fea0*/  IMAD R63, R57.reuse, UR5, R44 ;  /* 0x00000005393f7c24 */ /* 0x040fe2000f8e022c */
[----:B------:R-:W-:Y:S01]  /*feb0*/  SHF.R.S32.HI R44, RZ, 0x1f, R55 ;  /* 0x0000001fff2c7819 */ /* 0x000fe20000011437 */
[----:B------:R-:W-:Y:S01]  /*fec0*/  IMAD.WIDE.U32 R60, R57, UR4, R60 ;  /* 0x00000004393c7c25 */ /* 0x000fe2000f8e003c */
[----:B------:R-:W-:Y:S01]  /*fed0*/  SHF.R.S32.HI R45, RZ, 0x1f, R59 ;  /* 0x0000001fff2d7819 */ /* 0x000fe2000001143b */
[----:B------:R-:W0:Y:S01]  /*fee0*/  S2UR UR5, SR_CgaCtaId ;  /* 0x00000000000579c3 */ /* 0x000e220000008800 */
[----:B------:R-:W-:Y:S01]  /*fef0*/  UMOV UR4, 0x400 ;  /* 0x0000040000047882 */ /* 0x000fe20000000000 */
[----:B------:R-:W-:Y:S02]  /*ff00*/  IMAD R44, R44, UR6, RZ ;  /* 0x000000062c2c7c24 */ /* 0x000fe4000f8e02ff */
[----:B------:R-:W-:-:S02]  /*ff10*/  IMAD R62, R45, UR8, RZ ;  /* 0x000000082d3e7c24 */ /* 0x000fc4000f8e02ff */
[----:B------:R-:W-:Y:S02]  /*ff20*/  IMAD R57, R55, UR7, R44 ;  /* 0x0000000737397c24 */ /* 0x000fe4000f8e022c */
[----:B------:R-:W-:Y:S02]  /*ff30*/  IMAD.IADD R61, R61, 0x1, R63 ;  /* 0x000000013d3d7824 */ /* 0x000fe400078e023f */
[----:B------:R-:W-:Y:S01]  /*ff40*/  IMAD.WIDE.U32 R44, R55, UR6, R34 ;  /* 0x00000006372c7c25 */ /* 0x000fe2000f8e0022 */
[----:B------:R-:W-:Y:S01]  /*ff50*/  ULDC.64 UR6, c[0x0][0xba8] ;  /* 0x0002ea0000067ab9 */ /* 0x000fe20000000a00 */
[----:B------:R-:W-:Y:S02]  /*ff60*/  SEL R34, R42, R67, P0 ;  /* 0x000000432a227207 */ /* 0x000fe40000000000 */
[C---:B------:R-:W-:Y:S01]  /*ff70*/  IMAD R35, R59.reuse, UR9, R62 ;  /* 0x000000093b237c24 */ /* 0x040fe2000f8e023e */
[----:B------:R-:W-:Y:S01]  /*ff80*/  LEA R55, P2, R44, UR6, 0x2 ;  /* 0x000000062c377c11 */ /* 0x000fe2000f8410ff */
[----:B------:R-:W-:Y:S01]  /*ff90*/  IMAD.WIDE.U32 R60, R59, UR8, R60 ;  /* 0x000000083b3c7c25 */ /* 0x000fe2000f8e003c */
[----:B------:R-:W-:Y:S01]  /*ffa0*/  ULDC.64 UR8, c[0x0][0xb00] ;  /* 0x0002c00000087ab9 */ /* 0x000fe20000000a00 */
[----:B------:R-:W-:Y:S01]  /*ffb0*/  ULDC UR6, c[0x0][0xa88] ;  /* 0x0002a20000067ab9 */ /* 0x000fe20000000800 */
[----:B------:R-:W-:Y:S01]  /*ffc0*/  SEL R42, R67, R42, P0 ;  /* 0x0000002a432a7207 */ /* 0x000fe20000000000 */
[----:B------:R-:W-:Y:S01]  /*ffd0*/  IMAD.IADD R45, R45, 0x1, R57 ;  /* 0x000000012d2d7824 */ /* 0x000fe200078e0239 */
[----:B------:R-:W-:Y:S01]  /*ffe0*/  LEA R66, P3, R60, UR8, 0x2 ;  /* 0x000000083c427c11 */ /* 0x000fe2000f8610ff */
[----:B------:R-:W-:Y:S01]  /*fff0*/  IMAD.IADD R35, R61, 0x1, R35 ;  /* 0x000000013d237824 */ /* 0x000fe200078e0223 */
[----:B------:R-:W-:Y:S01]  /*10000*/  SHFL.IDX PT, R62, R55, 0x1, 0x1c1f ;  /* 0x003c1f00373e7f89 */ /* 0x000fe200000e0000 */
        /* <DEDUP_REMOVED lines=8> */
[----:B------:R-:W1:Y:S01]  /*10090*/  SHFL.IDX PT, R61, R57, RZ, 0x1c1f ;  /* 0x001c1fff393d7589 */ /* 0x000e6200000e0000 */
[-C--:B------:R-:W-:Y:S01]  /*100a0*/  ISETP.GE.OR P1, PT, R64, R65.reuse, P1 ;  /* 0x000000414000720c */ /* 0x080fe20000f26670 */
[----:B------:R-:W-:Y:S01]  /*100b0*/  UPRMT UR4, URZ, 0x654, UR4 ;  /* 0x000006543f047896 */ /* 0x000fe20008000004 */
[----:B------:R-:W-:Y:S01]  /*100c0*/  ISETP.GE.AND P3, PT, R54, R65, PT ;  /* 0x000000413600720c */ /* 0x000fe20003f66270 */
[----:B------:R-:W2:Y:S01]  /*100d0*/  SHFL.IDX PT, R63, R57, 0x1, 0x1c1f ;  /* 0x003c1f00393f7f89 */ /* 0x000ea200000e0000 */
[----:B----4-:R-:W-:Y:S01]  /*100e0*/  SEL R46, R48, R47, P0 ;  /* 0x0000002f302e7207 */ /* 0x010fe20000000000 */
[----:B0-----:R-:W-:Y:S01]  /*100f0*/  IMAD.SHL.U32 R55, R40, 0x2, RZ ;  /* 0x0000000228377824 */ /* 0x001fe200078e00ff */
[----:B------:R-:W-:Y:S01]  /*10100*/  SEL R48, R47, R48, P0 ;  /* 0x000000302f307207 */ /* 0x000fe20000000000 */
[----:B------:R0:W4:Y:S01]  /*10110*/  SHFL.IDX PT, R44, R66, RZ, 0x1c1f ;  /* 0x001c1fff422c7589 */ /* 0x00012200000e0000 */
[----:B------:R-:W-:Y:S02]  /*10120*/  SEL R47, R49, R50, P0 ;  /* 0x00000032312f7207 */ /* 0x000fe40000000000 */
[----:B------:R-:W-:Y:S01]  /*10130*/  SYNCS.ARRIVE.TRANS64.RED.A1T0 RZ, [UR4], RZ ;  /* 0x000000ffffff79a7 */ /* 0x000fe20008100404 */
[----:B------:R-:W-:Y:S01]  /*10140*/  SEL R49, R50, R49, P0 ;  /* 0x0000003132317207 */ /* 0x000fe20000000000 */
[----:B------:R0:W0:Y:S01]  /*10150*/  SHFL.IDX PT, R45, R68, RZ, 0x1c1f ;  /* 0x001c1fff442d7589 */ /* 0x00002200000e0000 */
[----:B---3--:R-:W-:-:S02]  /*10160*/  SEL R50, R52, R51, P0 ;  /* 0x0000003334327207 */ /* 0x008fc40000000000 */
[----:B------:R-:W-:Y:S02]  /*10170*/  SEL R52, R51, R52, P0 ;  /* 0x0000003433347207 */ /* 0x000fe40000000000 */
[----:B------:R-:W-:Y:S02]  /*10180*/  SEL R35, R43, R58, P0 ;  /* 0x0000003a2b237207 */ /* 0x000fe40000000000 */
[----:B------:R-:W-:Y:S02]  /*10190*/  SEL R51, R53, R56, P0 ;  /* 0x0000003835337207 */ /* 0x000fe40000000000 */
[----:B------:R-:W-:Y:S01]  /*101a0*/  SEL R43, R58, R43, P0 ;  /* 0x0000002b3a2b7207 */ /* 0x000fe20000000000 */
[----:B-1----:R1:W-:Y:S01]  /*101b0*/  @!P2 ST.E desc[UR44][R60.64], R2 ;  /* 0x000000023c00a985 */ /* 0x0023e2000c10192c */
[----:B------:R-:W-:-:S03]  /*101c0*/  SEL R53, R56, R53, P0 ;  /* 0x0000003538357207 */ /* 0x000fc60000000000 */
[----:B--2---:R1:W-:Y:S01]  /*101d0*/  @!P1 ST.E desc[UR44][R62.64], R0 ;  /* 0x000000003e009985 */ /* 0x0043e2000c10192c */
[----:B------:R-:W-:Y:S05]  /*101e0*/  @P3 BRA `(.L_x_762) ;  /* 0x0000000400183947 */ /* 0x000fea0003800000 */
[C---:B-1----:R-:W-:Y:S01]  /*101f0*/  VIADD R0, R55.reuse, 0x8 ;  /* 0x0000000837007836 */ /* 0x042fe20000000000 */
        /* <DEDUP_REMOVED lines=11> */
[--C-:B0---4-:R-:W-:Y:S02]  /*102b0*/  @!P1 IMAD.WIDE R56, R55, 0x4, R44.reuse ;  /* 0x0000000437389825 */ /* 0x111fe400078e022c */
        /* <DEDUP_REMOVED lines=16> */
[----:B------:R0:W-:Y:S02]  /*103c0*/  @!P3 ST.E.64 desc[UR44][R60.64], R18 ;  /* 0x000000123c00b985 */ /* 0x0001e4000c101b2c */
[----:B------:R-:W-:Y:S01]  /*103d0*/  ISETP.GE.AND P1, PT, R0, UR4, PT ;  /* 0x0000000400007c0c */ /* 0x000fe2000bf26270 */
[----:B------:R-:W-:Y:S01]  /*103e0*/  VIADD R40, R55, 0x38 ;  /* 0x0000003837287836 */ /* 0x000fe20000000000 */
[----:B------:R-:W-:Y:S01]  /*103f0*/  @!P4 ST.E.64 desc[UR44][R62.64], R14 ;  /* 0x0000000e3e00c985 */ /* 0x000fe2000c101b2c */
[----:B------:R-:W-:-:S03]  /*10400*/  @!P5 IMAD.WIDE R12, R67, 0x4, R44 ;  /* 0x00000004430cd825 */ /* 0x000fc600078e022c */
[----:B------:R-:W-:Y:S01]  /*10410*/  ISETP.GE.AND P2, PT, R40, UR4, PT ;  /* 0x0000000428007c0c */ /* 0x000fe2000bf46270 */
[----:B------:R-:W-:Y:S01]  /*10420*/  VIADD R54, R55, 0x40 ;  /* 0x0000004037367836 */ /* 0x000fe20000000000 */
[----:B------:R2:W-:Y:S01]  /*10430*/  @!P5 ST.E.64 desc[UR44][R12.64], R26 ;  /* 0x0000001a0c00d985 */ /* 0x0005e2000c101b2c */
[----:B-1----:R-:W-:-:S03]  /*10440*/  @!P6 IMAD.WIDE R20, R57, 0x4, R44 ;  /* 0x000000043914e825 */ /* 0x002fc600078e022c */
[----:B------:R-:W-:Y:S01]  /*10450*/  ISETP.GE.AND P3, PT, R54, UR4, PT ;  /* 0x0000000436007c0c */ /* 0x000fe2000bf66270 */
[C---:B------:R-:W-:Y:S01]  /*10460*/  VIADD R56, R55.reuse, 0x48 ;  /* 0x0000004837387836 */ /* 0x040fe20000000000 */
[----:B------:R1:W-:Y:S01]  /*10470*/  @!P6 ST.E.64 desc[UR44][R20.64], R30 ;  /* 0x0000001e1400e985 */ /* 0x0003e2000c101b2c */
[C---:B0-----:R-:W-:Y:S01]  /*10480*/  VIADD R18, R55.reuse, 0x50 ;  /* 0x0000005037127836 */ /* 0x041fe20000000000 */
[----:B------:R-:W-:Y:S01]  /*10490*/  @!P1 LEA.HI R0, R0, R0, RZ, 0x1 ;  /* 0x0000000000009211 */ /* 0x000fe200078f08ff */
[----:B------:R-:W-:Y:S01]  /*104a0*/  VIADD R19, R55, 0x58 ;  /* 0x0000005837137836 */ /* 0x000fe20000000000 */
[----:B------:R-:W-:Y:S02]  /*104b0*/  ISETP.GE.AND P4, PT, R56, UR4, PT ;  /* 0x0000000438007c0c */ /* 0x000fe4000bf86270 */
[----:B------:R-:W-:Y:S02]  /*104c0*/  ISETP.GE.AND P5, PT, R18, UR4, PT ;  /* 0x0000000412007c0c */ /* 0x000fe4000bfa6270 */
[----:B------:R-:W-:-:S02]  /*104d0*/  ISETP.GE.AND P6, PT, R19, UR4, PT ;  /* 0x0000000413007c0c */ /* 0x000fc4000bfc6270 */
[----:B------:R-:W-:Y:S02]  /*104e0*/  @!P2 LEA.HI R40, R40, R40, RZ, 0x1 ;  /* 0x000000282828a211 */ /* 0x000fe400078f08ff */
[----:B------:R-:W-:Y:S02]  /*104f0*/  @!P3 LEA.HI R54, R54, R54, RZ, 0x1 ;  /* 0x000000363636b211 */ /* 0x000fe400078f08ff */
[----:B--2---:R-:W-:Y:S02]  /*10500*/  @!P1 LOP3.LUT R13, R0, 0xfffffffe, RZ, 0xc0, !PT ;  /* 0xfffffffe000d9812 */ /* 0x004fe400078ec0ff */
[----:B------:R-:W-:Y:S02]  /*10510*/  @!P2 LOP3.LUT R15, R40, 0xfffffffe, RZ, 0xc0, !PT ;  /* 0xfffffffe280fa812 */ /* 0x000fe400078ec0ff */
[----:B------:R-:W-:Y:S02]  /*10520*/  @!P4 LEA.HI R56, R56, R56, RZ, 0x1 ;  /* 0x000000383838c211 */ /* 0x000fe400078f08ff */
[----:B------:R-:W-:Y:S01]  /*10530*/  @!P5 LEA.HI R18, R18, R18, RZ, 0x1 ;  /* 0x000000121212d211 */ /* 0x000fe200078f08ff */
[----:B------:R-:W-:Y:S01]  /*10540*/  @!P2 IMAD.WIDE R14, R15, 0x4, R44 ;  /* 0x000000040f0ea825 */ /* 0x000fe200078e022c */
[----:B------:R-:W-:-:S02]  /*10550*/  @!P6 LEA.HI R12, R19, R19, RZ, 0x1 ;  /* 0x00000013130ce211 */ /* 0x000fc400078f08ff */
[----:B------:R-:W-:Y:S02]  /*10560*/  @!P3 LOP3.LUT R19, R54, 0xfffffffe, RZ, 0xc0, !PT ;  /* 0xfffffffe3613b812 */ /* 0x000fe400078ec0ff */
[----:B-1----:R-:W-:Y:S02]  /*10570*/  @!P4 LOP3.LUT R21, R56, 0xfffffffe, RZ, 0xc0, !PT ;  /* 0xfffffffe3815c812 */ /* 0x002fe400078ec0ff */
        /* <DEDUP_REMOVED lines=13> */
.L_x_762:
[----:B------:R-:W-:Y:S05]  /*10650*/  BSYNC B0 ;  /* 0x0000000000007941 */ /* 0x000fea0003800000 */
.L_x_761:
[----:B------:R-:W-:Y:S01]  /*10660*/  ISETP.GE.AND P1, PT, R64, R65, PT ;  /* 0x000000414000720c */ /* 0x000fe20003f26270 */
[----:B--2---:R2:W3:Y:S01]  /*10670*/  SHFL.IDX PT, R13, R68, 0x1, 0x1c1f ;  /* 0x003c1f00440d7f89 */ /* 0x0044e200000e0000 */
        /* <DEDUP_REMOVED lines=22> */
[----:B-1----:R-:W-:Y:S01]  /*107e0*/  SEL R2, R23, R6, P0 ;  /* 0x0000000617027207 */ /* 0x002fe20000000000 */
[----:B0-23--:R-:W-:Y:S06]  /*107f0*/  @P1 BRA `(.L_x_677) ;  /* 0x0000004000641947 */ /* 0x00dfec0003800000 */
        /* <DEDUP_REMOVED lines=32> */
[C---:B-1----:R-:W-:Y:S02]  /*10a00*/  VIADD R18, R55.reuse, 0x40 ;  /* 0x0000004037127836 */ /* 0x042fe40000000000 */
[----:B------:R-:W-:Y:S01]  /*10a10*/  @!P0 LEA.HI R16, R16, R16, RZ, 0x1 ;  /* 0x0000001010108211 */ /* 0x000fe200078f08ff */
[----:B------:R-:W-:Y:S01]  /*10a20*/  VIADD R19, R55, 0x48 ;  /* 0x0000004837137836 */ /* 0x000fe20000000000 */
[----:B------:R-:W-:Y:S01]  /*10a30*/  ISETP.GE.AND P3, PT, R17, UR4, PT ;  /* 0x0000000411007c0c */ /* 0x000fe2000bf66270 */
[----:B------:R-:W-:Y:S01]  /*10a40*/  VIADD R55, R55, 0x58 ;  /* 0x0000005837377836 */ /* 0x000fe20000000000 */
[----:B------:R-:W-:-:S02]  /*10a50*/  ISETP.GE.AND P4, PT, R18, UR4, PT ;  /* 0x0000000412007c0c */ /* 0x000fc4000bf86270 */
[----:B------:R-:W-:Y:S02]  /*10a60*/  ISETP.GE.AND P5, PT, R19, UR4, PT ;  /* 0x0000000413007c0c */ /* 0x000fe4000bfa6270 */
[----:B------:R-:W-:Y:S02]  /*10a70*/  @!P1 LEA.HI R0, R0, R0, RZ, 0x1 ;  /* 0x0000000000009211 */ /* 0x000fe400078f08ff */
[----:B------:R-:W-:Y:S02]  /*10a80*/  @!P2 LEA.HI R14, R14, R14, RZ, 0x1 ;  /* 0x0000000e0e0ea211 */ /* 0x000fe400078f08ff */
[----:B------:R-:W-:Y:S02]  /*10a90*/  @!P0 LOP3.LUT R9, R16, 0xfffffffe, RZ, 0xc0, !PT ;  /* 0xfffffffe10098812 */ /* 0x000fe400078ec0ff */
[----:B0-----:R-:W-:Y:S02]  /*10aa0*/  @!P1 LOP3.LUT R11, R0, 0xfffffffe, RZ, 0xc0, !PT ;  /* 0xfffffffe000b9812 */ /* 0x001fe400078ec0ff */
[----:B------:R-:W-:Y:S01]  /*10ab0*/  @!P2 LOP3.LUT R15, R14, 0xfffffffe, RZ, 0xc0, !PT ;  /* 0xfffffffe0e0fa812 */ /* 0x000fe200078ec0ff */
[----:B--2---:R-:W-:Y:S01]  /*10ac0*/  @!P0 IMAD.WIDE R6, R9, 0x4, R12 ;  /* 0x0000000409068825 */ /* 0x004fe200078e020c */
[----:B------:R-:W-:-:S02]  /*10ad0*/  @!P3 LEA.HI R17, R17, R17, RZ, 0x1 ;  /* 0x000000111111b211 */ /* 0x000fc400078f08ff */
[----:B------:R-:W-:Y:S01]  /*10ae0*/  @!P4 LEA.HI R18, R18, R18, RZ, 0x1 ;  /* 0x000000121212c211 */ /* 0x000fe200078f08ff */
[--C-:B------:R-:W-:Y:S01]  /*10af0*/  @!P1 IMAD.WIDE R8, R11, 0x4, R12.reuse ;  /* 0x000000040b089825 */ /* 0x100fe200078e020c */
[----:B------:R-:W-:Y:S01]  /*10b00*/  @!P5 LEA.HI R19, R19, R19, RZ, 0x1 ;  /* 0x000000131313d211 */ /* 0x000fe200078f08ff */
[----:B------:R0:W-:Y:S01]  /*10b10*/  @!P0 ST.E.64 desc[UR44][R6.64], R28 ;  /* 0x0000001c06008985 */ /* 0x0001e2000c101b2c */
[----:B------:R-:W-:Y:S01]  /*10b20*/  @!P6 LOP3.LUT R21, R22, 0xfffffffe, RZ, 0xc0, !PT ;  /* 0xfffffffe1615e812 */ /* 0x000fe200078ec0ff */
[--C-:B------:R-:W-:Y:S01]  /*10b30*/  @!P2 IMAD.WIDE R10, R15, 0x4, R12.reuse ;  /* 0x000000040f0aa825 */ /* 0x100fe200078e020c */
[----:B------:R-:W-:Y:S01]  /*10b40*/  @!P3 LOP3.LUT R15, R17, 0xfffffffe, RZ, 0xc0, !PT ;  /* 0xfffffffe110fb812 */ /* 0x000fe200078ec0ff */
[----:B------:R1:W-:Y:S01]  /*10b50*/  @!P1 ST.E.64 desc[UR44][R8.64], R36 ;  /* 0x0000002408009985 */ /* 0x0003e2000c101b2c */
[----:B------:R-:W-:Y:S02]  /*10b60*/  @!P4 LOP3.LUT R17, R18, 0xfffffffe, RZ, 0xc0, !PT ;  /* 0xfffffffe1211c812 */ /* 0x000fe400078ec0ff */
[----:B------:R-:W-:Y:S01]  /*10b70*/  @!P5 LOP3.LUT R19, R19, 0xfffffffe, RZ, 0xc0, !PT ;  /* 0xfffffffe1313d812 */ /* 0x000fe200078ec0ff */
[----:B------:R-:W-:Y:S01]  /*10b80*/  @!P3 IMAD.WIDE R14, R15, 0x4, R12 ;  /* 0x000000040f0eb825 */ /* 0x000fe200078e020c */
[----:B------:R2:W-:Y:S01]  /*10b90*/  @!P2 ST.E.64 desc[UR44][R10.64], R30 ;  /* 0x0000001e0a00a985 */ /* 0x0005e2000c101b2c */
[----:B------:R-:W-:-:S03]  /*10ba0*/  ISETP.GE.AND P0, PT, R55, UR4, PT ;  /* 0x0000000437007c0c */ /* 0x000fc6000bf06270 */
[----:B------:R2:W-:Y:S01]  /*10bb0*/  @!P3 ST.E.64 desc[UR44][R14.64], R32 ;  /* 0x000000200e00b985 */ /* 0x0005e2000c101b2c */
[----:B0-----:R-:W-:-:S04]  /*10bc0*/  @!P4 IMAD.WIDE R6, R17, 0x4, R12 ;  /* 0x000000041106c825 */ /* 0x001fc800078e020c */
[--C-:B-1----:R-:W-:Y:S01]  /*10bd0*/  @!P5 IMAD.WIDE R8, R19, 0x4, R12.reuse ;  /* 0x000000041308d825 */ /* 0x102fe200078e020c */
        /* <DEDUP_REMOVED lines=10> */
.L_x_760:
        /* <DEDUP_REMOVED lines=31> */
[----:B------:R-:W1:Y:S03]  /*10e70*/  LDC R8, c[0x0][0xc50] ;  /* 0x00031400ff087b82 */ /* 0x000e660000000800 */
[----:B------:R-:W-:Y:S02]  /*10e80*/  IMAD.IADD R3, R11, 0x1, R3 ;  /* 0x000000010b037824 */ /* 0x000fe400078e0203 */
        /* <DEDUP_REMOVED lines=25> */
.L_x_675:
        /* <DEDUP_REMOVED lines=18> */
.L_x_763:
[----:B------:R-:W-:Y:S01]  /*11140*/  ULDC UR8, c[0x0][0xc50] ;  /* 0x0003140000087ab9 */ /* 0x000fe20000000800 */
[----:B------:R-:W-:Y:S01]  /*11150*/  UMOV UR36, UR7 ;  /* 0x0000000700247c82 */ /* 0x000fe20008000000 */
[----:B------:R-:W-:-:S11]  /*11160*/  UISETP.NE.AND UP0, UPT, UR8, 0x1, UPT ;  /* 0x000000010800788c */ /* 0x000fd6000bf05270 */
[----:B------:R-:W-:Y:S01]  /*11170*/  @UP0 ULDC UR4, c[0x0][0xc54] ;  /* 0x0003150000040ab9 */ /* 0x000fe20000000800 */
[----:B------:R-:W-:Y:S01]  /*11180*/  @UP0 ULDC UR6, c[0x0][0xc58] ;  /* 0x0003160000060ab9 */ /* 0x000fe20000000800 */
[----:B------:R-:W-:-:S04]  /*11190*/  UIMAD.WIDE.U32 UR4, UR7, UR4, URZ ;  /* 0x00000004070472a5 */ /* 0x000fc8000f8e003f */
[----:B------:R-:W-:-:S12]  /*111a0*/  @UP0 USHF.R.U32.HI UR36, URZ, UR6, UR5 ;  /* 0x000000063f240299 */ /* 0x000fd80008011605 */
.L_x_764:
[----:B------:R-:W-:Y:S01]  /*111b0*/  ISETP.GE.AND P0, PT, R19, RZ, PT ;  /* 0x000000ff1300720c */ /* 0x000fe20003f06270 */
[----:B------:R-:W-:Y:S01]  /*111c0*/  UIADD3 UR6, -UR36, URZ, URZ ;  /* 0x0000003f24067290 */ /* 0x000fe2000fffe13f */
[----:B------:R-:W-:Y:S02]  /*111d0*/  IMAD.MOV.U32 R13, RZ, RZ, 0x1 ;  /* 0x00000001ff0d7424 */ /* 0x000fe400078e00ff */
[----:B------:R-:W-:Y:S01]  /*111e0*/  IMAD.MOV.U32 R0, RZ, RZ, RZ ;  /* 0x000000ffff007224 */ /* 0x000fe200078e00ff */
[----:B------:R-:W-:Y:S01]  /*111f0*/  UIMAD UR6, UR8, UR6, UR7 ;  /* 0x00000006080672a4 */ /* 0x000fe2000f8e0207 */
[----:B------:R-:W-:-:S07]  /*11200*/  IMAD.MOV.U32 R2, RZ, RZ, 0x1 ;  /* 0x00000001ff027424 */ /* 0x000fce00078e00ff */
[----:B------:R-:W-:Y:S05]  /*11210*/  @!P0 BRA `(.L_x_765) ;  /* 0x0000003400108947 */ /* 0x000fea0003800000 */
[----:B------:R-:W0:Y:S01]  /*11220*/  S2UR UR39, SR_CTAID.X ;  /* 0x00000000002779c3 */ /* 0x000e220000002500 */
[----:B------:R-:W-:Y:S01]  /*11230*/  ULDC.64 UR4, c[0x0][0x418] ;  /* 0x0001060000047ab9 */ /* 0x000fe20000000a00 */
[----:B------:R-:W-:Y:S01]  /*11240*/  ULDC UR7, c[0x0][0x448] ;  /* 0x0001120000077ab9 */ /* 0x000fe20000000800 */
[----:B------:R-:W-:Y:S02]  /*11250*/  UISETP.NE.U32.AND UP0, UPT, UR4, URZ, UPT ;  /* 0x0000003f0400728c */ /* 0x000fe4000bf05070 */
[----:B------:R-:W-:Y:S02]  /*11260*/  UISETP.NE.AND UP1, UPT, UR7, 0x1, UPT ;  /* 0x000000010700788c */ /* 0x000fe4000bf25270 */
[----:B------:R-:W-:Y:S01]  /*11270*/  UISETP.NE.AND.EX UP0, UPT, UR5, URZ, UPT, UP0 ;  /* 0x0000003f0500728c */ /* 0x000fe2000bf05300 */
[----:B------:R-:W-:Y:S01]  /*11280*/  ULDC UR4, c[0x0][0x424] ;  /* 0x0001090000047ab9 */ /* 0x000fe20000000800 */
[----:B------:R-:W-:Y:S02]  /*11290*/  ULDC UR12, c[0x0][0x288] ;  /* 0x0000a200000c7ab9 */ /* 0x000fe40000000800 */
[----:B------:R-:W-:-:S02]  /*112a0*/  USEL UR11, UR4, 0x1, UP0 ;  /* 0x00000001040b7887 */ /* 0x000fc40008000000 */
[----:B------:R-:W-:Y:S01]  /*112b0*/  UIADD3 UR10, -UR12, 0x1, URZ ;  /* 0x000000010c0a7890 */ /* 0x000fe2000fffe13f */
[----:B------:R-:W-:Y:S02]  /*112c0*/  ULDC.64 UR4, c[0x0][0x9e0] ;  /* 0x0002780000047ab9 */ /* 0x000fe40000000a00 */
[----:B------:R-:W-:Y:S01]  /*112d0*/  @UP1 ULDC UR8, c[0x0][0x44c] ;  /* 0x0001130000081ab9 */ /* 0x000fe20000000800 */
[----:B------:R-:W-:Y:S01]  /*112e0*/  UISETP.GE.AND UP0, UPT, UR5, 0x1, UPT ;  /* 0x000000010500788c */ /* 0x000fe2000bf06270 */
[----:B------:R-:W-:Y:S01]  /*112f0*/  ULDC UR13, c[0x0][0x2f0] ;  /* 0x0000bc00000d7ab9 */ /* 0x000fe20000000800 */
[----:B------:R-:W-:Y:S01]  /*11300*/  @UP1 ULDC UR14, c[0x0][0x450] ;  /* 0x00011400000e1ab9 */ /* 0x000fe20000000800 */
[----:B------:R-:W-:-:S03]  /*11310*/  UIMAD UR10, UR11, UR13, UR10 ;  /* 0x0000000d0b0a72a4 */ /* 0x000fc6000f8e020a */
[----:B------:R-:W-:Y:S01]  /*11320*/  PLOP3.LUT P1, PT, PT, PT, UP0, 0x80, 0x0 ;  /* 0x000000000000781c */ /* 0x000fe20003f2f008 */
[----:B0-----:R-:W-:-:S04]  /*11330*/  UIMAD UR39, UR39, 0xc0, URZ ;  /* 0x000000c0272778a4 */ /* 0x001fc8000f8e023f */
[----:B------:R-:W-:-:S04]  /*11340*/  UIADD3 UR7, UR39, 0xbf, URZ ;  /* 0x000000bf27077890 */ /* 0x000fc8000fffe03f */
[----:B------:R-:W-:-:S04]  /*11350*/  UIMAD.WIDE.U32 UR8, UR7, UR8, URZ ;  /* 0x00000008070872a5 */ /* 0x000fc8000f8e003f */
[----:B------:R-:W-:-:S04]  /*11360*/  @UP1 USHF.R.U32.HI UR7, URZ, UR14, UR9 ;  /* 0x0000000e3f071299 */ /* 0x000fc80008011609 */
[----:B------:R-:W-:-:S04]  /*11370*/  UIADD3 UR8, UR10, UR7, URZ ;  /* 0x000000070a087290 */ /* 0x000fc8000fffe03f */
[----:B------:R-:W-:Y:S01]  /*11380*/  UIADD3 UR4, UR8, UR4, URZ ;  /* 0x0000000408047290 */ /* 0x000fe2000fffe03f */
[----:B------:R-:W-:Y:S11]  /*11390*/  @!P1 BRA `(.L_x_766) ;  /* 0x0000000000449947 */ /* 0x000ff60003800000 */
        /* <DEDUP_REMOVED lines=10> */
.L_x_767:
[----:B------:R-:W-:-:S11]  /*11440*/  UISETP.NE.AND UP0, UPT, UR5, 0x1, UPT ;  /* 0x000000010500788c */ /* 0x000fd6000bf05270 */
[----:B------:R-:W-:Y:S02]  /*11450*/  @UP0 ULDC.64 UR14, c[0x0][0x9e8] ;  /* 0x00027a00000e0ab9 */ /* 0x000fe40000000a00 */
[----:B------:R-:W-:-:S04]  /*11460*/  UIMAD.WIDE.U32 UR8, UR7, UR14, URZ ;  /* 0x0000000e070872a5 */ /* 0x000fc8000f8e003f */
[----:B------:R-:W-:-:S12]  /*11470*/  @UP0 USHF.R.U32.HI UR7, URZ, UR15, UR9 ;  /* 0x0000000f3f070299 */ /* 0x000fd80008011609 */
.L_x_768:
[----:B------:R-:W-:-:S04]  /*11480*/  UIMAD UR7, UR7, UR5, UR5 ;  /* 0x00000005070772a4 */ /* 0x000fc8000f8e0205 */
[----:B------:R-:W-:-:S04]  /*11490*/  UISETP.LT.AND UP0, UPT, UR4, UR7, UPT ;  /* 0x000000070400728c */ /* 0x000fc8000bf01270 */
[----:B------:R-:W-:-:S12]  /*114a0*/  USEL UR4, UR4, UR7, UP0 ;  /* 0x0000000704047287 */ /* 0x000fd80008000000 */
.L_x_766:
[----:B------:R-:W-:Y:S02]  /*114b0*/  UIMAD UR14, UR11, UR13, 0x7f ;  /* 0x0000007f0b0e74a4 */ /* 0x000fe4000f8e020d */
[----:B------:R-:W-:Y:S02]  /*114c0*/  UIADD3 UR4, UR4, 0x7f, URZ ;  /* 0x0000007f04047890 */ /* 0x000fe4000fffe03f */
[----:B------:R-:W-:Y:S02]  /*114d0*/  USHF.R.S32.HI UR15, URZ, 0x1f, UR14 ;  /* 0x0000001f3f0f7899 */ /* 0x000fe4000801140e */
[----:B------:R-:W-:Y:S01]  /*114e0*/  USHF.R.S32.HI UR7, URZ, 0x1f, UR4 ;  /* 0x0000001f3f077899 */ /* 0x000fe20008011404 */
[----:B------:R-:W-:Y:S01]  /*114f0*/  @UP1 ULDC UR8, c[0x0][0x44c] ;  /* 0x0001130000081ab9 */ /* 0x000fe20000000800 */
[----:B------:R-:W-:Y:S02]  /*11500*/  ULEA.HI UR15, UR15, UR14, URZ, 0x7 ;  /* 0x0000000e0f0f7291 */ /* 0x000fe4000f8f383f */
[----:B------:R-:W-:-:S02]  /*11510*/  ULEA.HI UR7, UR7, UR4, URZ, 0x7 ;  /* 0x0000000407077291 */ /* 0x000fc4000f8f383f */
[----:B------:R-:W-:Y:S01]  /*11520*/  UIMAD.WIDE.U32 UR8, UR39, UR8, URZ ;  /* 0x00000008270872a5 */ /* 0x000fe2000f8e003f */
[----:B------:R-:W-:Y:S01]  /*11530*/  @UP1 ULDC UR16, c[0x0][0x450] ;  /* 0x0001140000101ab9 */ /* 0x000fe20000000800 */
[----:B------:R-:W-:Y:S01]  /*11540*/  UMOV UR10, UR39 ;  /* 0x00000027000a7c82 */ /* 0x000fe20008000000 */
[----:B------:R-:W-:Y:S02]  /*11550*/  USHF.R.S32.HI UR15, URZ, 0x7, UR15 ;  /* 0x000000073f0f7899 */ /* 0x000fe4000801140f */
[----:B------:R-:W-:Y:S02]  /*11560*/  USHF.R.S32.HI UR7, URZ, 0x7, UR7 ;  /* 0x000000073f077899 */ /* 0x000fe40008011407 */
[----:B------:R-:W-:Y:S02]  /*11570*/  UIMAD UR4, UR11, UR13, -UR12 ;  /* 0x0000000d0b0472a4 */ /* 0x000fe4000f8e0a0c */
[----:B------:R-:W-:Y:S02]  /*11580*/  @UP1 USHF.R.U32.HI UR10, URZ, UR16, UR9 ;  /* 0x000000103f0a1299 */ /* 0x000fe40008011609 */
[----:B------:R-:W-:-:S02]  /*11590*/  UISETP.LT.AND UP0, UPT, UR15, UR7, UPT ;  /* 0x000000070f00728c */ /* 0x000fc4000bf01270 */
[----:B------:R-:W-:Y:S01]  /*115a0*/  UIADD3 UR4, UR4, UR10, URZ ;  /* 0x0000000a04047290 */ /* 0x000fe2000fffe03f */
[----:B------:R-:W-:Y:S01]  /*115b0*/  ULDC UR8, c[0x0][0x9dc] ;  /* 0x0002770000087ab9 */ /* 0x000fe20000000800 */
[----:B------:R-:W-:Y:S02]  /*115c0*/  USEL UR10, UR15, UR7, UP0 ;  /* 0x000000070f0a7287 */ /* 0x000fe40008000000 */
        /* <DEDUP_REMOVED lines=12> */
.L_x_770:
[----:B------:R-:W-:-:S11]  /*11690*/  UISETP.NE.AND UP0, UPT, UR5, 0x1, UPT ;  /* 0x000000010500788c */ /* 0x000fd6000bf05270 */
[----:B------:R-:W-:Y:S02]  /*116a0*/  @UP0 ULDC.64 UR12, c[0x0][0x9e8] ;  /* 0x00027a00000c0ab9 */ /* 0x000fe40000000a00 */
[----:B------:R-:W-:-:S04]  /*116b0*/  UIMAD.WIDE.U32 UR8, UR4, UR12, URZ ;  /* 0x0000000c040872a5 */ /* 0x000fc8000f8e003f */
[----:B------:R-:W-:-:S12]  /*116c0*/  @UP0 USHF.R.U32.HI UR4, URZ, UR13, UR9 ;  /* 0x0000000d3f040299 */ /* 0x000fd80008011609 */
.L_x_771:
[----:B------:R-:W-:-:S04]  /*116d0*/  UIMAD UR4, UR4, UR5, URZ ;  /* 0x00000005040472a4 */ /* 0x000fc8000f8e023f */
[----:B------:R-:W-:-:S04]  /*116e0*/  UISETP.LT.AND UP0, UPT, UR7, UR4, UPT ;  /* 0x000000040700728c */ /* 0x000fc8000bf01270 */
[----:B------:R-:W-:-:S12]  /*116f0*/  USEL UR7, UR7, UR4, !UP0 ;  /* 0x0000000407077287 */ /* 0x000fd8000c000000 */
.L_x_769:
[----:B------:R-:W-:Y:S02]  /*11700*/  USHF.R.S32.HI UR4, URZ, 0x1f, UR7 ;  /* 0x0000001f3f047899 */ /* 0x000fe40008011407 */
[----:B------:R-:W-:Y:S02]  /*11710*/  USHF.R.U32.HI UR11, URZ, 0x10, UR6 ;  /* 0x000000103f0b7899 */ /* 0x000fe40008011606 */
[----:B------:R-:W-:Y:S02]  /*11720*/  ULEA.HI UR4, UR4, UR7, URZ, 0x7 ;  /* 0x0000000704047291 */ /* 0x000fe4000f8f383f */
[----:B------:R-:W-:Y:S02]  /*11730*/  ULOP3.LUT UR40, UR6, 0xffff, URZ, 0xc0, !UPT ;  /* 0x0000ffff06287892 */ /* 0x000fe4000f8ec03f */
[----:B------:R-:W-:-:S04]  /*11740*/  USHF.R.S32.HI UR4, URZ, 0x7, UR4 ;  /* 0x000000073f047899 */ /* 0x000fc80008011404 */
[----:B------:R-:W-:-:S04]  /*11750*/  UISETP.LT.AND UP0, UPT, URZ, UR4, UPT ;  /* 0x000000043f00728c */ /* 0x000fc8000bf01270 */
[----:B------:R-:W-:Y:S02]  /*11760*/  USEL UR9, URZ, UR4, !UP0 ;  /* 0x000000043f097287 */ /* 0x000fe4000c000000 */
[----:B------:R-:W-:Y:S02]  /*11770*/  UISETP.NE.AND UP0, UPT, UR11, URZ, UPT ;  /* 0x0000003f0b00728c */ /* 0x000fe4000bf05270 */
[----:B------:R-:W-:Y:S01]  /*11780*/  UISETP.GT.AND UP1, UPT, UR10, UR9, UPT ;  /* 0x000000090a00728c */ /* 0x000fe2000bf24270 */
[----:B------:R-:W-:-:S05]  /*11790*/  UMOV UR4, URZ ;  /* 0x0000003f00047c82 */ /* 0x000fca0008000000 */
[----:B------:R-:W-:-:S03]  /*117a0*/  PLOP3.LUT P0, PT, PT, PT, UP1, 0x80, 0x0 ;  /* 0x000000000000781c */ /* 0x000fc60003f0f018 */
[----:B------:R-:W-:-:S10]  /*117b0*/  @!UP0 ULDC UR11, c[0x0][0x9f0] ;  /* 0x00027c00000b8ab9 */ /* 0x000fd40000000800 */
[----:B------:R-:W-:Y:S05]  /*117c0*/  @!P0 BRA `(.L_x_772) ;  /* 0x0000000000848947 */ /* 0x000fea0003800000 */
[----:B------:R-:W-:Y:S01]  /*117d0*/  IMAD.U32 R3, RZ, RZ, UR11 ;  /* 0x0000000bff037e24 */ /* 0x000fe2000f8e00ff */
[----:B------:R-:W-:-:S04]  /*117e0*/  UIADD3 UR4, UR11, -0x1, UR10 ;  /* 0xffffffff0b047890 */ /* 0x000fc8000fffe00a */
[-C--:B------:R-:W-:Y:S01]  /*117f0*/  IABS R0, R3.reuse ;  /* 0x0000000300007213 */ /* 0x080fe20000000000 */
[----:B------:R-:W-:Y:S01]  /*11800*/  UIADD3 UR6, -UR9, UR4, URZ ;  /* 0x0000000409067290 */ /* 0x000fe2000fffe13f */
[----:B------:R-:W-:Y:S02]  /*11810*/  IABS R5, R3 ;  /* 0x0000000300057213 */ /* 0x000fe40000000000 */
[----:B------:R-:W-:Y:S01]  /*11820*/  R2UR UR12, R0 ;  /* 0x00000000000c72ca */ /* 0x000fe200000e0000 */
[----:B------:R-:W-:Y:S02]  /*11830*/  UMOV UR4, URZ ;  /* 0x0000003f00047c82 */ /* 0x000fe40008000000 */
[----:B------:R-:W-:Y:S01]  /*11840*/  IABS R4, UR6 ;  /* 0x0000000600047c13 */ /* 0x000fe20008000000 */
[----:B------:R-:W-:-:S04]  /*11850*/  ULOP3.LUT UR6, UR6, UR11, URZ, 0x3c, !UPT ;  /* 0x0000000b06067292 */ /* 0x000fc8000f8e3c3f */
[----:B------:R-:W-:-:S05]  /*11860*/  IMAD.MOV.U32 R3, RZ, RZ, R4 ;  /* 0x000000ffff037224 */ /* 0x000fca00078e0004 */
[----:B------:R-:W0:Y:S01]  /*11870*/  I2F.RP R0, UR12 ;  /* 0x0000000c00007d06 */ /* 0x000e220008209400 */
[----:B------:R-:W-:-:S07]  /*11880*/  R2UR UR8, R3 ;  /* 0x00000000030872ca */ /* 0x000fce00000e0000 */
[----:B0-----:R-:W0:Y:S02]  /*11890*/  MUFU.RCP R0, R0 ;  /* 0x0000000000007308 */ /* 0x001e240000001000 */
[----:B0-----:R-:W-:Y:S02]  /*118a0*/  VIADD R2, R0, 0xffffffe ;  /* 0x0ffffffe00027836 */ /* 0x001fe40000000000 */
        /* <DEDUP_REMOVED lines=19> */
.L_x_772:
[----:B------:R-:W-:Y:S01]  /*119e0*/  UIMAD UR40, UR40, UR4, UR9 ;  /* 0x00000004282872a4 */ /* 0x000fe2000f8e0209 */
[----:B------:R-:W-:Y:S02]  /*119f0*/  IMAD.U32 R25, RZ, RZ, UR10 ;  /* 0x0000000aff197e24 */ /* 0x000fe4000f8e00ff */
[----:B------:R-:W-:Y:S02]  /*11a00*/  IMAD.MOV.U32 R13, RZ, RZ, 0x1 ;  /* 0x00000001ff0d7424 */ /* 0x000fe400078e00ff */
[----:B------:R-:W-:Y:S02]  /*11a10*/  IMAD.MOV.U32 R2, RZ, RZ, 0x1 ;  /* 0x00000001ff027424 */ /* 0x000fe400078e00ff */
[----:B------:R-:W-:-:S05]  /*11a20*/  IMAD.U32 R0, RZ, RZ, UR40 ;  /* 0x00000028ff007e24 */ /* 0x000fca000f8e00ff */
[----:B------:R-:W-:Y:S01]  /*11a30*/  VIADDMNMX R25, R0, UR4, R25, PT ;  /* 0x0000000400197c46 */ /* 0x000fe2000b800119 */
[----:B------:R-:W-:-:S03]  /*11a40*/  IMAD.MOV.U32 R0, RZ, RZ, RZ ;  /* 0x000000ffff007224 */ /* 0x000fc600078e00ff */
[----:B------:R-:W-:-:S13]  /*11a50*/  ISETP.GT.AND P0, PT, R25, UR40, PT ;  /* 0x0000002819007c0c */ /* 0x000fda000bf04270 */
        /* <DEDUP_REMOVED lines=24> */
.L_x_773:
[----:B------:R-:W-:-:S06]  /*11be0*/  UIADD3 UR4, UR38, 0x6400, URZ ;  /* 0x0000640026047890 */ /* 0x000fcc000fffe03f */
[----:B------:R-:W-:-:S05]  /*11bf0*/  IMAD.U32 R17, RZ, RZ, UR4 ;  /* 0x00000004ff117e24 */ /* 0x000fca000f8e00ff */
[----:B------:R-:W-:-:S13]  /*11c00*/  LOP3.LUT P0, RZ, R17, 0x9f, RZ, 0xc0, !PT ;  /* 0x0000009f11ff7812 */ /* 0x000fda000780c0ff */
        /* <DEDUP_REMOVED lines=17> */
.L_x_774:
        /* <DEDUP_REMOVED lines=20> */
.L_x_775:
        /* <DEDUP_REMOVED lines=18> */
.L_x_776:
        /* <DEDUP_REMOVED lines=12> */
[----:B------:R-:W-:Y:S01]  /*12040*/  IMAD.SHL.U32 R8, R26, 0x10, RZ ;  /* 0x000000101a087824 */ /* 0x000fe200078e00ff */
[C---:B------:R-:W-:Y:S01]  /*12050*/  LOP3.LUT R6, R0.reuse, 0x80, RZ, 0xc0, !PT ;  /* 0x0000008000067812 */ /* 0x040fe200078ec0ff */
[----:B------:R-:W-:Y:S01]  /*12060*/  IMAD.MOV.U32 R23, RZ, RZ, 0x40 ;  /* 0x00000040ff177424 */ /* 0x000fe200078e00ff */
[----:B------:R-:W-:Y:S01]  /*12070*/  LOP3.LUT R0, R0, 0x360, RZ, 0xc0, !PT ;  /* 0x0000036000007812 */ /* 0x000fe200078ec0ff */
[----:B------:R-:W-:Y:S01]  /*12080*/  UMOV UR4, 0xffffffff ;  /* 0xffffffff00047882 */ /* 0x000fe20000000000 */
[----:B------:R-:W-:Y:S01]  /*12090*/  LOP3.LUT R6, R6, 0x10, R9, 0xf8, !PT ;  /* 0x0000001006067812 */ /* 0x000fe200078ef809 */
[----:B0-----:R-:W-:Y:S01]  /*120a0*/  IMAD.SHL.U32 R3, R16, 0x800, RZ ;  /* 0x0000080010037824 */ /* 0x001fe200078e00ff */
[----:B------:R-:W-:-:S02]  /*120b0*/  LOP3.LUT R9, R9, 0x20, RZ, 0xc0, !PT ;  /* 0x0000002009097812 */ /* 0x000fc400078ec0ff */
[----:B------:R-:W-:Y:S01]  /*120c0*/  LOP3.LUT R7, R6, 0x10, R7, 0x78, !PT ;  /* 0x0000001006077812 */ /* 0x000fe200078e7807 */
[----:B------:R-:W-:Y:S01]  /*120d0*/  IMAD.SHL.U32 R6, R28, 0x80, RZ ;  /* 0x000000801c067824 */ /* 0x000fe200078e00ff */
[----:B------:R-:W-:Y:S02]  /*120e0*/  ISETP.NE.AND.EX P2, PT, R5, RZ, PT, P0 ;  /* 0x000000ff0500720c */ /* 0x000fe40003f45300 */
[----:B------:R-:W-:Y:S02]  /*120f0*/  LOP3.LUT R9, R9, 0x10, R28, 0xf8, !PT ;  /* 0x0000001009097812 */ /* 0x000fe400078ef81c */
[----:B------:R-:W-:Y:S01]  /*12100*/  LOP3.LUT R0, R0, 0x400, R8, 0xf8, !PT ;  /* 0x0000040000007812 */ /* 0x000fe200078ef808 */
[----:B------:R-:W-:Y:S01]  /*12110*/  IMAD.SHL.U32 R8, R28, 0x10, RZ ;  /* 0x000000101c087824 */ /* 0x000fe200078e00ff */
[----:B------:R-:W-:Y:S02]  /*12120*/  LOP3.LUT R2, R6, 0x400, RZ, 0xc0, !PT ;  /* 0x0000040006027812 */ /* 0x000fe400078ec0ff */
[----:B------:R-:W-:-:S02]  /*12130*/  LOP3.LUT R9, R9, 0x380, R6, 0xf8, !PT ;  /* 0x0000038009097812 */ /* 0x000fc400078ef806 */
[----:B------:R-:W-:Y:S02]  /*12140*/  LOP3.LUT R2, R2, 0x800, R3, 0xf8, !PT ;  /* 0x0000080002027812 */ /* 0x000fe400078ef803 */
[----:B------:R-:W-:Y:S02]  /*12150*/  LOP3.LUT P1, RZ, R28, 0x4, RZ, 0xc0, !PT ;  /* 0x000000041cff7812 */ /* 0x000fe4000782c0ff */
[----:B------:R-:W-:Y:S02]  /*12160*/  SHF.R.U32.HI R27, RZ, 0x3, R28 ;  /* 0x00000003ff1b7819 */ /* 0x000fe4000001161c */
[----:B------:R-:W-:Y:S02]  /*12170*/  LOP3.LUT R9, R9, 0x70, R8, 0x78, !PT ;  /* 0x0000007009097812 */ /* 0x000fe400078e7808 */
[----:B------:R-:W-:Y:S02]  /*12180*/  LOP3.LUT R16, R16, 0xfffffffe, RZ, 0xc0, !PT ;  /* 0xfffffffe10107812 */ /* 0x000fe400078ec0ff */
[----:B------:R-:W-:-:S02]  /*12190*/  SHF.R.U32.HI R20, RZ, 0x5, R28 ;  /* 0x00000005ff147819 */ /* 0x000fc4000001161c */
[----:B------:R-:W-:Y:S02]  /*121a0*/  LOP3.LUT R24, R0, R7, RZ, 0xfc, !PT ;  /* 0x0000000700187212 */ /* 0x000fe400078efcff */
[----:B------:R-:W-:Y:S02]  /*121b0*/  LOP3.LUT R22, R2, R9, RZ, 0xfc, !PT ;  /* 0x0000000902167212 */ /* 0x000fe400078efcff */
[----:B------:R-:W-:Y:S02]  /*121c0*/  LOP3.LUT R27, R27, 0x1, RZ, 0xc0, !PT ;  /* 0x000000011b1b7812 */ /* 0x000fe400078ec0ff */
[----:B------:R-:W-:Y:S02]  /*121d0*/  SEL R23, R23, 0xffffffc0, !P1 ;  /* 0xffffffc017177807 */ /* 0x000fe40004800000 */
[----:B------:R-:W-:Y:S02]  /*121e0*/  @P2 LOP3.LUT R16, R16, 0x1, RZ, 0xfc, !PT ;  /* 0x0000000110102812 */ /* 0x000fe400078efcff */
[----:B------:R-:W-:-:S02]  /*121f0*/  LOP3.LUT R20, R20, 0x3, RZ, 0xc0, !PT ;  /* 0x0000000314147812 */ /* 0x000fc400078ec0ff */
[----:B--2---:R-:W-:Y:S02]  /*12200*/  SHF.R.S32.HI R19, RZ, 0x1f, R18 ;  /* 0x0000001fff137819 */ /* 0x004fe40000011412 */
[----:B------:R-:W-:Y:S01]  /*12210*/  SEL R17, R18, RZ, !P2 ;  /* 0x000000ff12117207 */ /* 0x000fe20005000000 */
[----:B------:R-:W-:Y:S06]  /*12220*/  BRA.DIV UR4, `(.L_x_777) ;  /* 0x0000002a04b87947 */ /* 0x000fec000b800000 */
[----:B------:R0:W1:Y:S02]  /*12230*/  SHFL.IDX PT, R14, R20, RZ, 0x1f ;  /* 0x00001fff140e7589 */ /* 0x00006400000e0000 */
.L_x_832:
[----:B-1----:R-:W-:Y:S02]  /*12240*/  ISETP.NE.AND P0, PT, R14, RZ, PT ;  /* 0x000000ff0e00720c */ /* 0x002fe40003f05270 */
[----:B------:R-:W-:Y:S02]  /*12250*/  PLOP3.LUT P1, PT, PT, PT, PT, 0x8, 0x0 ;  /* 0x000000000000781c */ /* 0x000fe40003f2e170 */
[----:B------:R-:W-:-:S11]  /*12260*/  LOP3.LUT R16, R16, 0xfffffffd, RZ, 0xc0, !PT ;  /* 0xfffffffd10107812 */ /* 0x000fd600078ec0ff */
[----:B------:R-:W-:Y:S01]  /*12270*/  @P1 LOP3.LUT R16, R16, 0x2, RZ, 0xfc, !PT ;  /* 0x0000000210101812 */ /* 0x000fe200078efcff */
[----:B------:R-:W-:Y:S06]  /*12280*/  @P0 BRA `(.L_x_778) ;  /* 0x00000004008c0947 */ /* 0x000fec0003800000 */
[----:B------:R-:W-:Y:S01]  /*12290*/  UMOV UR4, 0xffffffff ;  /* 0xffffffff00047882 */ /* 0x000fe20000000000 */
[----:B------:R-:W-:Y:S02]  /*122a0*/  VIADD R7, R25, 0xffffffff ;  /* 0xffffffff19077836 */ /* 0x000fe40000000000 */
[----:B------:R-:W-:Y:S05]  /*122b0*/  BRA.DIV UR4, `(.L_x_779) ;  /* 0x0000002a04b47947 */ /* 0x000fea000b800000 */
[----:B------:R-:W-:-:S13]  /*122c0*/  ELECT P6, URZ, PT ;  /* 0x00000000003f782f */ /* 0x000fda00038c0000 */
.L_x_835:
        /* <DEDUP_REMOVED lines=17> */
[----:B------:R-:W-:-:S05]  /*123e0*/  LEA.HI.X R5, R2, R5, R3, 0x2, P0 ;  /* 0x0000000502057211 */ /* 0x000fca00000f1403 */
[----:B------:R1:W5:Y:S01]  /*123f0*/  LDG.E R17, desc[UR44][R4.64] ;  /* 0x0000002c04117981 */ /* 0x000362000c1e1900 */
[----:B------:R-:W-:-:S04]  /*12400*/  IMAD.MOV R2, RZ, RZ, -R9 ;  /* 0x000000ffff027224 */ /* 0x000fc800078e0a09 */
[----:B------:R-:W-:-:S07]  /*12410*/  IMAD R7, R0, R2, R7 ;  /* 0x0000000200077224 */ /* 0x000fce00078e0207 */
.L_x_780:
[----:B------:R-:W-:Y:S01]  /*12420*/  IMAD.MOV.U32 R0, RZ, RZ, 0x1 ;  /* 0x00000001ff007424 */ /* 0x000fe200078e00ff */
[----:B------:R-:W-:-:S04]  /*12430*/  ISETP.NE.AND P1, PT, R26, RZ, PT ;  /* 0x000000ff1a00720c */ /* 0x000fc80003f25270 */
[----:B------:R-:W-:-:S04]  /*12440*/  SHF.L.U32 R0, R0, 0x1f, RZ ;  /* 0x0000001f00007819 */ /* 0x000fc800000006ff */
[----:B------:R-:W2:Y:S02]  /*12450*/  SYNCS.PHASECHK.TRANS64.TRYWAIT P0, [UR38+0x17080], R0 ;  /* 0x01708000ff0075a7 */ /* 0x000ea40008000166 */
[----:B--2---:R-:W-:Y:S05]  /*12460*/  @!P0 BRA `(.L_x_781) ;  /* 0x0000002800688947 */ /* 0x004fea0003800000 */
.L_x_836:
[----:B------:R-:W-:Y:S05]  /*12470*/  @P1 BRA `(.L_x_782) ;  /* 0x0000000000141947 */ /* 0x000fea0003800000 */
[----:B------:R-:W-:Y:S01]  /*12480*/  LOP3.LUT P0, RZ, R28, 0x1f, RZ, 0xc0, !PT ;  /* 0x0000001f1cff7812 */ /* 0x000fe2000780c0ff */
[----:B------:R-:W-:-:S04]  /*12490*/  IMAD.MOV.U32 R2, RZ, RZ, 0x3000 ;  /* 0x00003000ff027424 */ /* 0x000fc800078e00ff */
[----:B------:R3:W-:Y:S08]  /*124a0*/  SYNCS.ARRIVE.TRANS64 RZ, [UR38+0x17070], R2 ;  /* 0x01707002ffff79a7 */ /* 0x0007f00008000026 */
[----:B---3--:R-:W-:Y:S05]  /*124b0*/  @!P0 BRA `(.L_x_782) ;  /* 0x0000000000048947 */ /* 0x008fea0003800000 */
[----:B------:R-:W-:Y:S01]  /*124c0*/  BPT.TRAP 0x1 ;  /* 0x000000040000795c */ /* 0x000fe20000300000 */
.L_x_782:
        /* <DEDUP_REMOVED lines=28> */
.L_x_837:
[----:B------:R-:W-:Y:S05]  /*12690*/  @P1 BRA `(.L_x_784) ;  /* 0x0000000000141947 */ /* 0x000fea0003800000 */
[----:B------:R-:W-:Y:S01]  /*126a0*/  LOP3.LUT P0, RZ, R28, 0x1f, RZ, 0xc0, !PT ;  /* 0x0000001f1cff7812 */ /* 0x000fe2000780c0ff */
[----:B--2---:R-:W-:-:S04]  /*126b0*/  IMAD.MOV.U32 R0, RZ, RZ, 0x3000 ;  /* 0x00003000ff007424 */ /* 0x004fc800078e00ff */
[----:B------:R3:W-:Y:S08]  /*126c0*/  SYNCS.ARRIVE.TRANS64 RZ, [UR38+0x17030], R0 ;  /* 0x01703000ffff79a7 */ /* 0x0007f00008000026 */
[----:B---3--:R-:W-:Y:S05]  /*126d0*/  @!P0 BRA `(.L_x_784) ;  /* 0x0000000000048947 */ /* 0x008fea0003800000 */
[----:B------:R-:W-:Y:S01]  /*126e0*/  BPT.TRAP 0x1 ;  /* 0x000000040000795c */ /* 0x000fe20000300000 */
.L_x_784:
        /* <DEDUP_REMOVED lines=29> */
.L_x_778:
[----:B------:R-:W-:Y:S05]  /*128c0*/  WARPSYNC.ALL ;  /* 0x0000000000007948 */ /* 0x000fea0003800000 */
[----:B--2---:R-:W2:Y:S01]  /*128d0*/  S2R R0, SR_CTAID.Z ;  /* 0x0000000000007919 */ /* 0x004ea20000002700 */
        /* <DEDUP_REMOVED lines=10> */
[----:B--2---:R-:W-:-:S03]  /*12980*/  SHF.R.S32.HI R29, RZ, 0x1f, R0 ;  /* 0x0000001fff1d7819 */ /* 0x004fc60000011400 */
[----:B------:R-:W-:Y:S08]  /*12990*/  @!P0 BRA `(.L_x_785) ;  /* 0x0000000000408947 */ /* 0x000ff00003800000 */
[----:B------:R-:W-:Y:S01]  /*129a0*/  MOV R2, 0x0 ;  /* 0x0000000000027802 */ /* 0x000fe20000000f00 */
[----:B------:R-:W-:Y:S01]  /*129b0*/  ULDC.64 UR6, c[0x4][0x98] ;  /* 0x0100260000067ab9 */ /* 0x000fe20000000a00 */
[----:B------:R-:W-:Y:S01]  /*129c0*/  ULDC.64 UR8, c[0x4][0xa0] ;  /* 0x0100280000087ab9 */ /* 0x000fe20000000a00 */
[----:B------:R-:W-:Y:S01]  /*129d0*/  ULDC.64 UR4, c[0x4][0x28] ;  /* 0x01000a0000047ab9 */ /* 0x000fe20000000a00 */
[----:B-1----:R-:W-:Y:S02]  /*129e0*/  IMAD.U32 R4, RZ, RZ, UR6 ;  /* 0x00000006ff047e24 */ /* 0x002fe4000f8e00ff */
        /* <DEDUP_REMOVED lines=11> */
.L_x_785:
[----:B------:R-:W2:Y:S01]  /*12aa0*/  LDC R10, c[0x0][0x448] ;  /* 0x00011200ff0a7b82 */ /* 0x000ea20000000800 */
[----:B------:R-:W-:Y:S01]  /*12ab0*/  SHF.R.U32.HI R2, RZ, 0x1, R28 ;  /* 0x00000001ff027819 */ /* 0x000fe2000001161c */
[----:B0-----:R-:W-:Y:S01]  /*12ac0*/  IMAD.SHL.U32 R20, R28, 0x10, RZ ;  /* 0x000000101c147824 */ /* 0x001fe200078e00ff */
[----:B------:R-:W-:Y:S01]  /*12ad0*/  SHF.R.U32.HI R9, RZ, 0x1, R26 ;  /* 0x00000001ff097819 */ /* 0x000fe2000001161a */
[----:B------:R-:W-:Y:S01]  /*12ae0*/  UMOV UR42, UR46 ;  /* 0x0000002e002a7c82 */ /* 0x000fe20008000000 */
[----:B------:R-:W-:Y:S01]  /*12af0*/  ULDC.64 UR4, c[0x0][0x2d0] ;  /* 0x0000b40000047ab9 */ /* 0x000fe20000000a00 */
[----:B------:R-:W-:Y:S01]  /*12b00*/  IMAD.SHL.U32 R0, R2, 0x20, RZ ;  /* 0x0000002002007824 */ /* 0x000fe200078e00ff */
[----:B------:R-:W-:Y:S01]  /*12b10*/  LOP3.LUT R6, R20, 0x10, RZ, 0xc0, !PT ;  /* 0x0000001014067812 */ /* 0x000fe200078ec0ff */
[----:B------:R-:W-:Y:S01]  /*12b20*/  IMAD.SHL.U32 R2, R26, 0x10, RZ ;  /* 0x000000101a027824 */ /* 0x000fe200078e00ff */
[----:B------:R-:W0:Y:S01]  /*12b30*/  S2R R20, SR_CTAID.Z ;  /* 0x0000000000147919 */ /* 0x000e220000002700 */
[----:B------:R-:W-:Y:S01]  /*12b40*/  ULDC.64 UR6, c[0x0][0x2c8] ;  /* 0x0000b20000067ab9 */ /* 0x000fe20000000a00 */
[----:B------:R-:W-:Y:S01]  /*12b50*/  LOP3.LUT R0, R0, 0x60, RZ, 0xc0, !PT ;  /* 0x0000006000007812 */ /* 0x000fe200078ec0ff */
[----:B------:R-:W-:-:S03]  /*12b60*/  ULDC.64 UR8, c[0x0][0x280] ;  /* 0x0000a00000087ab9 */ /* 0x000fc60000000a00 */
[----:B------:R-:W-:Y:S01]  /*12b70*/  LOP3.LUT R0, R0, 0x700, R2, 0xf8, !PT ;  /* 0x0000070000007812 */ /* 0x000fe200078ef802 */
[C---:B------:R-:W-:Y:S02]  /*12b80*/  IMAD.SHL.U32 R2, R27.reuse, 0x10, RZ ;  /* 0x000000101b027824 */ /* 0x040fe400078e00ff */
[----:B------:R-:W-:-:S05]  /*12b90*/  IMAD R27, R27, 0x80, R6 ;  /* 0x000000801b1b7824 */ /* 0x000fca00078e0206 */
[----:B------:R-:W-:Y:S01]  /*12ba0*/  LOP3.LUT R0, R0, R27, R2, 0xf6, !PT ;  /* 0x0000001b00007212 */ /* 0x000fe200078ef602 */
[----:B------:R-:W-:Y:S01]  /*12bb0*/  IMAD.SHL.U32 R2, R28, 0x40, RZ ;  /* 0x000000401c027824 */ /* 0x000fe200078e00ff */
[----:B--2---:R-:W-:-:S04]  /*12bc0*/  ISETP.NE.AND P0, PT, R10, 0x1, PT ;  /* 0x000000010a00780c */ /* 0x004fc80003f05270 */
[----:B------:R-:W-:-:S05]  /*12bd0*/  LOP3.LUT R2, R9, 0x40, R2, 0xf8, !PT ;  /* 0x0000004009027812 */ /* 0x000fca00078ef802 */
[----:B------:R-:W-:Y:S02]  /*12be0*/  VIADD R11, R2, UR39 ;  /* 0x00000027020b7c36 */ /* 0x000fe40008000000 */
[----:B------:R-:W2:Y:S02]  /*12bf0*/  LDC.64 R2, c[0x0][0x2e0] ;  /* 0x0000b800ff027b82 */ /* 0x000ea40000000a00 */
[----:B-1----:R-:W-:-:S06]  /*12c00*/  IMAD.MOV.U32 R5, RZ, RZ, R11 ;  /* 0x000000ffff057224 */ /* 0x002fcc00078e000b */
[----:B------:R-:W1:Y:S08]  /*12c10*/  @P0 LDC R4, c[0x0][0x44c] ;  /* 0x00011300ff040b82 */ /* 0x000e700000000800 */
[----:B------:R-:W3:Y:S08]  /*12c20*/  @P0 LDC R7, c[0x0][0x450] ;  /* 0x00011400ff070b82 */ /* 0x000ef00000000800 */
[----:B------:R-:W4:Y:S08]  /*12c30*/  @P0 LDC R8, c[0x0][0x44c] ;  /* 0x00011300ff080b82 */ /* 0x000f300000000800 */
[----:B------:R-:W5:Y:S01]  /*12c40*/  @P0 LDC R13, c[0x0][0x450] ;  /* 0x00011400ff0d0b82 */ /* 0x000f620000000800 */
[----:B-1----:R-:W-:-:S05]  /*12c50*/  @P0 IMAD.HI.U32 R4, R11, R4, RZ ;  /* 0x000000040b040227 */ /* 0x002fca00078e00ff */
[----:B---3--:R-:W-:Y:S01]  /*12c60*/  @P0 SHF.R.U32.HI R5, RZ, R7, R4 ;  /* 0x00000007ff050219 */ /* 0x008fe20000011604 */
[----:B------:R-:W-:-:S04]  /*12c70*/  VIADD R7, R11, 0x80 ;  /* 0x000000800b077836 */ /* 0x000fc80000000000 */
[----:B------:R-:W-:Y:S02]  /*12c80*/  IMAD.MOV R12, RZ, RZ, -R5 ;  /* 0x000000ffff0c7224 */ /* 0x000fe400078e0a05 */
[----:B----4-:R-:W-:-:S04]  /*12c90*/  @P0 IMAD.HI.U32 R4, R7, R8, RZ ;  /* 0x0000000807040227 */ /* 0x010fc800078e00ff */
[----:B------:R-:W-:Y:S02]  /*12ca0*/  IMAD.MOV.U32 R8, RZ, RZ, R7 ;  /* 0x000000ffff087224 */ /* 0x000fe400078e0007 */
[----:B------:R-:W-:Y:S01]  /*12cb0*/  IMAD R11, R10, R12, R11 ;  /* 0x0000000c0a0b7224 */ /* 0x000fe200078e020b */
[----:B-----5:R-:W-:Y:S01]  /*12cc0*/  @P0 SHF.R.U32.HI R8, RZ, R13, R4 ;  /* 0x0000000dff080219 */ /* 0x020fe20000011604 */
[----:B--2---:R-:W-:-:S03]  /*12cd0*/  IMAD R4, R29, R2, RZ ;  /* 0x000000021d047224 */ /* 0x004fc600078e02ff */
[----:B------:R-:W-:Y:S01]  /*12ce0*/  SHF.R.S32.HI R12, RZ, 0x1f, R11 ;  /* 0x0000001fff0c7819 */ /* 0x000fe2000001140b */
[C---:B0-----:R-:W-:Y:S01]  /*12cf0*/  IMAD R13, R20.reuse, R3, R4 ;  /* 0x00000003140d7224 */ /* 0x041fe200078e0204 */
[----:B------:R-:W-:Y:S01]  /*12d00*/  SHF.R.S32.HI R4, RZ, 0x1f, R5 ;  /* 0x0000001fff047819 */ /* 0x000fe20000011405 */
[----:B------:R-:W-:-:S04]  /*12d10*/  IMAD.WIDE.U32 R2, R20, R2, UR42 ;  /* 0x0000002a14027e25 */ /* 0x000fc8000f8e0002 */
[----:B------:R-:W-:Y:S02]  /*12d20*/  IMAD R4, R4, UR4, RZ ;  /* 0x0000000404047c24 */ /* 0x000fe4000f8e02ff */
[----:B------:R-:W-:Y:S02]  /*12d30*/  IMAD.IADD R3, R3, 0x1, R13 ;  /* 0x0000000103037824 */ /* 0x000fe400078e020d */
[C---:B------:R-:W-:Y:S02]  /*12d40*/  IMAD R13, R5.reuse, UR5, R4 ;  /* 0x00000005050d7c24 */ /* 0x040fe4000f8e0204 */
[----:B------:R-:W-:-:S04]  /*12d50*/  IMAD.WIDE.U32 R4, R5, UR4, R2 ;  /* 0x0000000405047c25 */ /* 0x000fc8000f8e0002 */
[----:B------:R-:W-:Y:S02]  /*12d60*/  IMAD.IADD R5, R5, 0x1, R13 ;  /* 0x0000000105057824 */ /* 0x000fe400078e020d */
[----:B------:R-:W-:Y:S02]  /*12d70*/  IMAD R12, R12, UR6, RZ ;  /* 0x000000060c0c7c24 */ /* 0x000fe4000f8e02ff */
[----:B------:R-:W-:-:S04]  /*12d80*/  IMAD.WIDE.U32 R4, R11, UR6, R4 ;  /* 0x000000060b047c25 */ /* 0x000fc8000f8e0004 */
[----:B------:R-:W-:Y:S01]  /*12d90*/  IMAD R11, R11, UR7, R12 ;  /* 0x000000070b0b7c24 */ /* 0x000fe2000f8e020c */
[----:B------:R-:W-:Y:S01]  /*12da0*/  IADD3 R4, P0, R4, UR8, RZ ;  /* 0x0000000804047c10 */ /* 0x000fe2000ff1e0ff */
[----:B------:R-:W-:-:S03]  /*12db0*/  IMAD.WIDE.U32 R2, R8, UR4, R2 ;  /* 0x0000000408027c25 */ /* 0x000fc6000f8e0002 */
[----:B------:R-:W-:Y:S02]  /*12dc0*/  IADD3.X R5, R5, UR9, R11, P0, !PT ;  /* 0x0000000905057c10 */ /* 0x000fe400087fe40b */
[----:B------:R-:W-:-:S05]  /*12dd0*/  SHF.R.S32.HI R11, RZ, 0x1f, R8 ;  /* 0x0000001fff0b7819 */ /* 0x000fca0000011408 */
[----:B------:R-:W-:Y:S01]  /*12de0*/  IMAD R11, R11, UR4, RZ ;  /* 0x000000040b0b7c24 */ /* 0x000fe2000f8e02ff */
[----:B------:R-:W-:Y:S02]  /*12df0*/  ULDC UR4, c[0x0][0x2b8] ;  /* 0x0000ae0000047ab9 */ /* 0x000fe40000000800 */
[----:B------:R-:W-:Y:S01]  /*12e00*/  ISETP.GE.AND P2, PT, R6, UR4, PT ;  /* 0x0000000406007c0c */ /* 0x000fe2000bf46270 */
[----:B------:R-:W-:Y:S02]  /*12e10*/  IMAD R11, R8, UR5, R11 ;  /* 0x00000005080b7c24 */ /* 0x000fe4000f8e020b */
[----:B------:R-:W-:Y:S02]  /*12e20*/  IMAD.MOV R8, RZ, RZ, -R8 ;  /* 0x000000ffff087224 */ /* 0x000fe400078e0a08 */
[----:B------:R-:W-:Y:S02]  /*12e30*/  IMAD.IADD R3, R3, 0x1, R11 ;  /* 0x0000000103037824 */ /* 0x000fe400078e020b */
[----:B------:R-:W-:-:S04]  /*12e40*/  IMAD R7, R10, R8, R7 ;  /* 0x000000080a077224 */ /* 0x000fc800078e0207 */
[----:B------:R-:W-:Y:S01]  /*12e50*/  IMAD.WIDE.U32 R2, R7, UR6, R2 ;  /* 0x0000000607027c25 */ /* 0x000fe2000f8e0002 */
[----:B------:R-:W-:-:S05]  /*12e60*/  SHF.R.S32.HI R8, RZ, 0x1f, R7 ;  /* 0x0000001fff087819 */ /* 0x000fca0000011407 */
[----:B------:R-:W-:-:S04]  /*12e70*/  IMAD R8, R8, UR6, RZ ;  /* 0x0000000608087c24 */ /* 0x000fc8000f8e02ff */
[----:B------:R-:W-:Y:S01]  /*12e80*/  IMAD R11, R7, UR7, R8 ;  /* 0x00000007070b7c24 */ /* 0x000fe2000f8e0208 */
[----:B------:R-:W-:Y:S02]  /*12e90*/  IADD3 R7, P0, R2, UR8, RZ ;  /* 0x0000000802077c10 */ /* 0x000fe4000ff1e0ff */
[----:B------:R-:W-:Y:S02]  /*12ea0*/  LOP3.LUT R2, R6, 0x20, RZ, 0xfc, !PT ;  /* 0x0000002006027812 */ /* 0x000fe400078efcff */
[----:B------:R-:W-:Y:S02]  /*12eb0*/  IADD3.X R8, R3, UR9, R11, P0, !PT ;  /* 0x0000000903087c10 */ /* 0x000fe400087fe40b */
[----:B------:R-:W-:Y:S02]  /*12ec0*/  ISETP.GE.AND P0, PT, R2, UR4, PT ;  /* 0x0000000402007c0c */ /* 0x000fe4000bf06270 */
[----:B------:R-:W-:-:S04]  /*12ed0*/  LOP3.LUT R2, R6, 0x40, RZ, 0xfc, !PT ;  /* 0x0000004006027812 */ /* 0x000fc800078efcff */
[----:B------:R-:W-:Y:S01]  /*12ee0*/  ISETP.GE.AND P1, PT, R2, UR4, PT ;  /* 0x0000000402007c0c */ /* 0x000fe2000bf26270 */
[----:B------:R-:W-:-:S03]  /*12ef0*/  UMOV UR4, 0xffffffff ;  /* 0xffffffff00047882 */ /* 0x000fc60000000000 */
[----:B------:R-:W-:Y:S09]  /*12f00*/  BRA.DIV UR4, `(.L_x_786) ;  /* 0x0000001e04f07947 */ /* 0x000ff2000b800000 */
[----:B------:R-:W0:Y:S01]  /*12f10*/  SHFL.IDX PT, R14, R4, RZ, 0x1e1f ;  /* 0x001e1fff040e7589 */ /* 0x000e2200000e0000 */
[----:B------:R-:W-:Y:S01]  /*12f20*/  ULDC UR4, c[0x0][0x288] ;  /* 0x0000a20000047ab9 */ /* 0x000fe20000000800 */
[----:B------:R-:W-:Y:S02]  /*12f30*/  VIADD R9, R9, UR39 ;  /* 0x0000002709097c36 */ /* 0x000fe40008000000 */
        /* <DEDUP_REMOVED lines=18> */
[----:B----4-:R-:W-:Y:S02]  /*13060*/  @!P4 IMAD.X R20, RZ, RZ, R20, P3 ;  /* 0x000000ffff14c224 */ /* 0x010fe400018e0614 */
[----:B---3--:R-:W-:Y:S02]  /*13070*/  @!P4 IMAD.MOV.U32 R2, RZ, RZ, R27 ;  /* 0x000000ffff02c224 */ /* 0x008fe400078e001b */
[----:B------:R-:W-:-:S05]  /*13080*/  @!P4 IMAD.MOV.U32 R3, RZ, RZ, R20 ;  /* 0x000000ffff03c224 */ /* 0x000fca00078e0014 */
[----:B------:R0:W-:Y:S04]  /*13090*/  @!P4 LDGSTS.E.BYPASS.LTC128B.128 [R5+0xcc00], desc[UR44][R2.64], !P2 ;  /* 0x0cc000000205cfae */ /* 0x0001e8000d101d6c */
[----:B------:R0:W-:Y:S04]  /*130a0*/  @!P4 LDGSTS.E.BYPASS.LTC128B.128 [R5+0xe400], desc[UR44][R2.64+0x20], !P0 ;  /* 0x0e4000200205cfae */ /* 0x0001e8000c101d6c */
[----:B-1----:R0:W-:Y:S02]  /*130b0*/  @!P4 LDGSTS.E.BYPASS.LTC128B.128 [R5+0xfc00], desc[UR44][R2.64+0x40], !P1 ;  /* 0x0fc000400205cfae */ /* 0x0021e4000c901d6c */
.L_x_844:
        /* <DEDUP_REMOVED lines=15> */
.L_x_788:
[----:B------:R-:W-:Y:S05]  /*131b0*/  BSYNC B0 ;  /* 0x0000000000007941 */ /* 0x000fea0003800000 */
.L_x_787:
[----:B------:R-:W-:Y:S01]  /*131c0*/  NOP ;  /* 0x0000000000007918 */ /* 0x000fe20000000000 */
[----:B------:R-:W-:Y:S01]  /*131d0*/  SYNCS.ARRIVE.TRANS64.RED.A0T1 RZ, [UR38+0x17000], RZ ;  /* 0x017000ffffff79a7 */ /* 0x000fe20008200426 */
[----:B------:R-:W-:Y:S01]  /*131e0*/  ARRIVES.LDGSTSBAR.64.TRANSCNT [UR38+0x17000] ;  /* 0x01700000ff0079b0 */ /* 0x000fe20008000aa6 */
[----:B------:R-:W-:Y:S01]  /*131f0*/  NOP ;  /* 0x0000000000007918 */ /* 0x000fe20000000000 */
[----:B------:R-:W-:Y:S01]  /*13200*/  SYNCS.ARRIVE.TRANS64.A1T0 RZ, [UR38+0x17000], RZ ;  /* 0x017000ffffff79a7 */ /* 0x000fe20008100026 */
[----:B------:R-:W-:-:S05]  /*13210*/  VIADD R0, R25, 0xfffffffe ;  /* 0xfffffffe19007836 */ /* 0x000fca0000000000 */
[----:B------:R-:W-:Y:S01]  /*13220*/  ISETP.GE.AND P1, PT, R0, UR40, PT ;  /* 0x0000002800007c0c */ /* 0x000fe2000bf26270 */
[----:B------:R-:W2:Y:S02]  /*13230*/  SYNCS.PHASECHK.TRANS64.TRYWAIT P0, [UR38+0x17020], R4 ;  /* 0x01702004ff0075a7 */ /* 0x000ea40008000166 */
[----:B--2---:R-:W-:Y:S10]  /*13240*/  @!P0 BRA `(.L_x_789) ;  /* 0x0000002000148947 */ /* 0x004ff40003800000 */
.L_x_845:
[----:B------:R-:W-:Y:S01]  /*13250*/  IMAD.MOV.U32 R13, RZ, RZ, 0x1 ;  /* 0x00000001ff0d7424 */ /* 0x000fe200078e00ff */
[----:B------:R-:W-:Y:S06]  /*13260*/  @!P1 BRA `(.L_x_790) ;  /* 0x0000000c00b09947 */ /* 0x000fec0003800000 */
[----:B------:R-:W-:Y:S01]  /*13270*/  IMAD.U32 R20, RZ, RZ, UR41 ;  /* 0x00000029ff147e24 */ /* 0x000fe2000f8e00ff */
[----:B------:R-:W-:Y:S01]  /*13280*/  LOP3.LUT R15, R28, 0x1f, RZ, 0xc0, !PT ;  /* 0x0000001f1c0f7812 */ /* 0x000fe200078ec0ff */
[----:B------:R-:W-:Y:S02]  /*13290*/  IMAD.U32 R21, RZ, RZ, UR41 ;  /* 0x00000029ff157e24 */ /* 0x000fe4000f8e00ff */
[----:B------:R-:W-:Y:S01]  /*132a0*/  IMAD.MOV.U32 R6, RZ, RZ, 0x1 ;  /* 0x00000001ff067424 */ /* 0x000fe200078e00ff */
[----:B------:R-:W-:Y:S01]  /*132b0*/  LOP3.LUT R20, R20, 0x1, RZ, 0xfc, !PT ;  /* 0x0000000114147812 */ /* 0x000fe200078efcff */
[----:B0-----:R-:W-:Y:S01]  /*132c0*/  IMAD.MOV.U32 R7, RZ, RZ, RZ ;  /* 0x000000ffff077224 */ /* 0x001fe200078e00ff */
[----:B------:R-:W-:-:S07]  /*132d0*/  LOP3.LUT R21, R21, 0x2, RZ, 0xfc, !PT ;  /* 0x0000000215157812 */ /* 0x000fce00078efcff */
.L_x_811:
[----:B------:R-:W-:Y:S01]  /*132e0*/  LOP3.LUT P1, RZ, R16, 0x2, RZ, 0xc0, !PT ;  /* 0x0000000210ff7812 */ /* 0x000fe2000782c0ff */
[----:B------:R-:W-:Y:S01]  /*132f0*/  VIADD R12, R7, 0x1 ;  /* 0x00000001070c7836 */ /* 0x000fe20000000000 */
[----:B------:R-:W-:Y:S04]  /*13300*/  BSSY B0, `(.L_x_791) ;  /* 0x0000096000007945 */ /* 0x000fe80003800000 */
[----:B------:R-:W-:-:S04]  /*13310*/  ISETP.NE.AND P0, PT, R12, 0x2, PT ;  /* 0x000000020c00780c */ /* 0x000fc80003f05270 */
[----:B------:R-:W-:Y:S02]  /*13320*/  SEL R13, RZ, 0x1, P0 ;  /* 0x00000001ff0d7807 */ /* 0x000fe40000000000 */
[----:B------:R-:W-:Y:S02]  /*13330*/  SEL R12, R12, RZ, P0 ;  /* 0x000000ff0c0c7207 */ /* 0x000fe40000000000 */
[----:B------:R-:W-:Y:S01]  /*13340*/  LOP3.LUT R13, R6, R13, RZ, 0x3c, !PT ;  /* 0x0000000d060d7212 */ /* 0x000fe200078e3cff */
[----:B0-----:R-:W-:Y:S06]  /*13350*/  @!P1 BRA `(.L_x_792) ;  /* 0x0000000800409947 */ /* 0x001fec0003800000 */
[----:B------:R-:W-:Y:S01]  /*13360*/  LOP3.LUT P1, RZ, R16, 0x1, RZ, 0xc0, !PT ;  /* 0x0000000110ff7812 */ /* 0x000fe2000782c0ff */
[----:B------:R-:W-:-:S12]  /*13370*/  IMAD.MOV.U32 R9, RZ, RZ, R0 ;  /* 0x000000ffff097224 */ /* 0x000fd800078e0000 */
[----:B------:R-:W-:Y:S05]  /*13380*/  @!P1 BRA `(.L_x_793) ;  /* 0x00000000004c9947 */ /* 0x000fea0003800000 */
[----:B------:R-:W0:Y:S01]  /*13390*/  LDC R9, c[0x0][0x43c] ;  /* 0x00010f00ff097b82 */ /* 0x000e220000000800 */
[----:B------:R-:W-:Y:S01]  /*133a0*/  IMAD.MOV.U32 R11, RZ, RZ, R0 ;  /* 0x000000ffff0b7224 */ /* 0x000fe200078e0000 */
[----:B------:R-:W-:Y:S02]  /*133b0*/  ULDC.64 UR4, c[0x0][0x428] ;  /* 0x00010a0000047ab9 */ /* 0x000fe40000000a00 */
[----:B------:R-:W-:-:S04]  /*133c0*/  IMAD R17, R19, UR4, RZ ;  /* 0x0000000413117c24 */ /* 0x000fc8000f8e02ff */
[----:B-1----:R-:W1:Y:S01]  /*133d0*/  LDC.64 R4, c[0x0][0x418] ;  /* 0x00010600ff047b82 */ /* 0x002e620000000a00 */
[----:B------:R-:W-:Y:S01]  /*133e0*/  IMAD R17, R18, UR5, R17 ;  /* 0x0000000512117c24 */ /* 0x000fe2000f8e0211 */
[----:B0-----:R-:W-:-:S13]  /*133f0*/  ISETP.NE.AND P0, PT, R9, 0x1, PT ;  /* 0x000000010900780c */ /* 0x001fda0003f05270 */
[----:B------:R-:W0:Y:S02]  /*13400*/  @P0 LDC.64 R2, c[0x0][0x440] ;  /* 0x00011000ff020b82 */ /* 0x000e240000000a00 */
[----:B0-----:R-:W-:-:S05]  /*13410*/  @P0 IMAD.HI.U32 R2, R0, R2, RZ ;  /* 0x0000000200020227 */ /* 0x001fca00078e00ff */
[----:B------:R-:W-:-:S04]  /*13420*/  @P0 SHF.R.U32.HI R11, RZ, R3, R2 ;  /* 0x00000003ff0b0219 */ /* 0x000fc80000011602 */
[--C-:B------:R-:W-:Y:S01]  /*13430*/  SHF.R.S32.HI R3, RZ, 0x1f, R11.reuse ;  /* 0x0000001fff037819 */ /* 0x100fe2000001140b */
        /* <DEDUP_REMOVED lines=8> */
.L_x_793:
[----:B0-----:R-:W-:Y:S02]  /*134c0*/  LEA R4, R12, UR38, 0x3 ;  /* 0x000000260c047c11 */ /* 0x001fe4000f8e18ff */
[----:B-1----:R-:W-:Y:S02]  /*134d0*/  SHF.L.U32 R3, R13, 0x1f, RZ ;  /* 0x0000001f0d037819 */ /* 0x002fe400000006ff */
[----:B------:R-:W-:Y:S02]  /*134e0*/  ISETP.NE.AND P1, PT, R26, RZ, PT ;  /* 0x000000ff1a00720c */ /* 0x000fe40003f25270 */
[----:B------:R-:W0:Y:S02]  /*134f0*/  SYNCS.PHASECHK.TRANS64.TRYWAIT P0, [R4+URZ+0x17080], R3 ;  /* 0x01708003040075a7 */ /* 0x000e24000800017f */
[----:B0-----:R-:W-:Y:S09]  /*13500*/  @!P0 BRA `(.L_x_794) ;  /* 0x0000001c007c8947 */ /* 0x001ff20003800000 */
.L_x_846:
[----:B------:R-:W-:Y:S04]  /*13510*/  BSSY B1, `(.L_x_795) ;  /* 0x0000007000017945 */ /* 0x000fe80003800000 */
[----:B------:R-:W-:Y:S05]  /*13520*/  @P1 BRA `(.L_x_796) ;  /* 0x0000000000141947 */ /* 0x000fea0003800000 */
[----:B------:R-:W-:Y:S01]  /*13530*/  ISETP.NE.AND P0, PT, R15, RZ, PT ;  /* 0x000000ff0f00720c */ /* 0x000fe20003f05270 */
[----:B------:R-:W-:-:S04]  /*13540*/  IMAD.MOV.U32 R5, RZ, RZ, 0x3000 ;  /* 0x00003000ff057424 */ /* 0x000fc800078e00ff */
[----:B------:R1:W-:Y:S08]  /*13550*/  SYNCS.ARRIVE.TRANS64 RZ, [R4+URZ+0x17070], R5 ;  /* 0x0170700504ff79a7 */ /* 0x0003f0000800003f */
[----:B------:R-:W-:Y:S05]  /*13560*/  @!P0 BRA `(.L_x_796) ;  /* 0x0000000000048947 */ /* 0x000fea0003800000 */
[----:B------:R-:W-:Y:S01]  /*13570*/  BPT.TRAP 0x1 ;  /* 0x000000040000795c */ /* 0x000fe20000300000 */
.L_x_796:
[----:B------:R-:W-:Y:S05]  /*13580*/  BSYNC B1 ;  /* 0x0000000000017941 */ /* 0x000fea0003800000 */
.L_x_795:
[----:B-1----:R-:W-:Y:S01]  /*13590*/  IMAD.U32 R5, RZ, RZ, UR38 ;  /* 0x00000026ff057e24 */ /* 0x002fe2000f8e00ff */
[----:B------:R-:W-:Y:S01]  /*135a0*/  R2UR UR33, R4 ;  /* 0x00000000042172ca */ /* 0x000fe200000e0000 */
[----:B------:R-:W-:Y:S01]  /*135b0*/  IMAD.SHL.U32 R8, R9, 0x80, RZ ;  /* 0x0000008009087824 */ /* 0x000fe200078e00ff */
[----:B------:R-:W-:Y:S01]  /*135c0*/  ULDC.64 UR6, c[0x0][0x198] ;  /* 0x0000660000067ab9 */ /* 0x000fe20000000a00 */
[----:B------:R-:W-:Y:S01]  /*135d0*/  IMAD R5, R12, 0x3000, R5 ;  /* 0x000030000c057824 */ /* 0x000fe200078e0205 */
[----:B------:R-:W-:Y:S01]  /*135e0*/  UIADD3 UR6, UP0, UR6, 0x470, URZ ;  /* 0x0000047006067890 */ /* 0x000fe2000ff1e03f */
[----:B------:R-:W-:Y:S01]  /*135f0*/  IMAD.MOV.U32 R10, RZ, RZ, RZ ;  /* 0x000000ffff0a7224 */ /* 0x000fe200078e00ff */
        /* <DEDUP_REMOVED lines=9> */
.L_x_797:
[----:B------:R-:W-:-:S13]  /*13690*/  @P0 ELECT P2, URZ, PT ;  /* 0x00000000003f082f */ /* 0x000fda0003840000 */
[----:B-----5:R-:W-:Y:S02]  /*136a0*/  @P2 R2UR UR37, R17 ;  /* 0x00000000112522ca */ /* 0x020fe400000e0000 */
[----:B------:R-:W-:-:S11]  /*136b0*/  @P2 PLOP3.LUT P0, PT, P2, PT, PT, 0x8, 0x0 ;  /* 0x000000000000281c */ /* 0x000fd6000170e170 */
[----:B------:R1:W-:Y:S01]  /*136c0*/  UTMALDG.4D [UR32], [UR6], desc[UR8] ;  /* 0x00000820060075b4 */ /* 0x0003e20008019000 */
[----:B------:R-:W-:Y:S01]  /*136d0*/  PLOP3.LUT P2, PT, PT, PT, PT, 0x8, 0x0 ;  /* 0x000000000000781c */ /* 0x000fe20003f4e170 */
[----:B-1----:R-:W-:-:S12]  /*136e0*/  @P0 BRA.U.ANY `(.L_x_797) ;  /* 0xfffffffd00e80947 */ /* 0x002fd8000393ffff */
[----:B------:R-:W-:Y:S01]  /*136f0*/  IMAD.MOV.U32 R11, RZ, RZ, 0x20 ;  /* 0x00000020ff0b7424 */ /* 0x000fe200078e00ff */
[----:B------:R-:W-:Y:S01]  /*13700*/  R2UR UR11, R8 ;  /* 0x00000000080b72ca */ /* 0x000fe200000e0000 */
[----:B------:R-:W-:Y:S01]  /*13710*/  UIADD3 UR8, UR4, 0x7400, URZ ;  /* 0x0000740004087890 */ /* 0x000fe2000fffe03f */
[----:B------:R-:W-:Y:S01]  /*13720*/  PLOP3.LUT P0, PT, PT, PT, PT, 0x80, 0x0 ;  /* 0x000000000000781c */ /* 0x000fe20003f0f070 */
[----:B------:R-:W-:Y:S01]  /*13730*/  UMOV UR14, 0x0 ;  /* 0x00000000000e7882 */ /* 0x000fe20000000000 */
[----:B------:R-:W-:Y:S01]  /*13740*/  R2UR UR10, R11 ;  /* 0x000000000b0a72ca */ /* 0x000fe200000e0000 */
[----:B------:R-:W-:-:S14]  /*13750*/  UMOV UR15, 0x14f00000 ;  /* 0x14f00000000f7882 */ /* 0x000fdc0000000000 */
.L_x_798:
[----:B------:R-:W-:-:S13]  /*13760*/  @P0 ELECT P2, URZ, PT ;  /* 0x00000000003f082f */ /* 0x000fda0003840000 */
[----:B------:R-:W-:Y:S01]  /*13770*/  @P2 R2UR UR13, R17 ;  /* 0x00000000110d22ca */ /* 0x000fe200000e0000 */
[----:B------:R-:W-:Y:S01]  /*13780*/  UMOV UR9, UR33 ;  /* 0x0000002100097c82 */ /* 0x000fe20008000000 */
[----:B------:R-:W-:Y:S01]  /*13790*/  UMOV UR12, UR36 ;  /* 0x00000024000c7c82 */ /* 0x000fe20008000000 */
[----:B------:R-:W-:-:S10]  /*137a0*/  @P2 PLOP3.LUT P0, PT, P2, PT, PT, 0x8, 0x0 ;  /* 0x000000000000281c */ /* 0x000fd4000170e170 */
[----:B------:R1:W-:Y:S01]  /*137b0*/  UTMALDG.4D [UR8], [UR6], desc[UR14] ;  /* 0x00000e08060075b4 */ /* 0x0003e20008019000 */
[----:B------:R-:W-:Y:S02]  /*137c0*/  PLOP3.LUT P2, PT, PT, PT, PT, 0x8, 0x0 ;  /* 0x000000000000781c */ /* 0x000fe40003f4e170 */
[----:B-1----:R-:W-:Y:S11]  /*137d0*/  @P0 BRA.U.ANY `(.L_x_798) ;  /* 0xfffffffd00e00947 */ /* 0x002ff6000393ffff */
[----:B------:R-:W-:Y:S01]  /*137e0*/  IMAD.MOV.U32 R14, RZ, RZ, 0x40 ;  /* 0x00000040ff0e7424 */ /* 0x000fe200078e00ff */
[----:B------:R-:W-:Y:S01]  /*137f0*/  R2UR UR11, R8 ;  /* 0x00000000080b72ca */ /* 0x000fe200000e0000 */
[----:B------:R-:W-:Y:S01]  /*13800*/  UIADD3 UR8, UR4, 0x8400, URZ ;  /* 0x0000840004087890 */ /* 0x000fe2000fffe03f */
[----:B------:R-:W-:Y:S01]  /*13810*/  PLOP3.LUT P0, PT, PT, PT, PT, 0x80, 0x0 ;  /* 0x000000000000781c */ /* 0x000fe20003f0f070 */
[----:B------:R-:W-:Y:S01]  /*13820*/  UMOV UR5, 0x14f00000 ;  /* 0x14f0000000057882 */ /* 0x000fe20000000000 */
[----:B------:R-:W-:Y:S01]  /*13830*/  R2UR UR10, R14 ;  /* 0x000000000e0a72ca */ /* 0x000fe200000e0000 */
[----:B------:R-:W-:-:S14]  /*13840*/  UMOV UR4, 0x0 ;  /* 0x0000000000047882 */ /* 0x000fdc0000000000 */
.L_x_799:
        /* <DEDUP_REMOVED lines=8> */
[----:B------:R-:W1:Y:S02]  /*138d0*/  SYNCS.PHASECHK.TRANS64.TRYWAIT P0, [R4+URZ+0x17040], R3 ;  /* 0x01704003040075a7 */ /* 0x000e64000800017f */
[----:B-1----:R-:W-:Y:S05]  /*138e0*/  @!P0 BRA `(.L_x_800) ;  /* 0x0000001800988947 */ /* 0x002fea0003800000 */
.L_x_847:
[----:B------:R-:W-:Y:S01]  /*138f0*/  BSSY B1, `(.L_x_801) ;  /* 0x0000009000017945 */ /* 0x000fe20003800000 */
[----:B------:R-:W-:Y:S02]  /*13900*/  IMAD.MOV.U32 R2, RZ, RZ, 0x0 ;  /* 0x00000000ff027424 */ /* 0x000fe400078e00ff */
[----:B01----:R-:W-:Y:S01]  /*13910*/  IMAD.MOV.U32 R3, RZ, RZ, 0x14f00000 ;  /* 0x14f00000ff037424 */ /* 0x003fe200078e00ff */
[----:B------:R-:W-:Y:S06]  /*13920*/  @P1 BRA `(.L_x_802) ;  /* 0x0000000000141947 */ /* 0x000fec0003800000 */
[----:B------:R-:W-:Y:S01]  /*13930*/  ISETP.NE.AND P0, PT, R15, RZ, PT ;  /* 0x000000ff0f00720c */ /* 0x000fe20003f05270 */
[----:B------:R-:W-:-:S04]  /*13940*/  IMAD.MOV.U32 R9, RZ, RZ, 0x3000 ;  /* 0x00003000ff097424 */ /* 0x000fc800078e00ff */
[----:B------:R0:W-:Y:S08]  /*13950*/  SYNCS.ARRIVE.TRANS64 RZ, [R4+URZ+0x17030], R9 ;  /* 0x0170300904ff79a7 */ /* 0x0001f0000800003f */
[----:B------:R-:W-:Y:S05]  /*13960*/  @!P0 BRA `(.L_x_802) ;  /* 0x0000000000048947 */ /* 0x000fea0003800000 */
[----:B------:R-:W-:Y:S01]  /*13970*/  BPT.TRAP 0x1 ;  /* 0x000000040000795c */ /* 0x000fe20000300000 */
.L_x_802:
[----:B------:R-:W-:Y:S05]  /*13980*/  BSYNC B1 ;  /* 0x0000000000017941 */ /* 0x000fea0003800000 */
.L_x_801:
        /* <DEDUP_REMOVED lines=12> */
.L_x_803:
[----:B------:R-:W-:-:S13]  /*13a50*/  @P0 ELECT P1, URZ, PT ;  /* 0x00000000003f082f */ /* 0x000fda0003820000 */
[----:B------:R-:W-:Y:S01]  /*13a60*/  @P1 R2UR UR13, R17 ;  /* 0x00000000110d12ca */ /* 0x000fe200000e0000 */
[----:B------:R-:W-:Y:S01]  /*13a70*/  UMOV UR12, UR36 ;  /* 0x00000024000c7c82 */ /* 0x000fe20008000000 */
[----:B------:R-:W-:-:S11]  /*13a80*/  @P1 PLOP3.LUT P0, PT, P1, PT, PT, 0x8, 0x0 ;  /* 0x000000000000181c */ /* 0x000fd60000f0e170 */
[----:B------:R1:W-:Y:S01]  /*13a90*/  UTMALDG.4D [UR8], [UR6], desc[UR14] ;  /* 0x00000e08060075b4 */ /* 0x0003e20008019000 */
[----:B------:R-:W-:Y:S01]  /*13aa0*/  PLOP3.LUT P1, PT, PT, PT, PT, 0x8, 0x0 ;  /* 0x000000000000781c */ /* 0x000fe20003f2e170 */
[----:B-1----:R-:W-:-:S12]  /*13ab0*/  @P0 BRA.U.ANY `(.L_x_803) ;  /* 0xfffffffd00e40947 */ /* 0x002fd8000393ffff */
[----:B------:R-:W-:Y:S01]  /*13ac0*/  R2UR UR10, R11 ;  /* 0x000000000b0a72ca */ /* 0x000fe200000e0000 */
[----:B------:R-:W-:Y:S01]  /*13ad0*/  UIADD3 UR8, UR4, 0x11c00, URZ ;  /* 0x00011c0004087890 */ /* 0x000fe2000fffe03f */
[----:B------:R-:W-:Y:S02]  /*13ae0*/  R2UR UR14, R2 ;  /* 0x00000000020e72ca */ /* 0x000fe400000e0000 */
[----:B------:R-:W-:Y:S02]  /*13af0*/  R2UR UR15, R3 ;  /* 0x00000000030f72ca */ /* 0x000fe400000e0000 */
[----:B------:R-:W-:Y:S02]  /*13b00*/  R2UR UR11, R8 ;  /* 0x00000000080b72ca */ /* 0x000fe400000e0000 */
[----:B------:R-:W-:-:S13]  /*13b10*/  PLOP3.LUT P0, PT, PT, PT, PT, 0x80, 0x0 ;  /* 0x000000000000781c */ /* 0x000fda0003f0f070 */
.L_x_804:
        /* <DEDUP_REMOVED lines=13> */
.L_x_805:
[----:B------:R-:W-:-:S13]  /*13bf0*/  @P0 ELECT P1, URZ, PT ;  /* 0x00000000003f082f */ /* 0x000fda0003820000 */
[----:B------:R-:W-:Y:S01]  /*13c00*/  @P1 R2UR UR13, R17 ;  /* 0x00000000110d12ca */ /* 0x000fe200000e0000 */
[----:B------:R-:W-:Y:S01]  /*13c10*/  UMOV UR12, UR36 ;  /* 0x00000024000c7c82 */ /* 0x000fe20008000000 */
[----:B------:R-:W-:-:S11]  /*13c20*/  @P1 PLOP3.LUT P0, PT, P1, PT, PT, 0x8, 0x0 ;  /* 0x000000000000181c */ /* 0x000fd60000f0e170 */
[----:B------:R2:W-:Y:S01]  /*13c30*/  UTMALDG.4D [UR8], [UR6], desc[UR14] ;  /* 0x00000e08060075b4 */ /* 0x0005e20008019000 */
[----:B------:R-:W-:Y:S01]  /*13c40*/  PLOP3.LUT P1, PT, PT, PT, PT, 0x8, 0x0 ;  /* 0x000000000000781c */ /* 0x000fe20003f2e170 */
[----:B--2---:R-:W-:-:S12]  /*13c50*/  @P0 BRA.U.ANY `(.L_x_805) ;  /* 0xfffffffd00e40947 */ /* 0x004fd8000393ffff */
.L_x_792:
[----:B------:R-:W-:Y:S05]  /*13c60*/  BSYNC B0 ;  /* 0x0000000000007941 */ /* 0x000fea0003800000 */
.L_x_791:
[----:B------:R-:W-:-:S13]  /*13c70*/  ISETP.NE.AND P0, PT, R20, 0x3, PT ;  /* 0x000000031400780c */ /* 0x000fda0003f05270 */
[----:B------:R-:W-:Y:S05]  /*13c80*/  @!P0 BRA `(.L_x_806) ;  /* 0x0000000000048947 */ /* 0x000fea0003800000 */
[----:B------:R-:W-:Y:S01]  /*13c90*/  BPT.TRAP 0x1 ;  /* 0x000000040000795c */ /* 0x000fe20000300000 */
.L_x_806:
[----:B-1----:R-:W-:Y:S02]  /*13ca0*/  LOP3.LUT R2, R6, 0x1, RZ, 0x3c, !PT ;  /* 0x0000000106027812 */ /* 0x002fe400078e3cff */
[----:B------:R-:W-:Y:S02]  /*13cb0*/  LEA R3, R7, UR38, 0x3 ;  /* 0x0000002607037c11 */ /* 0x000fe4000f8e18ff */
[----:B------:R-:W-:Y:S02]  /*13cc0*/  SHF.L.U32 R2, R2, 0x1f, RZ ;  /* 0x0000001f02027819 */ /* 0x000fe400000006ff */
[----:B------:R-:W-:Y:S02]  /*13cd0*/  ISETP.NE.AND P1, PT, R21, 0x3, PT ;  /* 0x000000031500780c */ /* 0x000fe40003f25270 */
[----:B------:R-:W1:Y:S02]  /*13ce0*/  SYNCS.PHASECHK.TRANS64.TRYWAIT P0, [R3+URZ+0x17070], R2 ;  /* 0x01707002030075a7 */ /* 0x000e64000800017f */
[----:B-1----:R-:W-:Y:S09]  /*13cf0*/  @!P0 BRA `(.L_x_807) ;  /* 0x0000001400a88947 */ /* 0x002ff20003800000 */
.L_x_848:
[----:B------:R-:W-:Y:S05]  /*13d00*/  @!P1 BRA `(.L_x_808) ;  /* 0x0000000000049947 */ /* 0x000fea0003800000 */
[----:B------:R-:W-:Y:S01]  /*13d10*/  BPT.TRAP 0x1 ;  /* 0x000000040000795c */ /* 0x000fe20000300000 */
.L_x_808:
[----:B-1----:R-:W-:Y:S01]  /*13d20*/  SHF.L.U32 R2, R6, 0x1f, RZ ;  /* 0x0000001f06027819 */ /* 0x002fe200000006ff */
[----:B------:R-:W-:-:S03]  /*13d30*/  IMAD R11, R7, 0x3000, RZ ;  /* 0x00003000070b7824 */ /* 0x000fc600078e02ff */
[----:B------:R-:W1:Y:S02]  /*13d40*/  SYNCS.PHASECHK.TRANS64.TRYWAIT P0, [R3+URZ+0x17060], R2 ;  /* 0x01706002030075a7 */ /* 0x000e64000800017f */
[----:B-1----:R-:W-:Y:S05]  /*13d50*/  @!P0 BRA `(.L_x_809) ;  /* 0x0000001400a48947 */ /* 0x002fea0003800000 */
.L_x_849:
[C---:B-1----:R-:W-:Y:S01]  /*13d60*/  LOP3.LUT R2, R11.reuse, R24, RZ, 0xfc, !PT ;  /* 0x000000180b027212 */ /* 0x042fe200078efcff */
[----:B------:R-:W-:Y:S05]  /*13d70*/  WARPSYNC.ALL ;  /* 0x0000000000007948 */ /* 0x000fea0003800000 */
[----:B0-----:R-:W0:Y:S01]  /*13d80*/  LDSM.16.MT88.4 R4, [R2+UR38+0x6400] ;  /* 0x006400260204783b */ /* 0x001e220008004200 */
[----:B------:R-:W-:-:S05]  /*13d90*/  LOP3.LUT R14, R11, R22, RZ, 0xfc, !PT ;  /* 0x000000160b0e7212 */ /* 0x000fca00078efcff */
[----:B------:R-:W-:Y:S01]  /*13da0*/  VIADD R14, R14, UR38 ;  /* 0x000000260e0e7c36 */ /* 0x000fe20008000000 */
[C-C-:B0-----:R-:W-:Y:S02]  /*13db0*/  PRMT R8, R4.reuse, 0x6420, R5.reuse ;  /* 0x0000642004087816 */ /* 0x141fe40000000005 */
[----:B------:R-:W-:Y:S02]  /*13dc0*/  PRMT R9, R4, 0x7531, R5 ;  /* 0x0000753104097816 */ /* 0x000fe40000000005 */
[C-C-:B------:R-:W-:Y:S02]  /*13dd0*/  PRMT R10, R6.reuse, 0x6420, R7.reuse ;  /* 0x00006420060a7816 */ /* 0x140fe40000000007 */
[----:B------:R-:W-:-:S05]  /*13de0*/  PRMT R11, R6, 0x7531, R7 ;  /* 0x00007531060b7816 */ /* 0x000fca0000000007 */
[----:B------:R-:W-:Y:S04]  /*13df0*/  STSM.16.M88.4 [R14+0x400], R8 ;  /* 0x000400080e007844 */ /* 0x000fe80000000200 */
[----:B------:R-:W0:Y:S02]  /*13e00*/  LDSM.16.MT88.4 R4, [R2+UR38+0x7400] ;  /* 0x007400260204783b */ /* 0x000e240008004200 */
[C-C-:B0-----:R-:W-:Y:S02]  /*13e10*/  PRMT R8, R4.reuse, 0x6420, R5.reuse ;  /* 0x0000642004087816 */ /* 0x141fe40000000005 */
[----:B------:R-:W-:Y:S02]  /*13e20*/  PRMT R9, R4, 0x7531, R5 ;  /* 0x0000753104097816 */ /* 0x000fe40000000005 */
[----:B------:R-:W-:-:S02]  /*13e30*/  PRMT R10, R6, 0x6420, R7 ;  /* 0x00006420060a7816 */ /* 0x000fc40000000007 */
[----:B------:R-:W-:-:S05]  /*13e40*/  PRMT R11, R6, 0x7531, R7 ;  /* 0x00007531060b7816 */ /* 0x000fca0000000007 */
[----:B------:R-:W-:Y:S04]  /*13e50*/  STSM.16.M88.4 [R14+0x1400], R8 ;  /* 0x001400080e007844 */ /* 0x000fe80000000200 */
[----:B------:R-:W0:Y:S02]  /*13e60*/  LDSM.16.MT88.4 R4, [R2+UR38+0x8400] ;  /* 0x008400260204783b */ /* 0x000e240008004200 */
[C-C-:B0-----:R-:W-:Y:S02]  /*13e70*/  PRMT R8, R4.reuse, 0x6420, R5.reuse ;  /* 0x0000642004087816 */ /* 0x141fe40000000005 */
[----:B------:R-:W-:Y:S02]  /*13e80*/  PRMT R9, R4, 0x7531, R5 ;  /* 0x0000753104097816 */ /* 0x000fe40000000005 */
[----:B------:R-:W-:-:S02]  /*13e90*/  PRMT R10, R6, 0x6420, R7 ;  /* 0x00006420060a7816 */ /* 0x000fc40000000007 */
[----:B------:R-:W-:-:S05]  /*13ea0*/  PRMT R11, R6, 0x7531, R7 ;  /* 0x00007531060b7816 */ /* 0x000fca0000000007 */
[----:B------:R0:W-:Y:S04]  /*13eb0*/  STSM.16.M88.4 [R14+0x2400], R8 ;  /* 0x002400080e007844 */ /* 0x0001e80000000200 */
[----:B------:R-:W1:Y:S01]  /*13ec0*/  LDSM.16.MT88.4 R4, [R2+UR38+0x6c00] ;  /* 0x006c00260204783b */ /* 0x000e620008004200 */
[----:B0-----:R-:W-:Y:S02]  /*13ed0*/  IADD3 R14, R23, 0x400, R14 ;  /* 0x00000400170e7810 */ /* 0x001fe40007ffe00e */
[C-C-:B-1----:R-:W-:Y:S02]  /*13ee0*/  PRMT R8, R4.reuse, 0x6420, R5.reuse ;  /* 0x0000642004087816 */ /* 0x142fe40000000005 */
[----:B------:R-:W-:Y:S02]  /*13ef0*/  PRMT R9, R4, 0x7531, R5 ;  /* 0x0000753104097816 */ /* 0x000fe40000000005 */
[----:B------:R-:W-:-:S02]  /*13f00*/  PRMT R10, R6, 0x6420, R7 ;  /* 0x00006420060a7816 */ /* 0x000fc40000000007 */
[----:B------:R-:W-:-:S05]  /*13f10*/  PRMT R11, R6, 0x7531, R7 ;  /* 0x00007531060b7816 */ /* 0x000fca0000000007 */
[----:B------:R-:W-:Y:S04]  /*13f20*/  STSM.16.M88.4 [R14], R8 ;  /* 0x000000080e007844 */ /* 0x000fe80000000200 */
        /* <DEDUP_REMOVED lines=20> */
.L_x_810:
[----:B-1----:R2:W-:Y:S01]  /*14070*/  SYNCS.ARRIVE.TRANS64.A1T0 RZ, [R3+URZ+0x17050], RZ ;  /* 0x017050ff03ff79a7 */ /* 0x0025e2000810003f */
        /* <DEDUP_REMOVED lines=11> */
.L_x_790:
[----:B------:R-:W-:-:S07]  /*14130*/  IMAD.MOV.U32 R12, RZ, RZ, RZ ;  /* 0x000000ffff0c7224 */ /* 0x000fce00078e00ff */
.L_x_812:
[----:B------:R-:W-:-:S04]  /*14140*/  ULOP3.LUT UR4, UR41, 0x1, URZ, 0xfc, !UPT ;  /* 0x0000000129047892 */ /* 0x000fc8000f8efc3f */
[----:B------:R-:W-:-:S06]  /*14150*/  UISETP.NE.AND UP0, UPT, UR4, 0x3, UPT ;  /* 0x000000030400788c */ /* 0x000fcc000bf05270 */
[----:B------:R-:W-:-:S13]  /*14160*/  PLOP3.LUT P0, PT, PT, PT, UP0, 0x80, 0x0 ;  /* 0x000000000000781c */ /* 0x000fda0003f0f008 */
[----:B------:R-:W-:Y:S05]  /*14170*/  @!P0 BRA `(.L_x_813) ;  /* 0x0000000000048947 */ /* 0x000fea0003800000 */
[----:B------:R-:W-:Y:S01]  /*14180*/  BPT.TRAP 0x1 ;  /* 0x000000040000795c */ /* 0x000fe20000300000 */
.L_x_813:
[----:B01----:R-:W-:Y:S01]  /*14190*/  LOP3.LUT R3, R13, 0x1, RZ, 0x3c, !PT ;  /* 0x000000010d037812 */ /* 0x003fe200078e3cff */
[----:B------:R-:W-:Y:S01]  /*141a0*/  BSSY B0, `(.L_x_814) ;  /* 0x0000005000007945 */ /* 0x000fe20003800000 */
[----:B------:R-:W-:Y:S02]  /*141b0*/  LEA R0, R12, UR38, 0x3 ;  /* 0x000000260c007c11 */ /* 0x000fe4000f8e18ff */
[----:B------:R-:W-:-:S04]  /*141c0*/  SHF.L.U32 R3, R3, 0x1f, RZ ;  /* 0x0000001f03037819 */ /* 0x000fc800000006ff */
[----:B------:R-:W0:Y:S02]  /*141d0*/  SYNCS.PHASECHK.TRANS64.TRYWAIT P0, [R0+URZ+0x17070], R3 ;  /* 0x01707003000075a7 */ /* 0x000e24000800017f */
[----:B0-----:R-:W-:Y:S05]  /*141e0*/  @!P0 BRA `(.L_x_815) ;  /* 0x0000001000948947 */ /* 0x001fea0003800000 */
.L_x_850:
[----:B------:R-:W-:Y:S05]  /*141f0*/  BSYNC B0 ;  /* 0x0000000000007941 */ /* 0x000fea0003800000 */
.L_x_814:
[----:B------:R-:W-:-:S06]  /*14200*/  ULOP3.LUT UR4, UR41, 0x2, URZ, 0xfc, !UPT ;  /* 0x0000000229047892 */ /* 0x000fcc000f8efc3f */
[----:B------:R-:W-:-:S05]  /*14210*/  IMAD.U32 R2, RZ, RZ, UR4 ;  /* 0x00000004ff027e24 */ /* 0x000fca000f8e00ff */
[----:B------:R-:W-:-:S13]  /*14220*/  ISETP.NE.AND P1, PT, R2, 0x3, PT ;  /* 0x000000030200780c */ /* 0x000fda0003f25270 */
[----:B------:R-:W-:Y:S05]  /*14230*/  @!P1 BRA `(.L_x_816) ;  /* 0x0000000000049947 */ /* 0x000fea0003800000 */
[----:B------:R-:W-:Y:S01]  /*14240*/  BPT.TRAP 0x1 ;  /* 0x000000040000795c */ /* 0x000fe20000300000 */
.L_x_816:
[----:B------:R-:W-:Y:S01]  /*14250*/  SHF.L.U32 R5, R13, 0x1f, RZ ;  /* 0x0000001f0d057819 */ /* 0x000fe200000006ff */
[----:B0-----:R-:W-:-:S03]  /*14260*/  IMAD R3, R12, 0x3000, RZ ;  /* 0x000030000c037824 */ /* 0x001fc600078e02ff */
[----:B------:R-:W0:Y:S02]  /*14270*/  SYNCS.PHASECHK.TRANS64.TRYWAIT P0, [R0+URZ+0x17060], R5 ;  /* 0x01706005000075a7 */ /* 0x000e24000800017f */
[----:B------:R-:W-:Y:S01]  /*14280*/  LOP3.LUT R24, R3, R24, RZ, 0xfc, !PT ;  /* 0x0000001803187212 */ /* 0x000fe200078efcff */
[----:B0-----:R-:W-:Y:S06]  /*14290*/  @!P0 BRA `(.L_x_817) ;  /* 0x00000010007c8947 */ /* 0x001fec0003800000 */
.L_x_851:
        /* <DEDUP_REMOVED lines=48> */
.L_x_818:
[----:B-1----:R1:W-:Y:S01]  /*145a0*/  SYNCS.ARRIVE.TRANS64.A1T0 RZ, [R0+URZ+0x17050], RZ ;  /* 0x017050ff00ff79a7 */ /* 0x0023e2000810003f */
[----:B------:R-:W-:Y:S01]  /*145b0*/  BAR.SYNC.DEFER_BLOCKING 0x2, 0x80 ;  /* 0x0082000000007b1d */ /* 0x000fe20000010000 */
[----:B------:R-:W-:-:S13]  /*145c0*/  ISETP.NE.AND P0, PT, R26, RZ, PT ;  /* 0x000000ff1a00720c */ /* 0x000fda0003f05270 */
[----:B0-----:R-:W-:Y:S02]  /*145d0*/  @!P0 VIADD R2, R0, 0x17080 ;  /* 0x0001708000028836 */ /* 0x001fe40000000000 */
[----:B-1----:R-:W-:-:S03]  /*145e0*/  VIADD R0, R12, 0x1 ;  /* 0x000000010c007836 */ /* 0x002fc60000000000 */
[----:B------:R-:W-:-:S04]  /*145f0*/  @!P0 PRMT R2, RZ, 0x654, R2 ;  /* 0x00000654ff028816 */ /* 0x000fc80000000002 */
[----:B------:R0:W-:Y:S01]  /*14600*/  @!P0 SYNCS.ARRIVE.TRANS64.RED.A1T0 RZ, [R2+URZ], RZ ;  /* 0x000000ff02ff89a7 */ /* 0x0001e2000810043f */
[----:B------:R-:W-:-:S04]  /*14610*/  ISETP.NE.AND P0, PT, R0, 0x2, PT ;  /* 0x000000020000780c */ /* 0x000fc80003f05270 */
[----:B------:R-:W-:Y:S02]  /*14620*/  SEL R4, RZ, 0x1, P0 ;  /* 0x00000001ff047807 */ /* 0x000fe40000000000 */
[----:B------:R-:W-:Y:S01]  /*14630*/  SEL R0, R0, RZ, P0 ;  /* 0x000000ff00007207 */ /* 0x000fe20000000000 */
[----:B0-----:R-:W-:Y:S01]  /*14640*/  IMAD.MOV.U32 R2, RZ, RZ, RZ ;  /* 0x000000ffff027224 */ /* 0x001fe200078e00ff */
[----:B------:R-:W-:-:S07]  /*14650*/  LOP3.LUT R13, R13, R4, RZ, 0x3c, !PT ;  /* 0x000000040d0d7212 */ /* 0x000fce00078e3cff */
.L_x_765:
[----:B------:R-:W0:Y:S01]  /*14660*/  S2R R4, SR_CgaCtaId ;  /* 0x0000000000047919 */ /* 0x000e220000008800 */
[----:B------:R-:W-:Y:S02]  /*14670*/  MOV R3, 0x400 ;  /* 0x0000040000037802 */ /* 0x000fe40000000f00 */
[----:B------:R-:W-:Y:S02]  /*14680*/  SHF.L.U32 R2, R2, 0x1f, RZ ;  /* 0x0000001f02027819 */ /* 0x000fe400000006ff */
[----:B0-----:R-:W-:-:S04]  /*14690*/  LEA R9, R4, R3, 0x18 ;  /* 0x0000000304097211 */ /* 0x001fc800078ec0ff */
[----:B------:R-:W0:Y:S02]  /*146a0*/  SYNCS.PHASECHK.TRANS64.TRYWAIT P0, [R9+URZ+0x17020], R2 ;  /* 0x01702002090075a7 */ /* 0x000e24000800017f */
[----:B0-----:R-:W-:Y:S05]  /*146b0*/  @!P0 BRA `(.L_x_819) ;  /* 0x0000000c00888947 */ /* 0x001fea0003800000 */
.L_x_852:
        /* <DEDUP_REMOVED lines=13> */
.L_x_820:
        /* <DEDUP_REMOVED lines=12> */
.L_x_853:
[----:B------:R-:W1:Y:S02]  /*14850*/  SYNCS.PHASECHK.TRANS64.TRYWAIT P1, [R7+URZ], R2 ;  /* 0x00000002070075a7 */ /* 0x000e64000802017f */
[----:B-1----:R-:W-:Y:S05]  /*14860*/  @!P1 BRA `(.L_x_822) ;  /* 0x0000000c00449947 */ /* 0x002fea0003800000 */
.L_x_854:
[----:B------:R-:W-:Y:S05]  /*14870*/  @!P0 BRA `(.L_x_823) ;  /* 0x0000000000048947 */ /* 0x000fea0003800000 */
[----:B------:R-:W-:Y:S01]  /*14880*/  BPT.TRAP 0x1 ;  /* 0x000000040000795c */ /* 0x000fe20000300000 */
.L_x_823:
[----:B------:R-:W-:-:S04]  /*14890*/  IMAD R0, R0, 0x8, R9 ;  /* 0x0000000800007824 */ /* 0x000fc800078e0209 */
[----:B------:R-:W2:Y:S02]  /*148a0*/  SYNCS.PHASECHK.TRANS64.TRYWAIT P1, [R0+URZ+0x17060], R3 ;  /* 0x01706003000075a7 */ /* 0x000ea4000802017f */
[----:B--2---:R-:W-:Y:S05]  /*148b0*/  @!P1 BRA `(.L_x_824) ;  /* 0x0000000c00449947 */ /* 0x004fea0003800000 */
.L_x_855:
[----:B------:R-:W-:Y:S05]  /*148c0*/  @!P0 BRA `(.L_x_825) ;  /* 0x0000000000048947 */ /* 0x000fea0003800000 */
[----:B------:R-:W-:Y:S01]  /*148d0*/  BPT.TRAP 0x1 ;  /* 0x000000040000795c */ /* 0x000fe20000300000 */
.L_x_825:
[----:B------:R-:W-:-:S04]  /*148e0*/  IMAD R5, R5, 0x8, R9 ;  /* 0x0000000805057824 */ /* 0x000fc800078e0209 */
[----:B------:R-:W3:Y:S02]  /*148f0*/  SYNCS.PHASECHK.TRANS64.TRYWAIT P1, [R5+URZ+0x17060], R2 ;  /* 0x01706002050075a7 */ /* 0x000ee4000802017f */
[----:B---3--:R-:W-:Y:S05]  /*14900*/  @!P1 BRA `(.L_x_826) ;  /* 0x0000000c00449947 */ /* 0x008fea0003800000 */
.L_x_856:
[----:B------:R-:W-:Y:S05]  /*14910*/  @!P0 BRA `(.L_x_827) ;  /* 0x0000000000048947 */ /* 0x000fea0003800000 */
[----:B------:R-:W-:Y:S01]  /*14920*/  BPT.TRAP 0x1 ;  /* 0x000000040000795c */ /* 0x000fe20000300000 */
.L_x_827:
[----:B------:R-:W4:Y:S02]  /*14930*/  SYNCS.PHASECHK.TRANS64.TRYWAIT P0, [R0+URZ+0x17080], R3 ;  /* 0x01708003000075a7 */ /* 0x000f24000800017f */
[----:B----4-:R-:W-:Y:S05]  /*14940*/  @!P0 BRA `(.L_x_828) ;  /* 0x0000000c00488947 */ /* 0x010fea0003800000 */
.L_x_829:
[----:B------:R0:W0:Y:S02]  /*14950*/  SYNCS.PHASECHK.TRANS64.TRYWAIT P0, [R5+URZ+0x17080], R2 ;  /* 0x01708002050075a7 */ /* 0x000024000800017f */
[----:B0-----:R-:W-:Y:S05]  /*14960*/  @!P0 NANOSLEEP.SYNCS 0x989680 ;  /* 0x009896800000895d */ /* 0x001fea0003900000 */
[----:B------:R-:W0:Y:S02]  /*14970*/  @!P0 SYNCS.PHASECHK.TRANS64 P0, [R5+URZ+0x17080], R2 ;  /* 0x01708002050085a7 */ /* 0x000e24000800007f */
[----:B0-----:R-:W-:Y:S05]  /*14980*/  @!P0 BRA `(.L_x_829) ;  /* 0xfffffffc00f08947 */ /* 0x001fea000383ffff */
.L_x_677:
[----:B------:R-:W-:Y:S05]  /*14990*/  BSYNC B6 ;  /* 0x0000000000067941 */ /* 0x000fea0003800000 */
.L_x_674:
[----:B------:R-:W-:Y:S05]  /*149a0*/  EXIT ;  /* 0x000000000000794d */ /* 0x000fea0003800000 */
.L_x_687:
[----:B0-----:R-:W-:-:S04]  /*149b0*/  IMAD.U32 R3, RZ, RZ, UR38 ;  /* 0x00000026ff037e24 */ /* 0x001fc8000f8e00ff */
[----:B------:R0:W1:Y:S03]  /*149c0*/  SYNCS.PHASECHK.TRANS64.TRYWAIT P0, [R3+URZ+0x17000], R8 ;  /* 0x01700008030075a7 */ /* 0x000066000800017f */
[----:B-1----:R-:W-:Y:S05]  /*149d0*/  @!P0 NANOSLEEP.SYNCS 0x989680 ;  /* 0x009896800000895d */ /* 0x002fea0003900000 */
[----:B------:R-:W1:Y:S02]  /*149e0*/  @!P0 SYNCS.PHASECHK.TRANS64 P0, [R3+URZ+0x17000], R8 ;  /* 0x01700008030085a7 */ /* 0x000e64000800007f */
[----:B-1----:R-:W-:Y:S05]  /*149f0*/  @!P0 BRA `(.L_x_687) ;  /* 0xfffffffc00ec8947 */ /* 0x002fea000383ffff */
[----:B------:R-:W-:Y:S05]  /*14a00*/  BRA `(.L_x_830) ;  /* 0xfffffed000007947 */ /* 0x000fea000383ffff */
.L_x_691:
[----:B0-----:R-:W-:-:S04]  /*14a10*/  IMAD.U32 R3, RZ, RZ, UR38 ;  /* 0x00000026ff037e24 */ /* 0x001fc8000f8e00ff */
[----:B------:R0:W2:Y:S03]  /*14a20*/  SYNCS.PHASECHK.TRANS64.TRYWAIT P2, [R3+URZ+0x17030], R8 ;  /* 0x01703008030075a7 */ /* 0x0000a6000804017f */
[----:B--2---:R-:W-:Y:S05]  /*14a30*/  @!P2 NANOSLEEP.SYNCS 0x989680 ;  /* 0x009896800000a95d */ /* 0x004fea0003900000 */
[----:B------:R-:W2:Y:S02]  /*14a40*/  @!P2 SYNCS.PHASECHK.TRANS64 P2, [R3+URZ+0x17030], R8 ;  /* 0x017030080300a5a7 */ /* 0x000ea4000804007f */
[----:B--2---:R-:W-:Y:S05]  /*14a50*/  @!P2 BRA `(.L_x_691) ;  /* 0xfffffffc00eca947 */ /* 0x004fea000383ffff */
[----:B------:R-:W-:Y:S05]  /*14a60*/  BRA `(.L_x_690) ;  /* 0xfffffed000207947 */ /* 0x000fea000383ffff */
.L_x_707:
[----:B-1----:R-:W-:-:S04]  /*14a70*/  IMAD.U32 R12, RZ, RZ, UR28 ;  /* 0x0000001cff0c7e24 */ /* 0x002fc8000f8e00ff */
[----:B------:R1:W2:Y:S03]  /*14a80*/  SYNCS.PHASECHK.TRANS64.TRYWAIT P2, [R12+URZ+0x17030], R11 ;  /* 0x0170300b0c0075a7 */ /* 0x0002a6000804017f */
[----:B--2---:R-:W-:Y:S05]  /*14a90*/  @!P2 NANOSLEEP.SYNCS 0x989680 ;  /* 0x009896800000a95d */ /* 0x004fea0003900000 */
[----:B------:R-:W2:Y:S02]  /*14aa0*/  @!P2 SYNCS.PHASECHK.TRANS64 P2, [R12+URZ+0x17030], R11 ;  /* 0x0170300b0c00a5a7 */ /* 0x000ea4000804007f */
[----:B--2---:R-:W-:Y:S05]  /*14ab0*/  @!P2 BRA `(.L_x_707) ;  /* 0xfffffffc00eca947 */ /* 0x004fea000383ffff */
[----:B------:R-:W-:Y:S05]  /*14ac0*/  BRA `(.L_x_706) ;  /* 0xffffff0c00707947 */ /* 0x000fea000383ffff */
.L_x_711:
[----:B---3--:R-:W-:-:S04]  /*14ad0*/  IMAD.U32 R14, RZ, RZ, UR11 ;  /* 0x0000000bff0e7e24 */ /* 0x008fc8000f8e00ff */
[----:B------:R3:W4:Y:S03]  /*14ae0*/  SYNCS.PHASECHK.TRANS64.TRYWAIT P2, [R14+URZ+0x17050], R13 ;  /* 0x0170500d0e0075a7 */ /* 0x000726000804017f */
[----:B----4-:R-:W-:Y:S05]  /*14af0*/  @!P2 NANOSLEEP.SYNCS 0x989680 ;  /* 0x009896800000a95d */ /* 0x010fea0003900000 */
[----:B------:R-:W4:Y:S02]  /*14b00*/  @!P2 SYNCS.PHASECHK.TRANS64 P2, [R14+URZ+0x17050], R13 ;  /* 0x0170500d0e00a5a7 */ /* 0x000f24000804007f */
[----:B----4-:R-:W-:Y:S05]  /*14b10*/  @!P2 BRA `(.L_x_711) ;  /* 0xfffffffc00eca947 */ /* 0x010fea000383ffff */
[----:B------:R-:W-:Y:S05]  /*14b20*/  BRA `(.L_x_710) ;  /* 0xffffff0c00d87947 */ /* 0x000fea000383ffff */
.L_x_729:
[----:B-1----:R-:W-:-:S04]  /*14b30*/  IMAD.U32 R10, RZ, RZ, UR25 ;  /* 0x00000019ff0a7e24 */ /* 0x002fc8000f8e00ff */
[----:B------:R1:W2:Y:S03]  /*14b40*/  SYNCS.PHASECHK.TRANS64.TRYWAIT P2, [R10+URZ+0x17030], R9 ;  /* 0x017030090a0075a7 */ /* 0x0002a6000804017f */
[----:B--2---:R-:W-:Y:S05]  /*14b50*/  @!P2 NANOSLEEP.SYNCS 0x989680 ;  /* 0x009896800000a95d */ /* 0x004fea0003900000 */
[----:B------:R-:W2:Y:S02]  /*14b60*/  @!P2 SYNCS.PHASECHK.TRANS64 P2, [R10+URZ+0x17030], R9 ;  /* 0x017030090a00a5a7 */ /* 0x000ea4000804007f */
[----:B--2---:R-:W-:Y:S05]  /*14b70*/  @!P2 BRA `(.L_x_729) ;  /* 0xfffffffc00eca947 */ /* 0x004fea000383ffff */
[----:B------:R-:W-:Y:S05]  /*14b80*/  BRA `(.L_x_728) ;  /* 0xffffff4400287947 */ /* 0x000fea000383ffff */
.L_x_733:
[----:B-1----:R-:W-:-:S04]  /*14b90*/  IMAD.U32 R10, RZ, RZ, UR14 ;  /* 0x0000000eff0a7e24 */ /* 0x002fc8000f8e00ff */
[----:B------:R1:W3:Y:S03]  /*14ba0*/  SYNCS.PHASECHK.TRANS64.TRYWAIT P2, [R10+URZ+0x17050], R9 ;  /* 0x017050090a0075a7 */ /* 0x0002e6000804017f */
[----:B---3--:R-:W-:Y:S05]  /*14bb0*/  @!P2 NANOSLEEP.SYNCS 0x989680 ;  /* 0x009896800000a95d */ /* 0x008fea0003900000 */
[----:B------:R-:W3:Y:S02]  /*14bc0*/  @!P2 SYNCS.PHASECHK.TRANS64 P2, [R10+URZ+0x17050], R9 ;  /* 0x017050090a00a5a7 */ /* 0x000ee4000804007f */
[----:B---3--:R-:W-:Y:S05]  /*14bd0*/  @!P2 BRA `(.L_x_733) ;  /* 0xfffffffc00eca947 */ /* 0x008fea000383ffff */
[----:B------:R-:W-:Y:S05]  /*14be0*/  BRA `(.L_x_732) ;  /* 0xffffff50007c7947 */ /* 0x000fea000383ffff */
.L_x_740:
[----:B-1----:R-:W-:-:S04]  /*14bf0*/  IMAD.U32 R10, RZ, RZ, UR28 ;  /* 0x0000001cff0a7e24 */ /* 0x002fc8000f8e00ff */
[----:B------:R1:W2:Y:S03]  /*14c00*/  SYNCS.PHASECHK.TRANS64.TRYWAIT P2, [R10+URZ+0x17030], R9 ;  /* 0x017030090a0075a7 */ /* 0x0002a6000804017f */
[----:B--2---:R-:W-:Y:S05]  /*14c10*/  @!P2 NANOSLEEP.SYNCS 0x989680 ;  /* 0x009896800000a95d */ /* 0x004fea0003900000 */
[----:B------:R-:W2:Y:S02]  /*14c20*/  @!P2 SYNCS.PHASECHK.TRANS64 P2, [R10+URZ+0x17030], R9 ;  /* 0x017030090a00a5a7 */ /* 0x000ea4000804007f */
[----:B--2---:R-:W-:Y:S05]  /*14c30*/  @!P2 BRA `(.L_x_740) ;  /* 0xfffffffc00eca947 */ /* 0x004fea000383ffff */
[----:B------:R-:W-:Y:S05]  /*14c40*/  BRA `(.L_x_739) ;  /* 0xffffff6800047947 */ /* 0x000fea000383ffff */
.L_x_744:
[----:B--2---:R-:W-:-:S04]  /*14c50*/  IMAD.U32 R15, RZ, RZ, UR14 ;  /* 0x0000000eff0f7e24 */ /* 0x004fc8000f8e00ff */
[----:B------:R2:W4:Y:S03]  /*14c60*/  SYNCS.PHASECHK.TRANS64.TRYWAIT P2, [R15+URZ+0x17050], R10 ;  /* 0x0170500a0f0075a7 */ /* 0x000526000804017f */
[----:B----4-:R-:W-:Y:S05]  /*14c70*/  @!P2 NANOSLEEP.SYNCS 0x989680 ;  /* 0x009896800000a95d */ /* 0x010fea0003900000 */
[----:B------:R-:W4:Y:S02]  /*14c80*/  @!P2 SYNCS.PHASECHK.TRANS64 P2, [R15+URZ+0x17050], R10 ;  /* 0x0170500a0f00a5a7 */ /* 0x000f24000804007f */
[----:B----4-:R-:W-:Y:S05]  /*14c90*/  @!P2 BRA `(.L_x_744) ;  /* 0xfffffffc00eca947 */ /* 0x010fea000383ffff */
[----:B------:R-:W-:Y:S05]  /*14ca0*/  BRA `(.L_x_743) ;  /* 0xffffff68006c7947 */ /* 0x000fea000383ffff */
.L_x_758:
[----:B-1----:R-:W-:-:S04]  /*14cb0*/  IMAD.U32 R3, RZ, RZ, UR11 ;  /* 0x0000000bff037e24 */ /* 0x002fc8000f8e00ff */
[----:B------:R1:W2:Y:S03]  /*14cc0*/  SYNCS.PHASECHK.TRANS64.TRYWAIT P1, [R3+URZ+0x17050], R0 ;  /* 0x01705000030075a7 */ /* 0x0002a6000802017f */
[----:B--2---:R-:W-:Y:S05]  /*14cd0*/  @!P1 NANOSLEEP.SYNCS 0x989680 ;  /* 0x009896800000995d */ /* 0x004fea0003900000 */
[----:B------:R-:W2:Y:S02]  /*14ce0*/  @!P1 SYNCS.PHASECHK.TRANS64 P1, [R3+URZ+0x17050], R0 ;  /* 0x01705000030095a7 */ /* 0x000ea4000802007f */
[----:B--2---:R-:W-:Y:S05]  /*14cf0*/  @!P1 BRA `(.L_x_758) ;  /* 0xfffffffc00ec9947 */ /* 0x004fea000383ffff */
[----:B------:R-:W-:Y:S05]  /*14d00*/  BRA `(.L_x_757) ;  /* 0xffffff9800cc7947 */ /* 0x000fea000383ffff */
.L_x_777:
[----:B------:R-:W-:Y:S02]  /*14d10*/  IMAD.MOV.U32 R13, RZ, RZ, R20 ;  /* 0x000000ffff0d7224 */ /* 0x000fe400078e0014 */
[----:B------:R-:W-:Y:S02]  /*14d20*/  IMAD.MOV.U32 R12, RZ, RZ, RZ ;  /* 0x000000ffff0c7224 */ /* 0x000fe400078e00ff */
[----:B------:R-:W-:Y:S02]  /*14d30*/  IMAD.MOV.U32 R11, RZ, RZ, 0x1f ;  /* 0x0000001fff0b7424 */ /* 0x000fe400078e00ff */
[----:B------:R-:W-:-:S07]  /*14d40*/  IMAD.MOV.U32 R15, RZ, RZ, -0x1 ;  /* 0xffffffffff0f7424 */ /* 0x000fce00078e00ff */
[----:B------:R-:W-:Y:S05]  /*14d50*/  WARPSYNC.COLLECTIVE R15, `(.L_x_831) ;  /* 0x000000000f087348 */ /* 0x000fea0003c00000 */
[----:B------:R0:W1:Y:S02]  /*14d60*/  SHFL.IDX P6, R14, R13, R12, R11 ;  /* 0x0000000c0d0e7389 */ /* 0x00006400000c000b */
[----:B01----:R-:W-:Y:S01]  /*14d70*/  ENDCOLLECTIVE ;  /* 0x000000000000791b */ /* 0x003fe20003800000 */
.L_x_831:
[----:B------:R-:W-:Y:S05]  /*14d80*/  BRA `(.L_x_832) ;  /* 0xffffffd4002c7947 */ /* 0x000fea000383ffff */
.L_x_779:
[----:B------:R-:W-:Y:S01]  /*14d90*/  BSSY B0, `(.L_x_833) ;  /* 0x0000006000007945 */ /* 0x000fe20003800000 */
[----:B------:R-:W-:-:S07]  /*14da0*/  IMAD.MOV.U32 R15, RZ, RZ, -0x1 ;  /* 0xffffffffff0f7424 */ /* 0x000fce00078e00ff */
[----:B0-----:R-:W-:Y:S05]  /*14db0*/  WARPSYNC.COLLECTIVE R15, `(.L_x_834) ;  /* 0x000000000f0c7348 */ /* 0x001fea0003c00000 */
[----:B------:R-:W-:Y:S02]  /*14dc0*/  ELECT P6, UR62, PT ;  /* 0x00000000003e782f */ /* 0x000fe400038c0000 */
[----:B------:R-:W-:Y:S01]  /*14dd0*/  MOV R14, UR62 ;  /* 0x0000003e000e7c02 */ /* 0x000fe20008000f00 */
[----:B0-----:R-:W-:Y:S10]  /*14de0*/  ENDCOLLECTIVE ;  /* 0x000000000000791b */ /* 0x001ff40003800000 */
.L_x_834:
[----:B------:R-:W-:Y:S05]  /*14df0*/  BSYNC B0 ;  /* 0x0000000000007941 */ /* 0x000fea0003800000 */
.L_x_833:
[----:B------:R-:W-:Y:S05]  /*14e00*/  BRA `(.L_x_835) ;  /* 0xffffffd400307947 */ /* 0x000fea000383ffff */
.L_x_781:
[----:B--2---:R-:W-:-:S04]  /*14e10*/  IMAD.U32 R3, RZ, RZ, UR38 ;  /* 0x00000026ff037e24 */ /* 0x004fc8000f8e00ff */
[----:B------:R2:W3:Y:S03]  /*14e20*/  SYNCS.PHASECHK.TRANS64.TRYWAIT P0, [R3+URZ+0x17080], R0 ;  /* 0x01708000030075a7 */ /* 0x0004e6000800017f */
[----:B---3--:R-:W-:Y:S05]  /*14e30*/  @!P0 NANOSLEEP.SYNCS 0x989680 ;  /* 0x009896800000895d */ /* 0x008fea0003900000 */
[----:B------:R-:W3:Y:S02]  /*14e40*/  @!P0 SYNCS.PHASECHK.TRANS64 P0, [R3+URZ+0x17080], R0 ;  /* 0x01708000030085a7 */ /* 0x000ee4000800007f */
[----:B---3--:R-:W-:Y:S05]  /*14e50*/  @!P0 BRA `(.L_x_781) ;  /* 0xfffffffc00ec8947 */ /* 0x008fea000383ffff */
[----:B------:R-:W-:Y:S05]  /*14e60*/  BRA `(.L_x_836) ;  /* 0xffffffd400807947 */ /* 0x000fea000383ffff */
.L_x_783:
[----:B--2---:R-:W-:-:S04]  /*14e70*/  IMAD.U32 R3, RZ, RZ, UR38 ;  /* 0x00000026ff037e24 */ /* 0x004fc8000f8e00ff */
[----:B------:R2:W3:Y:S03]  /*14e80*/  SYNCS.PHASECHK.TRANS64.TRYWAIT P0, [R3+URZ+0x17040], R0 ;  /* 0x01704000030075a7 */ /* 0x0004e6000800017f */
[----:B---3--:R-:W-:Y:S05]  /*14e90*/  @!P0 NANOSLEEP.SYNCS 0x989680 ;  /* 0x009896800000895d */ /* 0x008fea0003900000 */
[----:B------:R-:W3:Y:S02]  /*14ea0*/  @!P0 SYNCS.PHASECHK.TRANS64 P0, [R3+URZ+0x17040], R0 ;  /* 0x01704000030085a7 */ /* 0x000ee4000800007f */
[----:B---3--:R-:W-:Y:S05]  /*14eb0*/  @!P0 BRA `(.L_x_783) ;  /* 0xfffffffc00ec8947 */ /* 0x008fea000383ffff */
[----:B------:R-:W-:Y:S05]  /*14ec0*/  BRA `(.L_x_837) ;  /* 0xffffffd400f07947 */ /* 0x000fea000383ffff */
.L_x_786:
[----:B------:R-:W-:Y:S02]  /*14ed0*/  IMAD.MOV.U32 R13, RZ, RZ, R5 ;  /* 0x000000ffff0d7224 */ /* 0x000fe400078e0005 */
[----:B------:R-:W-:Y:S02]  /*14ee0*/  IMAD.MOV.U32 R12, RZ, RZ, RZ ;  /* 0x000000ffff0c7224 */ /* 0x000fe400078e00ff */
[----:B------:R-:W-:Y:S02]  /*14ef0*/  IMAD.MOV.U32 R11, RZ, RZ, 0x1e1f ;  /* 0x00001e1fff0b7424 */ /* 0x000fe400078e00ff */
[----:B------:R-:W-:Y:S02]  /*14f00*/  IMAD.MOV.U32 R15, RZ, RZ, -0x1 ;  /* 0xffffffffff0f7424 */ /* 0x000fe400078e00ff */
[----:B------:R-:W-:-:S07]  /*14f10*/  VIADD R9, R9, UR39 ;  /* 0x0000002709097c36 */ /* 0x000fce0008000000 */
[----:B------:R-:W-:Y:S05]  /*14f20*/  WARPSYNC.COLLECTIVE R15, `(.L_x_838) ;  /* 0x000000000f087348 */ /* 0x000fea0003c00000 */
[----:B------:R0:W1:Y:S02]  /*14f30*/  SHFL.IDX P6, R14, R13, R12, R11 ;  /* 0x0000000c0d0e7389 */ /* 0x00006400000c000b */
[----:B01----:R-:W-:Y:S01]  /*14f40*/  ENDCOLLECTIVE ;  /* 0x000000000000791b */ /* 0x003fe20003800000 */
.L_x_838:
[----:B------:R-:W-:Y:S02]  /*14f50*/  IMAD.MOV.U32 R13, RZ, RZ, R4 ;  /* 0x000000ffff0d7224 */ /* 0x000fe400078e0004 */
[----:B------:R-:W-:-:S07]  /*14f60*/  IMAD.MOV.U32 R2, RZ, RZ, R14 ;  /* 0x000000ffff027224 */ /* 0x000fce00078e000e */
[----:B------:R-:W-:Y:S05]  /*14f70*/  WARPSYNC.COLLECTIVE R15, `(.L_x_839) ;  /* 0x000000000f087348 */ /* 0x000fea0003c00000 */
[----:B------:R0:W1:Y:S02]  /*14f80*/  SHFL.IDX P6, R14, R13, R12, R11 ;  /* 0x0000000c0d0e7389 */ /* 0x00006400000c000b */
[----:B01----:R-:W-:Y:S01]  /*14f90*/  ENDCOLLECTIVE ;  /* 0x000000000000791b */ /* 0x003fe20003800000 */
.L_x_839:
        /* <DEDUP_REMOVED lines=12> */
.L_x_840:
        /* <DEDUP_REMOVED lines=11> */
.L_x_841:
        /* <DEDUP_REMOVED lines=9> */
.L_x_842:
[----:B------:R-:W-:-:S05]  /*151a0*/  @!P4 IADD3 R27, P3, R6, R27, RZ ;  /* 0x0000001b061bc210 */ /* 0x000fca0007f7e0ff */
[----:B------:R-:W-:Y:S02]  /*151b0*/  @!P4 IMAD.X R20, RZ, RZ, R20, P3 ;  /* 0x000000ffff14c224 */ /* 0x000fe400018e0614 */
[----:B------:R-:W-:Y:S02]  /*151c0*/  @!P4 IMAD.MOV.U32 R2, RZ, RZ, R27 ;  /* 0x000000ffff02c224 */ /* 0x000fe400078e001b */
        /* <DEDUP_REMOVED lines=12> */
.L_x_843:
[----:B------:R-:W-:Y:S05]  /*15290*/  BRA `(.L_x_844) ;  /* 0xffffffdc00887947 */ /* 0x000fea000383ffff */
.L_x_789:
[----:B01----:R-:W-:-:S04]  /*152a0*/  IMAD.U32 R3, RZ, RZ, UR38 ;  /* 0x00000026ff037e24 */ /* 0x003fc8000f8e00ff */
[----:B------:R0:W1:Y:S03]  /*152b0*/  SYNCS.PHASECHK.TRANS64.TRYWAIT P0, [R3+URZ+0x17020], R4 ;  /* 0x01702004030075a7 */ /* 0x000066000800017f */
[----:B-1----:R-:W-:Y:S05]  /*152c0*/  @!P0 NANOSLEEP.SYNCS 0x989680 ;  /* 0x009896800000895d */ /* 0x002fea0003900000 */
[----:B------:R-:W1:Y:S02]  /*152d0*/  @!P0 SYNCS.PHASECHK.TRANS64 P0, [R3+URZ+0x17020], R4 ;  /* 0x01702004030085a7 */ /* 0x000e64000800007f */
[----:B-1----:R-:W-:Y:S05]  /*152e0*/  @!P0 BRA `(.L_x_789) ;  /* 0xfffffffc00ec8947 */ /* 0x002fea000383ffff */
[----:B------:R-:W-:Y:S05]  /*152f0*/  BRA `(.L_x_845) ;  /* 0xffffffdc00d47947 */ /* 0x000fea000383ffff */
.L_x_794:
[----:B0-----:R0:W1:Y:S02]  /*15300*/  SYNCS.PHASECHK.TRANS64.TRYWAIT P0, [R4+URZ+0x17080], R3 ;  /* 0x01708003040075a7 */ /* 0x001064000800017f */
[----:B-1----:R-:W-:Y:S05]  /*15310*/  @!P0 NANOSLEEP.SYNCS 0x989680 ;  /* 0x009896800000895d */ /* 0x002fea0003900000 */
[----:B------:R-:W1:Y:S02]  /*15320*/  @!P0 SYNCS.PHASECHK.TRANS64 P0, [R4+URZ+0x17080], R3 ;  /* 0x01708003040085a7 */ /* 0x000e64000800007f */
[----:B-1----:R-:W-:Y:S05]  /*15330*/  @!P0 BRA `(.L_x_794) ;  /* 0xfffffffc00f08947 */ /* 0x002fea000383ffff */
[----:B------:R-:W-:Y:S05]  /*15340*/  BRA `(.L_x_846) ;  /* 0xffffffe000707947 */ /* 0x000fea000383ffff */
.L_x_800:
[----:B-1----:R1:W2:Y:S02]  /*15350*/  SYNCS.PHASECHK.TRANS64.TRYWAIT P0, [R4+URZ+0x17040], R3 ;  /* 0x01704003040075a7 */ /* 0x0022a4000800017f */
[----:B--2---:R-:W-:Y:S05]  /*15360*/  @!P0 NANOSLEEP.SYNCS 0x989680 ;  /* 0x009896800000895d */ /* 0x004fea0003900000 */
[----:B------:R-:W2:Y:S02]  /*15370*/  @!P0 SYNCS.PHASECHK.TRANS64 P0, [R4+URZ+0x17040], R3 ;  /* 0x01704003040085a7 */ /* 0x000ea4000800007f */
[----:B--2---:R-:W-:Y:S05]  /*15380*/  @!P0 BRA `(.L_x_800) ;  /* 0xfffffffc00f08947 */ /* 0x004fea000383ffff */
[----:B------:R-:W-:Y:S05]  /*15390*/  BRA `(.L_x_847) ;  /* 0xffffffe400547947 */ /* 0x000fea000383ffff */
.L_x_807:
[----:B-1----:R1:W2:Y:S02]  /*153a0*/  SYNCS.PHASECHK.TRANS64.TRYWAIT P0, [R3+URZ+0x17070], R2 ;  /* 0x01707002030075a7 */ /* 0x0022a4000800017f */
[----:B--2---:R-:W-:Y:S05]  /*153b0*/  @!P0 NANOSLEEP.SYNCS 0x989680 ;  /* 0x009896800000895d */ /* 0x004fea0003900000 */
[----:B------:R-:W2:Y:S02]  /*153c0*/  @!P0 SYNCS.PHASECHK.TRANS64 P0, [R3+URZ+0x17070], R2 ;  /* 0x01707002030085a7 */ /* 0x000ea4000800007f */
[----:B--2---:R-:W-:Y:S05]  /*153d0*/  @!P0 BRA `(.L_x_807) ;  /* 0xfffffffc00f08947 */ /* 0x004fea000383ffff */
[----:B------:R-:W-:Y:S05]  /*153e0*/  BRA `(.L_x_848) ;  /* 0xffffffe800447947 */ /* 0x000fea000383ffff */
.L_x_809:
[----:B-1----:R1:W2:Y:S02]  /*153f0*/  SYNCS.PHASECHK.TRANS64.TRYWAIT P0, [R3+URZ+0x17060], R2 ;  /* 0x01706002030075a7 */ /* 0x0022a4000800017f */
[----:B--2---:R-:W-:Y:S05]  /*15400*/  @!P0 NANOSLEEP.SYNCS 0x989680 ;  /* 0x009896800000895d */ /* 0x004fea0003900000 */
[----:B------:R-:W2:Y:S02]  /*15410*/  @!P0 SYNCS.PHASECHK.TRANS64 P0, [R3+URZ+0x17060], R2 ;  /* 0x01706002030085a7 */ /* 0x000ea4000800007f */
[----:B--2---:R-:W-:Y:S05]  /*15420*/  @!P0 BRA `(.L_x_809) ;  /* 0xfffffffc00f08947 */ /* 0x004fea000383ffff */
[----:B------:R-:W-:Y:S05]  /*15430*/  BRA `(.L_x_849) ;  /* 0xffffffe800487947 */ /* 0x000fea000383ffff */
.L_x_815:
[----:B0-----:R0:W1:Y:S02]  /*15440*/  SYNCS.PHASECHK.TRANS64.TRYWAIT P0, [R0+URZ+0x17070], R3 ;  /* 0x01707003000075a7 */ /* 0x001064000800017f */
[----:B-1----:R-:W-:Y:S05]  /*15450*/  @!P0 NANOSLEEP.SYNCS 0x989680 ;  /* 0x009896800000895d */ /* 0x002fea0003900000 */
[----:B------:R-:W1:Y:S02]  /*15460*/  @!P0 SYNCS.PHASECHK.TRANS64 P0, [R0+URZ+0x17070], R3 ;  /* 0x01707003000085a7 */ /* 0x000e64000800007f */
[----:B-1----:R-:W-:Y:S05]  /*15470*/  @!P0 BRA `(.L_x_815) ;  /* 0xfffffffc00f08947 */ /* 0x002fea000383ffff */
[----:B------:R-:W-:Y:S05]  /*15480*/  BRA `(.L_x_850) ;  /* 0xffffffec00587947 */ /* 0x000fea000383ffff */
.L_x_817:
[----:B0-----:R0:W1:Y:S02]  /*15490*/  SYNCS.PHASECHK.TRANS64.TRYWAIT P0, [R0+URZ+0x17060], R5 ;  /* 0x01706005000075a7 */ /* 0x001064000800017f */
[----:B-1----:R-:W-:Y:S05]  /*154a0*/  @!P0 NANOSLEEP.SYNCS 0x989680 ;  /* 0x009896800000895d */ /* 0x002fea0003900000 */
[----:B------:R-:W1:Y:S02]  /*154b0*/  @!P0 SYNCS.PHASECHK.TRANS64 P0, [R0+URZ+0x17060], R5 ;  /* 0x01706005000085a7 */ /* 0x000e64000800007f */
[----:B-1----:R-:W-:Y:S05]  /*154c0*/  @!P0 BRA `(.L_x_817) ;  /* 0xfffffffc00f08947 */ /* 0x002fea000383ffff */
[----:B------:R-:W-:Y:S05]  /*154d0*/  BRA `(.L_x_851) ;  /* 0xffffffec00707947 */ /* 0x000fea000383ffff */
.L_x_819:
[----:B0-----:R0:W1:Y:S02]  /*154e0*/  SYNCS.PHASECHK.TRANS64.TRYWAIT P0, [R9+URZ+0x17020], R2 ;  /* 0x01702002090075a7 */ /* 0x001064000800017f */
[----:B-1----:R-:W-:Y:S05]  /*154f0*/  @!P0 NANOSLEEP.SYNCS 0x989680 ;  /* 0x009896800000895d */ /* 0x002fea0003900000 */
[----:B------:R-:W1:Y:S02]  /*15500*/  @!P0 SYNCS.PHASECHK.TRANS64 P0, [R9+URZ+0x17020], R2 ;  /* 0x01702002090085a7 */ /* 0x000e64000800007f */
[----:B-1----:R-:W-:Y:S05]  /*15510*/  @!P0 BRA `(.L_x_819) ;  /* 0xfffffffc00f08947 */ /* 0x002fea000383ffff */
[----:B------:R-:W-:Y:S05]  /*15520*/  BRA `(.L_x_852) ;  /* 0xfffffff000647947 */ /* 0x000fea000383ffff */
.L_x_821:
[----:B0-----:R0:W1:Y:S02]  /*15530*/  SYNCS.PHASECHK.TRANS64.TRYWAIT P1, [R6+URZ], R3 ;  /* 0x00000003060075a7 */ /* 0x001064000802017f */
[----:B-1----:R-:W-:Y:S05]  /*15540*/  @!P1 NANOSLEEP.SYNCS 0x989680 ;  /* 0x009896800000995d */ /* 0x002fea0003900000 */
[----:B------:R-:W1:Y:S02]  /*15550*/  @!P1 SYNCS.PHASECHK.TRANS64 P1, [R6+URZ], R3 ;  /* 0x00000003060095a7 */ /* 0x000e64000802007f */
[----:B-1----:R-:W-:Y:S05]  /*15560*/  @!P1 BRA `(.L_x_821) ;  /* 0xfffffffc00f09947 */ /* 0x002fea000383ffff */
[----:B------:R-:W-:Y:S05]  /*15570*/  BRA `(.L_x_853) ;  /* 0xfffffff000b47947 */ /* 0x000fea000383ffff */
.L_x_822:
[----:B-1----:R1:W2:Y:S02]  /*15580*/  SYNCS.PHASECHK.TRANS64.TRYWAIT P1, [R7+URZ], R2 ;  /* 0x00000002070075a7 */ /* 0x0022a4000802017f */
[----:B--2---:R-:W-:Y:S05]  /*15590*/  @!P1 NANOSLEEP.SYNCS 0x989680 ;  /* 0x009896800000995d */ /* 0x004fea0003900000 */
[----:B------:R-:W2:Y:S02]  /*155a0*/  @!P1 SYNCS.PHASECHK.TRANS64 P1, [R7+URZ], R2 ;  /* 0x00000002070095a7 */ /* 0x000ea4000802007f */
[----:B--2---:R-:W-:Y:S05]  /*155b0*/  @!P1 BRA `(.L_x_822) ;  /* 0xfffffffc00f09947 */ /* 0x004fea000383ffff */
[----:B------:R-:W-:Y:S05]  /*155c0*/  BRA `(.L_x_854) ;  /* 0xfffffff000a87947 */ /* 0x000fea000383ffff */
.L_x_824:
[----:B--2---:R2:W3:Y:S02]  /*155d0*/  SYNCS.PHASECHK.TRANS64.TRYWAIT P1, [R0+URZ+0x17060], R3 ;  /* 0x01706003000075a7 */ /* 0x0044e4000802017f */
[----:B---3--:R-:W-:Y:S05]  /*155e0*/  @!P1 NANOSLEEP.SYNCS 0x989680 ;  /* 0x009896800000995d */ /* 0x008fea0003900000 */
[----:B------:R-:W3:Y:S02]  /*155f0*/  @!P1 SYNCS.PHASECHK.TRANS64 P1, [R0+URZ+0x17060], R3 ;  /* 0x01706003000095a7 */ /* 0x000ee4000802007f */
[----:B---3--:R-:W-:Y:S05]  /*15600*/  @!P1 BRA `(.L_x_824) ;  /* 0xfffffffc00f09947 */ /* 0x008fea000383ffff */
[----:B------:R-:W-:Y:S05]  /*15610*/  BRA `(.L_x_855) ;  /* 0xfffffff000a87947 */ /* 0x000fea000383ffff */
.L_x_826:
[----:B---3--:R3:W4:Y:S02]  /*15620*/  SYNCS.PHASECHK.TRANS64.TRYWAIT P1, [R5+URZ+0x17060], R2 ;  /* 0x01706002050075a7 */ /* 0x008724000802017f */
[----:B----4-:R-:W-:Y:S05]  /*15630*/  @!P1 NANOSLEEP.SYNCS 0x989680 ;  /* 0x009896800000995d */ /* 0x010fea0003900000 */
[----:B------:R-:W4:Y:S02]  /*15640*/  @!P1 SYNCS.PHASECHK.TRANS64 P1, [R5+URZ+0x17060], R2 ;  /* 0x01706002050095a7 */ /* 0x000f24000802007f */
[----:B----4-:R-:W-:Y:S05]  /*15650*/  @!P1 BRA `(.L_x_826) ;  /* 0xfffffffc00f09947 */ /* 0x010fea000383ffff */
[----:B------:R-:W-:Y:S05]  /*15660*/  BRA `(.L_x_856) ;  /* 0xfffffff000a87947 */ /* 0x000fea000383ffff */
.L_x_828:
[----:B----4-:R4:W0:Y:S02]  /*15670*/  SYNCS.PHASECHK.TRANS64.TRYWAIT P0, [R0+URZ+0x17080], R3 ;  /* 0x01708003000075a7 */ /* 0x010824000800017f */
[----:B0-----:R-:W-:Y:S05]  /*15680*/  @!P0 NANOSLEEP.SYNCS 0x989680 ;  /* 0x009896800000895d */ /* 0x001fea0003900000 */
[----:B------:R-:W0:Y:S02]  /*15690*/  @!P0 SYNCS.PHASECHK.TRANS64 P0, [R0+URZ+0x17080], R3 ;  /* 0x01708003000085a7 */ /* 0x000e24000800007f */
[----:B0-----:R-:W-:Y:S05]  /*156a0*/  @!P0 BRA `(.L_x_828) ;  /* 0xfffffffc00f08947 */ /* 0x001fea000383ffff */
[----:B------:R-:W-:Y:S05]  /*156b0*/  BRA `(.L_x_829) ;  /* 0xfffffff000a47947 */ /* 0x000fea000383ffff */
.L_x_857:
        /* <DEDUP_REMOVED lines=12> */
.L_x_2279:


//--------------------- .text._ZN7cutlass13device_kernelIN5flash11enable_sm90INS1_16FlashAttnFwdSm90INS1_25CollectiveMainloopFwdSm90ILi2EN4cute5tupleIJNS5_1CILi1EEES8_S8_EEENS6_IJNS7_ILi192EEENS7_ILi128EEENS7_ILi96EEEEEELi96ENS_12float_e4m3_tEfNS_4arch4Sm90ELb0ELb1ELb1ELb1ELb0ELb0ELb0ELb1ELb1ELb1ELb1ELb0EEENS1_21CollectiveEpilogueFwdINS6_IJSA_SC_SB_EEES9_NS_10bfloat16_tESG_Li384ELb1ELb1ELb1ELb1EEENS1_36VarlenDynamicPersistentTileSchedulerILi192ELi128ELi384ELi128ELb1ELb1ELb1ELb1ELb0ELb1EEEEEEEEEvNT_6ParamsE --------------------------
	.section	.text._ZN7cutlass13device_kernelIN5flash11enable_sm90INS1_16FlashAttnFwdSm90INS1_25CollectiveMainloopFwdSm90ILi2EN4cute5tupleIJNS5_1CILi1EEES8_S8_EEENS6_IJNS7_ILi192EEENS7_ILi128EEENS7_ILi96EEEEEELi96ENS_12float_e4m3_tEfNS_4arch4Sm90ELb0ELb1ELb1ELb1ELb0ELb0ELb0ELb1ELb1ELb1ELb1ELb0EEENS1_21CollectiveEpilogueFwdINS6_IJSA_SC_SB_EEES9_NS_10bfloat16_tESG_Li384ELb1ELb1ELb1ELb1EEENS1_36VarlenDynamicPersistentTileSchedulerILi192ELi128ELi384ELi128ELb1ELb1ELb1ELb1ELb0ELb1EEEEEEEEEvNT_6ParamsE,"ax",@progbits
	.align	128
.text._ZN7cutlass13device_kernelIN5flash11enable_sm90INS1_16FlashAttnFwdSm90INS1_25CollectiveMainloopFwdSm90ILi2EN4cute5tupleIJNS5_1CILi1EEES8_S8_EEENS6_IJNS7_ILi192EEENS7_ILi128EEENS7_ILi96EEEEEELi96ENS_12float_e4m3_tEfNS_4arch4Sm90ELb0ELb1ELb1ELb1ELb0ELb0ELb0ELb1ELb1ELb1ELb1ELb0EEENS1_21CollectiveEpilogueFwdINS6_IJSA_SC_SB_EEES9_NS_10bfloat16_tESG_Li384ELb1ELb1ELb1ELb1EEENS1_36VarlenDynamicPersistentTileSchedulerILi192ELi128ELi384ELi128ELb1ELb1ELb1ELb1ELb0ELb1EEEEEEEEEvNT_6ParamsE:
        .type           _ZN7cutlass13device_kernelIN5flash11enable_sm90INS1_16FlashAttnFwdSm90INS1_25CollectiveMainloopFwdSm90ILi2EN4cute5tupleIJNS5_1CILi1EEES8_S8_EEENS6_IJNS7_ILi192EEENS7_ILi128EEENS7_ILi96EEEEEELi96ENS_12float_e4m3_tEfNS_4arch4Sm90ELb0ELb1ELb1ELb1ELb0ELb0ELb0ELb1ELb1ELb1ELb1ELb0EEENS1_21CollectiveEpilogueFwdINS6_IJSA_SC_SB_EEES9_NS_10bfloat16_tESG_Li384ELb1ELb1ELb1ELb1EEENS1_36VarlenDynamicPersistentTileSchedulerILi192ELi128ELi384ELi128ELb1ELb1ELb1ELb1ELb0ELb1EEEEEEEEEvNT_6ParamsE,@function
        .size           _ZN7cutlass13device_kernelIN5flash11enable_sm90INS1_16FlashAttnFwdSm90INS1_25CollectiveMainloopFwdSm90ILi2EN4cute5tupleIJNS5_1CILi1EEES8_S8_EEENS6_IJNS7_ILi192EEENS7_ILi128EEENS7_ILi96EEEEEELi96ENS_12float_e4m3_tEfNS_4arch4Sm90ELb0ELb1ELb1ELb1ELb0ELb0ELb0ELb1ELb1ELb1ELb1ELb0EEENS1_21CollectiveEpilogueFwdINS6_IJSA_SC_SB_EEES9_NS_10bfloat16_tESG_Li384ELb1ELb1ELb1ELb1EEENS1_36VarlenDynamicPersistentTileSchedulerILi192ELi128ELi384ELi128ELb1ELb1ELb1ELb1ELb0ELb1EEEEEEEEEvNT_6ParamsE,(.L_x_2280 - _ZN7cutlass13device_kernelIN5flash11enable_sm90INS1_16FlashAttnFwdSm90INS1_25CollectiveMainloopFwdSm90ILi2EN4cute5tupleIJNS5_1CILi1EEES8_S8_EEENS6_IJNS7_ILi192EEENS7_ILi128EEENS7_ILi96EEEEEELi96ENS_12float_e4m3_tEfNS_4arch4Sm90ELb0ELb1ELb1ELb1ELb0ELb0ELb0ELb1ELb1ELb1ELb1ELb0EEENS1_21CollectiveEpilogueFwdINS6_IJSA_SC_SB_EEES9_NS_10bfloat16_tESG_Li384ELb1ELb1ELb1ELb1EEENS1_36VarlenDynamicPersistentTileSchedulerILi192ELi128ELi384ELi128ELb1ELb1ELb1ELb1ELb0ELb1EEEEEEEEEvNT_6ParamsE)
        .other          _ZN7cutlass13device_kernelIN5flash11enable_sm90INS1_16FlashAttnFwdSm90INS1_25CollectiveMainloopFwdSm90ILi2EN4cute5tupleIJNS5_1CILi1EEES8_S8_EEENS6_IJNS7_ILi192EEENS7_ILi128EEENS7_ILi96EEEEEELi96ENS_12float_e4m3_tEfNS_4arch4Sm90ELb0ELb1ELb1ELb1ELb0ELb0ELb0ELb1ELb1ELb1ELb1ELb0EEENS1_21CollectiveEpilogueFwdINS6_IJSA_SC_SB_EEES9_NS_10bfloat16_tESG_Li384ELb1ELb1ELb1ELb1EEENS1_36VarlenDynamicPersistentTileSchedulerILi192ELi128ELi384ELi128ELb1ELb1ELb1ELb1ELb0ELb1EEEEEEEEEvNT_6ParamsE,@"STO_CUDA_ENTRY STV_DEFAULT"
_ZN7cutlass13device_kernelIN5flash11enable_sm90INS1_16FlashAttnFwdSm90INS1_25CollectiveMainloopFwdSm90ILi2EN4cute5tupleIJNS5_1CILi1EEES8_S8_EEENS6_IJNS7_ILi192EEENS7_ILi128EEENS7_ILi96EEEEEELi96ENS_12float_e4m3_tEfNS_4arch4Sm90ELb0ELb1ELb1ELb1ELb0ELb0ELb0ELb1ELb1ELb1ELb1ELb0EEENS1_21CollectiveEpilogueFwdINS6_IJSA_SC_SB_EEES9_NS_10bfloat16_tESG_Li384ELb1ELb1ELb1ELb1EEENS1_36VarlenDynamicPersistentTileSchedulerILi192ELi128ELi384ELi128ELb1ELb1ELb1ELb1ELb0ELb1EEEEEEEEEvNT_6ParamsE:
        /* <DEDUP_REMOVED lines=18> */
.L_x_859:
[----:B------:R-:W-:Y:S05]  /*0120*/  BSYNC B0 ;  /* 0x0000000000007941 */ /* 0x000fea0003800000 */
.L_x_858:
        /* <DEDUP_REMOVED lines=41> */
.L_x_860:
        /* <DEDUP_REMOVED lines=22> */
.L_x_861:
        /* <DEDUP_REMOVED lines=18> */
.L_x_862:
        /* <DEDUP_REMOVED lines=22> */
.L_x_863:
        /* <DEDUP_REMOVED lines=22> */
.L_x_864:
[----:B------:R-:W-:Y:S01]  /*0900*/  PLOP3.LUT P0, PT, PT, PT, UP0, 0x80, 0x0 ;  /* 0x000000000000781c */ /* 0x000fe20003f0f008 */
[----:B------:R-:W-:Y:S01]  /*0910*/  UMOV UR38, 0x1 ;  /* 0x0000000100267882 */ /* 0x000fe20000000000 */
[----:B------:R-:W-:Y:S01]  /*0920*/  NOP ;  /* 0x0000000000007918 */ /* 0x000fe20000000000 */
[----:B------:R-:W-:Y:S01]  /*0930*/  USEL UR38, UR38, 0x2, !UP0 ;  /* 0x0000000226267887 */ /* 0x000fe2000c000000 */
[----:B------:R-:W-:Y:S01]  /*0940*/  ULDC.64 UR50, c[0x0][0x208] ;  /* 0x0000820000327ab9 */ /* 0x000fe20000000a00 */
[----:B012-4-:R-:W-:Y:S08]  /*0950*/  BAR.SYNC.DEFER_BLOCKING 0x0 ;  /* 0x0000000000007b1d */ /* 0x017ff00000010000 */
[----:B------:R-:W-:Y:S05]  /*0960*/  @!P0 BRA `(.L_x_865) ;  /* 0x0000012000448947 */ /* 0x000fea0003800000 */
.L_x_866:
        /* <DEDUP_REMOVED lines=31> */
[----:B------:R-:W-:Y:S02]  /*0b60*/  LOP3.LUT R5, R5, 0xfffffe00, RZ, 0xc0, !PT ;  /* 0xfffffe0005057812 */ /* 0x000fe400078ec0ff */
[----:B------:R-:W-:Y:S02]  /*0b70*/  SHF.R.S32.HI R7, RZ, 0x1f, R12 ;  /* 0x0000001fff077819 */ /* 0x000fe4000001140c */
[----:B------:R-:W-:Y:S02]  /*0b80*/  SHF.R.S32.HI R4, RZ, 0x4, R3 ;  /* 0x00000004ff047819 */ /* 0x000fe40000011403 */
[----:B------:R-:W-:Y:S02]  /*0b90*/  LEA.HI R8, R7, R12, RZ, 0x2 ;  /* 0x0000000c07087211 */ /* 0x000fe400078f10ff */
[----:B------:R-:W-:Y:S02]  /*0ba0*/  LOP3.LUT R2, R3, 0x7fffff0, RZ, 0xc0, !PT ;  /* 0x07fffff003027812 */ /* 0x000fe400078ec0ff */
[----:B------:R-:W-:-:S02]  /*0bb0*/  SHF.R.S32.HI R9, RZ, 0x2, R8 ;  /* 0x00000002ff097819 */ /* 0x000fc40000011408 */
[----:B------:R-:W-:Y:S01]  /*0bc0*/  SHF.R.S32.HI R6, RZ, 0x1f, R8 ;  /* 0x0000001fff067819 */ /* 0x000fe20000011408 */
[----:B------:R-:W-:Y:S01]  /*0bd0*/  IMAD.IADD R2, R13, 0x1, -R2 ;  /* 0x000000010d027824 */ /* 0x000fe200078e0a02 */
[----:B------:R-:W-:Y:S02]  /*0be0*/  LEA.HI R3, R3, R4, RZ, 0x1 ;  /* 0x0000000403037211 */ /* 0x000fe400078f08ff */
[----:B------:R-:W-:Y:S01]  /*0bf0*/  LEA.HI R10, R6, R9, RZ, 0x3 ;  /* 0x00000009060a7211 */ /* 0x000fe200078f18ff */
[----:B------:R-:W-:Y:S01]  /*0c00*/  IMAD.HI R6, R14, 0x55555556, RZ ;  /* 0x555555560e067827 */ /* 0x000fe200078e02ff */
[----:B------:R-:W-:Y:S02]  /*0c10*/  LEA.HI R7, R7, R12, RZ, 0x5 ;  /* 0x0000000c07077211 */ /* 0x000fe400078f28ff */
[----:B------:R-:W-:Y:S01]  /*0c20*/  LOP3.LUT R10, R10, 0xfffffff8, RZ, 0xc0, !PT ;  /* 0xfffffff80a0a7812 */ /* 0x000fe200078ec0ff */
[----:B------:R-:W-:Y:S01]  /*0c30*/  IMAD R2, R2, 0x20, R5 ;  /* 0x0000002002027824 */ /* 0x000fe200078e0205 */
[----:B------:R-:W-:-:S02]  /*0c40*/  LOP3.LUT R3, R3, 0x1ffffffe, RZ, 0xc0, !PT ;  /* 0x1ffffffe03037812 */ /* 0x000fc400078ec0ff */
[----:B------:R-:W-:Y:S01]  /*0c50*/  LEA.HI R6, R6, R6, RZ, 0x1 ;  /* 0x0000000606067211 */ /* 0x000fe200078f08ff */
[----:B------:R-:W-:Y:S01]  /*0c60*/  IMAD.IADD R10, R9, 0x1, -R10 ;  /* 0x00000001090a7824 */ /* 0x000fe200078e0a0a */
[----:B------:R-:W-:Y:S01]  /*0c70*/  SHF.R.S32.HI R7, RZ, 0x5, R7 ;  /* 0x00000005ff077819 */ /* 0x000fe20000011407 */
[----:B------:R-:W-:Y:S01]  /*0c80*/  IMAD.IADD R3, R4, 0x1, -R3 ;  /* 0x0000000104037824 */ /* 0x000fe200078e0a03 */
[----:B------:R-:W-:Y:S01]  /*0c90*/  LEA.HI R0, R0, R13, RZ, 0x2 ;  /* 0x0000000d00007211 */ /* 0x000fe200078f10ff */
[----:B------:R-:W-:Y:S01]  /*0ca0*/  IMAD R6, R6, -0x3, R14 ;  /* 0xfffffffd06067824 */ /* 0x000fe200078e020e */
[----:B------:R-:W-:Y:S01]  /*0cb0*/  LOP3.LUT R8, R8, 0x7ffffffc, RZ, 0xc0, !PT ;  /* 0x7ffffffc08087812 */ /* 0x000fe200078ec0ff */
[----:B------:R-:W-:Y:S01]  /*0cc0*/  IMAD R7, R7, 0x10, R10 ;  /* 0x0000001007077824 */ /* 0x000fe200078e020a */
[----:B------:R-:W-:Y:S01]  /*0cd0*/  LOP3.LUT R4, R0, 0xfffffffc, RZ, 0xc0, !PT ;  /* 0xfffffffc00047812 */ /* 0x000fe200078ec0ff */
[----:B------:R-:W-:Y:S01]  /*0ce0*/  IMAD R2, R3, 0x8, R2 ;  /* 0x0000000803027824 */ /* 0x000fe200078e0202 */
[----:B------:R-:W-:Y:S01]  /*0cf0*/  SHF.R.S32.HI R0, RZ, 0x2, R0 ;  /* 0x00000002ff007819 */ /* 0x000fe20000011400 */
[----:B------:R-:W-:-:S02]  /*0d00*/  IMAD R5, R6, 0x40, R7 ;  /* 0x0000004006057824 */ /* 0x000fc400078e0207 */
[----:B------:R-:W-:Y:S01]  /*0d10*/  IMAD.IADD R4, R13, 0x1, -R4 ;  /* 0x000000010d047824 */ /* 0x000fe200078e0a04 */
[----:B------:R0:W-:Y:S01]  /*0d20*/  STL [R1+0x1c], R2 ;  /* 0x00001c0201007387 */ /* 0x0001e20000100800 */
[----:B------:R-:W-:Y:S02]  /*0d30*/  IMAD.IADD R8, R12, 0x1, -R8 ;  /* 0x000000010c087824 */ /* 0x000fe400078e0a08 */
[----:B------:R-:W-:Y:S01]  /*0d40*/  IMAD.SHL.U32 R18, R4, 0x8, RZ ;  /* 0x0000000804127824 */ /* 0x000fe200078e00ff */
[----:B------:R1:W-:Y:S01]  /*0d50*/  STL [R1+0x18], R5 ;  /* 0x0000180501007387 */ /* 0x0003e20000100800 */
[----:B------:R-:W-:Y:S02]  /*0d60*/  IMAD.SHL.U32 R16, R8, 0x2, RZ ;  /* 0x0000000208107824 */ /* 0x000fe400078e00ff */
[C---:B------:R-:W-:Y:S02]  /*0d70*/  VIADD R22, R18.reuse, 0x20 ;  /* 0x0000002012167836 */ /* 0x040fe40000000000 */
[----:B------:R-:W-:Y:S01]  /*0d80*/  VIADD R152, R18, 0x40 ;  /* 0x0000004012987836 */ /* 0x000fe20000000000 */
[----:B0-----:R-:W-:Y:S01]  /*0d90*/  LEA.HI R2, R4, R4, RZ, 0x1 ;  /* 0x0000000404027211 */ /* 0x001fe200078f08ff */
[C---:B------:R-:W-:Y:S01]  /*0da0*/  VIADD R157, R16.reuse, 0x38 ;  /* 0x00000038109d7836 */ /* 0x040fe20000000000 */
[----:B------:R-:W-:Y:S01]  /*0db0*/  SHF.R.S32.HI R3, RZ, 0x1f, R22 ;  /* 0x0000001fff037819 */ /* 0x000fe20000011416 */
[----:B------:R-:W-:Y:S01]  /*0dc0*/  VIADD R3, R16, 0x28 ;  /* 0x0000002810037836 */ /* 0x000fe20000000000 */
[----:B------:R-:W-:Y:S01]  /*0dd0*/  LOP3.LUT R2, R2, 0x1ffffffe, RZ, 0xc0, !PT ;  /* 0x1ffffffe02027812 */ /* 0x000fe200078ec0ff */
[C---:B------:R-:W-:Y:S01]  /*0de0*/  VIADD R156, R16.reuse, 0x40 ;  /* 0x00000040109c7836 */ /* 0x040fe20000000000 */
[----:B------:R-:W-:Y:S01]  /*0df0*/  SHF.R.S32.HI R0, RZ, 0x1f, R152 ;  /* 0x0000001fff007819 */ /* 0x000fe20000011498 */
[----:B------:R-:W-:Y:S01]  /*0e00*/  VIADD R0, R16, 0x30 ;  /* 0x0000003010007836 */ /* 0x000fe20000000000 */
[----:B------:R-:W-:Y:S01]  /*0e10*/  SHF.R.S32.HI R6, RZ, 0x1f, R3 ;  /* 0x0000001fff067819 */ /* 0x000fe20000011403 */
[----:B------:R-:W-:Y:S01]  /*0e20*/  IMAD.IADD R2, R4, 0x1, -R2 ;  /* 0x0000000104027824 */ /* 0x000fe200078e0a02 */
[----:B------:R-:W-:Y:S01]  /*0e30*/  SHF.R.S32.HI R3, RZ, 0x1f, R157 ;  /* 0x0000001fff037819 */ /* 0x000fe2000001149d */
[----:B------:R-:W-:-:S02]  /*0e40*/  VIADD R4, R16, 0x20 ;  /* 0x0000002010047836 */ /* 0x000fc40000000000 */
[C---:B------:R-:W-:Y:S02]  /*0e50*/  VIADD R155, R16.reuse, 0x48 ;  /* 0x00000048109b7836 */ /* 0x040fe40000000000 */
[C---:B------:R-:W-:Y:S01]  /*0e60*/  VIADD R154, R16.reuse, 0x50 ;  /* 0x00000050109a7836 */ /* 0x040fe20000000000 */
[----:B------:R-:W-:Y:S01]  /*0e70*/  SHF.R.S32.HI R7, RZ, 0x1f, R4 ;  /* 0x0000001fff077819 */ /* 0x000fe20000011404 */
[C---:B------:R-:W-:Y:S01]  /*0e80*/  VIADD R153, R16.reuse, 0x58 ;  /* 0x0000005810997836 */ /* 0x040fe20000000000 */
[----:B------:R-:W-:Y:S01]  /*0e90*/  SHF.R.S32.HI R4, RZ, 0x1f, R0 ;  /* 0x0000001fff047819 */ /* 0x000fe20000011400 */
[----:B------:R-:W-:Y:S01]  /*0ea0*/  VIADD R23, R16, 0x18 ;  /* 0x0000001810177836 */ /* 0x000fe20000000000 */
[----:B------:R-:W-:Y:S01]  /*0eb0*/  SHF.R.S32.HI R0, RZ, 0x1f, R156 ;  /* 0x0000001fff007819 */ /* 0x000fe2000001149c */
[----:B------:R-:W-:Y:S01]  /*0ec0*/  IMAD R17, R2, 0x8, R5 ;  /* 0x0000000802117824 */ /* 0x000fe200078e0205 */
[----:B------:R-:W-:Y:S02]  /*0ed0*/  SHF.R.S32.HI R4, RZ, 0x1f, R155 ;  /* 0x0000001fff047819 */ /* 0x000fe4000001149b */
[----:B------:R-:W-:-:S02]  /*0ee0*/  SHF.R.S32.HI R3, RZ, 0x1f, R154 ;  /* 0x0000001fff037819 */ /* 0x000fc4000001149a */
[----:B-1----:R-:W-:-:S07]  /*0ef0*/  SHF.R.S32.HI R0, RZ, 0x1f, R153 ;  /* 0x0000001fff007819 */ /* 0x002fce0000011499 */
.L_x_966:
[----:B------:R-:W-:Y:S01]  /*0f00*/  ULDC.64 UR8, c[0x0][0xa28] ;  /* 0x00028a0000087ab9 */ /* 0x000fe20000000a00 */
[----:B------:R-:W-:Y:S02]  /*0f10*/  ULOP3.LUT UR4, UR6, 0xff000000, URZ, 0xc0, !UPT ;  /* 0xff00000006047892 */ /* 0x000fe4000f8ec03f */
[----:B------:R-:W-:Y:S01]  /*0f20*/  UISETP.NE.U32.AND UP0, UPT, UR8, URZ, UPT ;  /* 0x0000003f0800728c */ /* 0x000fe2000bf05070 */
[----:B------:R-:W-:-:S03]  /*0f30*/  ULDC UR7, c[0x0][0x424] ;  /* 0x0001090000077ab9 */ /* 0x000fc60000000800 */
[----:B------:R-:W-:-:S03]  /*0f40*/  UISETP.NE.AND.EX UP0, UPT, UR9, URZ, UPT, UP0 ;  /* 0x0000003f0900728c */ /* 0x000fc6000bf05300 */
[----:B------:R-:W-:Y:S02]  /*0f50*/  ULDC.64 UR8, c[0x0][0xa18] ;  /* 0x0002860000087ab9 */ /* 0x000fe40000000a00 */
[----:B------:R-:W-:Y:S01]  /*0f60*/  UISETP.NE.U32.AND UP1, UPT, UR8, URZ, UPT ;  /* 0x0000003f0800728c */ /* 0x000fe2000bf25070 */
[----:B------:R-:W-:-:S03]  /*0f70*/  PLOP3.LUT P0, PT, PT, PT, UP0, 0x80, 0x0 ;  /* 0x000000000000781c */ /* 0x000fc60003f0f008 */
[----:B------:R-:W-:-:S03]  /*0f80*/  UISETP.NE.AND.EX UP1, UPT, UR9, URZ, UPT, UP1 ;  /* 0x0000003f0900728c */ /* 0x000fc6000bf25310 */
[----:B------:R-:W-:Y:S02]  /*0f90*/  @UP0 ULDC.64 UR8, c[0x0][0xa28] ;  /* 0x00028a0000080ab9 */ /* 0x000fe40000000a00 */
[----:B------:R-:W-:Y:S01]  /*0fa0*/  @UP0 UIMAD.WIDE UR8, UR49, 0x4, UR8 ;  /* 0x00000004310808a5 */ /* 0x000fe2000f8e0208 */
[----:B------:R-:W-:-:S05]  /*0fb0*/  PLOP3.LUT P2, PT, PT, PT, UP1, 0x80, 0x0 ;  /* 0x000000000000781c */ /* 0x000fca0003f4f018 */
[----:B------:R-:W-:Y:S01]  /*0fc0*/  @UP1 ULDC.64 UR10, c[0x0][0xa18] ;  /* 0x00028600000a1ab9 */ /* 0x000fe20000000a00 */
[----:B012---:R-:W-:Y:S02]  /*0fd0*/  IMAD.U32 R2, RZ, RZ, UR8 ;  /* 0x00000008ff027e24 */ /* 0x007fe4000f8e00ff */
[----:B----4-:R-:W-:Y:S01]  /*0fe0*/  IMAD.U32 R3, RZ, RZ, UR9 ;  /* 0x00000009ff037e24 */ /* 0x010fe2000f8e00ff */
[----:B------:R-:W-:Y:S02]  /*0ff0*/  @UP1 UIMAD.WIDE UR8, UR49, 0x4, UR10 ;  /* 0x00000004310818a5 */ /* 0x000fe4000f8e020a */
[----:B------:R-:W-:Y:S02]  /*1000*/  ULOP3.LUT UR43, UR6, 0xff0000, URZ, 0xc0, !UPT ;  /* 0x00ff0000062b7892 */ /* 0x000fe4000f8ec03f */
[----:B------:R-:W2:Y:S01]  /*1010*/  @P0 LDG.E R2, desc[UR50][R2.64] ;  /* 0x0000003202020981 */ /* 0x000ea2000c1e1900 */
[----:B------:R-:W-:Y:S01]  /*1020*/  ULDC.64 UR10, c[0x0][0xa20] ;  /* 0x00028800000a7ab9 */ /* 0x000fe20000000a00 */
[----:B------:R-:W-:-:S02]  /*1030*/  IMAD.U32 R4, RZ, RZ, UR8 ;  /* 0x00000008ff047e24 */ /* 0x000fc4000f8e00ff */
[----:B---3--:R-:W-:Y:S01]  /*1040*/  IMAD.U32 R5, RZ, RZ, UR9 ;  /* 0x00000009ff057e24 */ /* 0x008fe2000f8e00ff */
[----:B------:R-:W-:-:S04]  /*1050*/  ULDC.64 UR8, c[0x0][0x418] ;  /* 0x0001060000087ab9 */ /* 0x000fc80000000a00 */
[----:B------:R-:W3:Y:S01]  /*1060*/  @P2 LDG.E R4, desc[UR50][R4.64] ;  /* 0x0000003204042981 */ /* 0x000ee2000c1e1900 */
[----:B------:R-:W-:Y:S01]  /*1070*/  UISETP.NE.U32.AND UP0, UPT, UR8, URZ, UPT ;  /* 0x0000003f0800728c */ /* 0x000fe2000bf05070 */
[----:B------:R-:W-:Y:S01]  /*1080*/  ISETP.NE.U32.AND P1, PT, RZ, UR10, PT ;  /* 0x0000000aff007c0c */ /* 0x000fe2000bf25070 */
[----:B------:R-:W-:Y:S02]  /*1090*/  USHF.R.U32.HI UR4, URZ, 0x8, UR4 ;  /* 0x000000083f047899 */ /* 0x000fe40008011604 */
[----:B------:R-:W-:Y:S01]  /*10a0*/  UISETP.NE.AND.EX UP0, UPT, UR9, URZ, UPT, UP0 ;  /* 0x0000003f0900728c */ /* 0x000fe2000bf05300 */
[----:B------:R-:W-:Y:S01]  /*10b0*/  ISETP.NE.AND.EX P1, PT, RZ, UR11, PT, P1 ;  /* 0x0000000bff007c0c */ /* 0x000fe2000bf25310 */
[----:B------:R-:W-:Y:S01]  /*10c0*/  ULDC UR8, c[0x0][0x2f0] ;  /* 0x0000bc0000087ab9 */ /* 0x000fe20000000800 */
[----:B------:R-:W-:Y:S01]  /*10d0*/  UMOV UR41, URZ ;  /* 0x0000003f00297c82 */ /* 0x000fe20008000000 */
[----:B------:R-:W-:Y:S02]  /*10e0*/  USEL UR7, UR7, 0x1, UP0 ;  /* 0x0000000107077887 */ /* 0x000fe40008000000 */
[----:B------:R-:W-:Y:S01]  /*10f0*/  ULEA.HI UR43, UR43, UR4, URZ, 0x10 ;  /* 0x000000042b2b7291 */ /* 0x000fe2000f8f803f */
[----:B------:R-:W-:Y:S01]  /*1100*/  ULDC UR36, c[0x0][0x288] ;  /* 0x0000a20000247ab9 */ /* 0x000fe20000000800 */
[----:B------:R-:W-:-:S02]  /*1110*/  UIMAD UR4, UR7, UR8, URZ ;  /* 0x00000008070472a4 */ /* 0x000fc4000f8e023f */
[----:B------:R-:W-:Y:S01]  /*1120*/  ULOP3.LUT UR37, UR6, 0xffff, URZ, 0xc0, !UPT ;  /* 0x0000ffff06257892 */ /* 0x000fe2000f8ec03f */
[----:B--2---:R-:W-:Y:S02]  /*1130*/  @P0 R2UR UR41, R2 ;  /* 0x00000000022902ca */ /* 0x004fe400000e0000 */
        /* <DEDUP_REMOVED lines=11> */
[----:B------:R-:W3:Y:S01]  /*11f0*/  LDG.E R0, desc[UR50][R2.64+0x4] ;  /* 0x0000043202007981 */ /* 0x000ee2000c1e1900 */
[----:B--2---:R-:W-:Y:S02]  /*1200*/  R2UR UR36, R4 ;  /* 0x00000000042472ca */ /* 0x004fe400000e0000 */
[----:B---3--:R-:W-:-:S13]  /*1210*/  R2UR UR6, R0 ;  /* 0x00000000000672ca */ /* 0x008fda00000e0000 */
[----:B------:R-:W-:-:S12]  /*1220*/  UIADD3 UR36, -UR36, UR6, URZ ;  /* 0x0000000624247290 */ /* 0x000fd8000fffe13f */
.L_x_867:
[----:B------:R-:W-:Y:S01]  /*1230*/  UMOV UR39, UR49 ;  /* 0x0000003100277c82 */ /* 0x000fe20008000000 */
[----:B------:R-:W-:Y:S05]  /*1240*/  @!P1 BRA `(.L_x_868) ;  /* 0x00000000001c9947 */ /* 0x000fea0003800000 */
[----:B------:R-:W-:Y:S02]  /*1250*/  ULDC.64 UR6, c[0x0][0xa20] ;  /* 0x0002880000067ab9 */ /* 0x000fe40000000a00 */
[----:B------:R-:W-:-:S06]  /*1260*/  UIMAD.WIDE UR6, UR49, 0x4, UR6 ;  /* 0x00000004310678a5 */ /* 0x000fcc000f8e0206 */
[----:B------:R-:W-:Y:S02]  /*1270*/  IMAD.U32 R2, RZ, RZ, UR6 ;  /* 0x00000006ff027e24 */ /* 0x000fe4000f8e00ff */
[----:B------:R-:W-:-:S05]  /*1280*/  IMAD.U32 R3, RZ, RZ, UR7 ;  /* 0x00000007ff037e24 */ /* 0x000fca000f8e00ff */
[----:B------:R-:W2:Y:S02]  /*1290*/  LDG.E R2, desc[UR50][R2.64] ;  /* 0x0000003202027981 */ /* 0x000ea4000c1e1900 */
[----:B--2---:R-:W-:Y:S01]  /*12a0*/  R2UR UR4, R2 ;  /* 0x00000000020472ca */ /* 0x004fe200000e0000 */
[----:B------:R-:W-:-:S14]  /*12b0*/  BRA `(.L_x_869) ;  /* 0x0000000000347947 */ /* 0x000fdc0003800000 */
.L_x_868:
        /* <DEDUP_REMOVED lines=13> */
.L_x_869:
[----:B------:R-:W-:Y:S01]  /*1390*/  ULDC UR6, c[0x0][0x448] ;  /* 0x0001120000067ab9 */ /* 0x000fe20000000800 */
[----:B------:R-:W-:Y:S02]  /*13a0*/  UIMAD UR40, UR5, 0xc0, URZ ;  /* 0x000000c0052878a4 */ /* 0x000fe4000f8e023f */
[----:B------:R-:W-:Y:S02]  /*13b0*/  UISETP.NE.AND UP0, UPT, UR6, 0x1, UPT ;  /* 0x000000010600788c */ /* 0x000fe4000bf05270 */
[----:B------:R-:W-:Y:S02]  /*13c0*/  UIADD3 UR41, -UR41, UR4, URZ ;  /* 0x0000000429297290 */ /* 0x000fe4000fffe13f */
[----:B------:R-:W-:Y:S01]  /*13d0*/  UIADD3 UR8, UR40, 0xbf, URZ ;  /* 0x000000bf28087890 */ /* 0x000fe2000fffe03f */
[----:B------:R-:W-:Y:S01]  /*13e0*/  ULDC.64 UR4, c[0x0][0x9e0] ;  /* 0x0002780000047ab9 */ /* 0x000fe20000000a00 */
[----:B------:R-:W-:Y:S02]  /*13f0*/  UIADD3 UR9, UR41, 0x1, -UR36 ;  /* 0x0000000129097890 */ /* 0x000fe4000fffe824 */
[----:B------:R-:W-:-:S03]  /*1400*/  UISETP.GE.AND UP1, UPT, UR5, 0x1, UPT ;  /* 0x000000010500788c */ /* 0x000fc6000bf26270 */
[----:B------:R-:W-:Y:S01]  /*1410*/  @UP0 ULDC UR6, c[0x0][0x44c] ;  /* 0x0001130000060ab9 */ /* 0x000fe20000000800 */
[----:B------:R-:W-:Y:S01]  /*1420*/  @UP0 ULDC UR10, c[0x0][0x450] ;  /* 0x00011400000a0ab9 */ /* 0x000fe20000000800 */
[----:B------:R-:W-:Y:S01]  /*1430*/  UIMAD.WIDE.U32 UR6, UR8, UR6, URZ ;  /* 0x00000006080672a5 */ /* 0x000fe2000f8e003f */
[----:B------:R-:W-:-:S03]  /*1440*/  PLOP3.LUT P1, PT, PT, PT, UP1, 0x80, 0x0 ;  /* 0x000000000000781c */ /* 0x000fc60003f2f018 */
[----:B------:R-:W-:-:S04]  /*1450*/  @UP0 USHF.R.U32.HI UR8, URZ, UR10, UR7 ;  /* 0x0000000a3f080299 */ /* 0x000fc80008011607 */
[----:B------:R-:W-:-:S04]  /*1460*/  UIADD3 UR9, UR9, UR8, URZ ;  /* 0x0000000809097290 */ /* 0x000fc8000fffe03f */
[----:B------:R-:W-:Y:S02]  /*1470*/  UIADD3 UR4, UR9, UR4, URZ ;  /* 0x0000000409047290 */ /* 0x000fe4000fffe03f */
[----:B------:R-:W-:Y:S10]  /*1480*/  @!P1 BRA `(.L_x_870) ;  /* 0x0000000000449947 */ /* 0x000ff40003800000 */
        /* <DEDUP_REMOVED lines=10> */
.L_x_871:
[----:B------:R-:W-:-:S11]  /*1530*/  UISETP.NE.AND UP1, UPT, UR5, 0x1, UPT ;  /* 0x000000010500788c */ /* 0x000fd6000bf25270 */
[----:B------:R-:W-:Y:S02]  /*1540*/  @UP1 ULDC.64 UR10, c[0x0][0x9e8] ;  /* 0x00027a00000a1ab9 */ /* 0x000fe40000000a00 */
[----:B------:R-:W-:-:S04]  /*1550*/  UIMAD.WIDE.U32 UR6, UR8, UR10, URZ ;  /* 0x0000000a080672a5 */ /* 0x000fc8000f8e003f */
[----:B------:R-:W-:-:S12]  /*1560*/  @UP1 USHF.R.U32.HI UR8, URZ, UR11, UR7 ;  /* 0x0000000b3f081299 */ /* 0x000fd80008011607 */
.L_x_872:
[----:B------:R-:W-:-:S04]  /*1570*/  UIMAD UR8, UR8, UR5, UR5 ;  /* 0x00000005080872a4 */ /* 0x000fc8000f8e0205 */
[----:B------:R-:W-:-:S04]  /*1580*/  UISETP.LT.AND UP1, UPT, UR4, UR8, UPT ;  /* 0x000000080400728c */ /* 0x000fc8000bf21270 */
[----:B------:R-:W-:-:S12]  /*1590*/  USEL UR4, UR4, UR8, UP1 ;  /* 0x0000000804047287 */ /* 0x000fd80008800000 */
.L_x_870:
[----:B------:R-:W-:Y:S02]  /*15a0*/  UIADD3 UR8, UR41, 0x7f, URZ ;  /* 0x0000007f29087890 */ /* 0x000fe4000fffe03f */
        /* <DEDUP_REMOVED lines=11> */
[----:B------:R-:W-:Y:S02]  /*1660*/  UIADD3 UR54, UR41, -UR36, URZ ;  /* 0x8000002429367290 */ /* 0x000fe4000fffe03f */
        /* <DEDUP_REMOVED lines=17> */
.L_x_874:
[----:B------:R-:W-:-:S11]  /*1780*/  UISETP.NE.AND UP0, UPT, UR5, 0x1, UPT ;  /* 0x000000010500788c */ /* 0x000fd6000bf05270 */
[----:B------:R-:W-:Y:S02]  /*1790*/  @UP0 ULDC.64 UR10, c[0x0][0x9e8] ;  /* 0x00027a00000a0ab9 */ /* 0x000fe40000000a00 */
[----:B------:R-:W-:-:S04]  /*17a0*/  UIMAD.WIDE.U32 UR8, UR7, UR10, URZ ;  /* 0x0000000a070872a5 */ /* 0x000fc8000f8e003f */
[----:B------:R-:W-:-:S12]  /*17b0*/  @UP0 USHF.R.U32.HI UR7, URZ, UR11, UR9 ;  /* 0x0000000b3f070299 */ /* 0x000fd80008011609 */
.L_x_875:
[----:B------:R-:W-:-:S04]  /*17c0*/  UIMAD UR5, UR7, UR5, URZ ;  /* 0x00000005070572a4 */ /* 0x000fc8000f8e023f */
[----:B------:R-:W-:-:S04]  /*17d0*/  UISETP.LT.AND UP0, UPT, UR4, UR5, UPT ;  /* 0x000000050400728c */ /* 0x000fc8000bf01270 */
[----:B------:R-:W-:-:S12]  /*17e0*/  USEL UR4, UR4, UR5, !UP0 ;  /* 0x0000000504047287 */ /* 0x000fd8000c000000 */
.L_x_873:
[----:B------:R-:W-:Y:S02]  /*17f0*/  USHF.R.S32.HI UR5, URZ, 0x1f, UR4 ;  /* 0x0000001f3f057899 */ /* 0x000fe40008011404 */
[----:B------:R-:W-:Y:S02]  /*1800*/  ULOP3.LUT UR42, UR43, 0xff, URZ, 0xc0, !UPT ;  /* 0x000000ff2b2a7892 */ /* 0x000fe4000f8ec03f */
[----:B------:R-:W-:Y:S02]  /*1810*/  ULEA.HI UR5, UR5, UR4, URZ, 0x7 ;  /* 0x0000000405057291 */ /* 0x000fe4000f8f383f */
[----:B------:R-:W-:Y:S02]  /*1820*/  USHF.R.U32.HI UR43, URZ, 0x10, UR43 ;  /* 0x000000103f2b7899 */ /* 0x000fe4000801162b */
[----:B------:R-:W-:Y:S01]  /*1830*/  USHF.R.S32.HI UR5, URZ, 0x7, UR5 ;  /* 0x000000073f057899 */ /* 0x000fe20008011405 */
[----:B------:R-:W-:-:S03]  /*1840*/  UMOV UR4, URZ ;  /* 0x0000003f00047c82 */ /* 0x000fc60008000000 */
[----:B------:R-:W-:-:S04]  /*1850*/  UISETP.LT.AND UP0, UPT, URZ, UR5, UPT ;  /* 0x000000053f00728c */ /* 0x000fc8000bf01270 */
[----:B------:R-:W-:-:S04]  /*1860*/  USEL UR44, URZ, UR5, !UP0 ;  /* 0x000000053f2c7287 */ /* 0x000fc8000c000000 */
[----:B------:R-:W-:-:S06]  /*1870*/  UISETP.GT.AND UP0, UPT, UR6, UR44, UPT ;  /* 0x0000002c0600728c */ /* 0x000fcc000bf04270 */
[----:B------:R-:W-:-:S13]  /*1880*/  PLOP3.LUT P0, PT, PT, PT, UP0, 0x80, 0x0 ;  /* 0x000000000000781c */ /* 0x000fda0003f0f008 */
[----:B------:R-:W-:Y:S05]  /*1890*/  @!P0 BRA `(.L_x_876) ;  /* 0x0000000000948947 */ /* 0x000fea0003800000 */
[----:B------:R-:W-:Y:S01]  /*18a0*/  UISETP.NE.AND UP0, UPT, UR43, URZ, UPT ;  /* 0x0000003f2b00728c */ /* 0x000fe2000bf05270 */
[----:B------:R-:W-:-:S03]  /*18b0*/  ULDC UR4, c[0x0][0x9f0] ;  /* 0x00027c0000047ab9 */ /* 0x000fc60000000800 */
[----:B------:R-:W-:-:S04]  /*18c0*/  USEL UR10, UR43, UR4, UP0 ;  /* 0x000000042b0a7287 */ /* 0x000fc80008000000 */
[----:B------:R-:W-:Y:S02]  /*18d0*/  UIADD3 UR4, UR10, -0x1, UR6 ;  /* 0xffffffff0a047890 */ /* 0x000fe4000fffe006 */
[----:B------:R-:W-:Y:S02]  /*18e0*/  IMAD.U32 R3, RZ, RZ, UR10 ;  /* 0x0000000aff037e24 */ /* 0x000fe4000f8e00ff */
[----:B------:R-:W-:-:S03]  /*18f0*/  UIADD3 UR7, -UR44, UR4, URZ ;  /* 0x000000042c077290 */ /* 0x000fc6000fffe13f */
[-C--:B------:R-:W-:Y:S01]  /*1900*/  IABS R0, R3.reuse ;  /* 0x0000000300007213 */ /* 0x080fe20000000000 */
[----:B------:R-:W-:Y:S01]  /*1910*/  UMOV UR4, URZ ;  /* 0x0000003f00047c82 */ /* 0x000fe20008000000 */
[----:B------:R-:W-:Y:S01]  /*1920*/  IABS R5, R3 ;  /* 0x0000000300057213 */ /* 0x000fe20000000000 */
[----:B------:R-:W-:Y:S01]  /*1930*/  IMAD.U32 R4, RZ, RZ, UR7 ;  /* 0x00000007ff047e24 */ /* 0x000fe2000f8e00ff */
[----:B------:R-:W-:Y:S01]  /*1940*/  R2UR UR11, R0 ;  /* 0x00000000000b72ca */ /* 0x000fe200000e0000 */
[----:B------:R-:W-:-:S03]  /*1950*/  ULOP3.LUT UR7, UR7, UR10, URZ, 0x3c, !UPT ;  /* 0x0000000a07077292 */ /* 0x000fc6000f8e3c3f */
[----:B------:R-:W-:-:S05]  /*1960*/  IABS R4, R4 ;  /* 0x0000000400047213 */ /* 0x000fca0000000000 */
[----:B------:R-:W-:-:S04]  /*1970*/  IMAD.MOV.U32 R3, RZ, RZ, R4 ;  /* 0x000000ffff037224 */ /* 0x000fc800078e0004 */
        /* <DEDUP_REMOVED lines=23> */
.L_x_876:
[----:B------:R-:W-:Y:S01]  /*1af0*/  UIMAD UR44, UR42, UR4, UR44 ;  /* 0x000000042a2c72a4 */ /* 0x000fe2000f8e022c */
[----:B------:R-:W-:Y:S01]  /*1b00*/  IMAD.U32 R88, RZ, RZ, UR6 ;  /* 0x00000006ff587e24 */ /* 0x000fe2000f8e00ff */
[----:B------:R-:W-:Y:S01]  /*1b10*/  PLOP3.LUT P0, PT, PT, PT, PT, 0x80, 0x0 ;  /* 0x000000000000781c */ /* 0x000fe20003f0f070 */
[----:B------:R-:W-:Y:S01]  /*1b20*/  IMAD.U32 R3, RZ, RZ, UR4 ;  /* 0x00000004ff037e24 */ /* 0x000fe2000f8e00ff */
[----:B------:R-:W-:Y:S01]  /*1b30*/  CS2R R14, SRZ ;  /* 0x00000000000e7805 */ /* 0x000fe2000001ff00 */
[----:B------:R-:W-:Y:S01]  /*1b40*/  IMAD.MOV.U32 R2, RZ, RZ, RZ ;  /* 0x000000ffff027224 */ /* 0x000fe200078e00ff */
[----:B------:R-:W-:Y:S01]  /*1b50*/  CS2R R42, SRZ ;  /* 0x00000000002a7805 */ /* 0x000fe2000001ff00 */
[----:B------:R-:W-:Y:S01]  /*1b60*/  IMAD.MOV.U32 R0, RZ, RZ, RZ ;  /* 0x000000ffff007224 */ /* 0x000fe200078e00ff */
[----:B------:R-:W-:Y:S01]  /*1b70*/  VIADDMNMX R88, R3, UR44, R88, PT ;  /* 0x0000002c03587c46 */ /* 0x000fe2000b800158 */
[----:B------:R-:W-:Y:S01]  /*1b80*/  IMAD.MOV.U32 R13, RZ, RZ, RZ ;  /* 0x000000ffff0d7224 */ /* 0x000fe200078e00ff */
[----:B------:R-:W-:Y:S01]  /*1b90*/  CS2R R40, SRZ ;  /* 0x0000000000287805 */ /* 0x000fe2000001ff00 */
[----:B------:R-:W-:Y:S01]  /*1ba0*/  IMAD.MOV.U32 R93, RZ, RZ, RZ ;  /* 0x000000ffff5d7224 */ /* 0x000fe200078e00ff */
[----:B------:R-:W-:Y:S01]  /*1bb0*/  ISETP.GT.AND P1, PT, R88, UR44, PT ;  /* 0x0000002c58007c0c */ /* 0x000fe2000bf24270 */
[----:B------:R-:W-:Y:S01]  /*1bc0*/  IMAD.MOV.U32 R8, RZ, RZ, RZ ;  /* 0x000000ffff087224 */ /* 0x000fe200078e00ff */
[----:B------:R-:W-:Y:S01]  /*1bd0*/  CS2R R24, SRZ ;  /* 0x0000000000187805 */ /* 0x000fe2000001ff00 */
[----:B------:R-:W-:Y:S01]  /*1be0*/  IMAD.MOV.U32 R95, RZ, RZ, RZ ;  /* 0x000000ffff5f7224 */ /* 0x000fe200078e00ff */
[----:B------:R-:W-:Y:S01]  /*1bf0*/  CS2R R34, SRZ ;  /* 0x0000000000227805 */ /* 0x000fe2000001ff00 */
[----:B------:R-:W-:Y:S01]  /*1c00*/  IMAD.MOV.U32 R10, RZ, RZ, RZ ;  /* 0x000000ffff0a7224 */ /* 0x000fe200078e00ff */
[----:B------:R-:W-:Y:S01]  /*1c10*/  CS2R R36, SRZ ;  /* 0x0000000000247805 */ /* 0x000fe2000001ff00 */
[----:B------:R-:W-:Y:S01]  /*1c20*/  IMAD.MOV.U32 R20, RZ, RZ, RZ ;  /* 0x000000ffff147224 */ /* 0x000fe200078e00ff */
[----:B------:R-:W-:Y:S01]  /*1c30*/  CS2R R28, SRZ ;  /* 0x00000000001c7805 */ /* 0x000fe2000001ff00 */
[----:B------:R-:W-:Y:S01]  /*1c40*/  IMAD.MOV.U32 R99, RZ, RZ, RZ ;  /* 0x000000ffff637224 */ /* 0x000fe200078e00ff */
[----:B------:R-:W-:-:S02]  /*1c50*/  CS2R R104, SRZ ;  /* 0x0000000000687805 */ /* 0x000fc4000001ff00 */
[----:B------:R-:W-:Y:S01]  /*1c60*/  CS2R R38, SRZ ;  /* 0x0000000000267805 */ /* 0x000fe2000001ff00 */
[----:B------:R-:W-:Y:S01]  /*1c70*/  IMAD.MOV.U32 R109, RZ, RZ, RZ ;  /* 0x000000ffff6d7224 */ /* 0x000fe200078e00ff */
[----:B------:R-:W-:Y:S02]  /*1c80*/  CS2R R26, SRZ ;  /* 0x00000000001a7805 */ /* 0x000fe4000001ff00 */
[----:B------:R-:W-:Y:S02]  /*1c90*/  CS2R R114, SRZ ;  /* 0x0000000000727805 */ /* 0x000fe4000001ff00 */
[----:B------:R-:W-:Y:S01]  /*1ca0*/  CS2R R30, SRZ ;  /* 0x00000000001e7805 */ /* 0x000fe2000001ff00 */
[----:B------:R-:W-:Y:S01]  /*1cb0*/  IMAD.MOV.U32 R113, RZ, RZ, RZ ;  /* 0x000000ffff717224 */ /* 0x000fe200078e00ff */
[----:B------:R-:W-:Y:S02]  /*1cc0*/  CS2R R44, SRZ ;  /* 0x00000000002c7805 */ /* 0x000fe4000001ff00 */
[----:B------:R-:W-:Y:S01]  /*1cd0*/  CS2R R124, SRZ ;  /* 0x00000000007c7805 */ /* 0x000fe2000001ff00 */
[----:B------:R-:W-:Y:S01]  /*1ce0*/  IMAD.MOV.U32 R126, RZ, RZ, RZ ;  /* 0x000000ffff7e7224 */ /* 0x000fe200078e00ff */
[----:B------:R-:W-:Y:S01]  /*1cf0*/  CS2R R122, SRZ ;  /* 0x00000000007a7805 */ /* 0x000fe2000001ff00 */
[----:B------:R-:W-:Y:S01]  /*1d00*/  IMAD.MOV.U32 R46, RZ, RZ, RZ ;  /* 0x000000ffff2e7224 */ /* 0x000fe200078e00ff */
[----:B------:R-:W-:Y:S01]  /*1d10*/  CS2R R134, SRZ ;  /* 0x0000000000867805 */ /* 0x000fe2000001ff00 */
[----:B------:R-:W-:Y:S01]  /*1d20*/  IMAD.MOV.U32 R132, RZ, RZ, RZ ;  /* 0x000000ffff847224 */ /* 0x000fe200078e00ff */
[----:B------:R-:W-:Y:S01]  /*1d30*/  CS2R R130, SRZ ;  /* 0x0000000000827805 */ /* 0x000fe2000001ff00 */
[----:B------:R-:W-:-:S02]  /*1d40*/  IMAD.MOV.U32 R32, RZ, RZ, RZ ;  /* 0x000000ffff207224 */ /* 0x000fc400078e00ff */
[----:B------:R-:W-:Y:S01]  /*1d50*/  IMAD.MOV.U32 R129, RZ, RZ, RZ ;  /* 0x000000ffff817224 */ /* 0x000fe200078e00ff */
[----:B------:R-:W-:Y:S06]  /*1d60*/  @!P1 BRA `(.L_x_877) ;  /* 0x000000d800409947 */ /* 0x000fec0003800000 */
        /* <DEDUP_REMOVED lines=36> */
.L_x_878:
        /* <DEDUP_REMOVED lines=10> */
[----:B------:R-:W-:Y:S02]  /*2050*/  @UP0 USHF.R.S32.HI UR10, URZ, 0x1f, UR49 ;  /* 0x0000001f3f0a0899 */ /* 0x000fe40008011431 */
[----:B------:R-:W-:Y:S01]  /*2060*/  @UP1 USHF.R.S32.HI UR15, URZ, 0x1f, UR49 ;  /* 0x0000001f3f0f1899 */ /* 0x000fe20008011431 */
[----:B------:R-:W-:Y:S01]  /*2070*/  @UP0 ULDC.64 UR16, c[0x0][0x9a8] ;  /* 0x00026a0000100ab9 */ /* 0x000fe20000000a00 */
[----:B------:R-:W-:Y:S01]  /*2080*/  @UP1 ULDC.64 UR12, c[0x0][0x9b8] ;  /* 0x00026e00000c1ab9 */ /* 0x000fe20000000a00 */
[----:B------:R-:W-:Y:S02]  /*2090*/  @UP0 UIMAD UR10, UR10, UR16, URZ ;  /* 0x000000100a0a02a4 */ /* 0x000fe4000f8e023f */
[----:B------:R-:W-:Y:S02]  /*20a0*/  @UP1 UIMAD UR15, UR15, UR12, URZ ;  /* 0x0000000c0f0f12a4 */ /* 0x000fe4000f8e023f */
[----:B------:R-:W-:Y:S02]  /*20b0*/  @UP0 UIMAD UR14, UR49, UR17, UR10 ;  /* 0x00000011310e02a4 */ /* 0x000fe4000f8e020a */
[----:B------:R-:W-:-:S02]  /*20c0*/  @UP1 UIMAD UR13, UR49, UR13, UR15 ;  /* 0x0000000d310d12a4 */ /* 0x000fc4000f8e020f */
[----:B------:R-:W-:Y:S02]  /*20d0*/  @UP0 UIMAD.WIDE.U32 UR8, UR49, UR16, URZ ;  /* 0x00000010310802a5 */ /* 0x000fe4000f8e003f */
[----:B------:R-:W-:Y:S02]  /*20e0*/  @UP1 UIMAD.WIDE.U32 UR10, UR49, UR12, URZ ;  /* 0x0000000c310a12a5 */ /* 0x000fe4000f8e003f */
[----:B------:R-:W-:Y:S02]  /*20f0*/  @UP0 UIADD3 UR9, UR9, UR14, URZ ;  /* 0x0000000e09090290 */ /* 0x000fe4000fffe03f */
[----:B------:R-:W-:Y:S01]  /*2100*/  @UP1 UIADD3 UR11, UR11, UR13, URZ ;  /* 0x0000000d0b0b1290 */ /* 0x000fe2000fffe03f */
[----:B------:R-:W-:Y:S02]  /*2110*/  @UP0 ULDC.64 UR14, c[0x0][0x9b0] ;  /* 0x00026c00000e0ab9 */ /* 0x000fe40000000a00 */
[----:B------:R-:W-:Y:S01]  /*2120*/  @UP1 ULDC.64 UR12, c[0x0][0x9c0] ;  /* 0x00027000000c1ab9 */ /* 0x000fe20000000a00 */
[----:B------:R-:W-:-:S02]  /*2130*/  @UP0 UIMAD.WIDE.U32 UR8, UR37, UR14, UR8 ;  /* 0x0000000e250802a5 */ /* 0x000fc4000f8e0008 */
[----:B------:R-:W-:Y:S02]  /*2140*/  @UP1 UIMAD.WIDE.U32 UR10, UR37, UR12, UR10 ;  /* 0x0000000c250a12a5 */ /* 0x000fe4000f8e000a */
[----:B------:R-:W-:Y:S02]  /*2150*/  @UP0 UIMAD UR9, UR37, UR15, UR9 ;  /* 0x0000000f250902a4 */ /* 0x000fe4000f8e0209 */
[----:B------:R-:W-:Y:S02]  /*2160*/  @UP1 UIMAD UR13, UR37, UR13, UR11 ;  /* 0x0000000d250d12a4 */ /* 0x000fe4000f8e020b */
[----:B------:R-:W-:Y:S02]  /*2170*/  @UP0 ULEA UR6, UP2, UR8, UR6, 0x2 ;  /* 0x0000000608060291 */ /* 0x000fe4000f84103f */
[----:B------:R-:W-:Y:S02]  /*2180*/  @UP1 ULEA UR4, UP3, UR10, UR4, 0x2 ;  /* 0x000000040a041291 */ /* 0x000fe4000f86103f */
[----:B------:R-:W-:-:S02]  /*2190*/  @UP0 ULEA.HI.X UR7, UR8, UR7, UR9, 0x2, UP2 ;  /* 0x0000000708070291 */ /* 0x000fc400090f1409 */
[----:B------:R-:W-:Y:S01]  /*21a0*/  @UP1 ULEA.HI.X UR5, UR10, UR5, UR13, 0x2, UP3 ;  /* 0x000000050a051291 */ /* 0x000fe200098f140d */
[----:B------:R-:W-:Y:S02]  /*21b0*/  IMAD.U32 R2, RZ, RZ, UR6 ;  /* 0x00000006ff027e24 */ /* 0x000fe4000f8e00ff */
[----:B------:R-:W-:Y:S02]  /*21c0*/  IMAD.U32 R4, RZ, RZ, UR4 ;  /* 0x00000004ff047e24 */ /* 0x000fe4000f8e00ff */
[----:B------:R-:W-:Y:S02]  /*21d0*/  IMAD.U32 R3, RZ, RZ, UR7 ;  /* 0x00000007ff037e24 */ /* 0x000fe4000f8e00ff */
[----:B------:R-:W-:-:S03]  /*21e0*/  IMAD.U32 R5, RZ, RZ, UR5 ;  /* 0x00000005ff057e24 */ /* 0x000fc6000f8e00ff */
[----:B------:R-:W2:Y:S04]  /*21f0*/  @P0 LDG.E R7, desc[UR50][R2.64] ;  /* 0x0000003202070981 */ /* 0x000ea8000c1e1900 */
[----:B------:R-:W2:Y:S01]  /*2200*/  @P1 LDG.E R0, desc[UR50][R4.64] ;  /* 0x0000003204001981 */ /* 0x000ea2000c1e1900 */
[----:B------:R-:W-:Y:S01]  /*2210*/  ULEA.HI UR4, UR47, UR47, URZ, 0x1 ;  /* 0x0000002f2f047291 */ /* 0x000fe2000f8f083f */
[----:B------:R-:W-:-:S03]  /*2220*/  IMAD.U32 R8, RZ, RZ, UR48 ;  /* 0x00000030ff087e24 */ /* 0x000fc6000f8e00ff */
[----:B------:R-:W-:Y:S02]  /*2230*/  ULOP3.LUT UR4, UR4, 0xfffffffe, URZ, 0xc0, !UPT ;  /* 0xfffffffe04047892 */ /* 0x000fe4000f8ec03f */
[----:B------:R-:W-:Y:S02]  /*2240*/  ISETP.NE.AND P0, PT, R8, 0x3, PT ;  /* 0x000000030800780c */ /* 0x000fe40003f05270 */
[----:B------:R-:W-:-:S06]  /*2250*/  UIADD3 UR4, UR47, -UR4, URZ ;  /* 0x800000042f047290 */ /* 0x000fcc000fffe03f */
[----:B------:R-:W-:Y:S01]  /*2260*/  IMAD.U32 R6, RZ, RZ, UR4 ;  /* 0x00000004ff067e24 */ /* 0x000fe2000f8e00ff */
[----:B------:R-:W-:-:S04]  /*2270*/  ULDC UR4, c[0x0][0x9d8] ;  /* 0x0002760000047ab9 */ /* 0x000fc80000000800 */
[----:B------:R-:W-:-:S04]  /*2280*/  SHF.L.U32 R6, R6, 0x1f, RZ ;  /* 0x0000001f06067819 */ /* 0x000fc800000006ff */
[----:B------:R-:W0:Y:S01]  /*2290*/  SYNCS.PHASECHK.TRANS64.TRYWAIT P1, [UR46+0x19c00], R6 ;  /* 0x019c0006ff0075a7 */ /* 0x000e22000802016e */
[----:B--2---:R-:W-:-:S04]  /*22a0*/  FMUL.FTZ R0, R7, R0 ;  /* 0x0000000007007220 */ /* 0x004fc80000410000 */
[----:B------:R-:W-:Y:S01]  /*22b0*/  FMUL.FTZ R0, R0, UR4 ;  /* 0x0000000400007c20 */ /* 0x000fe20008410000 */
[----:B0-----:R-:W-:Y:S06]  /*22c0*/  @!P1 BRA `(.L_x_879) ;  /* 0x0000016800b49947 */ /* 0x001fec0003800000 */
.L_x_1073:
[----:B------:R-:W-:Y:S05]  /*22d0*/  @!P0 BRA `(.L_x_880) ;  /* 0x0000000000048947 */ /* 0x000fea0003800000 */
[----:B------:R-:W-:Y:S01]  /*22e0*/  BPT.TRAP 0x1 ;  /* 0x000000040000795c */ /* 0x000fe20000300000 */
.L_x_880:
[----:B------:R-:W-:Y:S02]  /*22f0*/  IMAD.U32 R90, RZ, RZ, UR52 ;  /* 0x00000034ff5a7e24 */ /* 0x000fe4000f8e00ff */
[----:B0-----:R-:W-:-:S03]  /*2300*/  IMAD.U32 R3, RZ, RZ, UR53 ;  /* 0x00000035ff037e24 */ /* 0x001fc6000f8e00ff */
[----:B------:R-:W-:Y:S02]  /*2310*/  LEA R90, R90, UR46, 0x3 ;  /* 0x0000002e5a5a7c11 */ /* 0x000fe4000f8e18ff */
[----:B------:R-:W-:-:S04]  /*2320*/  SHF.L.U32 R3, R3, 0x1f, RZ ;  /* 0x0000001f03037819 */ /* 0x000fc800000006ff */
[----:B------:R0:W1:Y:S01]  /*2330*/  SYNCS.PHASECHK.TRANS64.TRYWAIT P2, [R90+URZ+0x19c30], R3 ;  /* 0x019c30035a0075a7 */ /* 0x000062000804017f */
[----:B------:R-:W-:Y:S05]  /*2340*/  @!P0 BRA `(.L_x_881) ;  /* 0x0000000000048947 */ /* 0x000fea0003800000 */
[----:B------:R-:W-:Y:S01]  /*2350*/  BPT.TRAP 0x1 ;  /* 0x000000040000795c */ /* 0x000fe20000300000 */
.L_x_881:
[----:B------:R-:W2:Y:S02]  /*2360*/  S2R R2, SR_TID.X ;  /* 0x0000000000027919 */ /* 0x000ea40000002100 */
[----:B--2---:R-:W-:Y:S01]  /*2370*/  LOP3.LUT P1, RZ, R2, 0x7f, RZ, 0xc0, !PT ;  /* 0x0000007f02ff7812 */ /* 0x004fe2000782c0ff */
[----:B-1----:R-:W-:-:S12]  /*2380*/  @P2 BRA `(.L_x_882) ;  /* 0x0000000000082947 */ /* 0x002fd80003800000 */
[----:B------:R-:W1:Y:S02]  /*2390*/  SYNCS.PHASECHK.TRANS64.TRYWAIT P2, [R90+URZ+0x19c30], R3 ;  /* 0x019c30035a0075a7 */ /* 0x000e64000804017f */
[----:B-1----:R-:W-:Y:S05]  /*23a0*/  @!P2 BRA `(.L_x_883) ;  /* 0x000001680094a947 */ /* 0x002fea0003800000 */
.L_x_882:
[----:B------:R-:W-:Y:S05]  /*23b0*/  WARPSYNC.ALL ;  /* 0x0000000000007948 */ /* 0x000fea0003800000 */
[----:B------:R-:W-:Y:S01]  /*23c0*/  UIADD3 UR4, UR46, 0x13800, URZ ;  /* 0x000138002e047890 */ /* 0x000fe2000fffe03f */
[----:B------:R-:W-:Y:S01]  /*23d0*/  WARPGROUP.ARRIVE ;  /* 0x00000000000079c5 */ /* 0x000fe20000000000 */
[----:B------:R-:W-:Y:S01]  /*23e0*/  ULOP3.LUT UR12, UR55, 0x10000, URZ, 0xfc, !UPT ;  /* 0x00010000370c7892 */ /* 0x000fe2000f8efc3f */
[----:B01----:R-:W-:Y:S01]  /*23f0*/  @!P1 VIADD R90, R90, 0x19c40 ;  /* 0x00019c405a5a9836 */ /* 0x003fe20000000000 */
[----:B------:R-:W-:Y:S01]  /*2400*/  USHF.R.U32.HI UR4, URZ, 0x4, UR4 ;  /* 0x000000043f047899 */ /* 0x000fe20008011604 */
[----:B------:R-:W-:Y:S01]  /*2410*/  UMOV UR13, 0xc0000010 ;  /* 0xc0000010000d7882 */ /* 0x000fe20000000000 */
[----:B------:R-:W-:-:S02]  /*2420*/  UMOV UR15, 0xc0000010 ;  /* 0xc0000010000f7882 */ /* 0x000fc40000000000 */
[----:B------:R-:W-:Y:S01]  /*2430*/  ULOP3.LUT UR4, UR4, 0x3fff, URZ, 0xc0, !UPT ;  /* 0x00003fff04047892 */ /* 0x000fe2000f8ec03f */
[----:B------:R-:W-:Y:S01]  /*2440*/  @!P1 PRMT R90, RZ, 0x654, R90 ;  /* 0x00000654ff5a9816 */ /* 0x000fe2000000005a */
[----:B------:R-:W-:Y:S01]  /*2450*/  UMOV UR5, 0xc0000010 ;  /* 0xc000001000057882 */ /* 0x000fe20000000000 */
[----:B------:R-:W-:Y:S01]  /*2460*/  UMOV UR7, 0xc0000010 ;  /* 0xc000001000077882 */ /* 0x000fe20000000000 */
[----:B------:R-:W-:Y:S02]  /*2470*/  ULOP3.LUT UR16, UR4, 0x10000, URZ, 0xfc, !UPT ;  /* 0x0001000004107892 */ /* 0x000fe4000f8efc3f */
[----:B------:R-:W-:Y:S02]  /*2480*/  UIADD3 UR4, UR12, 0x180, URZ ;  /* 0x000001800c047890 */ /* 0x000fe4000fffe03f */
[----:B------:R-:W-:Y:S02]  /*2490*/  UIMAD UR14, UR52, 0x300, UR16 ;  /* 0x00000300340e78a4 */ /* 0x000fe4000f8e0210 */
[----:B------:R-:W-:-:S02]  /*24a0*/  UIADD3 UR8, UR12, 0x300, URZ ;  /* 0x000003000c087890 */ /* 0x000fc4000fffe03f */
[----:B------:R-:W-:Y:S02]  /*24b0*/  UIADD3 UR6, UR14, 0x100, URZ ;  /* 0x000001000e067890 */ /* 0x000fe4000fffe03f */
[----:B------:R-:W-:Y:S01]  /*24c0*/  UIADD3 UR10, UR14, 0x200, URZ ;  /* 0x000002000e0a7890 */ /* 0x000fe2000fffe03f */
[----:B------:R-:W-:Y:S02]  /*24d0*/  UMOV UR9, 0xc0000010 ;  /* 0xc000001000097882 */ /* 0x000fe40000000000 */
[----:B------:R-:W-:Y:S01]  /*24e0*/  QGMMA.64x128x32.F32.E4M3.E4M3 R24, gdesc[UR12], RZ, !UPT, gsb0 ;  /* 0x01e000000c1879f3 */ /* 0x000fe2000c0008ff */
[----:B------:R-:W-:Y:S01]  /*24f0*/  UMOV UR11, 0xc0000010 ;  /* 0xc0000010000b7882 */ /* 0x000fe20000000000 */
[----:B------:R-:W-:Y:S02]  /*2500*/  ULDC UR17, c[0x0][0x9dc] ;  /* 0x0002770000117ab9 */ /* 0x000fe40000000800 */
[----:B------:R-:W-:Y:S01]  /*2510*/  ULOP3.LUT UR17, URZ, UR17, URZ, 0x33, !UPT ;  /* 0x000000113f117292 */ /* 0x000fe2000f8e333f */
[----:B------:R-:W-:-:S02]  /*2520*/  WARPGROUP.DEPBAR.LE gsb0, 0x0 ;  /* 0x00008000000079c5 */ /* 0x000fc40000010000 */
[----:B------:R-:W-:-:S06]  /*2530*/  WARPGROUP.ARRIVE ;  /* 0x00000000000079c5 */ /* 0x000fcc0000000000 */
[----:B------:R-:W-:Y:S01]  /*2540*/  QGMMA.64x128x32.F32.E4M3.E4M3 R24, gdesc[UR4], R24, gsb0 ;  /* 0x01e00000041879f3 */ /* 0x000fe20008000818 */
[----:B------:R-:W-:Y:S02]  /*2550*/  ULDC UR6, c[0x0][0x448] ;  /* 0x0001120000067ab9 */ /* 0x000fe40000000800 */
[----:B------:R-:W-:-:S06]  /*2560*/  UISETP.NE.AND UP0, UPT, UR6, 0x1, UPT ;  /* 0x000000010600788c */ /* 0x000fcc000bf05270 */
[----:B------:R-:W-:Y:S02]  /*2570*/  PLOP3.LUT P2, PT, PT, PT, UP0, 0x80, 0x0 ;  /* 0x000000000000781c */ /* 0x000fe40003f4f008 */
[----:B------:R-:W-:-:S03]  /*2580*/  PLOP3.LUT P3, PT, PT, PT, UP0, 0x80, 0x0 ;  /* 0x000000000000781c */ /* 0x000fc60003f6f008 */
[----:B------:R-:W-:Y:S01]  /*2590*/  @UP0 ULDC UR6, c[0x0][0x44c] ;  /* 0x0001130000060ab9 */ /* 0x000fe20000000800 */
[----:B------:R-:W-:Y:S02]  /*25a0*/  WARPGROUP.DEPBAR.LE gsb0, 0x0 ;  /* 0x00008000000079c5 */ /* 0x000fe40000010000 */
[----:B------:R-:W-:-:S06]  /*25b0*/  WARPGROUP.ARRIVE ;  /* 0x00000000000079c5 */ /* 0x000fcc0000000000 */
[----:B------:R-:W-:Y:S01]  /*25c0*/  QGMMA.64x128x32.F32.E4M3.E4M3 R24, gdesc[UR8], R24, gsb0 ;  /* 0x01e00000081879f3 */ /* 0x000fe20008000818 */
[----:B------:R-:W-:Y:S02]  /*25d0*/  ULDC.64 UR10, c[0x0][0x9e0] ;  /* 0x00027800000a7ab9 */ /* 0x000fe40000000a00 */
[----:B------:R-:W-:Y:S01]  /*25e0*/  UISETP.GE.AND UP1, UPT, UR11, 0x1, UPT ;  /* 0x000000010b00788c */ /* 0x000fe2000bf26270 */
[----:B------:R-:W-:Y:S02]  /*25f0*/  WARPGROUP.DEPBAR.LE gsb0, 0x0 ;  /* 0x00008000000079c5 */ /* 0x000fe40000010000 */
[C---:B------:R-:W-:Y:S01]  /*2600*/  FMUL.FTZ R93, R0.reuse, R33 ;  /* 0x00000021005d7220 */ /* 0x040fe20000410000 */
[C---:B------:R-:W-:Y:S01]  /*2610*/  FMUL.FTZ R33, R0.reuse, R70 ;  /* 0x0000004600217220 */ /* 0x040fe20000410000 */
[----:B------:R-:W-:Y:S02]  /*2620*/  VIADD R70, R17, UR40 ;  /* 0x0000002811467c36 */ /* 0x000fe40008000000 */
[C---:B------:R-:W-:Y:S01]  /*2630*/  FMUL.FTZ R10, R0.reuse, R39 ;  /* 0x00000027000a7220 */ /* 0x040fe20000410000 */
[C---:B------:R-:W-:Y:S01]  /*2640*/  FMUL.FTZ R12, R0.reuse, R43 ;  /* 0x0000002b000c7220 */ /* 0x040fe20000410000 */
[----:B------:R-:W-:Y:S01]  /*2650*/  FMUL.FTZ R14, R0, R47 ;  /* 0x0000002f000e7220 */ /* 0x000fe20000410000 */
[----:B------:R-:W-:Y:S01]  /*2660*/  @P2 IMAD.HI.U32 R39, R70, UR6, RZ ;  /* 0x0000000646272c27 */ /* 0x000fe2000f8e00ff */
[----:B------:R-:W-:-:S03]  /*2670*/  @UP0 ULDC UR6, c[0x0][0x450] ;  /* 0x0001140000060ab9 */ /* 0x000fc60000000800 */
[C---:B------:R-:W-:Y:S01]  /*2680*/  FMUL.FTZ R2, R0.reuse, R24 ;  /* 0x0000001800027220 */ /* 0x040fe20000410000 */
[C---:B------:R-:W-:Y:S01]  /*2690*/  FMUL.FTZ R43, R0.reuse, R45 ;  /* 0x0000002d002b7220 */ /* 0x040fe20000410000 */
[C---:B------:R-:W-:Y:S01]  /*26a0*/  FMUL.FTZ R3, R0.reuse, R26 ;  /* 0x0000001a00037220 */ /* 0x040fe20000410000 */
[----:B------:R-:W-:Y:S01]  /*26b0*/  @P3 SHF.R.U32.HI R70, RZ, UR6, R39 ;  /* 0x00000006ff463c19 */ /* 0x000fe20008011627 */
[C---:B------:R-:W-:Y:S01]  /*26c0*/  FMUL.FTZ R24, R0.reuse, R55 ;  /* 0x0000003700187220 */ /* 0x040fe20000410000 */
[----:B------:R-:W-:Y:S02]  /*26d0*/  IMAD.MOV.U32 R45, RZ, RZ, -0x80 ;  /* 0xffffff80ff2d7424 */ /* 0x000fe400078e00ff */
[C---:B------:R-:W-:Y:S01]  /*26e0*/  FMUL.FTZ R89, R0.reuse, R25 ;  /* 0x0000001900597220 */ /* 0x040fe20000410000 */
[C---:B------:R-:W-:Y:S01]  /*26f0*/  FMUL.FTZ R55, R0.reuse, R56 ;  /* 0x0000003800377220 */ /* 0x040fe20000410000 */
[----:B------:R-:W0:Y:S01]  /*2700*/  SHFL.IDX PT, R47, R70, RZ, 0x1c1f ;  /* 0x001c1fff462f7589 */ /* 0x000e2200000e0000 */
        /* <DEDUP_REMOVED lines=27> */
[----:B------:R-:W-:-:S02]  /*28c0*/  IMAD R73, R88, R45, 0x80 ;  /* 0x0000008058497424 */ /* 0x000fc400078e022d */
        /* <DEDUP_REMOVED lines=26> */
[----:B------:R-:W-:Y:S01]  /*2a70*/  IMAD.U32 R46, RZ, RZ, UR36 ;  /* 0x00000024ff2e7e24 */ /* 0x000fe2000f8e00ff */
[----:B------:R-:W-:Y:S01]  /*2a80*/  PLOP3.LUT P2, PT, PT, PT, UP1, 0x40, 0x0 ;  /* 0x000000000000781c */ /* 0x000fe20003f4e818 */
[----:B------:R-:W1:Y:S01]  /*2a90*/  MUFU.TANH R2, R2 ;  /* 0x0000000200027308 */ /* 0x000e620000002400 */
[C-C-:B------:R-:W-:Y:S01]  /*2aa0*/  IADD3 R45, -R16.reuse, 0x1, R73.reuse ;  /* 0x00000001102d7810 */ /* 0x140fe20007ffe149 */
[----:B------:R2:W-:Y:S01]  /*2ab0*/  @!P1 SYNCS.ARRIVE.TRANS64.RED.A1T0 RZ, [R90+URZ], RZ ;  /* 0x000000ff5aff99a7 */ /* 0x0005e2000810043f */
[----:B------:R-:W-:-:S02]  /*2ac0*/  IADD3 R74, -R16, UR41, R73 ;  /* 0x00000029104a7c10 */ /* 0x000fc4000fffe149 */
[----:B------:R-:W-:Y:S02]  /*2ad0*/  IADD3 R45, -R46, UR41, R45 ;  /* 0x000000292e2d7c10 */ /* 0x000fe4000fffe12d */
[----:B------:R-:W-:Y:S01]  /*2ae0*/  LEA R75, R88, 0xffffff80, 0x7 ;  /* 0xffffff80584b7811 */ /* 0x000fe200078e38ff */
[----:B------:R-:W3:Y:S02]  /*2af0*/  MUFU.TANH R89, R89 ;  /* 0x0000005900597308 */ /* 0x000ee40000002400 */
[C---:B------:R-:W-:Y:S02]  /*2b00*/  VIADD R79, R45.reuse, UR10 ;  /* 0x0000000a2d4f7c36 */ /* 0x040fe40008000000 */
[----:B------:R-:W-:-:S03]  /*2b10*/  VIADD R76, R45, UR17 ;  /* 0x000000112d4c7c36 */ /* 0x000fc60008000000 */
[----:B0-----:R-:W-:Y:S01]  /*2b20*/  VIADDMNMX R71, R47, R79, R74, PT ;  /* 0x0000004f2f477246 */ /* 0x001fe2000380014a */
[----:B------:R-:W0:Y:S01]  /*2b30*/  MUFU.TANH R3, R3 ;  /* 0x0000000300037308 */ /* 0x000e220000002400 */
[----:B------:R-:W-:-:S07]  /*2b40*/  IMAD.IADD R72, R76, 0x1, R47 ;  /* 0x000000014c487824 */ /* 0x000fce00078e022f */
        /* <DEDUP_REMOVED lines=62> */
[----:B------:R-:W-:Y:S01]  /*2f30*/  IMAD.U32 R46, RZ, RZ, UR36 ;  /* 0x00000024ff2e7e24 */ /* 0x000fe2000f8e00ff */
[----:B------:R-:W-:Y:S04]  /*2f40*/  BSSY B0, `(.L_x_885) ;  /* 0x0000011000007945 */ /* 0x000fe80003800000 */
[----:B------:R-:W-:-:S04]  /*2f50*/  IADD3 R45, -R46, UR41, R47 ;  /* 0x000000292e2d7c10 */ /* 0x000fc8000fffe12f */
        /* <DEDUP_REMOVED lines=10> */
.L_x_886:
[----:B------:R-:W-:-:S06]  /*3000*/  UISETP.NE.AND UP2, UPT, UR11, 0x1, UPT ;  /* 0x000000010b00788c */ /* 0x000fcc000bf45270 */
[----:B------:R-:W-:-:S05]  /*3010*/  PLOP3.LUT P2, PT, PT, PT, UP2, 0x80, 0x0 ;  /* 0x000000000000781c */ /* 0x000fca0003f4f028 */
[----:B------:R-:W-:-:S08]  /*3020*/  @UP2 ULDC.64 UR6, c[0x0][0x9e8] ;  /* 0x00027a0000062ab9 */ /* 0x000fd00000000a00 */
[----:B------:R-:W-:-:S05]  /*3030*/  @P2 IMAD.HI.U32 R46, R45, UR6, RZ ;  /* 0x000000062d2e2c27 */ /* 0x000fca000f8e00ff */
[----:B------:R-:W-:-:S07]  /*3040*/  @P2 SHF.R.U32.HI R45, RZ, UR7, R46 ;  /* 0x00000007ff2d2c19 */ /* 0x000fce000801162e */
.L_x_887:
[----:B------:R-:W-:Y:S05]  /*3050*/  BSYNC B0 ;  /* 0x0000000000007941 */ /* 0x000fea0003800000 */
.L_x_885:
[----:B------:R-:W-:-:S04]  /*3060*/  IMAD R45, R45, UR11, -R75 ;  /* 0x0000000b2d2d7c24 */ /* 0x000fc8000f8e0a4b */
[----:B------:R-:W-:-:S05]  /*3070*/  IMAD.IADD R45, R45, 0x1, -R16 ;  /* 0x000000012d2d7824 */ /* 0x000fca00078e0a10 */
[----:B------:R-:W-:Y:S02]  /*3080*/  VIMNMX R72, R72, R45, !PT ;  /* 0x0000002d48487248 */ /* 0x000fe40007fe0100 */
[----:B------:R-:W-:-:S07]  /*3090*/  VIADDMNMX R71, R45, UR11, R71, PT ;  /* 0x0000000b2d477c46 */ /* 0x000fce000b800147 */
.L_x_884:
        /* <DEDUP_REMOVED lines=15> */
[----:B0-----:R-:W-:Y:S02]  /*3190*/  FSEL R52, R92, -INF , !P4 ;  /* 0xff8000005c347808 */ /* 0x001fe40006000000 */
[----:B------:R-:W-:-:S02]  /*31a0*/  ISETP.GE.AND P4, PT, R73, 0x12, PT ;  /* 0x000000124900780c */ /* 0x000fc40003f86270 */
[----:B------:R-:W-:Y:S02]  /*31b0*/  LOP3.LUT R19, R19, 0xfffffff7, RZ, 0xc0, !PT ;  /* 0xfffffff713137812 */ /* 0x000fe400078ec0ff */
[----:B------:R-:W-:Y:S02]  /*31c0*/  FSEL R51, R91, -INF , !P3 ;  /* 0xff8000005b337808 */ /* 0x000fe40005800000 */
        /* <DEDUP_REMOVED lines=11> */
[----:B------:R-:W-:-:S04]  /*3280*/  ISETP.GT.AND P3, PT, R72, 0x18, !P4 ;  /* 0x000000184800780c */ /* 0x000fc80006764270 */
[----:B------:R-:W-:Y:S02]  /*3290*/  ISETP.LT.OR P3, PT, R71, 0x19, P3 ;  /* 0x000000194700780c */ /* 0x000fe40001f61670 */
        /* <DEDUP_REMOVED lines=133> */
[----:B------:R-:W-:-:S04]  /*3af0*/  ISETP.GE.AND P4, PT, R73, 0x72, PT ;  /* 0x000000724900780c */ /* 0x000fc80003f86270 */
        /* <DEDUP_REMOVED lines=16> */
[----:B------:R-:W-:Y:S02]  /*3c00*/  ISETP.LT.OR P6, PT, R71, 0x7a, P6 ;  /* 0x0000007a4700780c */ /* 0x000fe400037c1670 */
[----:B------:R-:W0:Y:S02]  /*3c10*/  SHFL.IDX PT, R71, R70, 0x1, 0x1c1f ;  /* 0x003c1f0046477f89 */ /* 0x000e2400000e0000 */
[----:B------:R-:W-:Y:S02]  /*3c20*/  FSEL R2, R85, -INF , !P6 ;  /* 0xff80000055027808 */ /* 0x000fe40007000000 */
[----:B------:R-:W-:Y:S02]  /*3c30*/  PLOP3.LUT P6, PT, PT, PT, UP1, 0x40, 0x0 ;  /* 0x000000000000781c */ /* 0x000fe40003fce818 */
[----:B0-----:R-:W-:Y:S01]  /*3c40*/  VIADDMNMX R73, R71, R79, R74, PT ;  /* 0x0000004f47497246 */ /* 0x001fe2000380014a */
[----:B------:R-:W-:-:S10]  /*3c50*/  IMAD.IADD R74, R76, 0x1, R71 ;  /* 0x000000014c4a7824 */ /* 0x000fd400078e0247 */
[----:B------:R-:W-:Y:S05]  /*3c60*/  @P6 BRA `(.L_x_888) ;  /* 0x0000000000646947 */ /* 0x000fea0003800000 */
        /* <DEDUP_REMOVED lines=14> */
.L_x_890:
[----:B------:R-:W-:-:S06]  /*3d50*/  UISETP.NE.AND UP2, UPT, UR11, 0x1, UPT ;  /* 0x000000010b00788c */ /* 0x000fcc000bf45270 */
[----:B------:R-:W-:-:S05]  /*3d60*/  PLOP3.LUT P6, PT, PT, PT, UP2, 0x80, 0x0 ;  /* 0x000000000000781c */ /* 0x000fca0003fcf028 */
[----:B------:R-:W-:-:S08]  /*3d70*/  @UP2 ULDC.64 UR6, c[0x0][0x9e8] ;  /* 0x00027a0000062ab9 */ /* 0x000fd00000000a00 */
[----:B------:R-:W-:Y:S01]  /*3d80*/  @P6 IMAD.HI.U32 R71, R70, UR6, RZ ;  /* 0x0000000646476c27 */ /* 0x000fe2000f8e00ff */
[----:B------:R-:W-:-:S13]  /*3d90*/  PLOP3.LUT P6, PT, PT, PT, UP2, 0x80, 0x0 ;  /* 0x000000000000781c */ /* 0x000fda0003fcf028 */
[----:B------:R-:W-:-:S07]  /*3da0*/  @P6 SHF.R.U32.HI R70, RZ, UR7, R71 ;  /* 0x00000007ff466c19 */ /* 0x000fce0008011647 */
.L_x_891:
[----:B------:R-:W-:Y:S05]  /*3db0*/  BSYNC B0 ;  /* 0x0000000000007941 */ /* 0x000fea0003800000 */
.L_x_889:
[----:B------:R-:W-:-:S04]  /*3dc0*/  IMAD R71, R70, UR11, -R75 ;  /* 0x0000000b46477c24 */ /* 0x000fc8000f8e0a4b */
[----:B------:R-:W-:-:S05]  /*3dd0*/  IMAD.IADD R71, R71, 0x1, -R16 ;  /* 0x0000000147477824 */ /* 0x000fca00078e0a10 */
[----:B------:R-:W-:Y:S02]  /*3de0*/  VIMNMX R74, R74, R71, !PT ;  /* 0x000000474a4a7248 */ /* 0x000fe40007fe0100 */
[----:B------:R-:W-:-:S07]  /*3df0*/  VIADDMNMX R73, R71, UR11, R73, PT ;  /* 0x0000000b47497c46 */ /* 0x000fce000b800149 */
.L_x_888:
[C---:B------:R-:W-:Y:S01]  /*3e00*/  ISETP.GT.AND P2, PT, R74.reuse, 0x1, !P2 ;  /* 0x000000014a00780c */ /* 0x040fe20005744270 */
        /* <DEDUP_REMOVED lines=8> */
[----:B------:R-:W-:Y:S01]  /*3e90*/  UMOV UR7, UR40 ;  /* 0x0000002800077c82 */ /* 0x000fe20008000000 */
[----:B------:R-:W-:Y:S01]  /*3ea0*/  LOP3.LUT P2, RZ, R19, 0x2, RZ, 0xc0, !PT ;  /* 0x0000000213ff7812 */ /* 0x000fe2000784c0ff */
[----:B------:R-:W-:Y:S01]  /*3eb0*/  @UP0 USHF.R.U32.HI UR7, URZ, UR18, UR15 ;  /* 0x000000123f070299 */ /* 0x000fe2000801160f */
[----:B------:R-:W-:-:S02]  /*3ec0*/  ISETP.GT.AND P4, PT, R74, 0x71, !P4 ;  /* 0x000000714a00780c */ /* 0x000fc40006784270 */
[C---:B------:R-:W-:Y:S01]  /*3ed0*/  ISETP.GT.AND P2, PT, R74.reuse, 0x8, !P2 ;  /* 0x000000084a00780c */ /* 0x040fe20005744270 */
[----:B------:R-:W-:Y:S01]  /*3ee0*/  UIADD3 UR54, UR54, UR7, URZ ;  /* 0x0000000736367290 */ /* 0x000fe2000fffe03f */
[----:B------:R-:W-:Y:S02]  /*3ef0*/  ISETP.GT.AND P5, PT, R74, 0x78, !P5 ;  /* 0x000000784a00780c */ /* 0x000fe40006fa4270 */
[C---:B------:R-:W-:Y:S01]  /*3f00*/  ISETP.LT.OR P2, PT, R73.reuse, 0x9, P2 ;  /* 0x000000094900780c */ /* 0x040fe20001741670 */
[----:B------:R-:W-:Y:S01]  /*3f10*/  UIADD3 UR10, UR54, UR10, URZ ;  /* 0x0000000a360a7290 */ /* 0x000fe2000fffe03f */
[----:B------:R-:W-:Y:S02]  /*3f20*/  ISETP.LT.OR P3, PT, R73, 0x71, P3 ;  /* 0x000000714900780c */ /* 0x000fe40001f61670 */
[----:B------:R-:W-:Y:S02]  /*3f30*/  FSEL R5, R5, -INF , !P2 ;  /* 0xff80000005057808 */ /* 0x000fe40005000000 */
[----:B------:R-:W-:-:S02]  /*3f40*/  LOP3.LUT P2, RZ, R19, 0x4, RZ, 0xc0, !PT ;  /* 0x0000000413ff7812 */ /* 0x000fc4000784c0ff */
[C---:B------:R-:W-:Y:S02]  /*3f50*/  ISETP.LT.OR P4, PT, R73.reuse, 0x72, P4 ;  /* 0x000000724900780c */ /* 0x040fe40002781670 */
[----:B------:R-:W-:Y:S02]  /*3f60*/  ISETP.GT.AND P2, PT, R74, 0x9, !P2 ;  /* 0x000000094a00780c */ /* 0x000fe40005744270 */
[----:B------:R-:W-:Y:S02]  /*3f70*/  FSEL R32, R32, -INF , !P3 ;  /* 0xff80000020207808 */ /* 0x000fe40005800000 */
[C---:B------:R-:W-:Y:S02]  /*3f80*/  ISETP.LT.OR P2, PT, R73.reuse, 0xa, P2 ;  /* 0x0000000a4900780c */ /* 0x040fe40001741670 */
[----:B------:R-:W-:Y:S02]  /*3f90*/  ISETP.LT.OR P5, PT, R73, 0x79, P5 ;  /* 0x000000794900780c */ /* 0x000fe40002fa1670 */
[----:B------:R-:W-:-:S02]  /*3fa0*/  FSEL R6, R6, -INF , !P2 ;  /* 0xff80000006067808 */ /* 0x000fc40005000000 */
[----:B------:R-:W-:Y:S02]  /*3fb0*/  ISETP.GT.AND P2, PT, R74, 0x10, !P6 ;  /* 0x000000104a00780c */ /* 0x000fe40007744270 */
[----:B------:R-:W-:Y:S02]  /*3fc0*/  LOP3.LUT P6, RZ, R19, 0x8000, RZ, 0xc0, !PT ;  /* 0x0000800013ff7812 */ /* 0x000fe400078cc0ff */
[----:B------:R-:W-:Y:S02]  /*3fd0*/  ISETP.LT.OR P2, PT, R73, 0x11, P2 ;  /* 0x000000114900780c */ /* 0x000fe40001741670 */
[----:B------:R-:W-:Y:S02]  /*3fe0*/  FSEL R35, R35, -INF , !P4 ;  /* 0xff80000023237808 */ /* 0x000fe40006000000 */
[----:B------:R-:W-:Y:S02]  /*3ff0*/  FSEL R70, R7, -INF , !P2 ;  /* 0xff80000007467808 */ /* 0x000fe40005000000 */
[----:B------:R-:W-:-:S02]  /*4000*/  LOP3.LUT P2, RZ, R19, 0x2000000, RZ, 0xc0, !PT ;  /* 0x0200000013ff7812 */ /* 0x000fc4000784c0ff */
[----:B------:R-:W-:Y:S02]  /*4010*/  FMNMX.FTZ R7, R77, R89, !PT ;  /* 0x000000594d077209 */ /* 0x000fe40007810000 */
[----:B------:R-:W-:Y:S02]  /*4020*/  ISETP.GT.AND P2, PT, R74, 0x11, !P2 ;  /* 0x000000114a00780c */ /* 0x000fe40005744270 */
[----:B------:R-:W-:Y:S02]  /*4030*/  FSEL R39, R39, -INF , !P5 ;  /* 0xff80000027277808 */ /* 0x000fe40006800000 */
[----:B------:R-:W-:-:S04]  /*4040*/  ISETP.LT.OR P2, PT, R73, 0x12, P2 ;  /* 0x000000124900780c */ /* 0x000fc80001741670 */
        /* <DEDUP_REMOVED lines=72> */
[----:B------:R-:W-:Y:S01]  /*44d0*/  LOP3.LUT P6, RZ, R19, 0x10, RZ, 0xc0, !PT ;  /* 0x0000001013ff7812 */ /* 0x000fe200078cc0ff */
[----:B------:R-:W0:Y:S01]  /*44e0*/  SHFL.BFLY PT, R8, R7, 0x2, 0x1f ;  /* 0x0c401f0007087f89 */ /* 0x000e2200000e0000 */
[----:B------:R-:W-:-:S04]  /*44f0*/  ISETP.LT.OR P2, PT, R73, 0x41, P2 ;  /* 0x000000414900780c */ /* 0x000fc80001741670 */
[----:B------:R-:W-:Y:S02]  /*4500*/  FSEL R25, R25, -INF , !P2 ;  /* 0xff80000019197808 */ /* 0x000fe40005000000 */
[----:B------:R-:W-:-:S04]  /*4510*/  LOP3.LUT P2, RZ, R19, 0x2000, RZ, 0xc0, !PT ;  /* 0x0000200013ff7812 */ /* 0x000fc8000784c0ff */
[----:B------:R-:W-:-:S04]  /*4520*/  ISETP.GT.AND P2, PT, R74, 0x41, !P2 ;  /* 0x000000414a00780c */ /* 0x000fc80005744270 */
[----:B------:R-:W-:-:S04]  /*4530*/  ISETP.LT.OR P2, PT, R73, 0x42, P2 ;  /* 0x000000424900780c */ /* 0x000fc80001741670 */
[----:B------:R-:W-:Y:S02]  /*4540*/  FSEL R26, R26, -INF , !P2 ;  /* 0xff8000001a1a7808 */ /* 0x000fe40005000000 */
[----:B------:R-:W-:Y:S02]  /*4550*/  LOP3.LUT P2, RZ, R19, 0x1000, RZ, 0xc0, !PT ;  /* 0x0000100013ff7812 */ /* 0x000fe4000784c0ff */
[----:B0-----:R-:W-:Y:S02]  /*4560*/  FMNMX.FTZ R72, R7, R8, !PT ;  /* 0x0000000807487209 */ /* 0x001fe40007810000 */
[----:B------:R-:W-:-:S03]  /*4570*/  ISETP.GT.AND P2, PT, R74, 0x48, !P2 ;  /* 0x000000484a00780c */ /* 0x000fc60005744270 */
        /* <DEDUP_REMOVED lines=8> */
[----:B0-----:R-:W-:Y:S01]  /*4600*/  FMNMX.FTZ R8, R72, R75, !PT ;  /* 0x0000004b48087209 */ /* 0x001fe20007810000 */
[----:B------:R-:W-:Y:S01]  /*4610*/  IMAD.U32 R75, RZ, RZ, UR6 ;  /* 0x00000006ff4b7e24 */ /* 0x000fe2000f8e00ff */
[----:B------:R-:W-:-:S03]  /*4620*/  ISETP.GT.AND P2, PT, R74, 0x50, !P2 ;  /* 0x000000504a00780c */ /* 0x000fc60005744270 */
[----:B------:R-:W-:Y:S01]  /*4630*/  FFMA.FTZ R76, R8, R75, -8 ;  /* 0xc1000000084c7423 */ /* 0x000fe2000001004b */
        /* <DEDUP_REMOVED lines=30> */
[----:B------:R-:W-:-:S01]  /*4820*/  FFMA.FTZ R72, R89, UR6, -R76 ;  /* 0x0000000659487c23 */ /* 0x000fc2000801084c */
[----:B------:R-:W-:Y:S01]  /*4830*/  ISETP.LT.OR P2, PT, R73, 0x1, P2 ;  /* 0x000000014900780c */ /* 0x000fe20001741670 */
[----:B------:R-:W-:-:S01]  /*4840*/  FFMA.FTZ R52, R52, UR6, -R76 ;  /* 0x0000000634347c23 */ /* 0x000fc2000801084c */
[----:B------:R-:W-:Y:S01]  /*4850*/  ISETP.GT.AND P6, PT, R74, 0x79, !P6 ;  /* 0x000000794a00780c */ /* 0x000fe200077c4270 */
[----:B------:R-:W-:-:S01]  /*4860*/  FFMA.FTZ R51, R51, UR6, -R76 ;  /* 0x0000000633337c23 */ /* 0x000fc2000801084c */
[----:B------:R-:W-:Y:S01]  /*4870*/  FSEL R75, R3, -INF , !P2 ;  /* 0xff800000034b7808 */ /* 0x000fe20005000000 */
[----:B------:R-:W-:-:S01]  /*4880*/  FFMA.FTZ R3, R77, UR6, -R76 ;  /* 0x000000064d037c23 */ /* 0x000fc2000801084c */
[----:B------:R-:W-:Y:S01]  /*4890*/  LOP3.LUT P2, RZ, R19, 0x4000000, RZ, 0xc0, !PT ;  /* 0x0400000013ff7812 */ /* 0x000fe2000784c0ff */
[----:B------:R-:W-:Y:S01]  /*48a0*/  MUFU.EX2 R72, R72 ;  /* 0x0000004800487308 */ /* 0x000fe20000000800 */
[----:B------:R-:W-:Y:S01]  /*48b0*/  FMNMX.FTZ R78, R75, R4, !PT ;  /* 0x000000044b4e7209 */ /* 0x000fe20007810000 */
[--C-:B------:R-:W-:Y:S01]  /*48c0*/  FFMA.FTZ R50, R50, UR6, -R76.reuse ;  /* 0x0000000632327c23 */ /* 0x100fe2000801084c */
[----:B------:R-:W-:Y:S01]  /*48d0*/  ISETP.GT.AND P2, PT, R74, 0x69, !P2 ;  /* 0x000000694a00780c */ /* 0x000fe20005744270 */
[--C-:B------:R-:W-:Y:S01]  /*48e0*/  FFMA.FTZ R49, R49, UR6, -R76.reuse ;  /* 0x0000000631317c23 */ /* 0x100fe2000801084c */
[----:B------:R-:W-:Y:S01]  /*48f0*/  FMNMX.FTZ R7, R5, R78, !PT ;  /* 0x0000004e05077209 */ /* 0x000fe20007810000 */
[--C-:B------:R-:W-:Y:S01]  /*4900*/  FFMA.FTZ R48, R48, UR6, -R76.reuse ;  /* 0x0000000630307c23 */ /* 0x100fe2000801084c */
[----:B------:R-:W-:Y:S01]  /*4910*/  ISETP.LT.OR P2, PT, R73, 0x6a, P2 ;  /* 0x0000006a4900780c */ /* 0x000fe20001741670 */
[----:B------:R-:W-:Y:S01]  /*4920*/  MUFU.EX2 R3, R3 ;  /* 0x0000000300037308 */ /* 0x000fe20000000800 */
[----:B------:R-:W-:Y:S01]  /*4930*/  FMNMX.FTZ R7, R6, R7, !PT ;  /* 0x0000000706077209 */ /* 0x000fe20007810000 */
[--C-:B------:R-:W-:Y:S01]  /*4940*/  FFMA.FTZ R47, R47, UR6, -R76.reuse ;  /* 0x000000062f2f7c23 */ /* 0x100fe2000801084c */
[----:B------:R-:W-:Y:S01]  /*4950*/  FSEL R29, R29, -INF , !P2 ;  /* 0xff8000001d1d7808 */ /* 0x000fe20005000000 */
        /* <DEDUP_REMOVED lines=11> */
[----:B------:R-:W-:-:S01]  /*4a10*/  FFMA.FTZ R41, R41, UR6, -R76 ;  /* 0x0000000629297c23 */ /* 0x000fc2000801084c */
[----:B------:R-:W0:Y:S01]  /*4a20*/  MUFU.EX2 R51, R51 ;  /* 0x0000003300337308 */ /* 0x000e220000000800 */
[----:B------:R-:W-:Y:S01]  /*4a30*/  FMNMX.FTZ R78, R10, R7, !PT ;  /* 0x000000070a4e7209 */ /* 0x000fe20007810000 */
[--C-:B------:R-:W-:Y:S01]  /*4a40*/  FFMA.FTZ R53, R53, UR6, -R76.reuse ;  /* 0x0000000635357c23 */ /* 0x100fe2000801084c */
[----:B------:R-:W-:-:S01]  /*4a50*/  FFMA.FTZ R54, R54, UR6, -R76 ;  /* 0x0000000636367c23 */ /* 0x000fc2000801084c */
[--C-:B------:R-:W-:Y:S01]  /*4a60*/  FFMA.FTZ R55, R55, UR6, -R76.reuse ;  /* 0x0000000637377c23 */ /* 0x100fe2000801084c */
        /* <DEDUP_REMOVED lines=19> */
[----:B------:R-:W-:Y:S01]  /*4ba0*/  MUFU.EX2 R50, R50 ;  /* 0x0000003200327308 */ /* 0x000fe20000000800 */
[----:B------:R-:W-:-:S02]  /*4bb0*/  FMNMX.FTZ R78, R20, R7, !PT ;  /* 0x00000007144e7209 */ /* 0x000fc40007810000 */
[----:B0-----:R-:W-:Y:S02]  /*4bc0*/  F2FP.SATFINITE.E4M3.F32.PACK_AB_MERGE_C R148, R51, R52, RZ ;  /* 0x000000343394723e */ /* 0x001fe400048070ff */
[----:B------:R-:W-:Y:S02]  /*4bd0*/  FMNMX.FTZ R7, R21, R78, !PT ;  /* 0x0000004e15077209 */ /* 0x000fe40007810000 */
[----:B------:R-:W-:Y:S01]  /*4be0*/  F2FP.SATFINITE.E4M3.F32.PACK_AB_MERGE_C R148, R72, R3, R148 ;  /* 0x000000034894723e */ /* 0x000fe20004807094 */
        /* <DEDUP_REMOVED lines=12> */
[----:B------:R-:W-:Y:S01]  /*4cb0*/  MUFU.EX2 R45, R45 ;  /* 0x0000002d002d7308 */ /* 0x000fe20000000800 */
[----:B------:R-:W-:Y:S02]  /*4cc0*/  FMNMX.FTZ R7, R34, R7, !PT ;  /* 0x0000000722077209 */ /* 0x000fe40007810000 */
[----:B0-----:R-:W-:Y:S02]  /*4cd0*/  F2FP.SATFINITE.E4M3.F32.PACK_AB_MERGE_C R150, R47, R48, RZ ;  /* 0x000000302f96723e */ /* 0x001fe400048070ff */
[----:B------:R-:W-:Y:S02]  /*4ce0*/  FMNMX.FTZ R78, R36, R7, !PT ;  /* 0x00000007244e7209 */ /* 0x000fe40007810000 */
[----:B------:R-:W-:Y:S01]  /*4cf0*/  F2FP.SATFINITE.E4M3.F32.PACK_AB_MERGE_C R150, R49, R50, R150 ;  /* 0x000000323196723e */ /* 0x000fe20004807096 */
        /* <DEDUP_REMOVED lines=11> */
[----:B0-----:R-:W-:-:S03]  /*4db0*/  F2FP.SATFINITE.E4M3.F32.PACK_AB_MERGE_C R144, R43, R44, RZ ;  /* 0x0000002c2b90723e */ /* 0x001fc600048070ff */
[----:B------:R-:W0:Y:S01]  /*4dc0*/  SHFL.BFLY PT, R74, R7, 0x2, 0x1f ;  /* 0x0c401f00074a7f89 */ /* 0x000e2200000e0000 */
[----:B------:R-:W-:Y:S01]  /*4dd0*/  F2FP.SATFINITE.E4M3.F32.PACK_AB_MERGE_C R144, R45, R46, R144 ;  /* 0x0000002e2d90723e */ /* 0x000fe20004807090 */
[----:B------:R-:W-:Y:S08]  /*4de0*/  MUFU.EX2 R53, R53 ;  /* 0x0000003500357308 */ /* 0x000ff00000000800 */
[----:B------:R-:W1:Y:S08]  /*4df0*/  MUFU.EX2 R54, R54 ;  /* 0x0000003600367308 */ /* 0x000e700000000800 */
[----:B------:R-:W-:Y:S01]  /*4e00*/  MUFU.EX2 R57, R57 ;  /* 0x0000003900397308 */ /* 0x000fe20000000800 */
[----:B0-----:R-:W-:-:S07]  /*4e10*/  FMNMX.FTZ R74, R7, R74, !PT ;  /* 0x0000004a074a7209 */ /* 0x001fce0007810000 */
[----:B------:R-:W0:Y:S01]  /*4e20*/  MUFU.EX2 R58, R58 ;  /* 0x0000003a003a7308 */ /* 0x000e220000000800 */
[----:B-1----:R-:W-:Y:S01]  /*4e30*/  F2FP.SATFINITE.E4M3.F32.PACK_AB_MERGE_C R146, R54, R53, RZ ;  /* 0x000000353692723e */ /* 0x002fe200048070ff */
[----:B------:R-:W1:Y:S03]  /*4e40*/  SHFL.BFLY PT, R7, R74, 0x1, 0x1f ;  /* 0x0c201f004a077f89 */ /* 0x000e6600000e0000 */
[----:B------:R-:W-:-:S03]  /*4e50*/  F2FP.SATFINITE.E4M3.F32.PACK_AB_MERGE_C R146, R41, R42, R146 ;  /* 0x0000002a2992723e */ /* 0x000fc60004807092 */
[----:B------:R-:W-:Y:S08]  /*4e60*/  MUFU.EX2 R55, R55 ;  /* 0x0000003700377308 */ /* 0x000ff00000000800 */
[----:B------:R-:W-:Y:S01]  /*4e70*/  MUFU.EX2 R61, R61 ;  /* 0x0000003d003d7308 */ /* 0x000fe20000000800 */
[----:B0-----:R-:W-:-:S07]  /*4e80*/  F2FP.SATFINITE.E4M3.F32.PACK_AB_MERGE_C R140, R58, R57, RZ ;  /* 0x000000393a8c723e */ /* 0x001fce00048070ff */
[----:B------:R-:W-:Y:S01]  /*4e90*/  MUFU.EX2 R62, R62 ;  /* 0x0000003e003e7308 */ /* 0x000fe20000000800 */
[----:B-1----:R-:W-:Y:S01]  /*4ea0*/  FMNMX.FTZ R7, R74, R7, !PT ;  /* 0x000000074a077209 */ /* 0x002fe20007810000 */
[----:B------:R-:W-:-:S03]  /*4eb0*/  IMAD.U32 R74, RZ, RZ, UR6 ;  /* 0x00000006ff4a7e24 */ /* 0x000fc6000f8e00ff */
[C---:B------:R-:W-:Y:S01]  /*4ec0*/  FSETP.NEU.FTZ.AND P2, PT, R7.reuse, -INF , PT ;  /* 0xff8000000700780b */ /* 0x040fe20003f5d000 */
[----:B------:R-:W-:-:S01]  /*4ed0*/  FFMA.FTZ R73, R7, R74, -8 ;  /* 0xc100000007497423 */ /* 0x000fc2000001004a */
[----:B------:R-:W-:Y:S01]  /*4ee0*/  FFMA.FTZ R74, R2, UR6, -R76 ;  /* 0x00000006024a7c23 */ /* 0x000fe2000801084c */
[----:B------:R-:W0:Y:S03]  /*4ef0*/  MUFU.EX2 R56, R56 ;  /* 0x0000003800387308 */ /* 0x000e260000000800 */
[----:B------:R-:W-:Y:S02]  /*4f00*/  FSEL R2, R73, RZ, P2 ;  /* 0x000000ff49027208 */ /* 0x000fe40001000000 */
[----:B------:R-:W-:-:S03]  /*4f10*/  PLOP3.LUT P2, PT, PT, PT, UP1, 0x40, 0x0 ;  /* 0x000000000000781c */ /* 0x000fc60003f4e818 */
        /* <DEDUP_REMOVED lines=13> */
[----:B------:R-:W-:Y:S01]  /*4ff0*/  FADD.FTZ R25, R3, R72 ;  /* 0x0000004803197221 */ /* 0x000fe20000010000 */
[----:B------:R-:W-:-:S01]  /*5000*/  FFMA.FTZ R13, R15, UR6, -R2 ;  /* 0x000000060f0d7c23 */ /* 0x000fc20008010802 */
[--C-:B------:R-:W-:Y:S01]  /*5010*/  FFMA.FTZ R15, R21, UR6, -R2.reuse ;  /* 0x00000006150f7c23 */ /* 0x100fe20008010802 */
[----:B------:R-:W-:-:S01]  /*5020*/  FFMA.FTZ R21, R26, UR6, -R2 ;  /* 0x000000061a157c23 */ /* 0x000fc20008010802 */
[----:B------:R-:W-:Y:S01]  /*5030*/  FADD.FTZ R26, R52, R25 ;  /* 0x00000019341a7221 */ /* 0x000fe20000010000 */
[----:B------:R-:W-:-:S01]  /*5040*/  FFMA.FTZ R25, R27, UR6, -R2 ;  /* 0x000000061b197c23 */ /* 0x000fc20008010802 */
[----:B------:R-:W1:Y:S01]  /*5050*/  MUFU.EX2 R4, R4 ;  /* 0x0000000400047308 */ /* 0x000e620000000800 */
[----:B------:R-:W-:-:S01]  /*5060*/  FFMA.FTZ R71, R71, UR6, -R2 ;  /* 0x0000000647477c23 */ /* 0x000fc20008010802 */
[----:B------:R-:W-:Y:S01]  /*5070*/  FADD.FTZ R27, R51, R26 ;  /* 0x0000001a331b7221 */ /* 0x000fe20000010000 */
[----:B------:R-:W-:-:S01]  /*5080*/  FFMA.FTZ R9, R9, UR6, -R2 ;  /* 0x0000000609097c23 */ /* 0x000fc20008010802 */
[--C-:B------:R-:W-:Y:S01]  /*5090*/  FFMA.FTZ R26, R28, UR6, -R2.reuse ;  /* 0x000000061c1a7c23 */ /* 0x100fe20008010802 */
[----:B------:R-:W-:-:S01]  /*50a0*/  FFMA.FTZ R24, R24, UR6, -R2 ;  /* 0x0000000618187c23 */ /* 0x000fc20008010802 */
[----:B------:R-:W-:Y:S01]  /*50b0*/  FADD.FTZ R78, R50, R27 ;  /* 0x0000001b324e7221 */ /* 0x000fe20000010000 */
[----:B------:R-:W-:-:S01]  /*50c0*/  FFMA.FTZ R3, R33, UR6, -R2 ;  /* 0x0000000621037c23 */ /* 0x000fc20008010802 */
[----:B------:R-:W2:Y:S01]  /*50d0*/  MUFU.EX2 R5, R5 ;  /* 0x0000000500057308 */ /* 0x000ea20000000800 */
[----:B0-----:R-:W-:Y:S01]  /*50e0*/  F2FP.SATFINITE.E4M3.F32.PACK_AB_MERGE_C R140, R56, R55, R140 ;  /* 0x00000037388c723e */ /* 0x001fe2000480708c */
[----:B------:R-:W-:Y:S01]  /*50f0*/  FADD.FTZ R27, R49, R78 ;  /* 0x0000004e311b7221 */ /* 0x000fe20000010000 */
[----:B------:R-:W-:-:S01]  /*5100*/  FFMA.FTZ R34, R34, UR6, -R2 ;  /* 0x0000000622227c23 */ /* 0x000fc20008010802 */
[--C-:B------:R-:W-:Y:S01]  /*5110*/  FFMA.FTZ R37, R37, UR6, -R2.reuse ;  /* 0x0000000625257c23 */ /* 0x100fe20008010802 */
[----:B------:R-:W-:-:S01]  /*5120*/  FFMA.FTZ R38, R38, UR6, -R2 ;  /* 0x0000000626267c23 */ /* 0x000fc20008010802 */
[----:B------:R-:W-:Y:S01]  /*5130*/  FADD.FTZ R78, R48, R27 ;  /* 0x0000001b304e7221 */ /* 0x000fe20000010000 */
[----:B------:R-:W-:-:S01]  /*5140*/  FFMA.FTZ R27, R30, UR6, -R2 ;  /* 0x000000061e1b7c23 */ /* 0x000fc20008010802 */
[----:B------:R-:W0:Y:S01]  /*5150*/  MUFU.EX2 R76, R76 ;  /* 0x0000004c004c7308 */ /* 0x000e220000000800 */
[----:B-1----:R-:W-:-:S01]  /*5160*/  FADD.FTZ R28, R73, R4 ;  /* 0x00000004491c7221 */ /* 0x002fc20000010000 */
[----:B------:R-:W-:Y:S01]  /*5170*/  FADD.FTZ R79, R47, R78 ;  /* 0x0000004e2f4f7221 */ /* 0x000fe20000010000 */
[----:B------:R-:W-:-:S01]  /*5180*/  FFMA.FTZ R29, R29, UR6, -R2 ;  /* 0x000000061d1d7c23 */ /* 0x000fc20008010802 */
[--C-:B------:R-:W-:Y:S01]  /*5190*/  FFMA.FTZ R32, R32, UR6, -R2.reuse ;  /* 0x0000000620207c23 */ /* 0x100fe20008010802 */
[----:B------:R-:W-:-:S01]  /*51a0*/  FFMA.FTZ R35, R35, UR6, -R2 ;  /* 0x0000000623237c23 */ /* 0x000fc20008010802 */
[----:B------:R-:W-:Y:S01]  /*51b0*/  FADD.FTZ R52, R46, R79 ;  /* 0x0000004f2e347221 */ /* 0x000fe20000010000 */
[----:B------:R-:W-:-:S01]  /*51c0*/  FFMA.FTZ R39, R39, UR6, -R2 ;  /* 0x0000000627277c23 */ /* 0x000fc20008010802 */
[----:B------:R-:W1:Y:S01]  /*51d0*/  MUFU.EX2 R6, R6 ;  /* 0x0000000600067308 */ /* 0x000e620000000800 */
[----:B--2---:R-:W-:-:S01]  /*51e0*/  FADD.FTZ R77, R5, R28 ;  /* 0x0000001c054d7221 */ /* 0x004fc20000010000 */
[----:B------:R-:W-:Y:S01]  /*51f0*/  FFMA.FTZ R28, R31, UR6, -R2 ;  /* 0x000000061f1c7c23 */ /* 0x000fe20008010802 */
[----:B------:R-:W-:-:S04]  /*5200*/  FADD.FTZ R31, R45, R52 ;  /* 0x000000342d1f7221 */ /* 0x000fc80000010000 */
[----:B------:R-:W-:Y:S01]  /*5210*/  FADD.FTZ R48, R44, R31 ;  /* 0x0000001f2c307221 */ /* 0x000fe20000010000 */
[----:B------:R-:W2:Y:S01]  /*5220*/  MUFU.EX2 R71, R71 ;  /* 0x0000004700477308 */ /* 0x000ea20000000800 */
[----:B0-----:R-:W-:-:S01]  /*5230*/  FADD.FTZ R77, R76, R77 ;  /* 0x0000004d4c4d7221 */ /* 0x001fc20000010000 */
[----:B------:R-:W-:Y:S01]  /*5240*/  F2FP.SATFINITE.E4M3.F32.PACK_AB_MERGE_C R76, R76, R5, RZ ;  /* 0x000000054c4c723e */ /* 0x000fe200048070ff */
[----:B------:R-:W-:-:S01]  /*5250*/  FADD.FTZ R43, R43, R48 ;  /* 0x000000302b2b7221 */ /* 0x000fc20000010000 */
[----:B------:R-:W-:Y:S02]  /*5260*/  F2FP.SATFINITE.E4M3.F32.PACK_AB_MERGE_C R5, R62, R61, RZ ;  /* 0x0000003d3e05723e */ /* 0x000fe400048070ff */
[----:B------:R-:W-:Y:S01]  /*5270*/  F2FP.SATFINITE.E4M3.F32.PACK_AB_MERGE_C R149, R4, R73, R76 ;  /* 0x000000490495723e */ /* 0x000fe2000480704c */
[----:B------:R-:W-:Y:S01]  /*5280*/  FADD.FTZ R44, R42, R43 ;  /* 0x0000002b2a2c7221 */ /* 0x000fe20000010000 */
[----:B------:R-:W0:Y:S01]  /*5290*/  MUFU.EX2 R9, R9 ;  /* 0x0000000900097308 */ /* 0x000e220000000800 */
[----:B-1----:R-:W-:-:S02]  /*52a0*/  FADD.FTZ R30, R6, R77 ;  /* 0x0000004d061e7221 */ /* 0x002fc40000010000 */
[----:B------:R-:W-:-:S04]  /*52b0*/  FADD.FTZ R44, R41, R44 ;  /* 0x0000002c292c7221 */ /* 0x000fc80000010000 */
[----:B------:R-:W-:Y:S01]  /*52c0*/  FADD.FTZ R53, R53, R44 ;  /* 0x0000002c35357221 */ /* 0x000fe20000010000 */
[----:B------:R-:W1:Y:S01]  /*52d0*/  MUFU.EX2 R70, R70 ;  /* 0x0000004600467308 */ /* 0x000e620000000800 */
[----:B--2---:R-:W-:-:S02]  /*52e0*/  FADD.FTZ R30, R71, R30 ;  /* 0x0000001e471e7221 */ /* 0x004fc40000010000 */
[----:B------:R-:W-:-:S04]  /*52f0*/  FADD.FTZ R54, R54, R53 ;  /* 0x0000003536367221 */ /* 0x000fc80000010000 */
[----:B------:R-:W-:Y:S01]  /*5300*/  FADD.FTZ R33, R55, R54 ;  /* 0x0000003637217221 */ /* 0x000fe20000010000 */
[----:B------:R-:W2:Y:S01]  /*5310*/  MUFU.EX2 R10, R10 ;  /* 0x0000000a000a7308 */ /* 0x000ea20000000800 */
[----:B0-----:R-:W-:-:S02]  /*5320*/  FADD.FTZ R31, R9, R30 ;  /* 0x0000001e091f7221 */ /* 0x001fc40000010000 */
[----:B------:R-:W-:-:S04]  /*5330*/  FADD.FTZ R56, R56, R33 ;  /* 0x0000002138387221 */ /* 0x000fc80000010000 */
[----:B------:R-:W-:Y:S01]  /*5340*/  FADD.FTZ R57, R57, R56 ;  /* 0x0000003839397221 */ /* 0x000fe20000010000 */
[----:B------:R-:W0:Y:S01]  /*5350*/  MUFU.EX2 R11, R11 ;  /* 0x0000000b000b7308 */ /* 0x000e220000000800 */
[----:B-1----:R-:W-:-:S01]  /*5360*/  FADD.FTZ R31, R70, R31 ;  /* 0x0000001f461f7221 */ /* 0x002fc20000010000 */
[----:B------:R-:W-:Y:S01]  /*5370*/  F2FP.SATFINITE.E4M3.F32.PACK_AB_MERGE_C R9, R70, R9, RZ ;  /* 0x000000094609723e */ /* 0x000fe200048070ff */
[----:B------:R-:W-:-:S03]  /*5380*/  FADD.FTZ R58, R58, R57 ;  /* 0x000000393a3a7221 */ /* 0x000fc60000010000 */
[----:B------:R-:W-:Y:S02]  /*5390*/  F2FP.SATFINITE.E4M3.F32.PACK_AB_MERGE_C R151, R71, R6, R9 ;  /* 0x000000064797723e */ /* 0x000fe40004807009 */
        /* <DEDUP_REMOVED lines=20> */
[----:B------:R-:W-:-:S04]  /*54e0*/  F2FP.SATFINITE.E4M3.F32.PACK_AB_MERGE_C R15, R24, R15, RZ ;  /* 0x0000000f180f723e */ /* 0x000fc800048070ff */
[----:B------:R-:W-:Y:S02]  /*54f0*/  F2FP.SATFINITE.E4M3.F32.PACK_AB_MERGE_C R147, R14, R13, R15 ;  /* 0x0000000d0e93723e */ /* 0x000fe4000480700f */
[----:B------:R-:W-:Y:S01]  /*5500*/  MUFU.EX2 R59, R59 ;  /* 0x0000003b003b7308 */ /* 0x000fe20000000800 */
[----:B-1----:R-:W-:-:S07]  /*5510*/  FADD.FTZ R36, R20, R31 ;  /* 0x0000001f14247221 */ /* 0x002fce0000010000 */
[----:B------:R-:W0:Y:S01]  /*5520*/  MUFU.EX2 R60, R60 ;  /* 0x0000003c003c7308 */ /* 0x000e220000000800 */
[----:B--2---:R-:W-:-:S07]  /*5530*/  FADD.FTZ R36, R21, R36 ;  /* 0x0000002415247221 */ /* 0x004fce0000010000 */
[----:B------:R-:W1:Y:S08]  /*5540*/  MUFU.EX2 R25, R25 ;  /* 0x0000001900197308 */ /* 0x000e700000000800 */
[----:B------:R-:W2:Y:S01]  /*5550*/  MUFU.EX2 R26, R26 ;  /* 0x0000001a001a7308 */ /* 0x000ea20000000800 */
[----:B0-----:R-:W-:Y:S01]  /*5560*/  F2FP.SATFINITE.E4M3.F32.PACK_AB_MERGE_C R142, R60, R59, R5 ;  /* 0x0000003b3c8e723e */ /* 0x001fe20004807005 */
        /* <DEDUP_REMOVED lines=8> */
[----:B------:R-:W-:-:S04]  /*55f0*/  F2FP.SATFINITE.E4M3.F32.PACK_AB_MERGE_C R25, R26, R25, RZ ;  /* 0x000000191a19723e */ /* 0x000fc800048070ff */
[----:B------:R-:W-:Y:S02]  /*5600*/  F2FP.SATFINITE.E4M3.F32.PACK_AB_MERGE_C R141, R21, R20, R25 ;  /* 0x00000014158d723e */ /* 0x000fe40004807019 */
[----:B------:R-:W2:Y:S01]  /*5610*/  MUFU.EX2 R3, R3 ;  /* 0x0000000300037308 */ /* 0x000ea20000000800 */
[----:B0-----:R-:W-:-:S07]  /*5620*/  FADD.FTZ R5, R27, R12 ;  /* 0x0000000c1b057221 */ /* 0x001fce0000010000 */
[----:B------:R-:W-:Y:S01]  /*5630*/  MUFU.EX2 R66, R66 ;  /* 0x0000004200427308 */ /* 0x000fe20000000800 */
[----:B-1----:R-:W-:-:S07]  /*5640*/  FADD.FTZ R12, R28, R5 ;  /* 0x000000051c0c7221 */ /* 0x002fce0000010000 */
[----:B------:R-:W0:Y:S01]  /*5650*/  MUFU.EX2 R69, R69 ;  /* 0x0000004500457308 */ /* 0x000e220000000800 */
[----:B--2---:R-:W-:-:S07]  /*5660*/  FADD.FTZ R5, R3, R12 ;  /* 0x0000000c03057221 */ /* 0x004fce0000010000 */
[----:B------:R-:W1:Y:S08]  /*5670*/  MUFU.EX2 R34, R34 ;  /* 0x0000002200227308 */ /* 0x000e700000000800 */
[----:B------:R-:W-:Y:S01]  /*5680*/  MUFU.EX2 R63, R63 ;  /* 0x0000003f003f7308 */ /* 0x000fe20000000800 */
[----:B0-----:R-:W-:-:S07]  /*5690*/  F2FP.SATFINITE.E4M3.F32.PACK_AB_MERGE_C R24, R69, R66, RZ ;  /* 0x000000424518723e */ /* 0x001fce00048070ff */
[----:B------:R-:W0:Y:S01]  /*56a0*/  MUFU.EX2 R64, R64 ;  /* 0x0000004000407308 */ /* 0x000e220000000800 */
[----:B-1----:R-:W-:-:S01]  /*56b0*/  FADD.FTZ R5, R34, R5 ;  /* 0x0000000522057221 */ /* 0x002fc20000010000 */
[----:B------:R-:W-:-:S04]  /*56c0*/  F2FP.SATFINITE.E4M3.F32.PACK_AB_MERGE_C R6, R34, R3, RZ ;  /* 0x000000032206723e */ /* 0x000fc800048070ff */
[----:B------:R-:W-:Y:S02]  /*56d0*/  F2FP.SATFINITE.E4M3.F32.PACK_AB_MERGE_C R143, R28, R27, R6 ;  /* 0x0000001b1c8f723e */ /* 0x000fe40004807006 */
        /* <DEDUP_REMOVED lines=10> */
[----:B--2---:R-:W-:-:S07]  /*5780*/  FADD.FTZ R3, R37, R4 ;  /* 0x0000000425037221 */ /* 0x004fce0000010000 */
[----:B------:R-:W-:Y:S01]  /*5790*/  MUFU.EX2 R65, R65 ;  /* 0x0000004100417308 */ /* 0x000fe20000000800 */
[----:B0-----:R-:W-:-:S07]  /*57a0*/  FADD.FTZ R4, R38, R3 ;  /* 0x0000000326047221 */ /* 0x001fce0000010000 */
[----:B------:R-:W0:Y:S01]  /*57b0*/  MUFU.EX2 R74, R74 ;  /* 0x0000004a004a7308 */ /* 0x000e220000000800 */
[C---:B-1----:R-:W-:Y:S01]  /*57c0*/  F2FP.SATFINITE.E4M3.F32.PACK_AB_MERGE_C R38, R29.reuse, R38, RZ ;  /* 0x000000261d26723e */ /* 0x042fe200048070ff */
[----:B------:R-:W-:-:S03]  /*57d0*/  FADD.FTZ R29, R29, R4 ;  /* 0x000000041d1d7221 */ /* 0x000fc60000010000 */
[----:B------:R-:W-:-:S03]  /*57e0*/  F2FP.SATFINITE.E4M3.F32.PACK_AB_MERGE_C R137, R37, R30, R38 ;  /* 0x0000001e2589723e */ /* 0x000fc60004807026 */
        /* <DEDUP_REMOVED lines=9> */
[----:B0-----:R-:W-:-:S01]  /*5880*/  FADD.FTZ R4, R32, R29 ;  /* 0x0000001d20047221 */ /* 0x001fc20000010000 */
[----:B------:R-:W-:-:S06]  /*5890*/  FADD.FTZ R65, R65, R68 ;  /* 0x0000004441417221 */ /* 0x000fcc0000010000 */
[----:B------:R-:W0:Y:S01]  /*58a0*/  MUFU.EX2 R2, R2 ;  /* 0x0000000200027308 */ /* 0x000e220000000800 */
[----:B--2---:R-:W-:-:S04]  /*58b0*/  FADD.FTZ R4, R35, R4 ;  /* 0x0000000423047221 */ /* 0x004fc80000010000 */
[----:B-1----:R-:W-:Y:S01]  /*58c0*/  FADD.FTZ R3, R39, R4 ;  /* 0x0000000427037221 */ /* 0x002fe20000010000 */
[----:B------:R-:W-:-:S01]  /*58d0*/  FADD.FTZ R4, R74, R65 ;  /* 0x000000414a047221 */ /* 0x000fc20000010000 */
[C---:B0-----:R-:W-:Y:S02]  /*58e0*/  F2FP.SATFINITE.E4M3.F32.PACK_AB_MERGE_C R5, R2.reuse, R39, RZ ;  /* 0x000000270205723e */ /* 0x041fe400048070ff */
[----:B------:R-:W-:-:S01]  /*58f0*/  FADD.FTZ R3, R2, R3 ;  /* 0x0000000302037221 */ /* 0x000fc20000010000 */
[----:B------:R-:W-:Y:S01]  /*5900*/  VIADD R2, R88, 0xfffffffe ;  /* 0xfffffffe58027836 */ /* 0x000fe20000000000 */
[----:B------:R-:W-:Y:S01]  /*5910*/  F2FP.SATFINITE.E4M3.F32.PACK_AB_MERGE_C R139, R35, R32, R5 ;  /* 0x00000020238b723e */ /* 0x000fe20004807005 */
        /* <DEDUP_REMOVED lines=11> */
.L_x_893:
[----:B------:R-:W-:-:S11]  /*59d0*/  UISETP.NE.AND UP2, UPT, UR11, 0x1, UPT ;  /* 0x000000010b00788c */ /* 0x000fd6000bf45270 */
[----:B------:R-:W-:Y:S02]  /*59e0*/  @UP2 ULDC.64 UR18, c[0x0][0x9e8] ;  /* 0x00027a0000122ab9 */ /* 0x000fe40000000a00 */
[----:B------:R-:W-:-:S04]  /*59f0*/  UIMAD.WIDE.U32 UR14, UR7, UR18, URZ ;  /* 0x00000012070e72a5 */ /* 0x000fc8000f8e003f */
[----:B------:R-:W-:-:S12]  /*5a00*/  @UP2 USHF.R.U32.HI UR7, URZ, UR19, UR15 ;  /* 0x000000133f072299 */ /* 0x000fd8000801160f */
.L_x_894:
[----:B------:R-:W-:-:S04]  /*5a10*/  UIMAD UR7, UR7, UR11, UR11 ;  /* 0x0000000b070772a4 */ /* 0x000fc8000f8e020b */
[----:B------:R-:W-:-:S04]  /*5a20*/  UISETP.LT.AND UP2, UPT, UR10, UR7, UPT ;  /* 0x000000070a00728c */ /* 0x000fc8000bf41270 */
[----:B------:R-:W-:-:S12]  /*5a30*/  USEL UR10, UR10, UR7, UP2 ;  /* 0x000000070a0a7287 */ /* 0x000fd80009000000 */
.L_x_892:
[----:B------:R-:W-:Y:S01]  /*5a40*/  USHF.R.S32.HI UR7, URZ, 0x1f, UR10 ;  /* 0x0000001f3f077899 */ /* 0x000fe2000801140a */
[----:B------:R-:W-:Y:S02]  /*5a50*/  CS2R R88, SRZ ;  /* 0x0000000000587805 */ /* 0x000fe4000001ff00 */
[----:B------:R-:W-:Y:S02]  /*5a60*/  CS2R R90, SRZ ;  /* 0x00000000005a7805 */ /* 0x000fe4000001ff00 */
[----:B------:R-:W-:Y:S01]  /*5a70*/  CS2R R92, SRZ ;  /* 0x00000000005c7805 */ /* 0x000fe2000001ff00 */
[----:B------:R-:W-:Y:S01]  /*5a80*/  ULEA.HI UR7, UR7, UR10, URZ, 0x7 ;  /* 0x0000000a07077291 */ /* 0x000fe2000f8f383f */
[----:B------:R-:W-:Y:S02]  /*5a90*/  CS2R R94, SRZ ;  /* 0x00000000005e7805 */ /* 0x000fe4000001ff00 */
[----:B------:R-:W-:Y:S02]  /*5aa0*/  CS2R R96, SRZ ;  /* 0x0000000000607805 */ /* 0x000fe4000001ff00 */
[----:B------:R-:W-:Y:S01]  /*5ab0*/  CS2R R98, SRZ ;  /* 0x0000000000627805 */ /* 0x000fe2000001ff00 */
        /* <DEDUP_REMOVED lines=10> */
[----:B------:R-:W-:Y:S02]  /*5b60*/  CS2R R114, SRZ ;  /* 0x0000000000727805 */ /* 0x000fe4000001ff00 */
[----:B------:R-:W-:Y:S02]  /*5b70*/  CS2R R116, SRZ ;  /* 0x0000000000747805 */ /* 0x000fe4000001ff00 */
[----:B------:R-:W-:Y:S02]  /*5b80*/  CS2R R118, SRZ ;  /* 0x0000000000767805 */ /* 0x000fe4000001ff00 */
[----:B------:R-:W-:Y:S02]  /*5b90*/  CS2R R120, SRZ ;  /* 0x0000000000787805 */ /* 0x000fe4000001ff00 */
[----:B------:R-:W-:Y:S02]  /*5ba0*/  ISETP.GE.AND P2, PT, R2, UR18, PT ;  /* 0x0000001202007c0c */ /* 0x000fe4000bf46270 */
[----:B------:R-:W-:-:S02]  /*5bb0*/  CS2R R122, SRZ ;  /* 0x00000000007a7805 */ /* 0x000fc4000001ff00 */
[----:B------:R-:W-:Y:S02]  /*5bc0*/  CS2R R124, SRZ ;  /* 0x00000000007c7805 */ /* 0x000fe4000001ff00 */
[----:B------:R-:W-:Y:S02]  /*5bd0*/  CS2R R126, SRZ ;  /* 0x00000000007e7805 */ /* 0x000fe4000001ff00 */
[----:B------:R-:W-:Y:S02]  /*5be0*/  CS2R R128, SRZ ;  /* 0x0000000000807805 */ /* 0x000fe4000001ff00 */
[----:B------:R-:W-:Y:S02]  /*5bf0*/  CS2R R130, SRZ ;  /* 0x0000000000827805 */ /* 0x000fe4000001ff00 */
[----:B------:R-:W-:Y:S02]  /*5c00*/  CS2R R132, SRZ ;  /* 0x0000000000847805 */ /* 0x000fe4000001ff00 */
[----:B------:R-:W-:Y:S01]  /*5c10*/  CS2R R134, SRZ ;  /* 0x0000000000867805 */ /* 0x000fe2000001ff00 */
[----:B------:R-:W-:Y:S06]  /*5c20*/  @!P2 BRA `(.L_x_895) ;  /* 0x000000340084a947 */ /* 0x000fec0003800000 */
        /* <DEDUP_REMOVED lines=24> */
[----:B------:R-:W-:Y:S01]  /*5db0*/  ULDC UR22, c[0x0][0x9e4] ;  /* 0x0002790000167ab9 */ /* 0x000fe20000000800 */
[----:B------:R-:W-:Y:S01]  /*5dc0*/  ULDC UR19, c[0x0][0x988] ;  /* 0x0002620000137ab9 */ /* 0x000fe20000000800 */
[----:B------:R-:W-:-:S05]  /*5dd0*/  ULDC UR23, c[0x0][0x9e0] ;  /* 0x0002780000177ab9 */ /* 0x000fca0000000800 */
.L_x_913:
[----:B------:R-:W-:-:S04]  /*5de0*/  UIADD3 UR20, UR52, 0x1, URZ ;  /* 0x0000000134147890 */ /* 0x000fc8000fffe03f */
[----:B------:R-:W-:-:S04]  /*5df0*/  UISETP.NE.AND UP2, UPT, UR20, 0x2, UPT ;  /* 0x000000021400788c */ /* 0x000fc8000bf45270 */
[----:B------:R-:W-:Y:S02]  /*5e00*/  USEL UR21, URZ, 0x1, UP2 ;  /* 0x000000013f157887 */ /* 0x000fe40009000000 */
[----:B------:R-:W-:Y:S02]  /*5e10*/  USEL UR20, UR20, URZ, UP2 ;  /* 0x0000003f14147287 */ /* 0x000fe40009000000 */
[----:B------:R-:W-:Y:S01]  /*5e20*/  ULOP3.LUT UR21, UR53, UR21, URZ, 0x3c, !UPT ;  /* 0x0000001535157292 */ /* 0x000fe2000f8e3c3f */
[----:B------:R-:W-:Y:S11]  /*5e30*/  @!P0 BRA `(.L_x_896) ;  /* 0x0000000000048947 */ /* 0x000ff60003800000 */
[----:B------:R-:W-:Y:S01]  /*5e40*/  BPT.TRAP 0x1 ;  /* 0x000000040000795c */ /* 0x000fe20000300000 */
.L_x_896:
[----:B------:R-:W-:Y:S01]  /*5e50*/  ULEA UR24, UR20, UR46, 0x3 ;  /* 0x0000002e14187291 */ /* 0x000fe2000f8e183f */
[----:B------:R-:W-:-:S05]  /*5e60*/  IMAD.U32 R5, RZ, RZ, UR21 ;  /* 0x00000015ff057e24 */ /* 0x000fca000f8e00ff */
[----:B------:R-:W-:-:S04]  /*5e70*/  SHF.L.U32 R5, R5, 0x1f, RZ ;  /* 0x0000001f05057819 */ /* 0x000fc800000006ff */
[----:B------:R0:W1:Y:S01]  /*5e80*/  SYNCS.PHASECHK.TRANS64.TRYWAIT P2, [UR24+0x19c30], R5 ;  /* 0x019c3005ff0075a7 */ /* 0x0000620008040158 */
[----:B------:R-:W-:Y:S05]  /*5e90*/  @!P0 BRA `(.L_x_897) ;  /* 0x0000000000048947 */ /* 0x000fea0003800000 */
[----:B------:R-:W-:Y:S01]  /*5ea0*/  BPT.TRAP 0x1 ;  /* 0x000000040000795c */ /* 0x000fe20000300000 */
.L_x_897:
[----:B-1----:R-:W-:Y:S05]  /*5eb0*/  @P2 BRA `(.L_x_898) ;  /* 0x0000000000082947 */ /* 0x002fea0003800000 */
[----:B------:R-:W1:Y:S02]  /*5ec0*/  SYNCS.PHASECHK.TRANS64.TRYWAIT P2, [UR24+0x19c30], R5 ;  /* 0x019c3005ff0075a7 */ /* 0x000e640008040158 */
[----:B-1----:R-:W-:Y:S05]  /*5ed0*/  @!P2 BRA `(.L_x_899) ;  /* 0x0000012c00dca947 */ /* 0x002fea0003800000 */
.L_x_898:
        /* <DEDUP_REMOVED lines=17> */
.L_x_900:
[----:B------:R-:W-:Y:S01]  /*5ff0*/  ULEA UR11, UR52, UR46, 0x3 ;  /* 0x0000002e340b7291 */ /* 0x000fe2000f8e183f */
[----:B01----:R-:W-:-:S05]  /*6000*/  IMAD.U32 R5, RZ, RZ, UR53 ;  /* 0x00000035ff057e24 */ /* 0x003fca000f8e00ff */
[----:B------:R-:W-:-:S04]  /*6010*/  SHF.L.U32 R5, R5, 0x1f, RZ ;  /* 0x0000001f05057819 */ /* 0x000fc800000006ff */
[----:B------:R0:W1:Y:S01]  /*6020*/  SYNCS.PHASECHK.TRANS64.TRYWAIT P2, [UR11+0x19c50], R5 ;  /* 0x019c5005ff0075a7 */ /* 0x000062000804014b */
[----:B------:R-:W-:Y:S05]  /*6030*/  @!P0 BRA `(.L_x_901) ;  /* 0x0000000000048947 */ /* 0x000fea0003800000 */
[----:B------:R-:W-:Y:S01]  /*6040*/  BPT.TRAP 0x1 ;  /* 0x000000040000795c */ /* 0x000fe20000300000 */
.L_x_901:
[----:B-1----:R-:W-:Y:S05]  /*6050*/  @P2 BRA `(.L_x_902) ;  /* 0x0000000000082947 */ /* 0x002fea0003800000 */
[----:B------:R-:W1:Y:S02]  /*6060*/  SYNCS.PHASECHK.TRANS64.TRYWAIT P2, [UR11+0x19c50], R5 ;  /* 0x019c5005ff0075a7 */ /* 0x000e64000804014b */
[----:B-1----:R-:W-:Y:S05]  /*6070*/  @!P2 BRA `(.L_x_903) ;  /* 0x0000012c008ca947 */ /* 0x002fea0003800000 */
.L_x_902:
        /* <DEDUP_REMOVED lines=9> */
[----:B------:R-:W-:Y:S01]  /*6110*/  PLOP3.LUT P3, PT, PT, PT, UP0, 0x80, 0x0 ;  /* 0x000000000000781c */ /* 0x000fe20003f6f008 */
[C---:B------:R-:W-:Y:S01]  /*6120*/  FMUL.FTZ R50, R0.reuse, R59 ;  /* 0x0000003b00327220 */ /* 0x040fe20000410000 */
[C---:B------:R-:W-:Y:S01]  /*6130*/  FMUL.FTZ R59, R0.reuse, R70 ;  /* 0x00000046003b7220 */ /* 0x040fe20000410000 */
[----:B------:R-:W-:Y:S01]  /*6140*/  ULOP3.LUT UR6, UR6, 0x10000, URZ, 0xfc, !UPT ;  /* 0x0001000006067892 */ /* 0x000fe2000f8efc3f */
[----:B------:R-:W-:Y:S01]  /*6150*/  FMUL.FTZ R70, R0, R79 ;  /* 0x0000004f00467220 */ /* 0x000fe20000410000 */
[----:B------:R-:W-:-:S02]  /*6160*/  VIADD R79, R17, UR40 ;  /* 0x00000028114f7c36 */ /* 0x000fc40008000000 */
[C---:B------:R-:W-:Y:S01]  /*6170*/  FMUL.FTZ R21, R0.reuse, R34 ;  /* 0x0000002200157220 */ /* 0x040fe20000410000 */
[----:B------:R-:W-:Y:S01]  /*6180*/  UIMAD UR10, UR52, 0x300, UR6 ;  /* 0x00000300340a78a4 */ /* 0x000fe2000f8e0206 */
[C---:B------:R-:W-:Y:S01]  /*6190*/  FMUL.FTZ R9, R0.reuse, R26 ;  /* 0x0000001a00097220 */ /* 0x040fe20000410000 */
[C---:B------:R-:W-:Y:S01]  /*61a0*/  FMUL.FTZ R26, R0.reuse, R37 ;  /* 0x00000025001a7220 */ /* 0x040fe20000410000 */
[C---:B------:R-:W-:Y:S01]  /*61b0*/  FMUL.FTZ R37, R0.reuse, R46 ;  /* 0x0000002e00257220 */ /* 0x040fe20000410000 */
[C---:B01----:R-:W-:Y:S01]  /*61c0*/  FMUL.FTZ R5, R0.reuse, R24 ;  /* 0x0000001800057220 */ /* 0x043fe20000410000 */
[C---:B------:R-:W-:Y:S01]  /*61d0*/  FMUL.FTZ R46, R0.reuse, R55 ;  /* 0x00000037002e7220 */ /* 0x040fe20000410000 */
[C---:B------:R-:W-:Y:S01]  /*61e0*/  FMUL.FTZ R24, R0.reuse, R35 ;  /* 0x0000002300187220 */ /* 0x040fe20000410000 */
[----:B------:R-:W-:Y:S01]  /*61f0*/  UMOV UR6, UR10 ;  /* 0x0000000a00067c82 */ /* 0x000fe20008000000 */
[C---:B------:R-:W-:Y:S01]  /*6200*/  FMUL.FTZ R55, R0.reuse, R66 ;  /* 0x0000004200377220 */ /* 0x040fe20000410000 */
[----:B------:R-:W-:Y:S01]  /*6210*/  QGMMA.64x96x32.F32.E4M3.E4M3 R88, R148, gdesc[UR4], R88, gsb0 ;  /* 0x0160000494587df3 */ /* 0x000fe20008000858 */
[----:B------:R-:W-:Y:S01]  /*6220*/  UIADD3 UR6, UR10, 0x2, URZ ;  /* 0x000000020a067890 */ /* 0x000fe2000fffe03f */
[----:B------:R-:W-:Y:S01]  /*6230*/  FMUL.FTZ R66, R0, R73 ;  /* 0x0000004900427220 */ /* 0x000fe20000410000 */
[----:B------:R-:W-:Y:S01]  /*6240*/  UMOV UR7, 0x40000040 ;  /* 0x4000004000077882 */ /* 0x000fe20000000000 */
[----:B------:R-:W-:-:S02]  /*6250*/  IMAD.U32 R35, RZ, RZ, UR24 ;  /* 0x00000018ff237e24 */ /* 0x000fc4000f8e00ff */
        /* <DEDUP_REMOVED lines=48> */
[----:B------:R-:W-:-:S02]  /*6560*/  IMAD.SHL.U32 R76, R2, 0x80, RZ ;  /* 0x00000080024c7824 */ /* 0x000fc400078e00ff */
[----:B------:R-:W-:Y:S01]  /*6570*/  FMUL.FTZ R77, R0, R87 ;  /* 0x00000057004d7220 */ /* 0x000fe20000410000 */
[----:B------:R-:W0:Y:S08]  /*6580*/  MUFU.TANH R5, R5 ;  /* 0x0000000500057308 */ /* 0x000e300000002400 */
[----:B------:R-:W1:Y:S08]  /*6590*/  MUFU.TANH R6, R6 ;  /* 0x0000000600067308 */ /* 0x000e700000002400 */
[----:B------:R-:W2:Y:S08]  /*65a0*/  MUFU.TANH R9, R9 ;  /* 0x0000000900097308 */ /* 0x000eb00000002400 */
[----:B------:R-:W3:Y:S08]  /*65b0*/  MUFU.TANH R10, R10 ;  /* 0x0000000a000a7308 */ /* 0x000ef00000002400 */
[----:B------:R-:W4:Y:S08]  /*65c0*/  MUFU.TANH R11, R11 ;  /* 0x0000000b000b7308 */ /* 0x000f300000002400 */
        /* <DEDUP_REMOVED lines=51> */
[----:B------:R-:W-:-:S02]  /*6900*/  @!P1 VIADD R34, R35, 0x19c40 ;  /* 0x00019c4023229836 */ /* 0x000fc40000000000 */
[----:B------:R-:W-:Y:S02]  /*6910*/  IMAD.U32 R35, RZ, RZ, UR36 ;  /* 0x00000024ff237e24 */ /* 0x000fe4000f8e00ff */
[----:B------:R-:W5:Y:S01]  /*6920*/  SHFL.IDX PT, R85, R79, RZ, 0x1c1f ;  /* 0x001c1fff4f557589 */ /* 0x000f6200000e0000 */
[----:B------:R-:W-:Y:S01]  /*6930*/  @!P1 PRMT R34, RZ, 0x654, R34 ;  /* 0x00000654ff229816 */ /* 0x000fe20000000022 */
        /* <DEDUP_REMOVED lines=13> */
[----:B------:R1:W-:Y:S05]  /*6a10*/  @!P1 SYNCS.ARRIVE.TRANS64.RED.A1T0 RZ, [R34+URZ], RZ ;  /* 0x000000ff22ff99a7 */ /* 0x0003ea000810043f */
[----:B------:R-:W0:Y:S01]  /*6a20*/  MUFU.TANH R63, R63 ;  /* 0x0000003f003f7308 */ /* 0x000e220000002400 */
[----:B-1----:R-:W-:-:S07]  /*6a30*/  IADD3 R34, -R16, 0x1, -R76 ;  /* 0x0000000110227810 */ /* 0x002fce0007ffe94c */
[----:B------:R-:W1:Y:S01]  /*6a40*/  MUFU.TANH R64, R64 ;  /* 0x0000004000407308 */ /* 0x000e620000002400 */
[----:B------:R-:W-:-:S07]  /*6a50*/  IADD3 R34, -R35, UR41, R34 ;  /* 0x0000002923227c10 */ /* 0x000fce000fffe122 */
[----:B------:R-:W0:Y:S01]  /*6a60*/  MUFU.TANH R67, R67 ;  /* 0x0000004300437308 */ /* 0x000e220000002400 */
[C---:B------:R-:W-:Y:S02]  /*6a70*/  VIADD R81, R34.reuse, UR23 ;  /* 0x0000001722517c36 */ /* 0x040fe40008000000 */
[----:B------:R-:W-:Y:S02]  /*6a80*/  VIADD R82, R34, UR17 ;  /* 0x0000001122527c36 */ /* 0x000fe40008000000 */
[--C-:B-----5:R-:W-:Y:S02]  /*6a90*/  IMAD.IADD R83, R81, 0x1, R85.reuse ;  /* 0x0000000151537824 */ /* 0x120fe400078e0255 */
[----:B------:R-:W-:Y:S01]  /*6aa0*/  IMAD.IADD R84, R82, 0x1, R85 ;  /* 0x0000000152547824 */ /* 0x000fe200078e0255 */
        /* <DEDUP_REMOVED lines=17> */
[----:B------:R-:W-:Y:S01]  /*6bc0*/  IMAD.U32 R86, RZ, RZ, UR22 ;  /* 0x00000016ff567e24 */ /* 0x000fe2000f8e00ff */
[----:B------:R-:W-:-:S04]  /*6bd0*/  LOP3.LUT R85, RZ, R85, RZ, 0x33, !PT ;  /* 0x00000055ff557212 */ /* 0x000fc800078e33ff */
[----:B------:R-:W-:-:S13]  /*6be0*/  ISETP.NE.AND P2, PT, R86, 0x1, PT ;  /* 0x000000015600780c */ /* 0x000fda0003f45270 */
[----:B------:R-:W1:Y:S02]  /*6bf0*/  @P2 LDC.64 R34, c[0x0][0x9e8] ;  /* 0x00027a00ff222b82 */ /* 0x000e640000000a00 */
[----:B-1----:R-:W-:-:S05]  /*6c00*/  @P2 IMAD.HI.U32 R34, R85, R34, RZ ;  /* 0x0000002255222227 */ /* 0x002fca00078e00ff */
[----:B------:R-:W-:-:S04]  /*6c10*/  @P2 SHF.R.U32.HI R85, RZ, R35, R34 ;  /* 0x00000023ff552219 */ /* 0x000fc80000011622 */
[----:B------:R-:W-:Y:S01]  /*6c20*/  LOP3.LUT R85, RZ, R85, RZ, 0x33, !PT ;  /* 0x00000055ff557212 */ /* 0x000fe200078e33ff */
[----:B------:R-:W-:Y:S06]  /*6c30*/  BRA `(.L_x_907) ;  /* 0x0000000000147947 */ /* 0x000fec0003800000 */
.L_x_906:
[----:B------:R-:W-:-:S05]  /*6c40*/  IMAD.U32 R86, RZ, RZ, UR22 ;  /* 0x00000016ff567e24 */ /* 0x000fca000f8e00ff */
[----:B------:R-:W-:-:S13]  /*6c50*/  ISETP.NE.AND P2, PT, R86, 0x1, PT ;  /* 0x000000015600780c */ /* 0x000fda0003f45270 */
[----:B------:R-:W1:Y:S02]  /*6c60*/  @P2 LDC.64 R34, c[0x0][0x9e8] ;  /* 0x00027a00ff222b82 */ /* 0x000e640000000a00 */
[----:B-1----:R-:W-:-:S05]  /*6c70*/  @P2 IMAD.HI.U32 R34, R85, R34, RZ ;  /* 0x0000002255222227 */ /* 0x002fca00078e00ff */
[----:B------:R-:W-:-:S07]  /*6c80*/  @P2 SHF.R.U32.HI R85, RZ, R35, R34 ;  /* 0x00000023ff552219 */ /* 0x000fce0000011622 */
.L_x_907:
[----:B------:R-:W-:Y:S05]  /*6c90*/  BSYNC B0 ;  /* 0x0000000000007941 */ /* 0x000fea0003800000 */
.L_x_905:
[----:B------:R-:W-:-:S04]  /*6ca0*/  IMAD R85, R85, R86, -R76 ;  /* 0x0000005655557224 */ /* 0x000fc800078e0a4c */
[----:B------:R-:W-:-:S05]  /*6cb0*/  IMAD.IADD R85, R85, 0x1, -R16 ;  /* 0x0000000155557824 */ /* 0x000fca00078e0a10 */
[----:B------:R-:W-:Y:S02]  /*6cc0*/  VIMNMX R84, R84, R85, !PT ;  /* 0x0000005554547248 */ /* 0x000fe40007fe0100 */
[----:B------:R-:W-:-:S07]  /*6cd0*/  VIADDMNMX R83, R85, R86, R83, PT ;  /* 0x0000005655537246 */ /* 0x000fce0003800153 */
.L_x_904:
[----:B------:R-:W-:Y:S01]  /*6ce0*/  ISETP.GT.AND P2, PT, R2, -0x1, PT ;  /* 0xffffffff0200780c */ /* 0x000fe20003f44270 */
[----:B------:R-:W1:Y:S03]  /*6cf0*/  SHFL.IDX PT, R79, R79, 0x1, 0x1c1f ;  /* 0x003c1f004f4f7f89 */ /* 0x000e6600000e0000 */
        /* <DEDUP_REMOVED lines=11> */
[--C-:B-1----:R-:W-:Y:S01]  /*6db0*/  IMAD.IADD R81, R81, 0x1, R79.reuse ;  /* 0x0000000151517824 */ /* 0x102fe200078e024f */
[C---:B------:R-:W-:Y:S01]  /*6dc0*/  ISETP.LT.OR P6, PT, R83.reuse, 0x9, P6 ;  /* 0x000000095300780c */ /* 0x040fe200037c1670 */
[----:B------:R-:W-:Y:S01]  /*6dd0*/  IMAD.IADD R82, R82, 0x1, R79 ;  /* 0x0000000152527824 */ /* 0x000fe200078e024f */
        /* <DEDUP_REMOVED lines=99> */
.L_x_910:
[----:B------:R-:W-:-:S05]  /*7410*/  IMAD.U32 R83, RZ, RZ, UR22 ;  /* 0x00000016ff537e24 */ /* 0x000fca000f8e00ff */
[----:B------:R-:W-:-:S13]  /*7420*/  ISETP.NE.AND P3, PT, R83, 0x1, PT ;  /* 0x000000015300780c */ /* 0x000fda0003f65270 */
[----:B------:R-:W0:Y:S02]  /*7430*/  @P3 LDC.64 R34, c[0x0][0x9e8] ;  /* 0x00027a00ff223b82 */ /* 0x000e240000000a00 */
[----:B0-----:R-:W-:-:S05]  /*7440*/  @P3 IMAD.HI.U32 R34, R79, R34, RZ ;  /* 0x000000224f223227 */ /* 0x001fca00078e00ff */
[----:B------:R-:W-:-:S07]  /*7450*/  @P3 SHF.R.U32.HI R79, RZ, R35, R34 ;  /* 0x00000023ff4f3219 */ /* 0x000fce0000011622 */
.L_x_911:
[----:B------:R-:W-:Y:S05]  /*7460*/  BSYNC B0 ;  /* 0x0000000000007941 */ /* 0x000fea0003800000 */
.L_x_909:
[----:B------:R-:W-:-:S04]  /*7470*/  IMAD R79, R79, R83, -R76 ;  /* 0x000000534f4f7224 */ /* 0x000fc800078e0a4c */
[----:B------:R-:W-:-:S05]  /*7480*/  IMAD.IADD R34, R79, 0x1, -R16 ;  /* 0x000000014f227824 */ /* 0x000fca00078e0a10 */
[----:B------:R-:W-:Y:S02]  /*7490*/  VIADDMNMX R81, R34, R83, R81, PT ;  /* 0x0000005322517246 */ /* 0x000fe40003800151 */
[----:B------:R-:W-:-:S07]  /*74a0*/  VIMNMX R82, R82, R34, !PT ;  /* 0x0000002252527248 */ /* 0x000fce0007fe0100 */
.L_x_908:
[----:B------:R-:W-:Y:S01]  /*74b0*/  FMNMX.FTZ R35, R5, R8, !PT ;  /* 0x0000000805237209 */ /* 0x000fe20007810000 */
[----:B------:R-:W-:Y:S01]  /*74c0*/  UMOV UR6, UR19 ;  /* 0x0000001300067c82 */ /* 0x000fe20008000000 */
[----:B------:R-:W-:Y:S02]  /*74d0*/  ISETP.GT.AND P3, PT, R82, 0x1, P2 ;  /* 0x000000015200780c */ /* 0x000fe40001764270 */
        /* <DEDUP_REMOVED lines=9> */
[----:B------:R-:W-:-:S02]  /*7570*/  FSEL R13, R13, -INF , !P5 ;  /* 0xff8000000d0d7808 */ /* 0x000fc40006800000 */
[----:B------:R-:W-:Y:S02]  /*7580*/  FMNMX.FTZ R35, R25, R34, !PT ;  /* 0x0000002219237209 */ /* 0x000fe40007810000 */
[----:B------:R-:W-:Y:S02]  /*7590*/  ISETP.GT.AND P4, PT, R82, 0x9, P2 ;  /* 0x000000095200780c */ /* 0x000fe40001784270 */
[----:B------:R-:W-:Y:S02]  /*75a0*/  FMNMX.FTZ R34, R26, R35, !PT ;  /* 0x000000231a227209 */ /* 0x000fe40007810000 */
[C---:B------:R-:W-:Y:S02]  /*75b0*/  ISETP.GT.AND P3, PT, R82.reuse, 0x11, P2 ;  /* 0x000000115200780c */ /* 0x040fe40001764270 */
[----:B------:R-:W-:Y:S02]  /*75c0*/  FMNMX.FTZ R35, R29, R34, !PT ;  /* 0x000000221d237209 */ /* 0x000fe40007810000 */
[----:B------:R-:W-:-:S02]  /*75d0*/  ISETP.GT.AND P5, PT, R82, 0x18, P2 ;  /* 0x000000185200780c */ /* 0x000fc400017a4270 */
[----:B------:R-:W-:Y:S02]  /*75e0*/  FMNMX.FTZ R34, R30, R35, !PT ;  /* 0x000000231e227209 */ /* 0x000fe40007810000 */
[----:B------:R-:W-:Y:S02]  /*75f0*/  ISETP.LT.OR P4, PT, R81, 0xa, P4 ;  /* 0x0000000a5100780c */ /* 0x000fe40002781670 */
[----:B------:R-:W-:Y:S02]  /*7600*/  FMNMX.FTZ R35, R33, R34, !PT ;  /* 0x0000002221237209 */ /* 0x000fe40007810000 */
[C---:B------:R-:W-:Y:S02]  /*7610*/  ISETP.LT.OR P3, PT, R81.reuse, 0x12, P3 ;  /* 0x000000125100780c */ /* 0x040fe40001f61670 */
[----:B------:R-:W-:Y:S02]  /*7620*/  FMNMX.FTZ R34, R36, R35, !PT ;  /* 0x0000002324227209 */ /* 0x000fe40007810000 */
[----:B------:R-:W-:-:S02]  /*7630*/  ISETP.LT.OR P5, PT, R81, 0x19, P5 ;  /* 0x000000195100780c */ /* 0x000fc40002fa1670 */
[----:B------:R-:W-:Y:S02]  /*7640*/  FMNMX.FTZ R35, R39, R34, !PT ;  /* 0x0000002227237209 */ /* 0x000fe40007810000 */
[----:B------:R-:W-:Y:S02]  /*7650*/  FSEL R14, R14, -INF , !P4 ;  /* 0xff8000000e0e7808 */ /* 0x000fe40006000000 */
[----:B------:R-:W-:Y:S02]  /*7660*/  FMNMX.FTZ R34, R40, R35, !PT ;  /* 0x0000002328227209 */ /* 0x000fe40007810000 */
[----:B------:R-:W-:Y:S02]  /*7670*/  FSEL R24, R24, -INF , !P3 ;  /* 0xff80000018187808 */ /* 0x000fe40005800000 */
[----:B------:R-:W-:Y:S02]  /*7680*/  FMNMX.FTZ R35, R43, R34, !PT ;  /* 0x000000222b237209 */ /* 0x000fe40007810000 */
[----:B------:R-:W-:-:S02]  /*7690*/  FSEL R27, R27, -INF , !P5 ;  /* 0xff8000001b1b7808 */ /* 0x000fc40006800000 */
[----:B------:R-:W-:Y:S02]  /*76a0*/  FMNMX.FTZ R34, R44, R35, !PT ;  /* 0x000000232c227209 */ /* 0x000fe40007810000 */
[C---:B------:R-:W-:Y:S02]  /*76b0*/  ISETP.GT.AND P4, PT, R82.reuse, 0x19, P2 ;  /* 0x000000195200780c */ /* 0x040fe40001784270 */
[----:B------:R-:W-:Y:S02]  /*76c0*/  FMNMX.FTZ R35, R47, R34, !PT ;  /* 0x000000222f237209 */ /* 0x000fe40007810000 */
[----:B------:R-:W-:Y:S02]  /*76d0*/  ISETP.GT.AND P3, PT, R82, 0x21, P2 ;  /* 0x000000215200780c */ /* 0x000fe40001764270 */
[----:B------:R-:W-:Y:S02]  /*76e0*/  FMNMX.FTZ R34, R48, R35, !PT ;  /* 0x0000002330227209 */ /* 0x000fe40007810000 */
[----:B------:R-:W-:-:S02]  /*76f0*/  ISETP.GT.AND P5, PT, R82, 0x28, P2 ;  /* 0x000000285200780c */ /* 0x000fc400017a4270 */
[----:B------:R-:W-:Y:S02]  /*7700*/  FMNMX.FTZ R35, R51, R34, !PT ;  /* 0x0000002233237209 */ /* 0x000fe40007810000 */
[C---:B------:R-:W-:Y:S02]  /*7710*/  ISETP.LT.OR P4, PT, R81.reuse, 0x1a, P4 ;  /* 0x0000001a5100780c */ /* 0x040fe40002781670 */
[----:B------:R-:W-:Y:S02]  /*7720*/  FMNMX.FTZ R34, R52, R35, !PT ;  /* 0x0000002334227209 */ /* 0x000fe40007810000 */
[----:B------:R-:W-:Y:S02]  /*7730*/  ISETP.LT.OR P3, PT, R81, 0x22, P3 ;  /* 0x000000225100780c */ /* 0x000fe40001f61670 */
        /* <DEDUP_REMOVED lines=24> */
[----:B------:R-:W-:Y:S01]  /*78c0*/  FSEL R45, R45, -INF , !P5 ;  /* 0xff8000002d2d7808 */ /* 0x000fe20006800000 */
[----:B------:R-:W0:Y:S01]  /*78d0*/  SHFL.BFLY PT, R34, R35, 0x2, 0x1f ;  /* 0x0c401f0023227f89 */ /* 0x000e2200000e0000 */
        /* <DEDUP_REMOVED lines=12> */
[----:B0-----:R-:W-:-:S02]  /*79a0*/  FMNMX.FTZ R76, R35, R34, !PT ;  /* 0x00000022234c7209 */ /* 0x001fc40007810000 */
[C---:B------:R-:W-:Y:S02]  /*79b0*/  ISETP.LT.OR P4, PT, R81.reuse, 0x4a, P4 ;  /* 0x0000004a5100780c */ /* 0x040fe40002781670 */
[C---:B------:R-:W-:Y:S01]  /*79c0*/  ISETP.LT.OR P3, PT, R81.reuse, 0x52, P3 ;  /* 0x000000525100780c */ /* 0x040fe20001f61670 */
[----:B------:R-:W0:Y:S01]  /*79d0*/  SHFL.BFLY PT, R79, R76, 0x1, 0x1f ;  /* 0x0c201f004c4f7f89 */ /* 0x000e2200000e0000 */
        /* <DEDUP_REMOVED lines=12> */
[----:B0-----:R-:W-:Y:S02]  /*7aa0*/  FMNMX.FTZ R34, R76, R79, !PT ;  /* 0x0000004f4c227209 */ /* 0x001fe40007810000 */
[----:B------:R-:W-:Y:S02]  /*7ab0*/  FSEL R69, R69, -INF , !P5 ;  /* 0xff80000045457808 */ /* 0x000fe40006800000 */
[----:B------:R-:W-:Y:S02]  /*7ac0*/  FSETP.NEU.FTZ.AND P6, PT, R34, -INF , PT ;  /* 0xff8000002200780b */ /* 0x000fe40003fdd000 */
[----:B------:R-:W-:-:S02]  /*7ad0*/  ISETP.GT.AND P4, PT, R82, 0x69, P2 ;  /* 0x000000695200780c */ /* 0x000fc40001784270 */
[----:B------:R-:W-:Y:S02]  /*7ae0*/  FSEL R79, R34, RZ, P6 ;  /* 0x000000ff224f7208 */ /* 0x000fe40003000000 */
[C---:B------:R-:W-:Y:S02]  /*7af0*/  ISETP.GT.AND P3, PT, R82.reuse, 0x70, P2 ;  /* 0x000000705200780c */ /* 0x040fe40001764270 */
[----:B------:R-:W-:Y:S01]  /*7b00*/  ISETP.GT.AND P5, PT, R82, 0x71, P2 ;  /* 0x000000715200780c */ /* 0x000fe200017a4270 */
[----:B------:R-:W-:-:S01]  /*7b10*/  FADD.FTZ R8, -R79, R8 ;  /* 0x000000084f087221 */ /* 0x000fc20000010100 */
[----:B------:R-:W-:Y:S01]  /*7b20*/  IMAD.U32 R79, RZ, RZ, UR6 ;  /* 0x00000006ff4f7e24 */ /* 0x000fe2000f8e00ff */
[C---:B------:R-:W-:Y:S02]  /*7b30*/  ISETP.LT.OR P4, PT, R81.reuse, 0x6a, P4 ;  /* 0x0000006a5100780c */ /* 0x040fe40002781670 */
[----:B------:R-:W-:Y:S01]  /*7b40*/  ISETP.LT.OR P3, PT, R81, 0x71, P3 ;  /* 0x000000715100780c */ /* 0x000fe20001f61670 */
[----:B------:R-:W-:-:S01]  /*7b50*/  FFMA.FTZ R79, R34, R79, -8 ;  /* 0xc1000000224f7423 */ /* 0x000fc2000001004f */
[----:B------:R-:W-:Y:S01]  /*7b60*/  FSEL R70, R70, -INF , !P4 ;  /* 0xff80000046467808 */ /* 0x000fe20006000000 */
[----:B------:R-:W-:Y:S01]  /*7b70*/  FMUL.FTZ R8, R8, UR6 ;  /* 0x0000000608087c20 */ /* 0x000fe20008410000 */
[----:B------:R-:W-:-:S02]  /*7b80*/  ISETP.LT.OR P5, PT, R81, 0x72, P5 ;  /* 0x000000725100780c */ /* 0x000fc40002fa1670 */
[----:B------:R-:W-:Y:S02]  /*7b90*/  FSEL R35, R79, RZ, P6 ;  /* 0x000000ff4f237208 */ /* 0x000fe40003000000 */
[----:B------:R-:W-:Y:S01]  /*7ba0*/  ISETP.GT.AND P6, PT, R82, 0x10, P2 ;  /* 0x000000105200780c */ /* 0x000fe200017c4270 */
[----:B------:R-:W-:Y:S01]  /*7bb0*/  MUFU.EX2 R8, R8 ;  /* 0x0000000800087308 */ /* 0x000fe20000000800 */
[----:B------:R-:W-:Y:S01]  /*7bc0*/  FSEL R71, R71, -INF , !P3 ;  /* 0xff80000047477808 */ /* 0x000fe20005800000 */
[--C-:B------:R-:W-:Y:S01]  /*7bd0*/  FFMA.FTZ R79, R67, UR6, -R35.reuse ;  /* 0x00000006434f7c23 */ /* 0x100fe20008010823 */
[----:B------:R-:W-:Y:S01]  /*7be0*/  ISETP.LT.OR P6, PT, R81, 0x11, P6 ;  /* 0x000000115100780c */ /* 0x000fe200037c1670 */
[--C-:B------:R-:W-:Y:S01]  /*7bf0*/  FFMA.FTZ R5, R5, UR6, -R35.reuse ;  /* 0x0000000605057c23 */ /* 0x100fe20008010823 */
[----:B------:R-:W-:Y:S01]  /*7c00*/  FSEL R72, R72, -INF , !P5 ;  /* 0xff80000048487808 */ /* 0x000fe20006800000 */
[--C-:B------:R-:W-:Y:S01]  /*7c10*/  FFMA.FTZ R6, R6, UR6, -R35.reuse ;  /* 0x0000000606067c23 */ /* 0x100fe20008010823 */
[----:B------:R-:W-:Y:S01]  /*7c20*/  FSEL R21, R21, -INF , !P6 ;  /* 0xff80000015157808 */ /* 0x000fe20007000000 */
[--C-:B------:R-:W-:Y:S01]  /*7c30*/  FFMA.FTZ R11, R11, UR6, -R35.reuse ;  /* 0x000000060b0b7c23 */ /* 0x100fe20008010823 */
[----:B------:R-:W-:Y:S01]  /*7c40*/  ISETP.GT.AND P6, PT, R82, 0x20, P2 ;  /* 0x000000205200780c */ /* 0x000fe200017c4270 */
[--C-:B------:R-:W-:Y:S01]  /*7c50*/  FFMA.FTZ R12, R12, UR6, -R35.reuse ;  /* 0x000000060c0c7c23 */ /* 0x100fe20008010823 */
[----:B------:R-:W-:-:S01]  /*7c60*/  FFMA.FTZ R20, R20, UR6, -R35 ;  /* 0x0000000614147c23 */ /* 0x000fc20008010823 */
[--C-:B------:R-:W-:Y:S01]  /*7c70*/  FFMA.FTZ R26, R26, UR6, -R35.reuse ;  /* 0x000000061a1a7c23 */ /* 0x100fe20008010823 */
[----:B------:R-:W-:Y:S01]  /*7c80*/  ISETP.LT.OR P6, PT, R81, 0x21, P6 ;  /* 0x000000215100780c */ /* 0x000fe200037c1670 */
[--C-:B------:R-:W-:Y:S01]  /*7c90*/  FFMA.FTZ R30, R30, UR6, -R35.reuse ;  /* 0x000000061e1e7c23 */ /* 0x100fe20008010823 */
[----:B------:R-:W-:-:S01]  /*7ca0*/  FFMA.FTZ R36, R36, UR6, -R35 ;  /* 0x0000000624247c23 */ /* 0x000fc20008010823 */
        /* <DEDUP_REMOVED lines=20> */
[----:B------:R-:W0:Y:S01]  /*7df0*/  MUFU.EX2 R5, R5 ;  /* 0x0000000500057308 */ /* 0x000e220000000800 */
[----:B------:R-:W-:-:S02]  /*7e00*/  FSEL R49, R49, -INF , !P6 ;  /* 0xff80000031317808 */ /* 0x000fc40007000000 */
[----:B------:R-:W-:-:S04]  /*7e10*/  ISETP.GT.AND P6, PT, R82, 0x50, P2 ;  /* 0x000000505200780c */ /* 0x000fc800017c4270 */
[----:B------:R-:W-:Y:S01]  /*7e20*/  ISETP.LT.OR P6, PT, R81, 0x51, P6 ;  /* 0x000000515100780c */ /* 0x000fe200037c1670 */
[----:B------:R-:W1:Y:S03]  /*7e30*/  MUFU.EX2 R6, R6 ;  /* 0x0000000600067308 */ /* 0x000e660000000800 */
[----:B------:R-:W-:Y:S02]  /*7e40*/  FSEL R55, R55, -INF , !P6 ;  /* 0xff80000037377808 */ /* 0x000fe40007000000 */
[----:B------:R-:W-:-:S03]  /*7e50*/  ISETP.GT.AND P6, PT, R82, 0x60, P2 ;  /* 0x000000605200780c */ /* 0x000fc600017c4270 */
[----:B------:R-:W2:Y:S01]  /*7e60*/  MUFU.EX2 R11, R11 ;  /* 0x0000000b000b7308 */ /* 0x000ea20000000800 */
[----:B------:R-:W-:-:S04]  /*7e70*/  ISETP.LT.OR P6, PT, R81, 0x61, P6 ;  /* 0x000000615100780c */ /* 0x000fc800037c1670 */
[----:B------:R-:W-:Y:S02]  /*7e80*/  FSEL R63, R63, -INF , !P6 ;  /* 0xff8000003f3f7808 */ /* 0x000fe40007000000 */
[----:B------:R-:W-:Y:S01]  /*7e90*/  ISETP.GT.AND P6, PT, R82, RZ, P2 ;  /* 0x000000ff5200720c */ /* 0x000fe200017c4270 */
[----:B------:R-:W-:Y:S03]  /*7ea0*/  MUFU.EX2 R12, R12 ;  /* 0x0000000c000c7308 */ /* 0x000fe60000000800 */
[----:B------:R-:W-:-:S04]  /*7eb0*/  ISETP.LT.OR P6, PT, R81, 0x1, P6 ;  /* 0x000000015100780c */ /* 0x000fc800037c1670 */
[----:B------:R-:W-:Y:S01]  /*7ec0*/  FSEL R76, R9, -INF , !P6 ;  /* 0xff800000094c7808 */ /* 0x000fe20007000000 */
[----:B------:R-:W-:-:S01]  /*7ed0*/  FFMA.FTZ R9, R15, UR6, -R35 ;  /* 0x000000060f097c23 */ /* 0x000fc20008010823 */
[----:B------:R-:W-:Y:S01]  /*7ee0*/  ISETP.GT.AND P6, PT, R82, 0x78, P2 ;  /* 0x000000785200780c */ /* 0x000fe200017c4270 */
[----:B------:R-:W-:Y:S01]  /*7ef0*/  MUFU.EX2 R20, R20 ;  /* 0x0000001400147308 */ /* 0x000fe20000000800 */
[----:B------:R-:W-:Y:S02]  /*7f00*/  FMNMX.FTZ R15, R76, R7, !PT ;  /* 0x000000074c0f7209 */ /* 0x000fe40007810000 */
[----:B------:R-:W-:Y:S02]  /*7f10*/  ISETP.GT.AND P2, PT, R82, 0x79, P2 ;  /* 0x000000795200780c */ /* 0x000fe40001744270 */
[----:B------:R-:W-:Y:S01]  /*7f20*/  FMNMX.FTZ R82, R10, R15, !PT ;  /* 0x0000000f0a527209 */ /* 0x000fe20007810000 */
[----:B------:R-:W-:Y:S01]  /*7f30*/  FFMA.FTZ R15, R25, UR6, -R35 ;  /* 0x00000006190f7c23 */ /* 0x000fe20008010823 */
[----:B------:R-:W-:Y:S01]  /*7f40*/  ISETP.LT.OR P6, PT, R81, 0x79, P6 ;  /* 0x000000795100780c */ /* 0x000fe200037c1670 */
[----:B------:R-:W-:Y:S01]  /*7f50*/  MUFU.EX2 R9, R9 ;  /* 0x0000000900097308 */ /* 0x000fe20000000800 */
[----:B------:R-:W-:-:S02]  /*7f60*/  FMNMX.FTZ R25, R13, R82, !PT ;  /* 0x000000520d197209 */ /* 0x000fc40007810000 */
[----:B------:R-:W-:Y:S02]  /*7f70*/  ISETP.LT.OR P2, PT, R81, 0x7a, P2 ;  /* 0x0000007a5100780c */ /* 0x000fe40001741670 */
[----:B------:R-:W-:Y:S02]  /*7f80*/  FMNMX.FTZ R82, R14, R25, !PT ;  /* 0x000000190e527209 */ /* 0x000fe40007810000 */
[----:B------:R-:W-:Y:S01]  /*7f90*/  FSEL R75, R75, -INF , !P6 ;  /* 0xff8000004b4b7808 */ /* 0x000fe20007000000 */
[----:B------:R-:W-:Y:S01]  /*7fa0*/  MUFU.EX2 R15, R15 ;  /* 0x0000000f000f7308 */ /* 0x000fe20000000800 */
[----:B------:R-:W-:Y:S02]  /*7fb0*/  FMNMX.FTZ R25, R21, R82, !PT ;  /* 0x0000005215197209 */ /* 0x000fe40007810000 */
[----:B------:R-:W-:Y:S02]  /*7fc0*/  FSEL R77, R77, -INF , !P2 ;  /* 0xff8000004d4d7808 */ /* 0x000fe40005000000 */
[----:B------:R-:W-:Y:S01]  /*7fd0*/  FMNMX.FTZ R82, R24, R25, !PT ;  /* 0x0000001918527209 */ /* 0x000fe20007810000 */
[----:B------:R-:W-:-:S02]  /*7fe0*/  FFMA.FTZ R25, R29, UR6, -R35 ;  /* 0x000000061d197c23 */ /* 0x000fc40008010823 */
[----:B------:R-:W-:Y:S01]  /*7ff0*/  MUFU.EX2 R26, R26 ;  /* 0x0000001a001a7308 */ /* 0x000fe20000000800 */
[----:B------:R-:W-:-:S04]  /*8000*/  FMNMX.FTZ R29, R27, R82, !PT ;  /* 0x000000521b1d7209 */ /* 0x000fc80007810000 */
[----:B------:R-:W-:-:S03]  /*8010*/  FMNMX.FTZ R82, R28, R29, !PT ;  /* 0x0000001d1c527209 */ /* 0x000fc60007810000 */
[----:B------:R-:W-:Y:S01]  /*8020*/  MUFU.EX2 R25, R25 ;  /* 0x0000001900197308 */ /* 0x000fe20000000800 */
[----:B------:R-:W-:-:S04]  /*8030*/  FMNMX.FTZ R29, R31, R82, !PT ;  /* 0x000000521f1d7209 */ /* 0x000fc80007810000 */
        /* <DEDUP_REMOVED lines=40> */
[----:B------:R-:W-:Y:S02]  /*82c0*/  MUFU.EX2 R51, R51 ;  /* 0x0000003300337308 */ /* 0x000fe40000000800 */
[----:B------:R-:W3:Y:S06]  /*82d0*/  SHFL.BFLY PT, R82, R57, 0x2, 0x1f ;  /* 0x0c401f0039527f89 */ /* 0x000eec00000e0000 */
[----:B------:R-:W-:Y:S08]  /*82e0*/  MUFU.EX2 R58, R58 ;  /* 0x0000003a003a7308 */ /* 0x000ff00000000800 */
[----:B------:R-:W-:Y:S08]  /*82f0*/  MUFU.EX2 R61, R61 ;  /* 0x0000003d003d7308 */ /* 0x000ff00000000800 */
[----:B------:R-:W-:Y:S01]  /*8300*/  MUFU.EX2 R62, R62 ;  /* 0x0000003e003e7308 */ /* 0x000fe20000000800 */
[----:B---3--:R-:W-:-:S05]  /*8310*/  FMNMX.FTZ R82, R57, R82, !PT ;  /* 0x0000005239527209 */ /* 0x008fca0007810000 */
[----:B------:R-:W3:Y:S02]  /*8320*/  SHFL.BFLY PT, R67, R82, 0x1, 0x1f ;  /* 0x0c201f0052437f89 */ /* 0x000ee400000e0000 */
[----:B------:R4:W-:Y:S08]  /*8330*/  MUFU.EX2 R57, R79 ;  /* 0x0000004f00397308 */ /* 0x0009f00000000800 */
[----:B------:R-:W-:Y:S08]  /*8340*/  MUFU.EX2 R65, R65 ;  /* 0x0000004100417308 */ /* 0x000ff00000000800 */
[----:B------:R-:W-:Y:S01]  /*8350*/  MUFU.EX2 R66, R66 ;  /* 0x0000004200427308 */ /* 0x000fe20000000800 */
[----:B---3--:R-:W-:Y:S01]  /*8360*/  FMNMX.FTZ R35, R82, R67, !PT ;  /* 0x0000004352237209 */ /* 0x008fe20007810000 */
[----:B------:R-:W-:-:S06]  /*8370*/  IMAD.U32 R82, RZ, RZ, UR6 ;  /* 0x00000006ff527e24 */ /* 0x000fcc000f8e00ff */
[----:B------:R3:W-:Y:S01]  /*8380*/  MUFU.EX2 R67, R80 ;  /* 0x0000005000437308 */ /* 0x0007e20000000800 */
[C---:B------:R-:W-:Y:S01]  /*8390*/  FSETP.NEU.FTZ.AND P2, PT, R35.reuse, -INF , PT ;  /* 0xff8000002300780b */ /* 0x040fe20003f5d000 */
[----:B----4-:R-:W-:-:S05]  /*83a0*/  FFMA.FTZ R79, R35, R82, -8 ;  /* 0xc1000000234f7423 */ /* 0x010fca0000010052 */
[----:B------:R-:W-:Y:S01]  /*83b0*/  FSEL R79, R79, RZ, P2 ;  /* 0x000000ff4f4f7208 */ /* 0x000fe20001000000 */
[----:B------:R-:W-:Y:S01]  /*83c0*/  MUFU.EX2 R68, R68 ;  /* 0x0000004400447308 */ /* 0x000fe20000000800 */
[----:B---3--:R-:W-:-:S03]  /*83d0*/  FSEL R80, R35, RZ, P2 ;  /* 0x000000ff23507208 */ /* 0x008fc60001000000 */
        /* <DEDUP_REMOVED lines=11> */
[----:B------:R-:W-:-:S01]  /*8490*/  FADD.FTZ R80, -R80, R7 ;  /* 0x0000000750507221 */ /* 0x000fc20000010100 */
[--C-:B------:R-:W-:Y:S01]  /*84a0*/  FFMA.FTZ R38, R41, UR6, -R79.reuse ;  /* 0x0000000629267c23 */ /* 0x100fe2000801084f */
[----:B------:R-:W-:-:S01]  /*84b0*/  FFMA.FTZ R41, R42, UR6, -R79 ;  /* 0x000000062a297c23 */ /* 0x000fc2000801084f */
[--C-:B------:R-:W-:Y:S01]  /*84c0*/  FFMA.FTZ R42, R45, UR6, -R79.reuse ;  /* 0x000000062d2a7c23 */ /* 0x100fe2000801084f */
[----:B------:R-:W-:-:S01]  /*84d0*/  FFMA.FTZ R76, R76, UR6, -R79 ;  /* 0x000000064c4c7c23 */ /* 0x000fc2000801084f */
[----:B------:R-:W-:Y:S01]  /*84e0*/  FMUL.FTZ R45, R80, UR6 ;  /* 0x00000006502d7c20 */ /* 0x000fe20008410000 */
        /* <DEDUP_REMOVED lines=17> */
[----:B------:R-:W-:-:S01]  /*8600*/  FFMA.FTZ R72, R72, UR6, -R79 ;  /* 0x0000000648487c23 */ /* 0x000fc2000801084f */
[--C-:B------:R-:W-:Y:S01]  /*8610*/  FFMA.FTZ R75, R75, UR6, -R79.reuse ;  /* 0x000000064b4b7c23 */ /* 0x100fe2000801084f */
[----:B------:R-:W-:-:S01]  /*8620*/  FFMA.FTZ R77, R77, UR6, -R79 ;  /* 0x000000064d4d7c23 */ /* 0x000fc2000801084f */
[----:B0-----:R-:W-:-:S04]  /*8630*/  FFMA.FTZ R79, R8, R4, R5 ;  /* 0x00000004084f7223 */ /* 0x001fc80000010005 */
[----:B------:R-:W0:Y:S01]  /*8640*/  MUFU.EX2 R10, R10 ;  /* 0x0000000a000a7308 */ /* 0x000e220000000800 */
[----:B-1----:R-:W-:-:S04]  /*8650*/  FADD.FTZ R46, R6, R79 ;  /* 0x0000004f062e7221 */ /* 0x002fc80000010000 */
[----:B--2---:R-:W-:-:S03]  /*8660*/  FADD.FTZ R79, R11, R46 ;  /* 0x0000002e0b4f7221 */ /* 0x004fc60000010000 */
[----:B------:R-:W1:Y:S01]  /*8670*/  MUFU.EX2 R13, R13 ;  /* 0x0000000d000d7308 */ /* 0x000e620000000800 */
[----:B---3--:R-:W-:-:S01]  /*8680*/  FFMA.FTZ R4, R45, R3, R76 ;  /* 0x000000032d047223 */ /* 0x008fc2000001004c */
[----:B------:R-:W-:-:S03]  /*8690*/  FADD.FTZ R46, R12, R79 ;  /* 0x0000004f0c2e7221 */ /* 0x000fc60000010000 */
[----:B------:R-:W-:Y:S01]  /*86a0*/  FADD.FTZ R3, R81, R4 ;  /* 0x0000000451037221 */ /* 0x000fe20000010000 */
[----:B------:R-:W-:-:S02]  /*86b0*/  FADD.FTZ R79, R9, R46 ;  /* 0x0000002e094f7221 */ /* 0x000fc40000010000 */
        /* <DEDUP_REMOVED lines=22> */
[----:B------:R-:W-:-:S06]  /*8820*/  FADD.FTZ R46, R44, R79 ;  /* 0x0000004f2c2e7221 */ /* 0x000fcc0000010000 */
        /* <DEDUP_REMOVED lines=14> */
[----:B------:R-:W-:-:S06]  /*8910*/  FADD.FTZ R3, R43, R46 ;  /* 0x0000002e2b037221 */ /* 0x000fcc0000010000 */
[----:B------:R-:W0:Y:S01]  /*8920*/  MUFU.EX2 R50, R50 ;  /* 0x0000003200327308 */ /* 0x000e220000000800 */
[----:B-1----:R-:W-:-:S07]  /*8930*/  FADD.FTZ R4, R7, R4 ;  /* 0x0000000407047221 */ /* 0x002fce0000010000 */
        /* <DEDUP_REMOVED lines=22> */
[----:B------:R-:W-:-:S06]  /*8aa0*/  FADD.FTZ R4, R68, R3 ;  /* 0x0000000344047221 */ /* 0x000fcc0000010000 */
        /* <DEDUP_REMOVED lines=22> */
[----:B-1----:R-:W-:-:S03]  /*8c10*/  FADD.FTZ R3, R75, R4 ;  /* 0x000000044b037221 */ /* 0x002fc60000010000 */
[----:B------:R-:W-:Y:S01]  /*8c20*/  FADD.FTZ R4, R67, R80 ;  /* 0x0000005043047221 */ /* 0x000fe20000010000 */
[----:B--2---:R-:W-:-:S01]  /*8c30*/  FADD.FTZ R3, R46, R3 ;  /* 0x000000032e037221 */ /* 0x004fc20000010000 */
[----:B------:R-:W-:Y:S06]  /*8c40*/  @!P0 BRA `(.L_x_912) ;  /* 0x0000000000048947 */ /* 0x000fec0003800000 */
[----:B------:R-:W-:Y:S01]  /*8c50*/  BPT.TRAP 0x1 ;  /* 0x000000040000795c */ /* 0x000fe20000300000 */
.L_x_912:
[----:B------:R-:W-:Y:S01]  /*8c60*/  UIADD3 UR7, UR11, 0x19c60, URZ ;  /* 0x00019c600b077890 */ /* 0x000fe2000fffe03f */
[----:B------:R-:W-:Y:S01]  /*8c70*/  ISETP.GT.AND P2, PT, R2, UR18, PT ;  /* 0x0000001202007c0c */ /* 0x000fe2000bf44270 */
[----:B------:R-:W-:Y:S01]  /*8c80*/  UMOV UR53, UR21 ;  /* 0x0000001500357c82 */ /* 0x000fe20008000000 */
[----:B------:R-:W-:Y:S01]  /*8c90*/  F2FP.SATFINITE.E4M3.F32.PACK_AB_MERGE_C R7, R7, R42, RZ ;  /* 0x0000002a0707723e */ /* 0x000fe200048070ff */
[----:B------:R-:W-:Y:S01]  /*8ca0*/  UPRMT UR7, UR45, 0x654, UR7 ;  /* 0x000006542d077896 */ /* 0x000fe20008000007 */
[----:B------:R-:W-:Y:S01]  /*8cb0*/  F2FP.SATFINITE.E4M3.F32.PACK_AB_MERGE_C R11, R12, R11, RZ ;  /* 0x0000000b0c0b723e */ /* 0x000fe200048070ff */
[----:B------:R-:W-:Y:S01]  /*8cc0*/  UMOV UR52, UR20 ;  /* 0x0000001400347c82 */ /* 0x000fe20008000000 */
        /* <DEDUP_REMOVED lines=83> */
[----:B------:R-:W-:Y:S01]  /*9200*/  IMAD.MOV.U32 R7, RZ, RZ, R35 ;  /* 0x000000ffff077224 */ /* 0x000fe200078e0023 */
[----:B------:R-:W-:Y:S01]  /*9210*/  UMOV UR52, UR20 ;  /* 0x0000001400347c82 */ /* 0x000fe20008000000 */
[----:B------:R-:W-:Y:S01]  /*9220*/  IMAD.MOV.U32 R8, RZ, RZ, R34 ;  /* 0x000000ffff087224 */ /* 0x000fe200078e0022 */
[----:B------:R-:W-:-:S06]  /*9230*/  UMOV UR53, UR21 ;  /* 0x0000001500357c82 */ /* 0x000fcc0008000000 */
.L_x_895:
[----:B------:R-:W-:Y:S01]  /*9240*/  ULDC UR7, c[0x0][0x448] ;  /* 0x0001120000077ab9 */ /* 0x000fe20000000800 */
[----:B------:R-:W-:Y:S01]  /*9250*/  ULDC UR15, c[0x0][0x9e4] ;  /* 0x00027900000f7ab9 */ /* 0x000fe20000000800 */
[----:B------:R-:W-:Y:S02]  /*9260*/  UISETP.NE.AND UP0, UPT, UR7, 0x1, UPT ;  /* 0x000000010700788c */ /* 0x000fe4000bf05270 */
[----:B------:R-:W-:Y:S02]  /*9270*/  UISETP.GE.AND UP1, UPT, UR15, 0x1, UPT ;  /* 0x000000010f00788c */ /* 0x000fe4000bf26270 */
[----:B------:R-:W-:Y:S02]  /*9280*/  UIADD3 UR7, UR40, 0xbf, URZ ;  /* 0x000000bf28077890 */ /* 0x000fe4000fffe03f */
[----:B------:R-:W-:Y:S02]  /*9290*/  UIADD3 UR14, UR41, 0x1, -UR36 ;  /* 0x00000001290e7890 */ /* 0x000fe4000fffe824 */
[----:B------:R-:W-:-:S03]  /*92a0*/  PLOP3.LUT P5, PT, PT, PT, UP1, 0x80, 0x0 ;  /* 0x000000000000781c */ /* 0x000fc60003faf018 */
[----:B------:R-:W-:Y:S01]  /*92b0*/  @UP0 ULDC UR10, c[0x0][0x44c] ;  /* 0x00011300000a0ab9 */ /* 0x000fe20000000800 */
[----:B------:R-:W-:Y:S01]  /*92c0*/  @UP0 ULDC UR18, c[0x0][0x450] ;  /* 0x0001140000120ab9 */ /* 0x000fe20000000800 */
        /* <DEDUP_REMOVED lines=16> */
.L_x_915:
[----:B------:R-:W-:-:S11]  /*93d0*/  UISETP.NE.AND UP1, UPT, UR15, 0x1, UPT ;  /* 0x000000010f00788c */ /* 0x000fd6000bf25270 */
[----:B------:R-:W-:Y:S02]  /*93e0*/  @UP1 ULDC.64 UR18, c[0x0][0x9e8] ;  /* 0x00027a0000121ab9 */ /* 0x000fe40000000a00 */
[----:B------:R-:W-:-:S04]  /*93f0*/  UIMAD.WIDE.U32 UR10, UR7, UR18, URZ ;  /* 0x00000012070a72a5 */ /* 0x000fc8000f8e003f */
[----:B------:R-:W-:-:S12]  /*9400*/  @UP1 USHF.R.U32.HI UR7, URZ, UR19, UR11 ;  /* 0x000000133f071299 */ /* 0x000fd8000801160b */
.L_x_916:
[----:B------:R-:W-:-:S04]  /*9410*/  UIMAD UR7, UR7, UR15, URZ ;  /* 0x0000000f070772a4 */ /* 0x000fc8000f8e023f */
[----:B------:R-:W-:-:S04]  /*9420*/  UISETP.LT.AND UP1, UPT, UR14, UR7, UPT ;  /* 0x000000070e00728c */ /* 0x000fc8000bf21270 */
[----:B------:R-:W-:-:S12]  /*9430*/  USEL UR14, UR14, UR7, !UP1 ;  /* 0x000000070e0e7287 */ /* 0x000fd8000c800000 */
.L_x_914:
        /* <DEDUP_REMOVED lines=13> */
.L_x_927:
[----:B------:R-:W-:-:S04]  /*9510*/  UISETP.NE.AND UP1, UPT, UR21, 0x1, UPT ;  /* 0x000000011500788c */ /* 0x000fc8000bf25270 */
[----:B------:R-:W-:-:S04]  /*9520*/  USEL UR53, URZ, 0x1, UP1 ;  /* 0x000000013f357887 */ /* 0x000fc80008800000 */
[----:B------:R-:W-:Y:S01]  /*9530*/  ULOP3.LUT UR53, UR20, UR53, URZ, 0x3c, !UPT ;  /* 0x0000003514357292 */ /* 0x000fe2000f8e3c3f */
[----:B------:R-:W-:Y:S11]  /*9540*/  @!P0 BRA `(.L_x_918) ;  /* 0x0000000000048947 */ /* 0x000ff60003800000 */
[----:B------:R-:W-:Y:S01]  /*9550*/  BPT.TRAP 0x1 ;  /* 0x000000040000795c */ /* 0x000fe20000300000 */
.L_x_918:
        /* <DEDUP_REMOVED lines=9> */
.L_x_919:
[----:B-1----:R-:W-:Y:S05]  /*95f0*/  @P2 BRA `(.L_x_920) ;  /* 0x0000000000082947 */ /* 0x002fea0003800000 */
[----:B------:R-:W1:Y:S02]  /*9600*/  SYNCS.PHASECHK.TRANS64.TRYWAIT P2, [UR22+0x19c30], R7 ;  /* 0x019c3007ff0075a7 */ /* 0x000e640008040156 */
[----:B-1----:R-:W-:Y:S05]  /*9610*/  @!P2 BRA `(.L_x_921) ;  /* 0x000000f8003ca947 */ /* 0x002fea0003800000 */
.L_x_920:
        /* <DEDUP_REMOVED lines=17> */
.L_x_922:
[----:B------:R-:W-:Y:S01]  /*9730*/  ULEA UR11, UR21, UR46, 0x3 ;  /* 0x0000002e150b7291 */ /* 0x000fe2000f8e183f */
[----:B01----:R-:W-:-:S05]  /*9740*/  IMAD.U32 R7, RZ, RZ, UR20 ;  /* 0x00000014ff077e24 */ /* 0x003fca000f8e00ff */
[----:B------:R-:W-:-:S04]  /*9750*/  SHF.L.U32 R7, R7, 0x1f, RZ ;  /* 0x0000001f07077819 */ /* 0x000fc800000006ff */
[----:B------:R0:W1:Y:S01]  /*9760*/  SYNCS.PHASECHK.TRANS64.TRYWAIT P2, [UR11+0x19c50], R7 ;  /* 0x019c5007ff0075a7 */ /* 0x000062000804014b */
[----:B------:R-:W-:Y:S05]  /*9770*/  @!P0 BRA `(.L_x_923) ;  /* 0x0000000000048947 */ /* 0x000fea0003800000 */
[----:B------:R-:W-:Y:S01]  /*9780*/  BPT.TRAP 0x1 ;  /* 0x000000040000795c */ /* 0x000fe20000300000 */
.L_x_923:
[----:B-1----:R-:W-:Y:S05]  /*9790*/  @P2 BRA `(.L_x_924) ;  /* 0x0000000000082947 */ /* 0x002fea0003800000 */
[----:B------:R-:W1:Y:S02]  /*97a0*/  SYNCS.PHASECHK.TRANS64.TRYWAIT P2, [UR11+0x19c50], R7 ;  /* 0x019c5007ff0075a7 */ /* 0x000e64000804014b */
[----:B-1----:R-:W-:Y:S05]  /*97b0*/  @!P2 BRA `(.L_x_925) ;  /* 0x000000f400eca947 */ /* 0x002fea0003800000 */
.L_x_924:
[----:B------:R-:W-:Y:S01]  /*97c0*/  UIADD3 UR6, UR46, 0x3000, URZ ;  /* 0x000030002e067890 */ /* 0x000fe2000fffe03f */
[----:B------:R-:W-:Y:S01]  /*97d0*/  WARPGROUP.ARRIVE ;  /* 0x00000000000079c5 */ /* 0x000fe20000000000 */
[----:B------:R-:W-:Y:S01]  /*97e0*/  UMOV UR7, 0x40000040 ;  /* 0x4000004000077882 */ /* 0x000fe20000000000 */
[C---:B------:R-:W-:Y:S01]  /*97f0*/  FMUL.FTZ R9, R0.reuse, R24 ;  /* 0x0000001800097220 */ /* 0x040fe20000410000 */
[----:B------:R-:W-:Y:S01]  /*9800*/  USHF.R.U32.HI UR6, URZ, 0x4, UR6 ;  /* 0x000000043f067899 */ /* 0x000fe20008011606 */
[C---:B------:R-:W-:Y:S01]  /*9810*/  FMUL.FTZ R10, R0.reuse, R25 ;  /* 0x00000019000a7220 */ /* 0x040fe20000410000 */
[C---:B------:R-:W-:Y:S01]  /*9820*/  FMUL.FTZ R11, R0.reuse, R26 ;  /* 0x0000001a000b7220 */ /* 0x040fe20000410000 */
[C---:B------:R-:W-:Y:S01]  /*9830*/  FMUL.FTZ R12, R0.reuse, R27 ;  /* 0x0000001b000c7220 */ /* 0x040fe20000410000 */
[----:B------:R-:W-:Y:S01]  /*9840*/  ULOP3.LUT UR6, UR6, 0x3fff, URZ, 0xc0, !UPT ;  /* 0x00003fff06067892 */ /* 0x000fe2000f8ec03f */
[----:B------:R-:W0:Y:S01]  /*9850*/  MUFU.TANH R9, R9 ;  /* 0x0000000900097308 */ /* 0x000e220000002400 */
[C---:B------:R-:W-:Y:S01]  /*9860*/  FMUL.FTZ R13, R0.reuse, R28 ;  /* 0x0000001c000d7220 */ /* 0x040fe20000410000 */
[C---:B------:R-:W-:Y:S01]  /*9870*/  FMUL.FTZ R15, R0.reuse, R30 ;  /* 0x0000001e000f7220 */ /* 0x040fe20000410000 */
[----:B------:R-:W-:Y:S01]  /*9880*/  ULOP3.LUT UR6, UR6, 0x10000, URZ, 0xfc, !UPT ;  /* 0x0001000006067892 */ /* 0x000fe2000f8efc3f */
[C---:B------:R-:W-:Y:S01]  /*9890*/  FMUL.FTZ R14, R0.reuse, R29 ;  /* 0x0000001d000e7220 */ /* 0x040fe20000410000 */
[C---:B------:R-:W-:Y:S01]  /*98a0*/  FMUL.FTZ R20, R0.reuse, R31 ;  /* 0x0000001f00147220 */ /* 0x040fe20000410000 */
[C---:B------:R-:W-:Y:S01]  /*98b0*/  FMUL.FTZ R21, R0.reuse, R32 ;  /* 0x0000002000157220 */ /* 0x040fe20000410000 */
[----:B------:R-:W-:Y:S01]  /*98c0*/  UIMAD UR10, UR21, 0x300, UR6 ;  /* 0x00000300150a78a4 */ /* 0x000fe2000f8e0206 */
[----:B------:R-:W2:Y:S01]  /*98d0*/  MUFU.TANH R10, R10 ;  /* 0x0000000a000a7308 */ /* 0x000ea20000002400 */
[C---:B------:R-:W-:Y:S01]  /*98e0*/  FMUL.FTZ R25, R0.reuse, R34 ;  /* 0x0000002200197220 */ /* 0x040fe20000410000 */
[C---:B------:R-:W-:Y:S01]  /*98f0*/  FMUL.FTZ R24, R0.reuse, R33 ;  /* 0x0000002100187220 */ /* 0x040fe20000410000 */
[C---:B------:R-:W-:Y:S01]  /*9900*/  FMUL.FTZ R26, R0.reuse, R35 ;  /* 0x00000023001a7220 */ /* 0x040fe20000410000 */
[C---:B------:R-:W-:Y:S01]  /*9910*/  FMUL.FTZ R27, R0.reuse, R36 ;  /* 0x00000024001b7220 */ /* 0x040fe20000410000 */
[C---:B------:R-:W-:Y:S01]  /*9920*/  FMUL.FTZ R29, R0.reuse, R38 ;  /* 0x00000026001d7220 */ /* 0x040fe20000410000 */
[----:B------:R-:W-:Y:S01]  /*9930*/  UMOV UR6, UR10 ;  /* 0x0000000a00067c82 */ /* 0x000fe20008000000 */
[C---:B------:R-:W-:Y:S01]  /*9940*/  FMUL.FTZ R28, R0.reuse, R37 ;  /* 0x00000025001c7220 */ /* 0x040fe20000410000 */
[----:B------:R-:W-:Y:S01]  /*9950*/  QGMMA.64x96x32.F32.E4M3.E4M3 R88, R148, gdesc[UR4], R88, gsb0 ;  /* 0x0160000494587df3 */ /* 0x000fe20008000858 */
[----:B------:R-:W3:Y:S01]  /*9960*/  MUFU.TANH R11, R11 ;  /* 0x0000000b000b7308 */ /* 0x000ee20000002400 */
[----:B------:R-:W-:Y:S01]  /*9970*/  UIADD3 UR6, UR10, 0x2, URZ ;  /* 0x000000020a067890 */ /* 0x000fe2000fffe03f */
[----:B01----:R-:W-:Y:S01]  /*9980*/  FMNMX.FTZ R7, R9, R5, !PT ;  /* 0x0000000509077209 */ /* 0x003fe20007810000 */
[----:B------:R-:W-:Y:S01]  /*9990*/  UMOV UR7, 0x40000040 ;  /* 0x4000004000077882 */ /* 0x000fe20000000000 */
[C---:B------:R-:W-:Y:S01]  /*99a0*/  FMUL.FTZ R30, R0.reuse, R39 ;  /* 0x00000027001e7220 */ /* 0x040fe20000410000 */
[C---:B------:R-:W-:Y:S01]  /*99b0*/  FMUL.FTZ R31, R0.reuse, R40 ;  /* 0x00000028001f7220 */ /* 0x040fe20000410000 */
[C---:B------:R-:W-:Y:S01]  /*99c0*/  FMUL.FTZ R33, R0.reuse, R42 ;  /* 0x0000002a00217220 */ /* 0x040fe20000410000 */
[----:B------:R-:W-:Y:S01]  /*99d0*/  FMUL.FTZ R32, R0, R41 ;  /* 0x0000002900207220 */ /* 0x000fe20000410000 */
[----:B------:R-:W0:Y:S01]  /*99e0*/  MUFU.TANH R12, R12 ;  /* 0x0000000c000c7308 */ /* 0x000e220000002400 */
[----:B--2---:R-:W-:Y:S01]  /*99f0*/  FMNMX.FTZ R8, R10, R7, !PT ;  /* 0x000000070a087209 */ /* 0x004fe20007810000 */
[C---:B------:R-:W-:Y:S01]  /*9a00*/  FMUL.FTZ R34, R0.reuse, R43 ;  /* 0x0000002b00227220 */ /* 0x040fe20000410000 */
[C---:B------:R-:W-:Y:S01]  /*9a10*/  FMUL.FTZ R35, R0.reuse, R44 ;  /* 0x0000002c00237220 */ /* 0x040fe20000410000 */
[C---:B------:R-:W-:Y:S01]  /*9a20*/  FMUL.FTZ R37, R0.reuse, R46 ;  /* 0x0000002e00257220 */ /* 0x040fe20000410000 */
[C---:B------:R-:W-:Y:S01]  /*9a30*/  FMUL.FTZ R36, R0.reuse, R45 ;  /* 0x0000002d00247220 */ /* 0x040fe20000410000 */
[C---:B------:R-:W-:Y:S01]  /*9a40*/  FMUL.FTZ R38, R0.reuse, R47 ;  /* 0x0000002f00267220 */ /* 0x040fe20000410000 */
[C---:B------:R-:W-:Y:S01]  /*9a50*/  FMUL.FTZ R39, R0.reuse, R48 ;  /* 0x0000003000277220 */ /* 0x040fe20000410000 */
[----:B------:R-:W1:Y:S01]  /*9a60*/  MUFU.TANH R13, R13 ;  /* 0x0000000d000d7308 */ /* 0x000e620000002400 */
[----:B---3--:R-:W-:Y:S01]  /*9a70*/  FMNMX.FTZ R7, R11, R6, !PT ;  /* 0x000000060b077209 */ /* 0x008fe20007810000 */
        /* <DEDUP_REMOVED lines=50> */
[----:B------:R-:W-:-:S04]  /*9da0*/  FMUL.FTZ R78, R0, R87 ;  /* 0x00000057004e7220 */ /* 0x000fc80000410000 */
[----:B------:R-:W2:Y:S01]  /*9db0*/  MUFU.TANH R26, R26 ;  /* 0x0000001a001a7308 */ /* 0x000ea20000002400 */
[----:B0-----:R-:W-:-:S07]  /*9dc0*/  FMNMX.FTZ R7, R25, R7, !PT ;  /* 0x0000000719077209 */ /* 0x001fce0007810000 */
[----:B------:R-:W0:Y:S01]  /*9dd0*/  MUFU.TANH R27, R27 ;  /* 0x0000001b001b7308 */ /* 0x000e220000002400 */
[----:B-1----:R-:W-:-:S07]  /*9de0*/  FMNMX.FTZ R8, R24, R8, !PT ;  /* 0x0000000818087209 */ /* 0x002fce0007810000 */
[----:B------:R-:W1:Y:S01]  /*9df0*/  MUFU.TANH R29, R29 ;  /* 0x0000001d001d7308 */ /* 0x000e620000002400 */
[----:B--2---:R-:W-:-:S07]  /*9e00*/  FMNMX.FTZ R7, R26, R7, !PT ;  /* 0x000000071a077209 */ /* 0x004fce0007810000 */
[----:B------:R-:W2:Y:S01]  /*9e10*/  MUFU.TANH R28, R28 ;  /* 0x0000001c001c7308 */ /* 0x000ea20000002400 */
[----:B0-----:R-:W-:-:S07]  /*9e20*/  FMNMX.FTZ R8, R27, R8, !PT ;  /* 0x000000081b087209 */ /* 0x001fce0007810000 */
[----:B------:R-:W0:Y:S01]  /*9e30*/  MUFU.TANH R30, R30 ;  /* 0x0000001e001e7308 */ /* 0x000e220000002400 */
[----:B-1----:R-:W-:Y:S01]  /*9e40*/  FMNMX.FTZ R7, R29, R7, !PT ;  /* 0x000000071d077209 */ /* 0x002fe20007810000 */
[----:B------:R-:W-:Y:S02]  /*9e50*/  WARPGROUP.DEPBAR.LE gsb0, 0x0 ;  /* 0x00008000000079c5 */ /* 0x000fe40000010000 */
[----:B------:R-:W-:-:S04]  /*9e60*/  WARPGROUP.ARRIVE ;  /* 0x00000000000079c5 */ /* 0x000fc80000000000 */
[----:B------:R-:W1:Y:S01]  /*9e70*/  MUFU.TANH R31, R31 ;  /* 0x0000001f001f7308 */ /* 0x000e620000002400 */
[----:B--2---:R-:W-:Y:S01]  /*9e80*/  FMNMX.FTZ R8, R28, R8, !PT ;  /* 0x000000081c087209 */ /* 0x004fe20007810000 */
[----:B------:R-:W-:Y:S01]  /*9e90*/  QGMMA.64x96x32.F32.E4M3.E4M3 R88, R144, gdesc[UR4], R88, gsb0 ;  /* 0x0160000490587df3 */ /* 0x000fe20008000858 */
[----:B------:R-:W-:-:S05]  /*9ea0*/  UIADD3 UR6, UR10, 0x4, URZ ;  /* 0x000000040a067890 */ /* 0x000fca000fffe03f */
[----:B------:R-:W2:Y:S01]  /*9eb0*/  MUFU.TANH R33, R33 ;  /* 0x0000002100217308 */ /* 0x000ea20000002400 */
[----:B0-----:R-:W-:Y:S01]  /*9ec0*/  FMNMX.FTZ R7, R30, R7, !PT ;  /* 0x000000071e077209 */ /* 0x001fe20007810000 */
[----:B------:R-:W-:-:S06]  /*9ed0*/  UMOV UR7, 0x40000040 ;  /* 0x4000004000077882 */ /* 0x000fcc0000000000 */
        /* <DEDUP_REMOVED lines=31> */
[----:B------:R-:W-:Y:S01]  /*a0d0*/  UIADD3 UR6, UR10, 0x6, URZ ;  /* 0x000000060a067890 */ /* 0x000fe2000fffe03f */
[----:B------:R-:W-:-:S04]  /*a0e0*/  UMOV UR7, 0x40000040 ;  /* 0x4000004000077882 */ /* 0x000fc80000000000 */
        /* <DEDUP_REMOVED lines=33> */
[----:B------:R-:W-:Y:S02]  /*a300*/  UMOV UR6, UR19 ;  /* 0x0000001300067c82 */ /* 0x000fe40008000000 */
[----:B------:R-:W-:-:S03]  /*a310*/  IMAD.U32 R82, RZ, RZ, UR6 ;  /* 0x00000006ff527e24 */ /* 0x000fc6000f8e00ff */
        /* <DEDUP_REMOVED lines=28> */
[----:B------:R-:W-:-:S06]  /*a4e0*/  WARPGROUP.DEPBAR.LE gsb0, 0x0 ;  /* 0x00008000000079c5 */ /* 0x000fcc0000010000 */
[----:B------:R-:W1:Y:S01]  /*a4f0*/  MUFU.TANH R77, R77 ;  /* 0x0000004d004d7308 */ /* 0x000e620000002400 */
[----:B--2---:R-:W-:-:S07]  /*a500*/  FMNMX.FTZ R7, R74, R7, !PT ;  /* 0x000000074a077209 */ /* 0x004fce0007810000 */
[----:B------:R-:W2:Y:S01]  /*a510*/  MUFU.TANH R76, R76 ;  /* 0x0000004c004c7308 */ /* 0x000ea20000002400 */
[----:B0-----:R-:W-:-:S07]  /*a520*/  FMNMX.FTZ R8, R75, R8, !PT ;  /* 0x000000084b087209 */ /* 0x001fce0007810000 */
[----:B------:R-:W0:Y:S01]  /*a530*/  MUFU.TANH R78, R78 ;  /* 0x0000004e004e7308 */ /* 0x000e220000002400 */
[----:B-1----:R-:W-:Y:S02]  /*a540*/  FMNMX.FTZ R7, R77, R7, !PT ;  /* 0x000000074d077209 */ /* 0x002fe40007810000 */
[----:B--2---:R-:W-:-:S05]  /*a550*/  FMNMX.FTZ R8, R76, R8, !PT ;  /* 0x000000084c087209 */ /* 0x004fca0007810000 */
[----:B------:R-:W1:Y:S01]  /*a560*/  SHFL.BFLY PT, R80, R8, 0x2, 0x1f ;  /* 0x0c401f0008507f89 */ /* 0x000e6200000e0000 */
[----:B0-----:R-:W-:-:S05]  /*a570*/  FMNMX.FTZ R7, R78, R7, !PT ;  /* 0x000000074e077209 */ /* 0x001fca0007810000 */
[----:B------:R-:W0:Y:S01]  /*a580*/  SHFL.BFLY PT, R79, R7, 0x2, 0x1f ;  /* 0x0c401f00074f7f89 */ /* 0x000e2200000e0000 */
[----:B-1----:R-:W-:-:S05]  /*a590*/  FMNMX.FTZ R8, R8, R80, !PT ;  /* 0x0000005008087209 */ /* 0x002fca0007810000 */
[----:B------:R-:W1:Y:S01]  /*a5a0*/  SHFL.BFLY PT, R80, R8, 0x1, 0x1f ;  /* 0x0c201f0008507f89 */ /* 0x000e6200000e0000 */
[----:B0-----:R-:W-:-:S05]  /*a5b0*/  FMNMX.FTZ R7, R7, R79, !PT ;  /* 0x0000004f07077209 */ /* 0x001fca0007810000 */
[----:B------:R-:W0:Y:S01]  /*a5c0*/  SHFL.BFLY PT, R79, R7, 0x1, 0x1f ;  /* 0x0c201f00074f7f89 */ /* 0x000e2200000e0000 */
[----:B-1----:R-:W-:-:S05]  /*a5d0*/  FMNMX.FTZ R8, R8, R80, !PT ;  /* 0x0000005008087209 */ /* 0x002fca0007810000 */
[C---:B------:R-:W-:Y:S01]  /*a5e0*/  FADD.FTZ R5, -R8.reuse, R5 ;  /* 0x0000000508057221 */ /* 0x040fe20000010100 */
[----:B0-----:R-:W-:Y:S01]  /*a5f0*/  FMNMX.FTZ R7, R7, R79, !PT ;  /* 0x0000004f07077209 */ /* 0x001fe20007810000 */
        /* <DEDUP_REMOVED lines=39> */
[----:B------:R-:W0:Y:S02]  /*a870*/  MUFU.EX2 R80, R80 ;  /* 0x0000005000507308 */ /* 0x000e240000000800 */
        /* <DEDUP_REMOVED lines=35> */
[----:B------:R-:W-:-:S03]  /*aab0*/  FFMA.FTZ R74, R74, UR6, -R76 ;  /* 0x000000064a4a7c23 */ /* 0x000fc6000801084c */
        /* <DEDUP_REMOVED lines=83> */
[----:B-1----:R-:W-:-:S01]  /*aff0*/  FADD.FTZ R4, R58, R3 ;  /* 0x000000033a047221 */ /* 0x002fc20000010000 */
[--C-:B------:R-:W-:Y:S01]  /*b000*/  FFMA.FTZ R3, R77, UR6, -R76.reuse ;  /* 0x000000064d037c23 */ /* 0x100fe2000801084c */
[----:B------:R-:W-:-:S01]  /*b010*/  FFMA.FTZ R77, R78, UR6, -R76 ;  /* 0x000000064e4d7c23 */ /* 0x000fc2000801084c */
[----:B------:R-:W-:-:S04]  /*b020*/  IMAD.U32 R76, RZ, RZ, UR22 ;  /* 0x00000016ff4c7e24 */ /* 0x000fc8000f8e00ff */
        /* <DEDUP_REMOVED lines=12> */
[----:B------:R-:W-:-:S05]  /*b0f0*/  @!P1 VIADD R4, R76, 0x19c40 ;  /* 0x00019c404c049836 */ /* 0x000fca0000000000 */
[----:B------:R-:W-:Y:S01]  /*b100*/  @!P1 PRMT R4, RZ, 0x654, R4 ;  /* 0x00000654ff049816 */ /* 0x000fe20000000004 */
[----:B------:R-:W1:Y:S01]  /*b110*/  MUFU.EX2 R64, R64 ;  /* 0x0000004000407308 */ /* 0x000e620000000800 */
[----:B0-----:R-:W-:-:S02]  /*b120*/  FADD.FTZ R81, R63, R78 ;  /* 0x0000004e3f517221 */ /* 0x001fc40000010000 */
[----:B------:R0:W-:Y:S05]  /*b130*/  @!P1 SYNCS.ARRIVE.TRANS64.RED.A1T0 RZ, [R4+URZ], RZ ;  /* 0x000000ff04ff99a7 */ /* 0x0001ea000810043f */
[----:B------:R-:W3:Y:S01]  /*b140*/  MUFU.EX2 R69, R69 ;  /* 0x0000004500457308 */ /* 0x000ee20000000800 */
[----:B--2---:R-:W-:-:S07]  /*b150*/  FADD.FTZ R78, R66, R79 ;  /* 0x0000004f424e7221 */ /* 0x004fce0000010000 */
[----:B------:R-:W2:Y:S01]  /*b160*/  MUFU.EX2 R67, R67 ;  /* 0x0000004300437308 */ /* 0x000ea20000000800 */
[----:B-1----:R-:W-:-:S07]  /*b170*/  FADD.FTZ R82, R64, R81 ;  /* 0x0000005140527221 */ /* 0x002fce0000010000 */
[----:B------:R-:W0:Y:S01]  /*b180*/  MUFU.EX2 R70, R70 ;  /* 0x0000004600467308 */ /* 0x000e220000000800 */
[----:B---3--:R-:W-:-:S07]  /*b190*/  FADD.FTZ R79, R69, R78 ;  /* 0x0000004e454f7221 */ /* 0x008fce0000010000 */
[----:B------:R-:W1:Y:S01]  /*b1a0*/  MUFU.EX2 R68, R68 ;  /* 0x0000004400447308 */ /* 0x000e620000000800 */
[----:B--2---:R-:W-:-:S07]  /*b1b0*/  FADD.FTZ R81, R67, R82 ;  /* 0x0000005243517221 */ /* 0x004fce0000010000 */
[----:B------:R-:W-:Y:S01]  /*b1c0*/  MUFU.EX2 R73, R73 ;  /* 0x0000004900497308 */ /* 0x000fe20000000800 */
[----:B0-----:R-:W-:-:S07]  /*b1d0*/  FADD.FTZ R4, R70, R79 ;  /* 0x0000004f46047221 */ /* 0x001fce0000010000 */
[----:B------:R-:W0:Y:S01]  /*b1e0*/  MUFU.EX2 R71, R71 ;  /* 0x0000004700477308 */ /* 0x000e220000000800 */
[----:B-1----:R-:W-:-:S07]  /*b1f0*/  FADD.FTZ R78, R68, R81 ;  /* 0x00000051444e7221 */ /* 0x002fce0000010000 */
[----:B------:R-:W-:Y:S08]  /*b200*/  MUFU.EX2 R74, R74 ;  /* 0x0000004a004a7308 */ /* 0x000ff00000000800 */
[----:B------:R-:W1:Y:S01]  /*b210*/  MUFU.EX2 R72, R72 ;  /* 0x0000004800487308 */ /* 0x000e620000000800 */
[----:B0-----:R-:W-:-:S07]  /*b220*/  FADD.FTZ R79, R71, R78 ;  /* 0x0000004e474f7221 */ /* 0x001fce0000010000 */
[----:B------:R0:W2:Y:S08]  /*b230*/  MUFU.EX2 R76, R3 ;  /* 0x00000003004c7308 */ /* 0x0000b00000000800 */
[----:B------:R-:W3:Y:S01]  /*b240*/  MUFU.EX2 R75, R75 ;  /* 0x0000004b004b7308 */ /* 0x000ee20000000800 */
[----:B0-----:R-:W-:-:S01]  /*b250*/  FADD.FTZ R3, R73, R4 ;  /* 0x0000000449037221 */ /* 0x001fc20000010000 */
[----:B-1----:R-:W-:-:S03]  /*b260*/  FADD.FTZ R4, R72, R79 ;  /* 0x0000004f48047221 */ /* 0x002fc60000010000 */
[----:B------:R-:W-:-:S03]  /*b270*/  FADD.FTZ R3, R74, R3 ;  /* 0x000000034a037221 */ /* 0x000fc60000010000 */
[----:B------:R-:W0:Y:S01]  /*b280*/  MUFU.EX2 R77, R77 ;  /* 0x0000004d004d7308 */ /* 0x000e220000000800 */
[----:B--2---:R-:W-:-:S01]  /*b290*/  FADD.FTZ R78, R76, R3 ;  /* 0x000000034c4e7221 */ /* 0x004fc20000010000 */
[----:B---3--:R-:W-:-:S03]  /*b2a0*/  FADD.FTZ R4, R75, R4 ;  /* 0x000000044b047221 */ /* 0x008fc60000010000 */
[----:B0-----:R-:W-:Y:S01]  /*b2b0*/  FADD.FTZ R3, R77, R78 ;  /* 0x0000004e4d037221 */ /* 0x001fe20000010000 */
[----:B------:R-:W-:Y:S06]  /*b2c0*/  @!P0 BRA `(.L_x_926) ;  /* 0x0000000000048947 */ /* 0x000fec0003800000 */
[----:B------:R-:W-:Y:S01]  /*b2d0*/  BPT.TRAP 0x1 ;  /* 0x000000040000795c */ /* 0x000fe20000300000 */
.L_x_926:
        /* <DEDUP_REMOVED lines=14> */
[----:B------:R-:W-:Y:S01]  /*b3c0*/  SYNCS.ARRIVE.TRANS64.RED.A1T0 RZ, [UR7], RZ ;  /* 0x000000ffffff79a7 */ /* 0x000fe20008100407 */
        /* <DEDUP_REMOVED lines=75> */
.L_x_917:
        /* <DEDUP_REMOVED lines=8> */
[----:B------:R-:W-:-:S05]  /*b900*/  ULDC UR21, c[0x0][0x9e0] ;  /* 0x0002780000157ab9 */ /* 0x000fca0000000800 */
.L_x_946:
[----:B------:R-:W-:-:S04]  /*b910*/  UISETP.NE.AND UP1, UPT, UR20, 0x1, UPT ;  /* 0x000000011400788c */ /* 0x000fc8000bf25270 */
[----:B------:R-:W-:-:S04]  /*b920*/  USEL UR53, URZ, 0x1, UP1 ;  /* 0x000000013f357887 */ /* 0x000fc80008800000 */
[----:B------:R-:W-:Y:S01]  /*b930*/  ULOP3.LUT UR53, UR19, UR53, URZ, 0x3c, !UPT ;  /* 0x0000003513357292 */ /* 0x000fe2000f8e3c3f */
[----:B------:R-:W-:Y:S11]  /*b940*/  @!P0 BRA `(.L_x_929) ;  /* 0x0000000000048947 */ /* 0x000ff60003800000 */
[----:B------:R-:W-:Y:S01]  /*b950*/  BPT.TRAP 0x1 ;  /* 0x000000040000795c */ /* 0x000fe20000300000 */
.L_x_929:
        /* <DEDUP_REMOVED lines=9> */
.L_x_930:
[----:B-1----:R-:W-:Y:S05]  /*b9f0*/  @P2 BRA `(.L_x_931) ;  /* 0x0000000000082947 */ /* 0x002fea0003800000 */
[----:B------:R-:W1:Y:S02]  /*ba00*/  SYNCS.PHASECHK.TRANS64.TRYWAIT P2, [UR23+0x19c30], R7 ;  /* 0x019c3007ff0075a7 */ /* 0x000e640008040157 */
[----:B-1----:R-:W-:Y:S05]  /*ba10*/  @!P2 BRA `(.L_x_932) ;  /* 0x000000d4006ca947 */ /* 0x002fea0003800000 */
.L_x_931:
        /* <DEDUP_REMOVED lines=17> */
.L_x_933:
[----:B------:R-:W-:Y:S01]  /*bb30*/  ULEA UR11, UR20, UR46, 0x3 ;  /* 0x0000002e140b7291 */ /* 0x000fe2000f8e183f */
[----:B01----:R-:W-:-:S05]  /*bb40*/  IMAD.U32 R7, RZ, RZ, UR19 ;  /* 0x00000013ff077e24 */ /* 0x003fca000f8e00ff */
[----:B------:R-:W-:-:S04]  /*bb50*/  SHF.L.U32 R7, R7, 0x1f, RZ ;  /* 0x0000001f07077819 */ /* 0x000fc800000006ff */
[----:B------:R0:W1:Y:S01]  /*bb60*/  SYNCS.PHASECHK.TRANS64.TRYWAIT P2, [UR11+0x19c50], R7 ;  /* 0x019c5007ff0075a7 */ /* 0x000062000804014b */
[----:B------:R-:W-:Y:S05]  /*bb70*/  @!P0 BRA `(.L_x_934) ;  /* 0x0000000000048947 */ /* 0x000fea0003800000 */
[----:B------:R-:W-:Y:S01]  /*bb80*/  BPT.TRAP 0x1 ;  /* 0x000000040000795c */ /* 0x000fe20000300000 */
.L_x_934:
[----:B-1----:R-:W-:Y:S05]  /*bb90*/  @P2 BRA `(.L_x_935) ;  /* 0x0000000000082947 */ /* 0x002fea0003800000 */
[----:B------:R-:W1:Y:S02]  /*bba0*/  SYNCS.PHASECHK.TRANS64.TRYWAIT P2, [UR11+0x19c50], R7 ;  /* 0x019c5007ff0075a7 */ /* 0x000e64000804014b */
[----:B-1----:R-:W-:Y:S05]  /*bbb0*/  @!P2 BRA `(.L_x_936) ;  /* 0x000000d4001ca947 */ /* 0x002fea0003800000 */
.L_x_935:
        /* <DEDUP_REMOVED lines=11> */
[----:B------:R-:W-:Y:S01]  /*bc70*/  FMUL.FTZ R70, R0, R79 ;  /* 0x0000004f00467220 */ /* 0x000fe20000410000 */
[----:B------:R-:W-:Y:S01]  /*bc80*/  ULOP3.LUT UR6, UR6, 0x10000, URZ, 0xfc, !UPT ;  /* 0x0001000006067892 */ /* 0x000fe2000f8efc3f */
[----:B------:R-:W-:-:S02]  /*bc90*/  VIADD R79, R17, UR40 ;  /* 0x00000028114f7c36 */ /* 0x000fc40008000000 */
[C---:B------:R-:W-:Y:S01]  /*bca0*/  FMUL.FTZ R20, R0.reuse, R34 ;  /* 0x0000002200147220 */ /* 0x040fe20000410000 */
[C---:B-1----:R-:W-:Y:S01]  /*bcb0*/  FMUL.FTZ R8, R0.reuse, R25 ;  /* 0x0000001900087220 */ /* 0x042fe20000410000 */
[----:B------:R-:W-:Y:S01]  /*bcc0*/  UIMAD UR10, UR20, 0x300, UR6 ;  /* 0x00000300140a78a4 */ /* 0x000fe2000f8e0206 */
[C---:B------:R-:W-:Y:S01]  /*bcd0*/  FMUL.FTZ R25, R0.reuse, R36 ;  /* 0x0000002400197220 */ /* 0x040fe20000410000 */
[C---:B------:R-:W-:Y:S01]  /*bce0*/  FMUL.FTZ R36, R0.reuse, R46 ;  /* 0x0000002e00247220 */ /* 0x040fe20000410000 */
[C---:B0-----:R-:W-:Y:S01]  /*bcf0*/  FMUL.FTZ R7, R0.reuse, R24 ;  /* 0x0000001800077220 */ /* 0x041fe20000410000 */
[C---:B------:R-:W-:Y:S01]  /*bd00*/  FMUL.FTZ R46, R0.reuse, R55 ;  /* 0x00000037002e7220 */ /* 0x040fe20000410000 */
[C---:B------:R-:W-:Y:S01]  /*bd10*/  FMUL.FTZ R24, R0.reuse, R35 ;  /* 0x0000002300187220 */ /* 0x040fe20000410000 */
[C---:B------:R-:W-:Y:S01]  /*bd20*/  FMUL.FTZ R55, R0.reuse, R66 ;  /* 0x0000004200377220 */ /* 0x040fe20000410000 */
[----:B------:R-:W-:Y:S01]  /*bd30*/  UMOV UR6, UR10 ;  /* 0x0000000a00067c82 */ /* 0x000fe20008000000 */
[C---:B------:R-:W-:Y:S01]  /*bd40*/  FMUL.FTZ R66, R0.reuse, R73 ;  /* 0x0000004900427220 */ /* 0x040fe20000410000 */
[----:B------:R-:W-:Y:S01]  /*bd50*/  QGMMA.64x96x32.F32.E4M3.E4M3 R88, R148, gdesc[UR4], R88, gsb0 ;  /* 0x0160000494587df3 */ /* 0x000fe20008000858 */
[----:B------:R-:W-:Y:S01]  /*bd60*/  UIADD3 UR6, UR10, 0x2, URZ ;  /* 0x000000020a067890 */ /* 0x000fe2000fffe03f */
[----:B------:R-:W-:Y:S01]  /*bd70*/  IMAD.U32 R35, RZ, RZ, UR23 ;  /* 0x00000017ff237e24 */ /* 0x000fe2000f8e00ff */
[----:B------:R-:W-:Y:S01]  /*bd80*/  UMOV UR7, 0x40000040 ;  /* 0x4000004000077882 */ /* 0x000fe20000000000 */
        /* <DEDUP_REMOVED lines=102> */
[----:B------:R-:W-:-:S03]  /*c3f0*/  @UP0 ULDC UR6, c[0x0][0x450] ;  /* 0x0001140000060ab9 */ /* 0x000fc60000000800 */
[----:B------:R-:W0:Y:S01]  /*c400*/  MUFU.TANH R53, R53 ;  /* 0x0000003500357308 */ /* 0x000e220000002400 */
[----:B------:R-:W-:Y:S01]  /*c410*/  @P2 SHF.R.U32.HI R79, RZ, UR6, R34 ;  /* 0x00000006ff4f2c19 */ /* 0x000fe20008011622 */
[----:B------:R-:W-:Y:S02]  /*c420*/  @!P1 VIADD R34, R35, 0x19c40 ;  /* 0x00019c4023229836 */ /* 0x000fe40000000000 */
        /* <DEDUP_REMOVED lines=37> */
[----:B-1234-:R-:W-:Y:S05]  /*c680*/  @!P5 BRA `(.L_x_937) ;  /* 0x00000000005cd947 */ /* 0x01efea0003800000 */
        /* <DEDUP_REMOVED lines=13> */
.L_x_939:
[----:B------:R-:W-:-:S05]  /*c760*/  IMAD.U32 R86, RZ, RZ, UR22 ;  /* 0x00000016ff567e24 */ /* 0x000fca000f8e00ff */
[----:B------:R-:W-:-:S13]  /*c770*/  ISETP.NE.AND P2, PT, R86, 0x1, PT ;  /* 0x000000015600780c */ /* 0x000fda0003f45270 */
[----:B------:R-:W1:Y:S02]  /*c780*/  @P2 LDC.64 R34, c[0x0][0x9e8] ;  /* 0x00027a00ff222b82 */ /* 0x000e640000000a00 */
[----:B-1----:R-:W-:-:S05]  /*c790*/  @P2 IMAD.HI.U32 R34, R85, R34, RZ ;  /* 0x0000002255222227 */ /* 0x002fca00078e00ff */
[----:B------:R-:W-:-:S07]  /*c7a0*/  @P2 SHF.R.U32.HI R85, RZ, R35, R34 ;  /* 0x00000023ff552219 */ /* 0x000fce0000011622 */
.L_x_940:
[----:B------:R-:W-:Y:S05]  /*c7b0*/  BSYNC B0 ;  /* 0x0000000000007941 */ /* 0x000fea0003800000 */
.L_x_938:
[----:B------:R-:W-:-:S04]  /*c7c0*/  IMAD R85, R85, R86, -R77 ;  /* 0x0000005655557224 */ /* 0x000fc800078e0a4d */
[----:B------:R-:W-:-:S05]  /*c7d0*/  IMAD.IADD R85, R85, 0x1, -R16 ;  /* 0x0000000155557824 */ /* 0x000fca00078e0a10 */
[----:B------:R-:W-:Y:S02]  /*c7e0*/  VIMNMX R84, R84, R85, !PT ;  /* 0x0000005554547248 */ /* 0x000fe40007fe0100 */
[----:B------:R-:W-:-:S07]  /*c7f0*/  VIADDMNMX R83, R85, R86, R83, PT ;  /* 0x0000005655537246 */ /* 0x000fce0003800153 */
.L_x_937:
[----:B------:R-:W-:Y:S01]  /*c800*/  ISETP.GT.AND P2, PT, R2, -0x1, PT ;  /* 0xffffffff0200780c */ /* 0x000fe20003f44270 */
[----:B------:R-:W1:Y:S03]  /*c810*/  SHFL.IDX PT, R79, R79, 0x1, 0x1c1f ;  /* 0x003c1f004f4f7f89 */ /* 0x000e6600000e0000 */
[C---:B------:R-:W-:Y:S02]  /*c820*/  ISETP.GT.AND P4, PT, R84.reuse, RZ, P2 ;  /* 0x000000ff5400720c */ /* 0x040fe40001784270 */
[----:B------:R-:W-:Y:S02]  /*c830*/  ISETP.GT.AND P6, PT, R84, 0x1, P2 ;  /* 0x000000015400780c */ /* 0x000fe400017c4270 */
[C---:B------:R-:W-:Y:S02]  /*c840*/  ISETP.LT.OR P4, PT, R83.reuse, 0x1, P4 ;  /* 0x000000015300780c */ /* 0x040fe40002781670 */
[----:B------:R-:W-:-:S02]  /*c850*/  ISETP.LT.OR P6, PT, R83, 0x2, P6 ;  /* 0x000000025300780c */ /* 0x000fc400037c1670 */
[----:B0-----:R-:W-:Y:S02]  /*c860*/  FSEL R7, R7, -INF , !P4 ;  /* 0xff80000007077808 */ /* 0x001fe40006000000 */
[----:B------:R-:W-:Y:S02]  /*c870*/  FSEL R85, R8, -INF , !P6 ;  /* 0xff80000008557808 */ /* 0x000fe40007000000 */
[C---:B------:R-:W-:Y:S02]  /*c880*/  ISETP.GT.AND P3, PT, R84.reuse, 0x8, P2 ;  /* 0x000000085400780c */ /* 0x040fe40001764270 */
[C---:B------:R-:W-:Y:S02]  /*c890*/  ISETP.GT.AND P4, PT, R84.reuse, 0x9, P2 ;  /* 0x000000095400780c */ /* 0x040fe40001784270 */
[----:B------:R-:W-:Y:S02]  /*c8a0*/  ISETP.GT.AND P6, PT, R84, 0x10, P2 ;  /* 0x000000105400780c */ /* 0x000fe400017c4270 */
[----:B------:R-:W-:-:S02]  /*c8b0*/  ISETP.LT.OR P3, PT, R83, 0x9, P3 ;  /* 0x000000095300780c */ /* 0x000fc40001f61670 */
[----:B------:R-:W-:Y:S01]  /*c8c0*/  ISETP.LT.OR P4, PT, R83, 0xa, P4 ;  /* 0x0000000a5300780c */ /* 0x000fe20002781670 */
[--C-:B-1----:R-:W-:Y:S01]  /*c8d0*/  IMAD.IADD R81, R81, 0x1, R79.reuse ;  /* 0x0000000151517824 */ /* 0x102fe200078e024f */
        /* <DEDUP_REMOVED lines=100> */
.L_x_943:
[----:B------:R-:W-:-:S05]  /*cf20*/  IMAD.U32 R8, RZ, RZ, UR22 ;  /* 0x00000016ff087e24 */ /* 0x000fca000f8e00ff */
[----:B------:R-:W-:-:S13]  /*cf30*/  ISETP.NE.AND P3, PT, R8, 0x1, PT ;  /* 0x000000010800780c */ /* 0x000fda0003f65270 */
[----:B------:R-:W0:Y:S02]  /*cf40*/  @P3 LDC.64 R34, c[0x0][0x9e8] ;  /* 0x00027a00ff223b82 */ /* 0x000e240000000a00 */
[----:B0-----:R-:W-:-:S05]  /*cf50*/  @P3 IMAD.HI.U32 R34, R79, R34, RZ ;  /* 0x000000224f223227 */ /* 0x001fca00078e00ff */
[----:B------:R-:W-:-:S07]  /*cf60*/  @P3 SHF.R.U32.HI R79, RZ, R35, R34 ;  /* 0x00000023ff4f3219 */ /* 0x000fce0000011622 */
.L_x_944:
[----:B------:R-:W-:Y:S05]  /*cf70*/  BSYNC B0 ;  /* 0x0000000000007941 */ /* 0x000fea0003800000 */
.L_x_942:
[----:B------:R-:W-:-:S04]  /*cf80*/  IMAD R77, R79, R8, -R77 ;  /* 0x000000084f4d7224 */ /* 0x000fc800078e0a4d */
[----:B------:R-:W-:-:S05]  /*cf90*/  IMAD.IADD R77, R77, 0x1, -R16 ;  /* 0x000000014d4d7824 */ /* 0x000fca00078e0a10 */
[----:B------:R-:W-:Y:S02]  /*cfa0*/  VIADDMNMX R81, R77, R8, R81, PT ;  /* 0x000000084d517246 */ /* 0x000fe40003800151 */
[----:B------:R-:W-:-:S07]  /*cfb0*/  VIMNMX R82, R82, R77, !PT ;  /* 0x0000004d52527248 */ /* 0x000fce0007fe0100 */
.L_x_941:
        /* <DEDUP_REMOVED lines=56> */
[C---:B------:R-:W-:Y:S02]  /*d340*/  ISETP.GT.AND P3, PT, R82.reuse, RZ, P2 ;  /* 0x000000ff5200720c */ /* 0x040fe40001764270 */
[----:B------:R-:W-:Y:S02]  /*d350*/  FMNMX.FTZ R8, R73, R8, !PT ;  /* 0x0000000849087209 */ /* 0x000fe40007810000 */
[----:B------:R-:W-:Y:S02]  /*d360*/  ISETP.LT.OR P3, PT, R81, 0x1, P3 ;  /* 0x000000015100780c */ /* 0x000fe40001f61670 */
[----:B------:R-:W-:Y:S02]  /*d370*/  FMNMX.FTZ R35, R75, R8, !PT ;  /* 0x000000084b237209 */ /* 0x000fe40007810000 */
[----:B------:R-:W-:-:S02]  /*d380*/  ISETP.GT.AND P4, PT, R82, 0x8, P2 ;  /* 0x000000085200780c */ /* 0x000fc40001784270 */
[----:B------:R-:W-:Y:S02]  /*d390*/  FMNMX.FTZ R35, R78, R35, !PT ;  /* 0x000000234e237209 */ /* 0x000fe40007810000 */
[----:B------:R-:W-:Y:S02]  /*d3a0*/  FSEL R84, R9, -INF , !P3 ;  /* 0xff80000009547808 */ /* 0x000fe40005800000 */
[----:B------:R-:W-:Y:S02]  /*d3b0*/  FMNMX.FTZ R35, R80, R35, !PT ;  /* 0x0000002350237209 */ /* 0x000fe40007810000 */
[----:B------:R-:W-:Y:S02]  /*d3c0*/  ISETP.LT.OR P4, PT, R81, 0x9, P4 ;  /* 0x000000095100780c */ /* 0x000fe40002781670 */
[----:B------:R-:W-:Y:S01]  /*d3d0*/  ISETP.GT.AND P3, PT, R82, 0x78, P2 ;  /* 0x000000785200780c */ /* 0x000fe20001764270 */
[----:B------:R-:W0:Y:S01]  /*d3e0*/  SHFL.BFLY PT, R8, R35, 0x2, 0x1f ;  /* 0x0c401f0023087f89 */ /* 0x000e2200000e0000 */
[----:B------:R-:W-:-:S02]  /*d3f0*/  FSEL R12, R12, -INF , !P4 ;  /* 0xff8000000c0c7808 */ /* 0x000fc40006000000 */
[----:B------:R-:W-:Y:S02]  /*d400*/  ISETP.GT.AND P4, PT, R82, 0x11, P2 ;  /* 0x000000115200780c */ /* 0x000fe40001784270 */
[C---:B------:R-:W-:Y:S02]  /*d410*/  ISETP.LT.OR P3, PT, R81.reuse, 0x79, P3 ;  /* 0x000000795100780c */ /* 0x040fe40001f61670 */
[----:B------:R-:W-:-:S04]  /*d420*/  ISETP.LT.OR P4, PT, R81, 0x12, P4 ;  /* 0x000000125100780c */ /* 0x000fc80002781670 */
[----:B------:R-:W-:Y:S02]  /*d430*/  FSEL R24, R24, -INF , !P4 ;  /* 0xff80000018187808 */ /* 0x000fe40006000000 */
[----:B------:R-:W-:-:S04]  /*d440*/  ISETP.GT.AND P4, PT, R82, 0x20, P2 ;  /* 0x000000205200780c */ /* 0x000fc80001784270 */
[----:B------:R-:W-:-:S04]  /*d450*/  ISETP.LT.OR P4, PT, R81, 0x21, P4 ;  /* 0x000000215100780c */ /* 0x000fc80002781670 */
[----:B------:R-:W-:Y:S02]  /*d460*/  FSEL R30, R30, -INF , !P4 ;  /* 0xff8000001e1e7808 */ /* 0x000fe40006000000 */
[----:B------:R-:W-:Y:S02]  /*d470*/  ISETP.GT.AND P4, PT, R82, 0x29, P2 ;  /* 0x000000295200780c */ /* 0x000fe40001784270 */
[----:B0-----:R-:W-:Y:S02]  /*d480*/  FMNMX.FTZ R34, R35, R8, !PT ;  /* 0x0000000823227209 */ /* 0x001fe40007810000 */
[----:B------:R-:W-:-:S03]  /*d490*/  ISETP.LT.OR P4, PT, R81, 0x2a, P4 ;  /* 0x0000002a5100780c */ /* 0x000fc60002781670 */
[----:B------:R-:W0:Y:S01]  /*d4a0*/  SHFL.BFLY PT, R77, R34, 0x1, 0x1f ;  /* 0x0c201f00224d7f89 */ /* 0x000e2200000e0000 */
[----:B------:R-:W-:Y:S02]  /*d4b0*/  FSEL R38, R38, -INF , !P4 ;  /* 0xff80000026267808 */ /* 0x000fe40006000000 */
[----:B------:R-:W-:-:S04]  /*d4c0*/  ISETP.GT.AND P4, PT, R82, 0x38, P2 ;  /* 0x000000385200780c */ /* 0x000fc80001784270 */
[----:B------:R-:W-:-:S04]  /*d4d0*/  ISETP.LT.OR P4, PT, R81, 0x39, P4 ;  /* 0x000000395100780c */ /* 0x000fc80002781670 */
[----:B------:R-:W-:Y:S02]  /*d4e0*/  FSEL R44, R44, -INF , !P4 ;  /* 0xff8000002c2c7808 */ /* 0x000fe40006000000 */
[----:B------:R-:W-:-:S04]  /*d4f0*/  ISETP.GT.AND P4, PT, R82, 0x41, P2 ;  /* 0x000000415200780c */ /* 0x000fc80001784270 */
[----:B------:R-:W-:-:S04]  /*d500*/  ISETP.LT.OR P4, PT, R81, 0x42, P4 ;  /* 0x000000425100780c */ /* 0x000fc80002781670 */
[----:B------:R-:W-:Y:S02]  /*d510*/  FSEL R50, R50, -INF , !P4 ;  /* 0xff80000032327808 */ /* 0x000fe40006000000 */
[----:B------:R-:W-:Y:S02]  /*d520*/  ISETP.GT.AND P4, PT, R82, 0x50, P2 ;  /* 0x000000505200780c */ /* 0x000fe40001784270 */
[----:B0-----:R-:W-:Y:S02]  /*d530*/  FMNMX.FTZ R8, R34, R77, !PT ;  /* 0x0000004d22087209 */ /* 0x001fe40007810000 */
[----:B------:R-:W-:Y:S02]  /*d540*/  ISETP.LT.OR P4, PT, R81, 0x51, P4 ;  /* 0x000000515100780c */ /* 0x000fe40002781670 */
[----:B------:R-:W-:Y:S02]  /*d550*/  FSETP.NEU.FTZ.AND P6, PT, R8, -INF , PT ;  /* 0xff8000000800780b */ /* 0x000fe40003fdd000 */
[----:B------:R-:W-:-:S02]  /*d560*/  FSEL R55, R55, -INF , !P4 ;  /* 0xff80000037377808 */ /* 0x000fc40006000000 */
[----:B------:R-:W-:Y:S02]  /*d570*/  FSEL R77, R8, RZ, P6 ;  /* 0x000000ff084d7208 */ /* 0x000fe40003000000 */
[----:B------:R-:W-:-:S03]  /*d580*/  ISETP.GT.AND P4, PT, R82, 0x59, P2 ;  /* 0x000000595200780c */ /* 0x000fc60001784270 */
[----:B------:R-:W-:Y:S01]  /*d590*/  FADD.FTZ R6, -R77, R6 ;  /* 0x000000064d067221 */ /* 0x000fe20000010100 */
[----:B------:R-:W-:Y:S01]  /*d5a0*/  IMAD.U32 R77, RZ, RZ, UR6 ;  /* 0x00000006ff4d7e24 */ /* 0x000fe2000f8e00ff */
[----:B------:R-:W-:Y:S02]  /*d5b0*/  ISETP.LT.OR P4, PT, R81, 0x5a, P4 ;  /* 0x0000005a5100780c */ /* 0x000fe40002781670 */
[----:B------:R-:W-:Y:S01]  /*d5c0*/  FMUL.FTZ R6, R6, UR6 ;  /* 0x0000000606067c20 */ /* 0x000fe20008410000 */
[----:B------:R-:W-:-:S05]  /*d5d0*/  FFMA.FTZ R77, R8, R77, -8 ;  /* 0xc1000000084d7423 */ /* 0x000fca000001004d */
[----:B------:R-:W-:Y:S01]  /*d5e0*/  FSEL R34, R77, RZ, P6 ;  /* 0x000000ff4d227208 */ /* 0x000fe20003000000 */
[----:B------:R-:W-:Y:S01]  /*d5f0*/  MUFU.EX2 R6, R6 ;  /* 0x0000000600067308 */ /* 0x000fe20000000800 */
[----:B------:R-:W-:Y:S02]  /*d600*/  ISETP.GT.AND P6, PT, R82, 0x9, P2 ;  /* 0x000000095200780c */ /* 0x000fe400017c4270 */
[----:B------:R-:W-:Y:S01]  /*d610*/  FSEL R77, R60, -INF , !P4 ;  /* 0xff8000003c4d7808 */ /* 0x000fe20006000000 */
[----:B------:R-:W-:-:S01]  /*d620*/  FFMA.FTZ R35, R7, UR6, -R34 ;  /* 0x0000000607237c23 */ /* 0x000fc20008010822 */
[----:B------:R-:W-:Y:S01]  /*d630*/  ISETP.LT.OR P6, PT, R81, 0xa, P6 ;  /* 0x0000000a5100780c */ /* 0x000fe200037c1670 */
[----:B------:R-:W-:-:S01]  /*d640*/  FFMA.FTZ R7, R13, UR6, -R34 ;  /* 0x000000060d077c23 */ /* 0x000fc20008010822 */
[----:B------:R-:W-:Y:S01]  /*d650*/  ISETP.GT.AND P4, PT, R82, 0x68, P2 ;  /* 0x000000685200780c */ /* 0x000fe20001784270 */
[----:B------:R-:W-:-:S01]  /*d660*/  FFMA.FTZ R138, R41, UR6, -R34 ;  /* 0x00000006298a7c23 */ /* 0x000fc20008010822 */
[----:B------:R-:W-:Y:S01]  /*d670*/  FSEL R14, R14, -INF , !P6 ;  /* 0xff8000000e0e7808 */ /* 0x000fe20007000000 */
[----:B------:R-:W-:-:S01]  /*d680*/  FFMA.FTZ R41, R57, UR6, -R34 ;  /* 0x0000000639297c23 */ /* 0x000fc20008010822 */
[----:B------:R-:W-:Y:S01]  /*d690*/  ISETP.GT.AND P6, PT, R82, 0x18, P2 ;  /* 0x000000185200780c */ /* 0x000fe200017c4270 */
[----:B------:R-:W-:-:S01]  /*d6a0*/  FFMA.FTZ R53, R53, UR6, -R34 ;  /* 0x0000000635357c23 */ /* 0x000fc20008010822 */
[----:B------:R-:W-:Y:S01]  /*d6b0*/  ISETP.LT.OR P4, PT, R81, 0x69, P4 ;  /* 0x000000695100780c */ /* 0x000fe20002781670 */
[----:B------:R-:W-:-:S01]  /*d6c0*/  FFMA.FTZ R57, R78, UR6, -R34 ;  /* 0x000000064e397c23 */ /* 0x000fc20008010822 */
[----:B------:R-:W-:Y:S01]  /*d6d0*/  ISETP.LT.OR P6, PT, R81, 0x19, P6 ;  /* 0x000000195100780c */ /* 0x000fe200037c1670 */
[----:B------:R-:W-:Y:S01]  /*d6e0*/  IMAD.U32 R78, RZ, RZ, UR6 ;  /* 0x00000006ff4e7e24 */ /* 0x000fe2000f8e00ff */
[----:B------:R-:W-:Y:S01]  /*d6f0*/  FSEL R68, R68, -INF , !P4 ;  /* 0xff80000044447808 */ /* 0x000fe20006000000 */
[----:B------:R-:W-:-:S01]  /*d700*/  FFMA.FTZ R9, R15, UR6, -R34 ;  /* 0x000000060f097c23 */ /* 0x000fc20008010822 */
[----:B------:R-:W-:Y:S01]  /*d710*/  FSEL R27, R27, -INF , !P6 ;  /* 0xff8000001b1b7808 */ /* 0x000fe20007000000 */
[----:B------:R-:W-:-:S01]  /*d720*/  FFMA.FTZ R15, R25, UR6, -R34 ;  /* 0x00000006190f7c23 */ /* 0x000fc20008010822 */
[----:B------:R-:W-:Y:S01]  /*d730*/  ISETP.GT.AND P6, PT, R82, 0x21, P2 ;  /* 0x000000215200780c */ /* 0x000fe200017c4270 */
[----:B------:R-:W-:-:S01]  /*d740*/  FFMA.FTZ R25, R33, UR6, -R34 ;  /* 0x0000000621197c23 */ /* 0x000fc20008010822 */
[----:B------:R-:W-:Y:S01]  /*d750*/  ISETP.GT.AND P4, PT, R82, 0x70, P2 ;  /* 0x000000705200780c */ /* 0x000fe20001784270 */
[----:B------:R-:W-:-:S01]  /*d760*/  FFMA.FTZ R33, R47, UR6, -R34 ;  /* 0x000000062f217c23 */ /* 0x000fc20008010822 */
[----:B------:R-:W-:Y:S01]  /*d770*/  ISETP.LT.OR P6, PT, R81, 0x22, P6 ;  /* 0x000000225100780c */ /* 0x000fe200037c1670 */
[----:B------:R-:W-:-:S01]  /*d780*/  FFMA.FTZ R47, R67, UR6, -R34 ;  /* 0x00000006432f7c23 */ /* 0x000fc20008010822 */
[----:B------:R-:W-:Y:S01]  /*d790*/  ISETP.LT.OR P4, PT, R81, 0x71, P4 ;  /* 0x000000715100780c */ /* 0x000fe20002781670 */
[----:B------:R-:W-:-:S01]  /*d7a0*/  FFMA.FTZ R45, R45, UR6, -R34 ;  /* 0x000000062d2d7c23 */ /* 0x000fc20008010822 */
[----:B------:R-:W-:Y:S01]  /*d7b0*/  FSEL R32, R32, -INF , !P6 ;  /* 0xff80000020207808 */ /* 0x000fe20007000000 */
[----:B------:R-:W-:-:S01]  /*d7c0*/  FFMA.FTZ R49, R49, UR6, -R34 ;  /* 0x0000000631317c23 */ /* 0x000fc20008010822 */
[----:B------:R-:W-:Y:S01]  /*d7d0*/  ISETP.GT.AND P6, PT, R82, 0x30, P2 ;  /* 0x000000305200780c */ /* 0x000fe200017c4270 */
[----:B------:R-:W-:-:S01]  /*d7e0*/  FFMA.FTZ R136, R37, UR6, -R34 ;  /* 0x0000000625887c23 */ /* 0x000fc20008010822 */
[----:B------:R-:W-:Y:S01]  /*d7f0*/  FSEL R71, R71, -INF , !P4 ;  /* 0xff80000047477808 */ /* 0x000fe20006000000 */
[----:B------:R-:W-:-:S01]  /*d800*/  FFMA.FTZ R37, R51, UR6, -R34 ;  /* 0x0000000633257c23 */ /* 0x000fc20008010822 */
[----:B------:R-:W-:Y:S01]  /*d810*/  ISETP.LT.OR P6, PT, R81, 0x31, P6 ;  /* 0x000000315100780c */ /* 0x000fe200037c1670 */
[----:B------:R-:W-:-:S01]  /*d820*/  FFMA.FTZ R85, R85, UR6, -R34 ;  /* 0x0000000655557c23 */ /* 0x000fc20008010822 */
[--C-:B------:R-:W-:Y:S01]  /*d830*/  FFMA.FTZ R11, R11, UR6, -R34.reuse ;  /* 0x000000060b0b7c23 */ /* 0x100fe20008010822 */
[----:B------:R-:W-:-:S01]  /*d840*/  FFMA.FTZ R26, R26, UR6, -R34 ;  /* 0x000000061a1a7c23 */ /* 0x000fc20008010822 */
[----:B------:R-:W-:Y:S01]  /*d850*/  FSEL R40, R40, -INF , !P6 ;  /* 0xff80000028287808 */ /* 0x000fe20007000000 */
[----:B------:R-:W-:-:S01]  /*d860*/  FFMA.FTZ R58, R58, UR6, -R34 ;  /* 0x000000063a3a7c23 */ /* 0x000fc20008010822 */
[----:B------:R-:W-:Y:S01]  /*d870*/  ISETP.GT.AND P6, PT, R82, 0x39, P2 ;  /* 0x000000395200780c */ /* 0x000fe200017c4270 */
[----:B------:R-:W-:-:S01]  /*d880*/  FFMA.FTZ R62, R62, UR6, -R34 ;  /* 0x000000063e3e7c23 */ /* 0x000fc20008010822 */
[--C-:B------:R-:W-:Y:S01]  /*d890*/  FFMA.FTZ R66, R66, UR6, -R34.reuse ;  /* 0x0000000642427c23 */ /* 0x100fe20008010822 */
[----:B------:R-:W-:-:S01]  /*d8a0*/  FFMA.FTZ R146, R69, UR6, -R34 ;  /* 0x0000000645927c23 */ /* 0x000fc20008010822 */
[----:B------:R-:W-:Y:S01]  /*d8b0*/  ISETP.LT.OR P6, PT, R81, 0x3a, P6 ;  /* 0x0000003a5100780c */ /* 0x000fe200037c1670 */
[----:B------:R-:W-:-:S01]  /*d8c0*/  FFMA.FTZ R148, R75, UR6, -R34 ;  /* 0x000000064b947c23 */ /* 0x000fc20008010822 */
[----:B------:R-:W-:Y:S01]  /*d8d0*/  FFMA.FTZ R51, R80, UR6, -R34 ;  /* 0x0000000650337c23 */ /* 0x000fe20008010822 */
        /* <DEDUP_REMOVED lines=10> */
[----:B------:R-:W-:Y:S01]  /*d980*/  ISETP.GT.AND P6, PT, R82, 0x60, P2 ;  /* 0x000000605200780c */ /* 0x000fe200017c4270 */
[----:B------:R-:W-:Y:S03]  /*d990*/  MUFU.EX2 R9, R9 ;  /* 0x0000000900097308 */ /* 0x000fe60000000800 */
[----:B------:R-:W-:-:S04]  /*d9a0*/  ISETP.LT.OR P6, PT, R81, 0x61, P6 ;  /* 0x000000615100780c */ /* 0x000fc800037c1670 */
[----:B------:R-:W-:Y:S01]  /*d9b0*/  FSEL R63, R63, -INF , !P6 ;  /* 0xff8000003f3f7808 */ /* 0x000fe20007000000 */
[----:B------:R-:W-:Y:S01]  /*d9c0*/  MUFU.EX2 R15, R15 ;  /* 0x0000000f000f7308 */ /* 0x000fe20000000800 */
[----:B------:R-:W-:-:S04]  /*d9d0*/  ISETP.GT.AND P6, PT, R82, 0x69, P2 ;  /* 0x000000695200780c */ /* 0x000fc800017c4270 */
[----:B------:R-:W-:-:S03]  /*d9e0*/  ISETP.LT.OR P6, PT, R81, 0x6a, P6 ;  /* 0x0000006a5100780c */ /* 0x000fc600037c1670 */
[----:B------:R-:W-:Y:S01]  /*d9f0*/  MUFU.EX2 R26, R26 ;  /* 0x0000001a001a7308 */ /* 0x000fe20000000800 */
[----:B------:R-:W-:Y:S02]  /*da00*/  FSEL R13, R70, -INF , !P6 ;  /* 0xff800000460d7808 */ /* 0x000fe40007000000 */
[C---:B------:R-:W-:Y:S02]  /*da10*/  ISETP.GT.AND P6, PT, R82.reuse, 0x71, P2 ;  /* 0x000000715200780c */ /* 0x040fe400017c4270 */
[----:B------:R-:W-:Y:S01]  /*da20*/  ISETP.GT.AND P2, PT, R82, 0x79, P2 ;  /* 0x000000795200780c */ /* 0x000fe20001744270 */
[--C-:B------:R-:W-:Y:S01]  /*da30*/  FFMA.FTZ R82, R21, UR6, -R34.reuse ;  /* 0x0000000615527c23 */ /* 0x100fe20008010822 */
[----:B------:R-:W-:Y:S01]  /*da40*/  ISETP.LT.OR P6, PT, R81, 0x72, P6 ;  /* 0x000000725100780c */ /* 0x000fe200037c1670 */
[----:B------:R3:W-:Y:S01]  /*da50*/  MUFU.EX2 R70, R7 ;  /* 0x0000000700467308 */ /* 0x0007e20000000800 */
[----:B------:R-:W-:-:S01]  /*da60*/  FFMA.FTZ R21, R29, UR6, -R34 ;  /* 0x000000061d157c23 */ /* 0x000fc20008010822 */
[----:B------:R-:W-:Y:S01]  /*da70*/  FFMA.FTZ R29, R39, UR6, -R34 ;  /* 0x00000006271d7c23 */ /* 0x000fe20008010822 */
[----:B------:R-:W-:-:S02]  /*da80*/  FSEL R72, R72, -INF , !P6 ;  /* 0xff80000048487808 */ /* 0x000fc40007000000 */
[----:B------:R-:W-:Y:S01]  /*da90*/  ISETP.LT.OR P2, PT, R81, 0x7a, P2 ;  /* 0x0000007a5100780c */ /* 0x000fe20001741670 */
[----:B0-----:R-:W-:-:S01]  /*daa0*/  FFMA.FTZ R81, R6, R4, R35 ;  /* 0x0000000406517223 */ /* 0x001fc20000010023 */
[----:B------:R-:W-:Y:S01]  /*dab0*/  FSEL R39, R74, -INF , !P3 ;  /* 0xff8000004a277808 */ /* 0x000fe20005800000 */
[----:B------:R-:W-:Y:S01]  /*dac0*/  MUFU.EX2 R82, R82 ;  /* 0x0000005200527308 */ /* 0x000fe20000000800 */
[----:B---3--:R-:W-:Y:S02]  /*dad0*/  FMNMX.FTZ R7, R84, R5, !PT ;  /* 0x0000000554077209 */ /* 0x008fe40007810000 */
[----:B------:R-:W-:Y:S02]  /*dae0*/  FSEL R76, R76, -INF , !P2 ;  /* 0xff8000004c4c7808 */ /* 0x000fe40005000000 */
[----:B------:R-:W-:-:S03]  /*daf0*/  FMNMX.FTZ R7, R10, R7, !PT ;  /* 0x000000070a077209 */ /* 0x000fc60007810000 */
[----:B------:R-:W-:Y:S01]  /*db00*/  MUFU.EX2 R74, R53 ;  /* 0x00000035004a7308 */ /* 0x000fe20000000800 */
[----:B------:R-:W-:-:S04]  /*db10*/  FMNMX.FTZ R7, R12, R7, !PT ;  /* 0x000000070c077209 */ /* 0x000fc80007810000 */
[----:B------:R-:W-:-:S03]  /*db20*/  FMNMX.FTZ R7, R14, R7, !PT ;  /* 0x000000070e077209 */ /* 0x000fc60007810000 */
[----:B------:R-:W-:Y:S01]  /*db30*/  MUFU.EX2 R21, R21 ;  /* 0x0000001500157308 */ /* 0x000fe20000000800 */
[----:B------:R-:W-:-:S04]  /*db40*/  FMNMX.FTZ R7, R20, R7, !PT ;  /* 0x0000000714077209 */ /* 0x000fc80007810000 */
[----:B------:R-:W-:-:S03]  /*db50*/  FMNMX.FTZ R86, R24, R7, !PT ;  /* 0x0000000718567209 */ /* 0x000fc60007810000 */
[----:B------:R-:W-:Y:S01]  /*db60*/  MUFU.EX2 R25, R25 ;  /* 0x0000001900197308 */ /* 0x000fe20000000800 */
[----:B------:R-:W-:Y:S01]  /*db70*/  FMNMX.FTZ R7, R27, R86, !PT ;  /* 0x000000561b077209 */ /* 0x000fe20007810000 */
[--C-:B------:R-:W-:Y:S01]  /*db80*/  FFMA.FTZ R86, R31, UR6, -R34.reuse ;  /* 0x000000061f567c23 */ /* 0x100fe20008010822 */
[----:B------:R-:W-:-:S01]  /*db90*/  FFMA.FTZ R31, R43, UR6, -R34 ;  /* 0x000000062b1f7c23 */ /* 0x000fc20008010822 */
[----:B------:R-:W-:Y:S01]  /*dba0*/  FFMA.FTZ R43, R61, UR6, -R34 ;  /* 0x000000063d2b7c23 */ /* 0x000fe20008010822 */
        /* <DEDUP_REMOVED lines=22> */
[----:B------:R0:W-:Y:S01]  /*dd10*/  MUFU.EX2 R140, R45 ;  /* 0x0000002d008c7308 */ /* 0x0001e20000000800 */
[----:B------:R-:W-:-:S04]  /*dd20*/  FMNMX.FTZ R142, R59, R142, !PT ;  /* 0x0000008e3b8e7209 */ /* 0x000fc80007810000 */
[----:B------:R-:W-:-:S03]  /*dd30*/  FMNMX.FTZ R142, R77, R142, !PT ;  /* 0x0000008e4d8e7209 */ /* 0x000fc60007810000 */
[----:B------:R-:W-:Y:S01]  /*dd40*/  MUFU.EX2 R41, R41 ;  /* 0x0000002900297308 */ /* 0x000fe20000000800 */
[----:B------:R-:W-:Y:S01]  /*dd50*/  FMNMX.FTZ R7, R63, R142, !PT ;  /* 0x0000008e3f077209 */ /* 0x000fe20007810000 */
[----:B0-----:R-:W-:-:S03]  /*dd60*/  FFMA.FTZ R45, R65, UR6, -R34 ;  /* 0x00000006412d7c23 */ /* 0x001fc60008010822 */
        /* <DEDUP_REMOVED lines=18> */
[----:B------:R-:W-:Y:S08]  /*de90*/  MUFU.EX2 R47, R47 ;  /* 0x0000002f002f7308 */ /* 0x000ff00000000800 */
[----:B------:R-:W-:Y:S08]  /*dea0*/  MUFU.EX2 R146, R146 ;  /* 0x0000009200927308 */ /* 0x000ff00000000800 */
[----:B------:R-:W-:Y:S01]  /*deb0*/  MUFU.EX2 R49, R49 ;  /* 0x0000003100317308 */ /* 0x000fe20000000800 */
[----:B---3--:R-:W-:-:S07]  /*dec0*/  FMNMX.FTZ R7, R144, R7, !PT ;  /* 0x0000000790077209 */ /* 0x008fce0007810000 */
[----:B------:R-:W-:Y:S01]  /*ded0*/  MUFU.EX2 R148, R148 ;  /* 0x0000009400947308 */ /* 0x000fe20000000800 */
[C---:B------:R-:W-:Y:S01]  /*dee0*/  FSETP.NEU.FTZ.AND P2, PT, R7.reuse, -INF , PT ;  /* 0xff8000000700780b */ /* 0x040fe20003f5d000 */
[----:B------:R-:W-:-:S06]  /*def0*/  FFMA.FTZ R53, R7, R78, -8 ;  /* 0xc100000007357423 */ /* 0x000fcc000001004e */
[----:B------:R-:W-:Y:S01]  /*df00*/  MUFU.EX2 R51, R51 ;  /* 0x0000003300337308 */ /* 0x000fe20000000800 */
[----:B------:R-:W-:-:S05]  /*df10*/  FSEL R53, R53, RZ, P2 ;  /* 0x000000ff35357208 */ /* 0x000fca0001000000 */
[--C-:B------:R-:W-:Y:S01]  /*df20*/  FFMA.FTZ R67, R32, UR6, -R53.reuse ;  /* 0x0000000620437c23 */ /* 0x100fe20008010835 */
[----:B------:R-:W-:Y:S01]  /*df30*/  FSEL R32, R7, RZ, P2 ;  /* 0x000000ff07207208 */ /* 0x000fe20001000000 */
[--C-:B------:R-:W-:Y:S01]  /*df40*/  FFMA.FTZ R78, R84, UR6, -R53.reuse ;  /* 0x00000006544e7c23 */ /* 0x100fe20008010835 */
[----:B0-----:R-:W-:-:S01]  /*df50*/  FFMA.FTZ R57, R10, UR6, -R53 ;  /* 0x000000060a397c23 */ /* 0x001fc20008010835 */
[--C-:B------:R-:W-:Y:S01]  /*df60*/  FFMA.FTZ R10, R12, UR6, -R53.reuse ;  /* 0x000000060c0a7c23 */ /* 0x100fe20008010835 */
[----:B------:R-:W-:-:S01]  /*df70*/  FFMA.FTZ R61, R14, UR6, -R53 ;  /* 0x000000060e3d7c23 */ /* 0x000fc20008010835 */
[----:B------:R-:W-:Y:S01]  /*df80*/  FADD.FTZ R32, -R32, R5 ;  /* 0x0000000520207221 */ /* 0x000fe20000010100 */
[----:B------:R-:W-:-:S01]  /*df90*/  FFMA.FTZ R12, R20, UR6, -R53 ;  /* 0x00000006140c7c23 */ /* 0x000fc20008010835 */
[----:B------:R-:W-:Y:S01]  /*dfa0*/  MUFU.EX2 R78, R78 ;  /* 0x0000004e004e7308 */ /* 0x000fe20000000800 */
[----:B------:R-:W-:-:S01]  /*dfb0*/  FFMA.FTZ R65, R24, UR6, -R53 ;  /* 0x0000000618417c23 */ /* 0x000fc20008010835 */
[----:B------:R-:W-:Y:S01]  /*dfc0*/  FMUL.FTZ R32, R32, UR6 ;  /* 0x0000000620207c20 */ /* 0x000fe20008410000 */
[----:B------:R-:W-:-:S01]  /*dfd0*/  FFMA.FTZ R14, R27, UR6, -R53 ;  /* 0x000000061b0e7c23 */ /* 0x000fc20008010835 */
[--C-:B------:R-:W-:Y:S01]  /*dfe0*/  FFMA.FTZ R27, R28, UR6, -R53.reuse ;  /* 0x000000061c1b7c23 */ /* 0x100fe20008010835 */
[----:B------:R-:W-:-:S01]  /*dff0*/  FFMA.FTZ R20, R30, UR6, -R53 ;  /* 0x000000061e147c23 */ /* 0x000fc20008010835 */
[--C-:B------:R-:W-:Y:S01]  /*e000*/  FFMA.FTZ R24, R36, UR6, -R53.reuse ;  /* 0x0000000624187c23 */ /* 0x100fe20008010835 */
[----:B------:R-:W-:-:S01]  /*e010*/  FFMA.FTZ R69, R38, UR6, -R53 ;  /* 0x0000000626457c23 */ /* 0x000fc20008010835 */
[----:B------:R1:W0:Y:S01]  /*e020*/  MUFU.EX2 R75, R32 ;  /* 0x00000020004b7308 */ /* 0x0002220000000800 */
        /* <DEDUP_REMOVED lines=8> */
[----:B-1----:R-:W-:-:S01]  /*e0b0*/  FADD.FTZ R32, R60, R81 ;  /* 0x000000513c207221 */ /* 0x002fc20000010000 */
[--C-:B------:R-:W-:Y:S01]  /*e0c0*/  FFMA.FTZ R54, R54, UR6, -R53.reuse ;  /* 0x0000000636367c23 */ /* 0x100fe20008010835 */
[----:B------:R-:W-:-:S01]  /*e0d0*/  FFMA.FTZ R55, R55, UR6, -R53 ;  /* 0x0000000637377c23 */ /* 0x000fc20008010835 */
[----:B------:R-:W-:Y:S01]  /*e0e0*/  FFMA.FTZ R77, R77, UR6, -R53 ;  /* 0x000000064d4d7c23 */ /* 0x000fe20008010835 */
[----:B--2---:R-:W-:-:S01]  /*e0f0*/  FADD.FTZ R83, R11, R32 ;  /* 0x000000200b537221 */ /* 0x004fc20000010000 */
[--C-:B------:R-:W-:Y:S01]  /*e100*/  FFMA.FTZ R56, R56, UR6, -R53.reuse ;  /* 0x0000000638387c23 */ /* 0x100fe20008010835 */
[----:B------:R-:W-:-:S01]  /*e110*/  FFMA.FTZ R59, R59, UR6, -R53 ;  /* 0x000000063b3b7c23 */ /* 0x000fc20008010835 */
[----:B------:R-:W1:Y:S01]  /*e120*/  MUFU.EX2 R10, R10 ;  /* 0x0000000a000a7308 */ /* 0x000e620000000800 */
[----:B0-----:R-:W-:-:S01]  /*e130*/  FFMA.FTZ R4, R75, R3, R78 ;  /* 0x000000034b047223 */ /* 0x001fc2000001004e */
[----:B------:R-:W-:Y:S01]  /*e140*/  FADD.FTZ R32, R70, R83 ;  /* 0x0000005346207221 */ /* 0x000fe20000010000 */
[----:B------:R-:W-:-:S01]  /*e150*/  FFMA.FTZ R63, R63, UR6, -R53 ;  /* 0x000000063f3f7c23 */ /* 0x000fc20008010835 */
[--C-:B------:R-:W-:Y:S01]  /*e160*/  FFMA.FTZ R64, R64, UR6, -R53.reuse ;  /* 0x0000000640407c23 */ /* 0x100fe20008010835 */
[----:B------:R-:W-:-:S01]  /*e170*/  FFMA.FTZ R68, R68, UR6, -R53 ;  /* 0x0000000644447c23 */ /* 0x000fc20008010835 */
[----:B------:R-:W-:Y:S01]  /*e180*/  FADD.FTZ R83, R9, R32 ;  /* 0x0000002009537221 */ /* 0x000fe20000010000 */
[----:B------:R-:W-:-:S01]  /*e190*/  FFMA.FTZ R13, R13, UR6, -R53 ;  /* 0x000000060d0d7c23 */ /* 0x000fc20008010835 */
[----:B------:R-:W0:Y:S01]  /*e1a0*/  MUFU.EX2 R61, R61 ;  /* 0x0000003d003d7308 */ /* 0x000e220000000800 */
[----:B---3--:R-:W-:-:S01]  /*e1b0*/  FADD.FTZ R3, R57, R4 ;  /* 0x0000000439037221 */ /* 0x008fc20000010000 */
[----:B------:R-:W-:Y:S01]  /*e1c0*/  FADD.FTZ R32, R82, R83 ;  /* 0x0000005352207221 */ /* 0x000fe20000010000 */
[----:B------:R-:W-:-:S01]  /*e1d0*/  FFMA.FTZ R71, R71, UR6, -R53 ;  /* 0x0000000647477c23 */ /* 0x000fc20008010835 */
[--C-:B------:R-:W-:Y:S01]  /*e1e0*/  FFMA.FTZ R72, R72, UR6, -R53.reuse ;  /* 0x0000000648487c23 */ /* 0x100fe20008010835 */
[----:B------:R-:W-:-:S01]  /*e1f0*/  FFMA.FTZ R39, R39, UR6, -R53 ;  /* 0x0000000627277c23 */ /* 0x000fc20008010835 */
[----:B------:R-:W-:Y:S01]  /*e200*/  FADD.FTZ R83, R15, R32 ;  /* 0x000000200f537221 */ /* 0x000fe20000010000 */
[----:B------:R-:W-:-:S01]  /*e210*/  FFMA.FTZ R53, R76, UR6, -R53 ;  /* 0x000000064c357c23 */ /* 0x000fc20008010835 */
[----:B------:R-:W2:Y:S01]  /*e220*/  MUFU.EX2 R12, R12 ;  /* 0x0000000c000c7308 */ /* 0x000ea20000000800 */
[----:B-1----:R-:W-:-:S01]  /*e230*/  FADD.FTZ R4, R10, R3 ;  /* 0x000000030a047221 */ /* 0x002fc20000010000 */
[----:B------:R-:W-:-:S04]  /*e240*/  FADD.FTZ R32, R26, R83 ;  /* 0x000000531a207221 */ /* 0x000fc80000010000 */
[----:B------:R-:W-:Y:S02]  /*e250*/  FADD.FTZ R83, R21, R32 ;  /* 0x0000002015537221 */ /* 0x000fe40000010000 */
[----:B------:R-:W1:Y:S01]  /*e260*/  MUFU.EX2 R65, R65 ;  /* 0x0000004100417308 */ /* 0x000e620000000800 */
[----:B0-----:R-:W-:-:S01]  /*e270*/  FADD.FTZ R3, R61, R4 ;  /* 0x000000043d037221 */ /* 0x001fc20000010000 */
[----:B------:R-:W-:-:S04]  /*e280*/  FADD.FTZ R32, R86, R83 ;  /* 0x0000005356207221 */ /* 0x000fc80000010000 */
[----:B------:R-:W-:Y:S02]  /*e290*/  FADD.FTZ R83, R25, R32 ;  /* 0x0000002019537221 */ /* 0x000fe40000010000 */
[----:B------:R-:W0:Y:S01]  /*e2a0*/  MUFU.EX2 R14, R14 ;  /* 0x0000000e000e7308 */ /* 0x000e220000000800 */
[----:B--2---:R-:W-:-:S01]  /*e2b0*/  FADD.FTZ R4, R12, R3 ;  /* 0x000000030c047221 */ /* 0x004fc20000010000 */
[----:B------:R-:W-:-:S04]  /*e2c0*/  FADD.FTZ R36, R136, R83 ;  /* 0x0000005388247221 */ /* 0x000fc80000010000 */
[----:B------:R-:W-:Y:S02]  /*e2d0*/  FADD.FTZ R83, R29, R36 ;  /* 0x000000241d537221 */ /* 0x000fe40000010000 */
[----:B------:R-:W2:Y:S01]  /*e2e0*/  MUFU.EX2 R27, R27 ;  /* 0x0000001b001b7308 */ /* 0x000ea20000000800 */
[----:B-1----:R-:W-:-:S01]  /*e2f0*/  FADD.FTZ R3, R65, R4 ;  /* 0x0000000441037221 */ /* 0x002fc20000010000 */
[----:B------:R-:W-:-:S04]  /*e300*/  FADD.FTZ R36, R138, R83 ;  /* 0x000000538a247221 */ /* 0x000fc80000010000 */
[----:B------:R-:W-:Y:S02]  /*e310*/  FADD.FTZ R83, R31, R36 ;  /* 0x000000241f537221 */ /* 0x000fe40000010000 */
[----:B------:R-:W1:Y:S01]  /*e320*/  MUFU.EX2 R20, R20 ;  /* 0x0000001400147308 */ /* 0x000e620000000800 */
[----:B0-----:R-:W-:-:S01]  /*e330*/  FADD.FTZ R4, R14, R3 ;  /* 0x000000030e047221 */ /* 0x001fc20000010000 */
[----:B------:R-:W-:-:S06]  /*e340*/  FADD.FTZ R36, R140, R83 ;  /* 0x000000538c247221 */ /* 0x000fcc0000010000 */
        /* <DEDUP_REMOVED lines=27> */
[----:B------:R-:W-:-:S03]  /*e500*/  FADD.FTZ R36, R142, R77 ;  /* 0x0000004d8e247221 */ /* 0x000fc60000010000 */
[----:B------:R-:W1:Y:S01]  /*e510*/  MUFU.EX2 R56, R56 ;  /* 0x0000003800387308 */ /* 0x000e620000000800 */
[----:B------:R-:W-:-:S04]  /*e520*/  FADD.FTZ R77, R37, R36 ;  /* 0x00000024254d7221 */ /* 0x000fc80000010000 */
[----:B------:R-:W-:-:S03]  /*e530*/  FADD.FTZ R36, R74, R77 ;  /* 0x0000004d4a247221 */ /* 0x000fc60000010000 */
[----:B------:R-:W2:Y:S01]  /*e540*/  MUFU.EX2 R59, R59 ;  /* 0x0000003b003b7308 */ /* 0x000ea20000000800 */
[----:B------:R-:W-:-:S01]  /*e550*/  FADD.FTZ R3, R41, R36 ;  /* 0x0000002429037221 */ /* 0x000fc20000010000 */
[----:B0-----:R-:W-:-:S03]  /*e560*/  FADD.FTZ R77, R55, R4 ;  /* 0x00000004374d7221 */ /* 0x001fc60000010000 */
[----:B------:R-:W-:-:S03]  /*e570*/  FADD.FTZ R4, R58, R3 ;  /* 0x000000033a047221 */ /* 0x000fc60000010000 */
[----:B------:R-:W0:Y:S01]  /*e580*/  MUFU.EX2 R63, R63 ;  /* 0x0000003f003f7308 */ /* 0x000e220000000800 */
[----:B-1----:R-:W-:-:S01]  /*e590*/  FADD.FTZ R36, R56, R77 ;  /* 0x0000004d38247221 */ /* 0x002fc20000010000 */
[----:B------:R-:W-:-:S04]  /*e5a0*/  FADD.FTZ R3, R43, R4 ;  /* 0x000000042b037221 */ /* 0x000fc80000010000 */
[----:B------:R-:W-:Y:S02]  /*e5b0*/  FADD.FTZ R4, R62, R3 ;  /* 0x000000033e047221 */ /* 0x000fe40000010000 */
[----:B------:R-:W1:Y:S01]  /*e5c0*/  MUFU.EX2 R64, R64 ;  /* 0x0000004000407308 */ /* 0x000e620000000800 */
[----:B--2---:R-:W-:-:S01]  /*e5d0*/  FADD.FTZ R77, R59, R36 ;  /* 0x000000243b4d7221 */ /* 0x004fc20000010000 */
        /* <DEDUP_REMOVED lines=19> */
[----:B--2---:R-:W-:-:S04]  /*e710*/  FADD.FTZ R4, R72, R77 ;  /* 0x0000004d48047221 */ /* 0x004fc80000010000 */
[----:B0-----:R-:W-:Y:S01]  /*e720*/  FADD.FTZ R3, R39, R4 ;  /* 0x0000000427037221 */ /* 0x001fe20000010000 */
[----:B------:R-:W-:-:S03]  /*e730*/  FADD.FTZ R4, R51, R38 ;  /* 0x0000002633047221 */ /* 0x000fc60000010000 */
[----:B-1----:R-:W-:Y:S01]  /*e740*/  FADD.FTZ R3, R36, R3 ;  /* 0x0000000324037221 */ /* 0x002fe20000010000 */
[----:B------:R-:W-:Y:S06]  /*e750*/  @!P0 BRA `(.L_x_945) ;  /* 0x0000000000048947 */ /* 0x000fec0003800000 */
[----:B------:R-:W-:Y:S01]  /*e760*/  BPT.TRAP 0x1 ;  /* 0x000000040000795c */ /* 0x000fe20000300000 */
.L_x_945:
        /* <DEDUP_REMOVED lines=13> */
[----:B------:R-:W-:Y:S01]  /*e840*/  F2FP.SATFINITE.E4M3.F32.PACK_AB_MERGE_C R11, R60, R35, R11 ;  /* 0x000000233c0b723e */ /* 0x000fe2000480700b */
[----:B------:R-:W-:Y:S01]  /*e850*/  SYNCS.ARRIVE.TRANS64.RED.A1T0 RZ, [UR7], RZ ;  /* 0x000000ffffff79a7 */ /* 0x000fe20008100407 */
        /* <DEDUP_REMOVED lines=73> */
[----:B------:R-:W-:Y:S02]  /*ecf0*/  IMAD.MOV.U32 R6, RZ, RZ, R8 ;  /* 0x000000ffff067224 */ /* 0x000fe400078e0008 */
[----:B------:R-:W-:Y:S01]  /*ed00*/  IMAD.MOV.U32 R148, RZ, RZ, R11 ;  /* 0x000000ffff947224 */ /* 0x000fe200078e000b */
[----:B------:R-:W-:Y:S06]  /*ed10*/  @P2 BRA `(.L_x_946) ;  /* 0xffffffc800fc2947 */ /* 0x000fec000383ffff */
.L_x_928:
[----:B------:R-:W-:Y:S06]  /*ed20*/  BAR.ARV 0x8, 0x200 ;  /* 0x0208000000007b1d */ /* 0x000fec0000002000 */
[----:B------:R-:W-:Y:S05]  /*ed30*/  @!P0 BRA `(.L_x_947) ;  /* 0x0000000000048947 */ /* 0x000fea0003800000 */
[----:B------:R-:W-:Y:S01]  /*ed40*/  BPT.TRAP 0x1 ;  /* 0x000000040000795c */ /* 0x000fe20000300000 */
.L_x_947:
[----:B------:R-:W-:Y:S01]  /*ed50*/  ULEA UR14, UR52, UR46, 0x3 ;  /* 0x0000002e340e7291 */ /* 0x000fe2000f8e183f */
[----:B------:R-:W-:-:S05]  /*ed60*/  IMAD.U32 R0, RZ, RZ, UR53 ;  /* 0x00000035ff007e24 */ /* 0x000fca000f8e00ff */
[----:B------:R-:W-:-:S04]  /*ed70*/  SHF.L.U32 R0, R0, 0x1f, RZ ;  /* 0x0000001f00007819 */ /* 0x000fc800000006ff */
[----:B------:R0:W1:Y:S01]  /*ed80*/  SYNCS.PHASECHK.TRANS64.TRYWAIT P1, [UR14+0x19c50], R0 ;  /* 0x019c5000ff0075a7 */ /* 0x000062000802014e */
[----:B------:R-:W-:Y:S05]  /*ed90*/  @!P0 BRA `(.L_x_948) ;  /* 0x0000000000048947 */ /* 0x000fea0003800000 */
[----:B------:R-:W-:Y:S01]  /*eda0*/  BPT.TRAP 0x1 ;  /* 0x000000040000795c */ /* 0x000fe20000300000 */
.L_x_948:
[----:B-1----:R-:W-:Y:S05]  /*edb0*/  @P1 BRA `(.L_x_949) ;  /* 0x0000000000081947 */ /* 0x002fea0003800000 */
[----:B------:R-:W1:Y:S02]  /*edc0*/  SYNCS.PHASECHK.TRANS64.TRYWAIT P1, [UR14+0x19c50], R0 ;  /* 0x019c5000ff0075a7 */ /* 0x000e64000802014e */
[----:B-1----:R-:W-:Y:S05]  /*edd0*/  @!P1 BRA `(.L_x_950) ;  /* 0x000000a000ac9947 */ /* 0x002fea0003800000 */
.L_x_949:
[----:B------:R-:W-:Y:S01]  /*ede0*/  ULDC.64 UR4, c[0x0][0x9a0] ;  /* 0x0002680000047ab9 */ /* 0x000fe20000000a00 */
[----:B------:R-:W-:Y:S01]  /*edf0*/  UIADD3 UR46, UR46, 0x3000, URZ ;  /* 0x000030002e2e7890 */ /* 0x000fe2000fffe03f */
[----:B------:R-:W-:Y:S01]  /*ee00*/  WARPGROUP.ARRIVE ;  /* 0x00000000000079c5 */ /* 0x000fe20000000000 */
[----:B------:R-:W-:Y:S01]  /*ee10*/  UISETP.NE.U32.AND UP0, UPT, UR4, URZ, UPT ;  /* 0x0000003f0400728c */ /* 0x000fe2000bf05070 */
[----:B-1----:R-:W-:Y:S01]  /*ee20*/  IMAD.MOV.U32 R5, RZ, RZ, 0x3f800000 ;  /* 0x3f800000ff057424 */ /* 0x002fe200078e00ff */
[----:B------:R-:W-:Y:S02]  /*ee30*/  USHF.R.U32.HI UR46, URZ, 0x4, UR46 ;  /* 0x000000043f2e7899 */ /* 0x000fe4000801162e */
[----:B------:R-:W-:Y:S02]  /*ee40*/  UISETP.NE.AND.EX UP0, UPT, UR5, URZ, UPT, UP0 ;  /* 0x0000003f0500728c */ /* 0x000fe4000bf05300 */
[----:B------:R-:W-:-:S04]  /*ee50*/  ULOP3.LUT UR46, UR46, 0x3fff, URZ, 0xc0, !UPT ;  /* 0x00003fff2e2e7892 */ /* 0x000fc8000f8ec03f */
[----:B------:R-:W-:Y:S01]  /*ee60*/  ULOP3.LUT UR46, UR46, 0x10000, URZ, 0xfc, !UPT ;  /* 0x000100002e2e7892 */ /* 0x000fe2000f8efc3f */
[----:B------:R-:W-:-:S04]  /*ee70*/  PLOP3.LUT P1, PT, PT, PT, UP0, 0x80, 0x0 ;  /* 0x000000000000781c */ /* 0x000fc80003f2f008 */
[----:B------:R-:W-:Y:S01]  /*ee80*/  @UP0 USHF.R.S32.HI UR7, URZ, 0x1f, UR49 ;  /* 0x0000001f3f070899 */ /* 0x000fe20008011431 */
[----:B------:R-:W-:Y:S01]  /*ee90*/  @UP0 ULDC.64 UR10, c[0x0][0x9c8] ;  /* 0x00027200000a0ab9 */ /* 0x000fe20000000a00 */
[----:B------:R-:W-:Y:S02]  /*eea0*/  @UP0 ULDC.64 UR12, c[0x0][0x9d0] ;  /* 0x00027400000c0ab9 */ /* 0x000fe40000000a00 */
[----:B------:R-:W-:Y:S02]  /*eeb0*/  @UP0 UIMAD UR7, UR7, UR10, URZ ;  /* 0x0000000a070702a4 */ /* 0x000fe4000f8e023f */
[----:B------:R-:W-:Y:S02]  /*eec0*/  @UP0 UIMAD.WIDE.U32 UR8, UR49, UR10, URZ ;  /* 0x0000000a310802a5 */ /* 0x000fe4000f8e003f */
[----:B------:R-:W-:Y:S02]  /*eed0*/  @UP0 UIMAD UR10, UR49, UR11, UR7 ;  /* 0x0000000b310a02a4 */ /* 0x000fe4000f8e0207 */
[----:B------:R-:W-:-:S02]  /*eee0*/  UIMAD UR7, UR52, 0x300, UR46 ;  /* 0x00000300340778a4 */ /* 0x000fc4000f8e022e */
[----:B------:R-:W-:Y:S01]  /*eef0*/  @UP0 UIADD3 UR9, UR9, UR10, URZ ;  /* 0x0000000a09090290 */ /* 0x000fe2000fffe03f */
[----:B------:R-:W-:-:S03]  /*ef00*/  UMOV UR11, 0x40000040 ;  /* 0x40000040000b7882 */ /* 0x000fc60000000000 */
[----:B------:R-:W-:Y:S01]  /*ef10*/  @UP0 UIMAD.WIDE.U32 UR8, UR37, UR12, UR8 ;  /* 0x0000000c250802a5 */ /* 0x000fe2000f8e0008 */
[----:B------:R-:W-:-:S08]  /*ef20*/  UMOV UR10, UR7 ;  /* 0x00000007000a7c82 */ /* 0x000fd00008000000 */
[----:B------:R-:W-:Y:S01]  /*ef30*/  QGMMA.64x96x32.F32.E4M3.E4M3 R88, R148, gdesc[UR8], R88, gsb0 ;  /* 0x0160000894587df3 */ /* 0x000fe20008000858 */
[----:B------:R-:W-:Y:S02]  /*ef40*/  @UP0 UIMAD UR9, UR37, UR13, UR9 ;  /* 0x0000000d250902a4 */ /* 0x000fe4000f8e0209 */
[----:B------:R-:W-:-:S04]  /*ef50*/  @UP0 ULEA UR4, UP1, UR8, UR4, 0x2 ;  /* 0x0000000408040291 */ /* 0x000fc8000f82103f */
[----:B------:R-:W-:Y:S02]  /*ef60*/  @UP0 ULEA.HI.X UR5, UR8, UR5, UR9, 0x2, UP1 ;  /* 0x0000000508050291 */ /* 0x000fe400088f1409 */
[----:B------:R-:W-:-:S04]  /*ef70*/  IMAD.U32 R10, RZ, RZ, UR4 ;  /* 0x00000004ff0a7e24 */ /* 0x000fc8000f8e00ff */
[----:B------:R-:W-:-:S05]  /*ef80*/  IMAD.U32 R11, RZ, RZ, UR5 ;  /* 0x00000005ff0b7e24 */ /* 0x000fca000f8e00ff */
[----:B------:R1:W2:Y:S01]  /*ef90*/  @P1 LDG.E R5, desc[UR50][R10.64] ;  /* 0x000000320a051981 */ /* 0x0002a2000c1e1900 */
[----:B------:R-:W-:Y:S01]  /*efa0*/  UIADD3 UR10, UR7, 0x2, URZ ;  /* 0x00000002070a7890 */ /* 0x000fe2000fffe03f */
[----:B------:R-:W-:Y:S01]  /*efb0*/  UMOV UR11, 0x40000040 ;  /* 0x40000040000b7882 */ /* 0x000fe20000000000 */
[----:B------:R-:W-:Y:S02]  /*efc0*/  WARPGROUP.DEPBAR.LE gsb0, 0x0 ;  /* 0x00008000000079c5 */ /* 0x000fe40000010000 */
[----:B------:R-:W-:-:S06]  /*efd0*/  WARPGROUP.ARRIVE ;  /* 0x00000000000079c5 */ /* 0x000fcc0000000000 */
[----:B------:R-:W-:Y:S01]  /*efe0*/  QGMMA.64x96x32.F32.E4M3.E4M3 R88, R144, gdesc[UR8], R88, gsb0 ;  /* 0x0160000890587df3 */ /* 0x000fe20008000858 */
[----:B------:R-:W-:Y:S01]  /*eff0*/  UIADD3 UR10, UR7, 0x4, URZ ;  /* 0x00000004070a7890 */ /* 0x000fe2000fffe03f */
[----:B------:R-:W-:Y:S01]  /*f000*/  UMOV UR11, 0x40000040 ;  /* 0x40000040000b7882 */ /* 0x000fe20000000000 */
        /* <DEDUP_REMOVED lines=8> */
[----:B---3--:R-:W-:-:S01]  /*f090*/  FADD.FTZ R9, R9, R4 ;  /* 0x0000000409097221 */ /* 0x008fc20000010000 */
[----:B----4-:R-:W-:-:S04]  /*f0a0*/  FADD.FTZ R2, R2, R3 ;  /* 0x0000000302027221 */ /* 0x010fc80000010000 */
[----:B0-----:R-:W0:Y:S04]  /*f0b0*/  SHFL.BFLY PT, R0, R9, 0x1, 0x1f ;  /* 0x0c201f0009007f89 */ /* 0x001e2800000e0000 */
[----:B-1----:R-:W1:Y:S01]  /*f0c0*/  SHFL.BFLY PT, R11, R2, 0x1, 0x1f ;  /* 0x0c201f00020b7f89 */ /* 0x002e6200000e0000 */
[----:B------:R-:W-:Y:S02]  /*f0d0*/  IMAD.MOV.U32 R4, RZ, RZ, RZ ;  /* 0x000000ffff047224 */ /* 0x000fe400078e00ff */
[----:B0-----:R-:W-:Y:S01]  /*f0e0*/  FADD.FTZ R12, R9, R0 ;  /* 0x00000000090c7221 */ /* 0x001fe20000010000 */
[----:B-1----:R-:W-:-:S04]  /*f0f0*/  FADD.FTZ R11, R2, R11 ;  /* 0x0000000b020b7221 */ /* 0x002fc80000010000 */
        /* <DEDUP_REMOVED lines=24> */
[----:B------:R-:W-:-:S01]  /*f280*/  @P3 FFMA.FTZ R2, R13, R7, R12 ;  /* 0x000000070d023223 */ /* 0x000fc2000001000c */
[----:B---3--:R-:W-:Y:S01]  /*f290*/  FMUL.FTZ R5, R10, R5 ;  /* 0x000000050a057220 */ /* 0x008fe20000410000 */
[----:B------:R-:W-:-:S02]  /*f2a0*/  WARPGROUP.DEPBAR.LE gsb0, 0x0 ;  /* 0x00008000000079c5 */ /* 0x000fc40000010000 */
[----:B------:R-:W-:Y:S05]  /*f2b0*/  @!P0 BRA `(.L_x_951) ;  /* 0x0000000000048947 */ /* 0x000fea0003800000 */
[----:B------:R-:W-:Y:S01]  /*f2c0*/  BPT.TRAP 0x1 ;  /* 0x000000040000795c */ /* 0x000fe20000300000 */
.L_x_951:
[----:B------:R-:W-:Y:S01]  /*f2d0*/  UIADD3 UR4, UR14, 0x19c60, URZ ;  /* 0x00019c600e047890 */ /* 0x000fe2000fffe03f */
[-C--:B------:R-:W-:Y:S01]  /*f2e0*/  FMUL.FTZ R13, R88, R4.reuse ;  /* 0x00000004580d7220 */ /* 0x080fe20000410000 */
[----:B------:R-:W-:Y:S01]  /*f2f0*/  UIADD3 UR52, UR52, 0x1, URZ ;  /* 0x0000000134347890 */ /* 0x000fe2000fffe03f */
[-C--:B------:R-:W-:Y:S01]  /*f300*/  FMUL.FTZ R93, R93, R4.reuse ;  /* 0x000000045d5d7220 */ /* 0x080fe20000410000 */
[----:B------:R-:W-:Y:S01]  /*f310*/  UPRMT UR4, UR45, 0x654, UR4 ;  /* 0x000006542d047896 */ /* 0x000fe20008000004 */
[-C--:B------:R-:W-:Y:S01]  /*f320*/  FMUL.FTZ R15, R96, R4.reuse ;  /* 0x00000004600f7220 */ /* 0x080fe20000410000 */
[----:B------:R-:W-:Y:S01]  /*f330*/  UISETP.NE.AND UP0, UPT, UR52, 0x2, UPT ;  /* 0x000000023400788c */ /* 0x000fe2000bf05270 */
[-C--:B------:R-:W-:Y:S01]  /*f340*/  FMUL.FTZ R20, R101, R4.reuse ;  /* 0x0000000465147220 */ /* 0x080fe20000410000 */
[-C--:B------:R-:W-:Y:S01]  /*f350*/  FMUL.FTZ R104, R104, R4.reuse ;  /* 0x0000000468687220 */ /* 0x080fe20000410000 */
[-C--:B------:R-:W-:Y:S01]  /*f360*/  FMUL.FTZ R109, R109, R4.reuse ;  /* 0x000000046d6d7220 */ /* 0x080fe20000410000 */
[-C--:B------:R-:W-:Y:S01]  /*f370*/  FMUL.FTZ R26, R112, R4.reuse ;  /* 0x00000004701a7220 */ /* 0x080fe20000410000 */
[-C--:B------:R-:W-:Y:S01]  /*f380*/  FMUL.FTZ R30, R117, R4.reuse ;  /* 0x00000004751e7220 */ /* 0x080fe20000410000 */
[-C--:B------:R-:W-:Y:S01]  /*f390*/  FMUL.FTZ R27, R120, R4.reuse ;  /* 0x00000004781b7220 */ /* 0x080fe20000410000 */
[----:B------:R-:W-:Y:S01]  /*f3a0*/  SYNCS.ARRIVE.TRANS64.RED.A1T0 RZ, [UR4], RZ ;  /* 0x000000ffffff79a7 */ /* 0x000fe20008100404 */
        /* <DEDUP_REMOVED lines=40> */
[----:B------:R-:W-:Y:S01]  /*f630*/  FMUL.FTZ R131, R131, R5 ;  /* 0x0000000583837220 */ /* 0x000fe20000410000 */
[----:B------:R-:W-:-:S02]  /*f640*/  UIADD3 UR47, UR47, 0x1, URZ ;  /* 0x000000012f2f7890 */ /* 0x000fc4000fffe03f */
[----:B------:R-:W-:Y:S02]  /*f650*/  USEL UR52, UR52, URZ, UP0 ;  /* 0x0000003f34347287 */ /* 0x000fe40008000000 */
[----:B------:R-:W-:-:S12]  /*f660*/  ULOP3.LUT UR53, UR53, UR4, URZ, 0x3c, !UPT ;  /* 0x0000000435357292 */ /* 0x000fd8000f8e3c3f */
.L_x_877:
[----:B------:R-:W0:Y:S01]  /*f670*/  S2R R4, SR_CgaCtaId ;  /* 0x0000000000047919 */ /* 0x000e220000008800 */
[----:B------:R-:W-:Y:S01]  /*f680*/  MOV R3, 0x400 ;  /* 0x0000040000037802 */ /* 0x000fe20000000f00 */
[----:B------:R-:W-:Y:S01]  /*f690*/  UISETP.NE.AND UP0, UPT, UR43, URZ, UPT ;  /* 0x0000003f2b00728c */ /* 0x000fe2000bf05270 */
[----:B------:R-:W-:Y:S01]  /*f6a0*/  BSSY B0, `(.L_x_952) ;  /* 0x0000338000007945 */ /* 0x000fe20003800000 */
[----:B------:R-:W-:Y:S09]  /*f6b0*/  BAR.SYNC.DEFER_BLOCKING 0x5, 0x200 ;  /* 0x0148000000007b1d */ /* 0x000ff20000010000 */
[----:B------:R-:W-:Y:S01]  /*f6c0*/  @!UP0 ULDC UR43, c[0x0][0xad4] ;  /* 0x0002b500002b8ab9 */ /* 0x000fe20000000800 */
[----:B0-----:R-:W-:-:S05]  /*f6d0*/  LEA R3, R4, R3, 0x18 ;  /* 0x0000000304037211 */ /* 0x001fca00078ec0ff */
[----:B------:R-:W0:Y:S02]  /*f6e0*/  LDS.128 R4, [R3+0x19cd0] ;  /* 0x019cd00003047984 */ /* 0x000e240000000c00 */
[----:B0-----:R-:W-:Y:S02]  /*f6f0*/  R2UR UR5, R5 ;  /* 0x00000000050572ca */ /* 0x001fe400000e0000 */
[----:B------:R-:W-:Y:S02]  /*f700*/  R2UR UR6, R6 ;  /* 0x00000000060672ca */ /* 0x000fe400000e0000 */
[----:B------:R-:W-:Y:S01]  /*f710*/  R2UR UR49, R7 ;  /* 0x00000000073172ca */ /* 0x000fe200000e0000 */
[----:B------:R-:W-:Y:S06]  /*f720*/  BAR.ARV 0x4, 0x200 ;  /* 0x0108000000007b1d */ /* 0x000fec0000002000 */
[----:B------:R-:W-:Y:S08]  /*f730*/  @P0 BRA `(.L_x_953) ;  /* 0x0000002400e80947 */ /* 0x000ff00003800000 */
[----:B------:R-:W0:Y:S01]  /*f740*/  S2R R9, SR_TID.X ;  /* 0x0000000000097919 */ /* 0x000e220000002100 */
[----:B------:R-:W-:Y:S01]  /*f750*/  ULDC.64 UR8, c[0x4][0x38] ;  /* 0x01000e0000087ab9 */ /* 0x000fe20000000a00 */
[----:B------:R-:W-:Y:S01]  /*f760*/  ULDC.64 UR10, c[0x0][0xc00] ;  /* 0x00030000000a7ab9 */ /* 0x000fe20000000a00 */
[----:B0-----:R-:W-:-:S05]  /*f770*/  IMAD.SHL.U32 R4, R9, 0x4, RZ ;  /* 0x0000000409047824 */ /* 0x001fca00078e00ff */
[----:B------:R-:W-:Y:S01]  /*f780*/  LOP3.LUT R4, R4, 0xc, RZ, 0xc0, !PT ;  /* 0x0000000c04047812 */ /* 0x000fe200078ec0ff */
[----:B------:R-:W-:Y:S03]  /*f790*/  BAR.SYNC.DEFER_BLOCKING 0x1, 0x180 ;  /* 0x0046000000007b1d */ /* 0x000fe60000010000 */
[----:B------:R-:W-:-:S05]  /*f7a0*/  IADD3 R4, P0, R4, UR8, RZ ;  /* 0x0000000804047c10 */ /* 0x000fca000ff1e0ff */
[----:B------:R-:W-:Y:S01]  /*f7b0*/  IMAD.X R5, RZ, RZ, UR9, P0 ;  /* 0x00000009ff057e24 */ /* 0x000fe200080e06ff */
[----:B------:R-:W-:-:S04]  /*f7c0*/  ULDC.64 UR8, c[0x0][0xc00] ;  /* 0x0003000000087ab9 */ /* 0x000fc80000000a00 */
[----:B------:R0:W2:Y:S01]  /*f7d0*/  LDG.E.CONSTANT R12, desc[UR50][R4.64] ;  /* 0x00000032040c7981 */ /* 0x0000a2000c1e9900 */
[----:B------:R-:W-:-:S03]  /*f7e0*/  LOP3.LUT P0, R6, R9, 0x3, RZ, 0xc0, !PT ;  /* 0x0000000309067812 */ /* 0x000fc6000780c0ff */
[----:B------:R-:W3:Y:S01]  /*f7f0*/  LDL R5, [R1+0x1c] ;  /* 0x00001c0001057983 */ /* 0x000ee20000100800 */
[----:B------:R-:W-:Y:S01]  /*f800*/  ISETP.EQ.OR P0, PT, R6, 0x3, !P0 ;  /* 0x000000030600780c */ /* 0x000fe20004702670 */
[----:B------:R-:W-:Y:S01]  /*f810*/  UIMAD.WIDE UR8, UR39, 0x4, UR8 ;  /* 0x00000004270878a5 */ /* 0x000fe2000f8e0208 */
[----:B0-----:R-:W0:Y:S02]  /*f820*/  S2R R4, SR_SWINHI ;  /* 0x0000000000047919 */ /* 0x001e240000002f00 */
        /* <DEDUP_REMOVED lines=16> */
[----:B------:R-:W-:Y:S02]  /*f930*/  MOV R20, R3 ;  /* 0x0000000300147202 */ /* 0x000fe40000000f00 */
[----:B0-----:R-:W-:Y:S02]  /*f940*/  MOV R21, R4 ;  /* 0x0000000400157202 */ /* 0x001fe40000000f00 */
        /* <DEDUP_REMOVED lines=32> */
[----:B--2---:R-:W-:Y:S01]  /*fb50*/  LOP3.LUT R46, R12, 0x2, RZ, 0x3c, !PT ;  /* 0x000000020c2e7812 */ /* 0x004fe200078e3cff */
[----:B------:R-:W-:Y:S04]  /*fb60*/  SHFL.IDX PT, R69, R69, R12, 0x1c1f ;  /* 0x001c1f0c45457589 */ /* 0x000fe800000e0000 */
[----:B------:R-:W0:Y:S04]  /*fb70*/  SHFL.IDX PT, R68, R41, R46, 0x1c1f ;  /* 0x001c1f2e29447589 */ /* 0x000e2800000e0000 */
[----:B------:R-:W-:Y:S01]  /*fb80*/  SHFL.IDX PT, R47, R47, R12, 0x1c1f ;  /* 0x001c1f0c2f2f7589 */ /* 0x000fe200000e0000 */
[----:B---3--:R-:W-:-:S03]  /*fb90*/  IMAD.WIDE R8, R5, 0x2, R20 ;  /* 0x0000000205087825 */ /* 0x008fc600078e0214 */
[----:B------:R-:W-:Y:S01]  /*fba0*/  SHFL.IDX PT, R56, R55, R12, 0x1c1f ;  /* 0x001c1f0c37387589 */ /* 0x000fe200000e0000 */
[C---:B------:R-:W-:Y:S02]  /*fbb0*/  IADD3 R97, P5, R8.reuse, 0x20, RZ ;  /* 0x0000002008617810 */ /* 0x040fe40007fbe0ff */
[C---:B------:R-:W-:Y:S01]  /*fbc0*/  IADD3 R99, P4, R8.reuse, 0x3000, RZ ;  /* 0x0000300008637810 */ /* 0x040fe20007f9e0ff */
[----:B------:R-:W-:Y:S01]  /*fbd0*/  SHFL.IDX PT, R60, R73, R12, 0x1c1f ;  /* 0x001c1f0c493c7589 */ /* 0x000fe200000e0000 */
[----:B------:R-:W-:Y:S01]  /*fbe0*/  LOP3.LUT R4, R97, 0x180, RZ, 0xc0, !PT ;  /* 0x0000018061047812 */ /* 0x000fe200078ec0ff */
[--C-:B------:R-:W-:Y:S01]  /*fbf0*/  IMAD.X R11, RZ, RZ, R9.reuse, P5 ;  /* 0x000000ffff0b7224 */ /* 0x100fe200028e0609 */
[----:B------:R-:W-:Y:S01]  /*fc00*/  LOP3.LUT R5, R8, 0x180, RZ, 0xc0, !PT ;  /* 0x0000018008057812 */ /* 0x000fe200078ec0ff */
[----:B------:R-:W-:Y:S01]  /*fc10*/  IMAD.X R77, RZ, RZ, R9, P4 ;  /* 0x000000ffff4d7224 */ /* 0x000fe200020e0609 */
[----:B------:R-:W-:Y:S01]  /*fc20*/  SHF.R.U64 R4, R4, 0x3, RZ ;  /* 0x0000000304047819 */ /* 0x000fe200000012ff */
[----:B------:R-:W1:Y:S01]  /*fc30*/  SHFL.IDX PT, R72, R13, R46, 0x1c1f ;  /* 0x001c1f2e0d487589 */ /* 0x000e6200000e0000 */
[----:B------:R-:W-:-:S02]  /*fc40*/  IADD3 R101, P3, R8, 0x3020, RZ ;  /* 0x0000302008657810 */ /* 0x000fc40007f7e0ff */
[C---:B------:R-:W-:Y:S01]  /*fc50*/  IADD3 R103, P2, R8.reuse, 0x6000, RZ ;  /* 0x0000600008677810 */ /* 0x040fe20007f5e0ff */
[----:B------:R-:W-:Y:S01]  /*fc60*/  SHFL.IDX PT, R49, R49, R12, 0x1c1f ;  /* 0x001c1f0c31317589 */ /* 0x000fe200000e0000 */
[----:B------:R-:W-:Y:S01]  /*fc70*/  IADD3 R105, P1, R8, 0x6020, RZ ;  /* 0x0000602008697810 */ /* 0x000fe20007f3e0ff */
[--C-:B------:R-:W-:Y:S01]  /*fc80*/  IMAD.X R7, RZ, RZ, R9.reuse, P3 ;  /* 0x000000ffff077224 */ /* 0x100fe200018e0609 */
[----:B------:R-:W-:Y:S01]  /*fc90*/  LOP3.LUT R10, R4, R97, RZ, 0x3c, !PT ;  /* 0x00000061040a7212 */ /* 0x000fe200078e3cff */
[----:B------:R-:W-:Y:S01]  /*fca0*/  IMAD.X R79, RZ, RZ, R9, P2 ;  /* 0x000000ffff4f7224 */ /* 0x000fe200010e0609 */
[----:B------:R-:W-:Y:S01]  /*fcb0*/  LOP3.LUT R4, R99, 0x180, RZ, 0xc0, !PT ;  /* 0x0000018063047812 */ /* 0x000fe200078ec0ff */
[----:B------:R-:W-:Y:S01]  /*fcc0*/  SHFL.IDX PT, R52, R71, R12, 0x1c1f ;  /* 0x001c1f0c47347589 */ /* 0x000fe200000e0000 */
[----:B------:R-:W-:Y:S02]  /*fcd0*/  SHF.R.U64 R5, R5, 0x3, RZ ;  /* 0x0000000305057819 */ /* 0x000fe400000012ff */
[----:B------:R-:W-:Y:S01]  /*fce0*/  LOP3.LUT R6, R101, 0x180, RZ, 0xc0, !PT ;  /* 0x0000018065067812 */ /* 0x000fe200078ec0ff */
[----:B------:R-:W2:Y:S01]  /*fcf0*/  SHFL.IDX PT, R14, R14, R46, 0x1c1f ;  /* 0x001c1f2e0e0e7589 */ /* 0x000ea200000e0000 */
[----:B------:R-:W-:-:S02]  /*fd00*/  LOP3.LUT R36, R103, 0x180, RZ, 0xc0, !PT ;  /* 0x0000018067247812 */ /* 0x000fc400078ec0ff */
[----:B------:R-:W-:Y:S01]  /*fd10*/  LOP3.LUT R40, R105, 0x180, RZ, 0xc0, !PT ;  /* 0x0000018069287812 */ /* 0x000fe200078ec0ff */
[----:B------:R-:W3:Y:S01]  /*fd20*/  SHFL.IDX PT, R55, R42, R46, 0x1c1f ;  /* 0x001c1f2e2a377589 */ /* 0x000ee200000e0000 */
[----:B------:R-:W-:Y:S02]  /*fd30*/  SHF.R.U64 R4, R4, 0x3, RZ ;  /* 0x0000000304047819 */ /* 0x000fe400000012ff */
[----:B------:R-:W-:Y:S01]  /*fd40*/  LOP3.LUT R8, R5, R8, RZ, 0x3c, !PT ;  /* 0x0000000805087212 */ /* 0x000fe200078e3cff */
[----:B------:R-:W-:Y:S01]  /*fd50*/  IMAD.X R5, RZ, RZ, R9, P1 ;  /* 0x000000ffff057224 */ /* 0x000fe200008e0609 */
[----:B------:R-:W-:Y:S01]  /*fd60*/  SHF.R.U64 R6, R6, 0x3, RZ ;  /* 0x0000000306067819 */ /* 0x000fe200000012ff */
[----:B------:R-:W-:Y:S01]  /*fd70*/  SHFL.IDX PT, R51, R51, R12, 0x1c1f ;  /* 0x001c1f0c33337589 */ /* 0x000fe200000e0000 */
[----:B------:R-:W-:Y:S02]  /*fd80*/  SHF.R.U64 R36, R36, 0x3, RZ ;  /* 0x0000000324247819 */ /* 0x000fe400000012ff */
[----:B------:R-:W-:Y:S01]  /*fd90*/  SHF.R.U64 R40, R40, 0x3, RZ ;  /* 0x0000000328287819 */ /* 0x000fe200000012ff */
[----:B------:R-:W-:Y:S01]  /*fda0*/  SHFL.IDX PT, R53, R53, R12, 0x1c1f ;  /* 0x001c1f0c35357589 */ /* 0x000fe200000e0000 */
[----:B------:R-:W-:-:S02]  /*fdb0*/  LOP3.LUT R76, R4, R99, RZ, 0x3c, !PT ;  /* 0x00000063044c7212 */ /* 0x000fc400078e3cff */
[----:B------:R-:W-:Y:S01]  /*fdc0*/  LOP3.LUT R6, R6, R101, RZ, 0x3c, !PT ;  /* 0x0000006506067212 */ /* 0x000fe200078e3cff */
[----:B------:R-:W-:Y:S01]  /*fdd0*/  SHFL.IDX PT, R48, R59, R12, 0x1c1f ;  /* 0x001c1f0c3b307589 */ /* 0x000fe200000e0000 */
[----:B------:R-:W-:Y:S02]  /*fde0*/  LOP3.LUT R78, R36, R103, RZ, 0x3c, !PT ;  /* 0x00000067244e7212 */ /* 0x000fe400078e3cff */
[----:B------:R-:W-:Y:S01]  /*fdf0*/  LOP3.LUT R4, R40, R105, RZ, 0x3c, !PT ;  /* 0x0000006928047212 */ /* 0x000fe200078e3cff */
[----:B------:R-:W-:Y:S01]  /*fe00*/  SHFL.IDX PT, R33, R33, R12, 0x1c1f ;  /* 0x001c1f0c21217589 */ /* 0x000fe200000e0000 */
[----:B------:R-:W-:Y:S02]  /*fe10*/  MOV R9, R8 ;  /* 0x0000000800097202 */ /* 0x000fe40000000f00 */
[----:B------:R-:W-:Y:S01]  /*fe20*/  MOV R76, R76 ;  /* 0x0000004c004c7202 */ /* 0x000fe20000000f00 */
[----:B------:R-:W-:Y:S01]  /*fe30*/  SHFL.IDX PT, R8, R61, R12, 0x1c1f ;  /* 0x001c1f0c3d087589 */ /* 0x000fe200000e0000 */
[----:B------:R-:W-:-:S02]  /*fe40*/  MOV R78, R78 ;  /* 0x0000004e004e7202 */ /* 0x000fc40000000f00 */
[----:B------:R-:W-:Y:S01]  /*fe50*/  MOV R80, R10 ;  /* 0x0000000a00507202 */ /* 0x000fe20000000f00 */
[----:B------:R-:W4:Y:S01]  /*fe60*/  SHFL.IDX PT, R61, R34, R46, 0x1c1f ;  /* 0x001c1f2e223d7589 */ /* 0x000f2200000e0000 */
[----:B------:R-:W-:Y:S02]  /*fe70*/  MOV R77, R6 ;  /* 0x00000006004d7202 */ /* 0x000fe40000000f00 */
[----:B------:R-:W-:Y:S01]  /*fe80*/  MOV R79, R4 ;  /* 0x00000004004f7202 */ /* 0x000fe20000000f00 */
[----:B------:R3:W-:Y:S01]  /*fe90*/  SHFL.IDX PT, R54, R75, R12, 0x1c1f ;  /* 0x001c1f0c4b367589 */ /* 0x0007e200000e0000 */
[----:B0-----:R-:W-:Y:S02]  /*fea0*/  SEL R70, R69, R68, P0 ;  /* 0x0000004445467207 */ /* 0x001fe40000000000 */
[----:B-1----:R-:W-:Y:S01]  /*feb0*/  SEL R74, R47, R72, P0 ;  /* 0x000000482f4a7207 */ /* 0x002fe20000000000 */
[----:B------:R-:W-:Y:S01]  /*fec0*/  SHFL.IDX PT, R50, R25, R46, 0x1c1f ;  /* 0x001c1f2e19327589 */ /* 0x000fe200000e0000 */
[----:B------:R-:W-:-:S02]  /*fed0*/  SEL R68, R68, R69, P0 ;  /* 0x0000004544447207 */ /* 0x000fc40000000000 */
[----:B------:R-:W-:Y:S01]  /*fee0*/  SEL R72, R72, R47, P0 ;  /* 0x0000002f48487207 */ /* 0x000fe20000000000 */
[----:B------:R-:W0:Y:S01]  /*fef0*/  SHFL.IDX PT, R64, R15, R46, 0x1c1f ;  /* 0x001c1f2e0f407589 */ /* 0x000e2200000e0000 */
[----:B--2---:R-:W-:Y:S02]  /*ff00*/  SEL R73, R14, R49, P0 ;  /* 0x000000310e497207 */ /* 0x004fe40000000000 */
[----:B---3--:R-:W-:Y:S01]  /*ff10*/  SEL R75, R49, R14, P0 ;  /* 0x0000000e314b7207 */ /* 0x008fe20000000000 */
[----:B------:R-:W1:Y:S01]  /*ff20*/  SHFL.IDX PT, R32, R32, R46, 0x1c1f ;  /* 0x001c1f2e20207589 */ /* 0x000e6200000e0000 */
[----:B------:R-:W-:Y:S02]  /*ff30*/  SEL R71, R52, R55, P0 ;  /* 0x0000003734477207 */ /* 0x000fe40000000000 */
[----:B------:R-:W-:Y:S01]  /*ff40*/  SEL R69, R55, R52, P0 ;  /* 0x0000003437457207 */ /* 0x000fe20000000000 */
[----:B------:R-:W2:Y:S01]  /*ff50*/  SHFL.IDX PT, R35, R35, R46, 0x1c1f ;  /* 0x001c1f2e23237589 */ /* 0x000ea200000e0000 */
[----:B------:R-:W-:-:S03]  /*ff60*/  F2FP.BF16.F32.PACK_AB R14, R73, R72 ;  /* 0x00000048490e723e */ /* 0x000fc600000010ff */
[----:B------:R-:W-:Y:S01]  /*ff70*/  SHFL.IDX PT, R11, R57, R12, 0x1c1f ;  /* 0x001c1f0c390b7589 */ /* 0x000fe200000e0000 */
[----:B----4-:R-:W-:Y:S02]  /*ff80*/  SEL R62, R60, R61, P0 ;  /* 0x0000003d3c3e7207 */ /* 0x010fe40000000000 */
[----:B------:R-:W-:Y:S01]  /*ff90*/  SEL R60, R61, R60, P0 ;  /* 0x0000003c3d3c7207 */ /* 0x000fe20000000000 */
[----:B------:R-:W-:Y:S04]  /*ffa0*/  SHFL.IDX PT, R40, R63, R12, 0x1c1f ;  /* 0x001c1f0c3f287589 */ /* 0x000fe800000e0000 */
[----:B------:R3:W-:Y:S04]  /*ffb0*/  SHFL.IDX PT, R6, R65, R12, 0x1c1f ;  /* 0x001c1f0c41067589 */ /* 0x0007e800000e0000 */
[----:B------:R4:W-:Y:S01]  /*ffc0*/  SHFL.IDX PT, R4, R67, R12, 0x1c1f ;  /* 0x001c1f0c43047589 */ /* 0x0009e200000e0000 */
[----:B0-----:R-:W-:-:S02]  /*ffd0*/  SEL R66, R51, R64, P0 ;  /* 0x0000004033427207 */ /* 0x001fc40000000000 */
[----:B------:R-:W-:Y:S01]  /*ffe0*/  SEL R64, R64, R51, P0 ;  /* 0x0000003340407207 */ /* 0x000fe20000000000 */
[----:B------:R-:W-:Y:S01]  /*fff0*/  SHFL.IDX PT, R84, R93, R12, 0x1c1f ;  /* 0x001c1f0c5d547589 */ /* 0x000fe200000e0000 */
[----:B-1----:R-:W-:Y:S02]  /*10000*/  SEL R34, R33, R32, P0 ;  /* 0x0000002021227207 */ /* 0x002fe40000000000 */
[----:B---3--:R-:W-:Y:S01]  /*10010*/  SEL R65, R50, R53, P0 ;  /* 0x0000003532417207 */ /* 0x008fe20000000000 */
[----:B------:R-:W-:Y:S01]  /*10020*/  SHFL.IDX PT, R82, R95, R12, 0x1c1f ;  /* 0x001c1f0c5f527589 */ /* 0x000fe200000e0000 */
[----:B--2---:R-:W-:Y:S02]  /*10030*/  SEL R63, R54, R35, P0 ;  /* 0x00000023363f7207 */ /* 0x004fe40000000000 */
[----:B----4-:R-:W-:Y:S01]  /*10040*/  SEL R67, R53, R50, P0 ;  /* 0x0000003235437207 */ /* 0x010fe20000000000 */
[----:B------:R-:W-:Y:S01]  /*10050*/  SHFL.IDX PT, R86, R89, R12, 0x1c1f ;  /* 0x001c1f0c59567589 */ /* 0x000fe200000e0000 */
[----:B------:R-:W-:-:S02]  /*10060*/  SEL R61, R35, R54, P0 ;  /* 0x00000036233d7207 */ /* 0x000fc40000000000 */
[----:B------:R-:W-:Y:S01]  /*10070*/  SEL R32, R32, R33, P0 ;  /* 0x0000002120207207 */ /* 0x000fe20000000000 */
        /* <DEDUP_REMOVED lines=8> */
[----:B------:R3:W-:Y:S04]  /*10100*/  SHFL.IDX PT, R57, R24, R46, 0x1c1f ;  /* 0x001c1f2e18397589 */ /* 0x0007e800000e0000 */
[----:B------:R0:W4:Y:S04]  /*10110*/  SHFL.IDX PT, R13, R31, R46, 0x1c1f ;  /* 0x001c1f2e1f0d7589 */ /* 0x00012800000e0000 */
[----:B------:R-:W4:Y:S01]  /*10120*/  SHFL.IDX PT, R15, R38, R46, 0x1c1f ;  /* 0x001c1f2e260f7589 */ /* 0x000f2200000e0000 */
[----:B---3--:R-:W-:-:S03]  /*10130*/  F2FP.BF16.F32.PACK_AB R24, R67, R66 ;  /* 0x000000424318723e */ /* 0x008fc600000010ff */
[----:B------:R-:W3:Y:S01]  /*10140*/  SHFL.IDX PT, R12, R45, R46, 0x1c1f ;  /* 0x001c1f2e2d0c7589 */ /* 0x000ee200000e0000 */
[----:B0-----:R-:W-:-:S03]  /*10150*/  SEL R31, R58, R59, P0 ;  /* 0x0000003b3a1f7207 */ /* 0x001fc60000000000 */
[----:B------:R-:W0:Y:S01]  /*10160*/  SHFL.IDX PT, R27, R27, R46, 0x1c1f ;  /* 0x001c1f2e1b1b7589 */ /* 0x000e2200000e0000 */
[----:B-1----:R-:W-:Y:S02]  /*10170*/  SEL R55, R82, R39, P0 ;  /* 0x0000002752377207 */ /* 0x002fe40000000000 */
[----:B------:R-:W-:Y:S01]  /*10180*/  SEL R53, R39, R82, P0 ;  /* 0x0000005227357207 */ /* 0x000fe20000000000 */
[----:B------:R1:W0:Y:S01]  /*10190*/  SHFL.IDX PT, R25, R44, R46, 0x1c1f ;  /* 0x001c1f2e2c197589 */ /* 0x00022200000e0000 */
[----:B--2---:R-:W-:Y:S02]  /*101a0*/  SEL R54, R84, R37, P0 ;  /* 0x0000002554367207 */ /* 0x004fe40000000000 */
[----:B------:R-:W-:Y:S01]  /*101b0*/  SEL R52, R37, R84, P0 ;  /* 0x0000005425347207 */ /* 0x000fe20000000000 */
[----:B------:R-:W2:Y:S04]  /*101c0*/  SHFL.IDX PT, R28, R28, R46, 0x1c1f ;  /* 0x001c1f2e1c1c7589 */ /* 0x000ea800000e0000 */
[----:B------:R-:W2:Y:S01]  /*101d0*/  SHFL.IDX PT, R83, R26, R46, 0x1c1f ;  /* 0x001c1f2e1a537589 */ /* 0x000ea200000e0000 */
[----:B----4-:R-:W-:-:S02]  /*101e0*/  SEL R35, R4, R13, P0 ;  /* 0x0000000d04237207 */ /* 0x010fc40000000000 */
[----:B------:R-:W-:Y:S01]  /*101f0*/  SEL R33, R13, R4, P0 ;  /* 0x000000040d217207 */ /* 0x000fe20000000000 */
[----:B------:R4:W2:Y:S01]  /*10200*/  SHFL.IDX PT, R81, R29, R46, 0x1c1f ;  /* 0x001c1f2e1d517589 */ /* 0x0008a200000e0000 */
[----:B-1----:R-:W-:Y:S02]  /*10210*/  SEL R44, R15, R86, P0 ;  /* 0x000000560f2c7207 */ /* 0x002fe40000000000 */
[----:B------:R-:W-:Y:S01]  /*10220*/  F2FP.BF16.F32.PACK_AB R13, R71, R70 ;  /* 0x00000046470d723e */ /* 0x000fe200000010ff */
[----:B------:R-:W1:Y:S01]  /*10230*/  SHFL.IDX PT, R43, R43, R46, 0x1c1f ;  /* 0x001c1f2e2b2b7589 */ /* 0x000e6200000e0000 */
[----:B---3--:R-:W-:Y:S02]  /*10240*/  SEL R39, R7, R12, P0 ;  /* 0x0000000c07277207 */ /* 0x008fe40000000000 */
[----:B------:R-:W-:Y:S01]  /*10250*/  SEL R37, R12, R7, P0 ;  /* 0x000000070c257207 */ /* 0x000fe20000000000 */
[----:B------:R-:W3:Y:S01]  /*10260*/  SHFL.IDX PT, R85, R30, R46, 0x1c1f ;  /* 0x001c1f2e1e557589 */ /* 0x000ee200000e0000 */
[----:B0-----:R-:W-:-:S02]  /*10270*/  SEL R42, R40, R27, P0 ;  /* 0x0000001b282a7207 */ /* 0x001fc40000000000 */
[----:B----4-:R-:W-:Y:S01]  /*10280*/  SEL R29, R59, R58, P0 ;  /* 0x0000003a3b1d7207 */ /* 0x010fe20000000000 */
[----:B------:R0:W4:Y:S01]  /*10290*/  SHFL.IDX PT, R130, R130, R46, 0x1c1f ;  /* 0x001c1f2e82827589 */ /* 0x00012200000e0000 */
[----:B------:R-:W-:Y:S02]  /*102a0*/  SEL R58, R56, R57, P0 ;  /* 0x00000039383a7207 */ /* 0x000fe40000000000 */
[----:B------:R-:W-:Y:S02]  /*102b0*/  SEL R56, R57, R56, P0 ;  /* 0x0000003839387207 */ /* 0x000fe40000000000 */
[----:B------:R-:W-:Y:S02]  /*102c0*/  SEL R38, R36, R25, P0 ;  /* 0x0000001924267207 */ /* 0x000fe40000000000 */
[----:B------:R-:W-:Y:S02]  /*102d0*/  F2FP.BF16.F32.PACK_AB R12, R75, R74 ;  /* 0x0000004a4b0c723e */ /* 0x000fe400000010ff */
[----:B--2---:R-:W-:-:S02]  /*102e0*/  SEL R59, R11, R28, P0 ;  /* 0x0000001c0b3b7207 */ /* 0x004fc40000000000 */
[----:B0-----:R-:W-:Y:S02]  /*102f0*/  SEL R46, R86, R15, P0 ;  /* 0x0000000f562e7207 */ /* 0x001fe40000000000 */
[----:B------:R-:W-:Y:S02]  /*10300*/  F2FP.BF16.F32.PACK_AB R15, R69, R68 ;  /* 0x00000044450f723e */ /* 0x000fe400000010ff */
[----:B------:R-:W-:Y:S02]  /*10310*/  SEL R57, R28, R11, P0 ;  /* 0x0000000b1c397207 */ /* 0x000fe40000000000 */
[----:B------:R-:W-:Y:S01]  /*10320*/  SEL R50, R48, R83, P0 ;  /* 0x0000005330327207 */ /* 0x000fe20000000000 */
[----:B------:R0:W-:Y:S01]  /*10330*/  STSM.16.M88.4 [R9], R12 ;  /* 0x0000000c09007844 */ /* 0x0001e20000000200 */
[----:B------:R-:W-:Y:S02]  /*10340*/  SEL R40, R27, R40, P0 ;  /* 0x000000281b287207 */ /* 0x000fe40000000000 */
[----:B------:R-:W-:-:S02]  /*10350*/  SEL R36, R25, R36, P0 ;  /* 0x0000002419247207 */ /* 0x000fc40000000000 */
[----:B------:R-:W-:Y:S02]  /*10360*/  SEL R48, R83, R48, P0 ;  /* 0x0000003053307207 */ /* 0x000fe40000000000 */
[----:B------:R-:W-:Y:S02]  /*10370*/  SEL R51, R8, R81, P0 ;  /* 0x0000005108337207 */ /* 0x000fe40000000000 */
[----:B------:R-:W-:Y:S01]  /*10380*/  SEL R49, R81, R8, P0 ;  /* 0x0000000851317207 */ /* 0x000fe20000000000 */
[----:B------:R-:W-:Y:S01]  /*10390*/  IMAD.U32 R81, RZ, RZ, UR9 ;  /* 0x00000009ff517e24 */ /* 0x000fe2000f8e00ff */
[----:B-1----:R-:W-:Y:S02]  /*103a0*/  SEL R47, R10, R43, P0 ;  /* 0x0000002b0a2f7207 */ /* 0x002fe40000000000 */
[----:B------:R-:W-:Y:S02]  /*103b0*/  SEL R45, R43, R10, P0 ;  /* 0x0000000a2b2d7207 */ /* 0x000fe40000000000 */
[----:B------:R-:W-:-:S02]  /*103c0*/  F2FP.BF16.F32.PACK_AB R25, R63, R62 ;  /* 0x0000003e3f19723e */ /* 0x000fc400000010ff */
[----:B------:R-:W-:Y:S02]  /*103d0*/  F2FP.BF16.F32.PACK_AB R26, R65, R64 ;  /* 0x00000040411a723e */ /* 0x000fe400000010ff */
[----:B------:R-:W-:Y:S02]  /*103e0*/  F2FP.BF16.F32.PACK_AB R27, R61, R60 ;  /* 0x0000003c3d1b723e */ /* 0x000fe400000010ff */
[----:B---3--:R-:W-:Y:S02]  /*103f0*/  SEL R43, R6, R85, P0 ;  /* 0x00000055062b7207 */ /* 0x008fe40000000000 */
[----:B------:R-:W-:Y:S01]  /*10400*/  SEL R41, R85, R6, P0 ;  /* 0x0000000655297207 */ /* 0x000fe20000000000 */
[----:B------:R1:W-:Y:S01]  /*10410*/  STSM.16.M88.4 [R80], R24 ;  /* 0x0000001850007844 */ /* 0x0003e20000000200 */
[----:B----4-:R-:W-:Y:S02]  /*10420*/  SEL R30, R5, R130, P0 ;  /* 0x00000082051e7207 */ /* 0x010fe40000000000 */
[----:B------:R-:W-:-:S02]  /*10430*/  SEL R28, R130, R5, P0 ;  /* 0x00000005821c7207 */ /* 0x000fc40000000000 */
[----:B------:R-:W-:Y:S02]  /*10440*/  F2FP.BF16.F32.PACK_AB R4, R59, R58 ;  /* 0x0000003a3b04723e */ /* 0x000fe400000010ff */
[----:B------:R-:W-:Y:S02]  /*10450*/  F2FP.BF16.F32.PACK_AB R5, R55, R54 ;  /* 0x000000363705723e */ /* 0x000fe400000010ff */
[----:B------:R-:W-:Y:S02]  /*10460*/  F2FP.BF16.F32.PACK_AB R6, R57, R56 ;  /* 0x000000383906723e */ /* 0x000fe400000010ff */
[----:B------:R-:W-:Y:S02]  /*10470*/  F2FP.BF16.F32.PACK_AB R7, R53, R52 ;  /* 0x000000343507723e */ /* 0x000fe400000010ff */
[----:B------:R-:W-:Y:S02]  /*10480*/  F2FP.BF16.F32.PACK_AB R8, R51, R50 ;  /* 0x000000323308723e */ /* 0x000fe400000010ff */
[----:B0-----:R-:W-:Y:S01]  /*10490*/  F2FP.BF16.F32.PACK_AB R9, R47, R46 ;  /* 0x0000002e2f09723e */ /* 0x001fe200000010ff */
[----:B------:R-:W-:Y:S01]  /*104a0*/  STSM.16.M88.4 [R76], R4 ;  /* 0x000000044c007844 */ /* 0x000fe20000000200 */
[----:B------:R-:W-:Y:S01]  /*104b0*/  F2FP.BF16.F32.PACK_AB R10, R49, R48 ;  /* 0x00000030310a723e */ /* 0x000fe200000010ff */
[----:B-1----:R-:W-:Y:S01]  /*104c0*/  IMAD.U32 R80, RZ, RZ, UR8 ;  /* 0x00000008ff507e24 */ /* 0x002fe2000f8e00ff */
[----:B------:R-:W-:Y:S01]  /*104d0*/  F2FP.BF16.F32.PACK_AB R11, R45, R44 ;  /* 0x0000002c2d0b723e */ /* 0x000fe200000010ff */
[----:B------:R-:W-:Y:S01]  /*104e0*/  ULDC.64 UR8, c[0x0][0xc08] ;  /* 0x0003020000087ab9 */ /* 0x000fe20000000a00 */
[----:B------:R-:W-:-:S02]  /*104f0*/  F2FP.BF16.F32.PACK_AB R12, R43, R42 ;  /* 0x0000002a2b0c723e */ /* 0x000fc400000010ff */
[----:B------:R-:W-:Y:S01]  /*10500*/  F2FP.BF16.F32.PACK_AB R13, R39, R38 ;  /* 0x00000026270d723e */ /* 0x000fe200000010ff */
[----:B------:R0:W-:Y:S01]  /*10510*/  STSM.16.M88.4 [R77], R8 ;  /* 0x000000084d007844 */ /* 0x0001e20000000200 */
[----:B------:R-:W-:Y:S02]  /*10520*/  F2FP.BF16.F32.PACK_AB R14, R41, R40 ;  /* 0x00000028290e723e */ /* 0x000fe400000010ff */
[----:B------:R-:W-:Y:S02]  /*10530*/  F2FP.BF16.F32.PACK_AB R15, R37, R36 ;  /* 0x00000024250f723e */ /* 0x000fe400000010ff */
[----:B------:R-:W-:Y:S02]  /*10540*/  F2FP.BF16.F32.PACK_AB R24, R35, R34 ;  /* 0x000000222318723e */ /* 0x000fe400000010ff */
[----:B------:R-:W-:Y:S01]  /*10550*/  F2FP.BF16.F32.PACK_AB R25, R31, R30 ;  /* 0x0000001e1f19723e */ /* 0x000fe200000010ff */
[----:B------:R1:W-:Y:S01]  /*10560*/  STSM.16.M88.4 [R78], R12 ;  /* 0x0000000c4e007844 */ /* 0x0003e20000000200 */
[----:B------:R-:W-:-:S02]  /*10570*/  F2FP.BF16.F32.PACK_AB R26, R33, R32 ;  /* 0x00000020211a723e */ /* 0x000fc400000010ff */
[----:B------:R-:W-:Y:S02]  /*10580*/  F2FP.BF16.F32.PACK_AB R27, R29, R28 ;  /* 0x0000001c1d1b723e */ /* 0x000fe400000010ff */
[----:B------:R-:W-:-:S03]  /*10590*/  ISETP.NE.U32.AND P0, PT, RZ, UR10, PT ;  /* 0x0000000aff007c0c */ /* 0x000fc6000bf05070 */
[----:B------:R2:W-:Y:S01]  /*105a0*/  STSM.16.M88.4 [R79], R24 ;  /* 0x000000184f007844 */ /* 0x0005e20000000200 */
[----:B------:R-:W-:Y:S01]  /*105b0*/  ISETP.NE.AND.EX P0, PT, RZ, UR11, PT, P0 ;  /* 0x0000000bff007c0c */ /* 0x000fe2000bf05300 */
[----:B0-----:R-:W0:Y:S08]  /*105c0*/  LDC R77, c[0x0][0xbe8] ;  /* 0x0002fa00ff4d7b82 */ /* 0x001e300000000800 */
[----:B------:R-:W-:Y:S06]  /*105d0*/  BAR.SYNC.DEFER_BLOCKING 0x1, 0x180 ;  /* 0x0046000000007b1d */ /* 0x000fec0000010000 */
[----:B------:R-:W3:Y:S01]  /*105e0*/  @P0 LDG.E R82, desc[UR50][R80.64] ;  /* 0x0000003250520981 */ /* 0x000ee2000c1e1900 */
[----:B0-----:R-:W-:Y:S01]  /*105f0*/  ISETP.NE.AND P1, PT, R77, 0x1, PT ;  /* 0x000000014d00780c */ /* 0x001fe20003f25270 */
[----:B------:R-:W-:-:S02]  /*10600*/  UISETP.NE.U32.AND UP0, UPT, UR8, URZ, UPT ;  /* 0x0000003f0800728c */ /* 0x000fc4000bf05070 */
[----:B------:R-:W-:Y:S02]  /*10610*/  UISETP.GT.AND UP1, UPT, UR43, 0x1, UPT ;  /* 0x000000012b00788c */ /* 0x000fe4000bf24270 */
[----:B------:R-:W-:Y:S01]  /*10620*/  UISETP.NE.AND.EX UP0, UPT, UR9, URZ, UPT, UP0 ;  /* 0x0000003f0900728c */ /* 0x000fe2000bf05300 */
[----:B------:R-:W-:Y:S01]  /*10630*/  UMOV UR18, 0x9b8 ;  /* 0x000009b800127882 */ /* 0x000fe20000000000 */
[----:B------:R-:W-:-:S06]  /*10640*/  ULDC UR4, c[0x0][0xa88] ;  /* 0x0002a20000047ab9 */ /* 0x000fcc0000000800 */
[----:B------:R-:W0:Y:S01]  /*10650*/  @P1 LDC R6, c[0x0][0xbec] ;  /* 0x0002fb00ff061b82 */ /* 0x000e220000000800 */
[----:B------:R-:W-:Y:S01]  /*10660*/  USEL UR18, UR18, 0x978, UP1 ;  /* 0x0000097812127887 */ /* 0x000fe20008800000 */
[----:B------:R-:W-:Y:S01]  /*10670*/  PLOP3.LUT P4, PT, PT, PT, UP0, 0x80, 0x0 ;  /* 0x000000000000781c */ /* 0x000fe20003f8f008 */
[----:B------:R-:W-:Y:S01]  /*10680*/  @UP0 ULDC.64 UR8, c[0x0][0xc08] ;  /* 0x0003020000080ab9 */ /* 0x000fe20000000a00 */
[----:B------:R-:W-:Y:S01]  /*10690*/  IMAD.U32 R76, RZ, RZ, UR4 ;  /* 0x00000004ff4c7e24 */ /* 0x000fe2000f8e00ff */
[----:B------:R-:W-:-:S03]  /*106a0*/  @UP0 UIMAD.WIDE UR8, UR39, 0x4, UR8 ;  /* 0x00000004270808a5 */ /* 0x000fc6000f8e0208 */
[----:B------:R-:W4:Y:S01]  /*106b0*/  @P1 LDC R9, c[0x0][0xbf0] ;  /* 0x0002fc00ff091b82 */ /* 0x000f220000000800 */
[----:B------:R-:W-:Y:S02]  /*106c0*/  UISETP.NE.U32.AND UP0, UPT, UR10, URZ, UPT ;  /* 0x0000003f0a00728c */ /* 0x000fe4000bf05070 */
[----:B------:R-:W-:Y:S01]  /*106d0*/  IMAD.U32 R4, RZ, RZ, UR8 ;  /* 0x00000008ff047e24 */ /* 0x000fe2000f8e00ff */
[----:B------:R-:W-:Y:S01]  /*106e0*/  USEL UR16, UR42, URZ, UP1 ;  /* 0x0000003f2a107287 */ /* 0x000fe20008800000 */
[----:B------:R-:W-:Y:S01]  /*106f0*/  IMAD.U32 R5, RZ, RZ, UR9 ;  /* 0x00000009ff057e24 */ /* 0x000fe2000f8e00ff */
[----:B------:R-:W-:Y:S01]  /*10700*/  UISETP.NE.AND.EX UP0, UPT, UR11, URZ, UPT, UP0 ;  /* 0x0000003f0b00728c */ /* 0x000fe2000bf05300 */
[----:B------:R-:W-:Y:S01]  /*10710*/  ULDC.64 UR12, c[0x0][UR18+0x218] ;  /* 0x00008600120c7abb */ /* 0x000fe20008000a00 */
[----:B------:R-:W-:Y:S01]  /*10720*/  UMOV UR4, URZ ;  /* 0x0000003f00047c82 */ /* 0x000fe20008000000 */
[----:B------:R-:W-:Y:S01]  /*10730*/  UIMAD.WIDE.U32 UR8, UR12, UR37, URZ ;  /* 0x000000250c0872a5 */ /* 0x000fe2000f8e003f */
[----:B-1----:R-:W-:Y:S01]  /*10740*/  VIADD R13, R17, UR40 ;  /* 0x00000028110d7c36 */ /* 0x002fe20008000000 */
[----:B------:R-:W-:Y:S01]  /*10750*/  ULDC.64 UR14, c[0x0][UR18+0x228] ;  /* 0x00008a00120e7abb */ /* 0x000fe20008000a00 */
[----:B------:R-:W-:Y:S01]  /*10760*/  UIMAD UR12, UR13, UR37, URZ ;  /* 0x000000250d0c72a4 */ /* 0x000fe2000f8e023f */
[----:B------:R0:W5:Y:S01]  /*10770*/  @P4 LDG.E R76, desc[UR50][R4.64] ;  /* 0x00000032044c4981 */ /* 0x000162000c1e1900 */
[----:B------:R-:W-:Y:S01]  /*10780*/  USHF.R.S32.HI UR17, URZ, 0x1f, UR39 ;  /* 0x0000001f3f117899 */ /* 0x000fe20008011427 */
[----:B------:R-:W-:Y:S01]  /*10790*/  IMAD.MOV.U32 R7, RZ, RZ, R13 ;  /* 0x000000ffff077224 */ /* 0x000fe200078e000d */
[----:B------:R-:W-:-:S02]  /*107a0*/  USEL UR7, UR39, URZ, !UP0 ;  /* 0x0000003f27077287 */ /* 0x000fc4000c000000 */
[----:B------:R-:W-:Y:S01]  /*107b0*/  UIMAD.WIDE.U32 UR20, UR14, UR16, URZ ;  /* 0x000000100e1472a5 */ /* 0x000fe2000f8e003f */
[----:B------:R-:W-:Y:S01]  /*107c0*/  ULDC.64 UR10, c[0x0][UR18+0x220] ;  /* 0x00008800120a7abb */ /* 0x000fe20008000a00 */
[----:B------:R-:W-:Y:S02]  /*107d0*/  UIMAD UR14, UR15, UR16, URZ ;  /* 0x000000100f0e72a4 */ /* 0x000fe4000f8e023f */
[----:B------:R-:W-:Y:S01]  /*107e0*/  UIADD3 UR15, UR9, UR12, URZ ;  /* 0x0000000c090f7290 */ /* 0x000fe2000fffe03f */
[----:B0-----:R-:W-:Y:S01]  /*107f0*/  @P1 IMAD.HI.U32 R4, R13, R6, RZ ;  /* 0x000000060d041227 */ /* 0x001fe200078e00ff */
[----:B------:R-:W-:Y:S02]  /*10800*/  USEL UR17, UR17, URZ, !UP0 ;  /* 0x0000003f11117287 */ /* 0x000fe4000c000000 */
[----:B------:R-:W-:Y:S01]  /*10810*/  UIMAD UR9, UR11, UR7, URZ ;  /* 0x000000070b0972a4 */ /* 0x000fe2000f8e023f */
[----:B------:R-:W-:Y:S01]  /*10820*/  IMAD.U32 R5, RZ, RZ, UR21 ;  /* 0x00000015ff057e24 */ /* 0x000fe2000f8e00ff */
[----:B------:R-:W-:Y:S01]  /*10830*/  UIMAD.WIDE.U32 UR12, UR10, UR7, URZ ;  /* 0x000000070a0c72a5 */ /* 0x000fe2000f8e003f */
[----:B----4-:R-:W-:Y:S01]  /*10840*/  @P1 SHF.R.U32.HI R7, RZ, R9, R4 ;  /* 0x00000009ff071219 */ /* 0x010fe20000011604 */
[----:B------:R-:W-:Y:S01]  /*10850*/  UIMAD UR9, UR10, UR17, UR9 ;  /* 0x000000110a0972a4 */ /* 0x000fe2000f8e0209 */
[----:B------:R-:W-:Y:S01]  /*10860*/  IMAD.U32 R4, RZ, RZ, UR20 ;  /* 0x00000014ff047e24 */ /* 0x000fe2000f8e00ff */
[----:B------:R-:W-:Y:S01]  /*10870*/  UIADD3 UR14, UR21, UR14, URZ ;  /* 0x0000000e150e7290 */ /* 0x000fe2000fffe03f */
[--C-:B------:R-:W-:Y:S01]  /*10880*/  SHF.R.S32.HI R5, RZ, 0x1f, R7.reuse ;  /* 0x0000001fff057819 */ /* 0x100fe20000011407 */
[----:B------:R-:W-:Y:S01]  /*10890*/  UIADD3 UR9, UR13, UR9, URZ ;  /* 0x000000090d097290 */ /* 0x000fe2000fffe03f */
[----:B------:R-:W-:-:S03]  /*108a0*/  IMAD.MOV R6, RZ, RZ, -R7 ;  /* 0x000000ffff067224 */ /* 0x000fc600078e0a07 */
[----:B------:R-:W-:Y:S02]  /*108b0*/  IMAD.U32 R8, RZ, RZ, UR14 ;  /* 0x0000000eff087e24 */ /* 0x000fe4000f8e00ff */
[----:B------:R-:W-:-:S05]  /*108c0*/  IMAD R9, R77, R6, R13 ;  /* 0x000000064d097224 */ /* 0x000fca00078e020d */
[----:B------:R-:W-:Y:S02]  /*108d0*/  SHF.R.S32.HI R6, RZ, 0x1f, R9 ;  /* 0x0000001fff067819 */ /* 0x000fe40000011409 */
[----:B---3--:R-:W-:-:S13]  /*108e0*/  @P0 R2UR UR4, R82 ;  /* 0x00000000520402ca */ /* 0x008fda00000e0000 */
[----:B------:R-:W-:Y:S02]  /*108f0*/  UIADD3 UR8, UP0, UP2, UR12, UR8, UR4 ;  /* 0x000000080c087290 */ /* 0x000fe4000fa1e004 */
[----:B------:R-:W-:Y:S01]  /*10900*/  USHF.R.S32.HI UR11, URZ, 0x1f, UR4 ;  /* 0x0000001f3f0b7899 */ /* 0x000fe20008011404 */
[----:B------:R-:W-:Y:S01]  /*10910*/  ULDC.64 UR12, c[0x0][0xba8] ;  /* 0x0002ea00000c7ab9 */ /* 0x000fe20000000a00 */
[----:B------:R-:W-:Y:S02]  /*10920*/  @!UP1 ULDC UR12, c[0x0][0xb50] ;  /* 0x0002d400000c9ab9 */ /* 0x000fe40000000800 */
[----:B------:R-:W-:Y:S01]  /*10930*/  UIADD3.X UR10, UR9, UR15, UR11, UP0, UP2 ;  /* 0x0000000f090a7290 */ /* 0x000fe200087e440b */
[----:B------:R-:W-:Y:S01]  /*10940*/  IADD3 R4, P2, P3, R7, UR8, R4 ;  /* 0x0000000807047c10 */ /* 0x000fe2000fb5e004 */
[----:B------:R-:W-:Y:S01]  /*10950*/  @!UP1 ULDC UR13, c[0x0][0xb54] ;  /* 0x0002d500000d9ab9 */ /* 0x000fe20000000800 */
[----:B------:R-:W-:Y:S02]  /*10960*/  ULDC.64 UR8, c[0x0][UR18+0x210] ;  /* 0x0000840012087abb */ /* 0x000fe40008000a00 */
[----:B------:R-:W-:Y:S01]  /*10970*/  IMAD R7, R9, UR9, RZ ;  /* 0x0000000909077c24 */ /* 0x000fe2000f8e02ff */
[----:B------:R-:W-:-:S03]  /*10980*/  IADD3.X R5, R5, UR10, R8, P2, P3 ;  /* 0x0000000a05057c10 */ /* 0x000fc600097e6408 */
[----:B------:R-:W-:Y:S02]  /*10990*/  IMAD R7, R6, UR8, R7 ;  /* 0x0000000806077c24 */ /* 0x000fe4000f8e0207 */
[----:B------:R-:W-:-:S04]  /*109a0*/  IMAD.WIDE.U32 R4, R9, UR8, R4 ;  /* 0x0000000809047c25 */ /* 0x000fc8000f8e0004 */
[----:B------:R-:W-:Y:S01]  /*109b0*/  IMAD.IADD R5, R5, 0x1, R7 ;  /* 0x0000000105057824 */ /* 0x000fe200078e0207 */
[----:B------:R-:W-:-:S04]  /*109c0*/  LEA R8, P2, R4, UR12, 0x2 ;  /* 0x0000000c04087c11 */ /* 0x000fc8000f8410ff */
[----:B------:R-:W-:Y:S01]  /*109d0*/  LEA.HI.X R9, R4, UR13, R5, 0x2, P2 ;  /* 0x0000000d04097c11 */ /* 0x000fe200090f1405 */
[----:B--2---:R-:W-:Y:S08]  /*109e0*/  @P4 BRA `(.L_x_954) ;  /* 0x0000000000104947 */ /* 0x004ff00003800000 */
[----:B------:R-:W-:Y:S05]  /*109f0*/  @!P0 BRA `(.L_x_954) ;  /* 0x00000000000c8947 */ /* 0x000fea0003800000 */
[----:B------:R-:W2:Y:S04]  /*10a00*/  LDG.E R5, desc[UR50][R80.64] ;  /* 0x0000003250057981 */ /* 0x000ea8000c1e1900 */
[----:B-----5:R-:W2:Y:S02]  /*10a10*/  LDG.E R76, desc[UR50][R80.64+0x4] ;  /* 0x00000432504c7981 */ /* 0x020ea4000c1e1900 */
[----:B--2---:R-:W-:-:S07]  /*10a20*/  IMAD.IADD R76, R76, 0x1, -R5 ;  /* 0x000000014c4c7824 */ /* 0x004fce00078e0a05 */
.L_x_954:
        /* <DEDUP_REMOVED lines=9> */
[----:B------:R-:W-:Y:S01]  /*10ac0*/  LOP3.LUT R10, R10, 0xffffff80, RZ, 0xc0, !PT ;  /* 0xffffff800a0a7812 */ /* 0x000fe200078ec0ff */
[----:B-----5:R-:W-:-:S04]  /*10ad0*/  IMAD R76, R76, R77, RZ ;  /* 0x0000004d4c4c7224 */ /* 0x020fc800078e02ff */
[----:B------:R-:W-:-:S05]  /*10ae0*/  IMAD.IADD R10, R12, 0x1, -R10 ;  /* 0x000000010c0a7824 */ /* 0x000fca00078e0a0a */
[----:B------:R-:W-:Y:S01]  /*10af0*/  LOP3.LUT P0, RZ, R10, 0x3, RZ, 0xc0, !PT ;  /* 0x000000030aff7812 */ /* 0x000fe2000780c0ff */
[----:B--2---:R-:W-:-:S04]  /*10b00*/  VIADD R11, R11, UR40 ;  /* 0x000000280b0b7c36 */ /* 0x004fc80008000000 */
[C---:B------:R-:W-:Y:S01]  /*10b10*/  VIADD R15, R11.reuse, 0x8 ;  /* 0x000000080b0f7836 */ /* 0x040fe20000000000 */
[----:B------:R-:W-:-:S04]  /*10b20*/  ISETP.GE.OR P2, PT, R11, R76, P0 ;  /* 0x0000004c0b00720c */ /* 0x000fc80000746670 */
[----:B------:R-:W-:-:S09]  /*10b30*/  ISETP.GE.OR P0, PT, R15, R76, P0 ;  /* 0x0000004c0f00720c */ /* 0x000fd20000706670 */
[----:B0-----:R0:W-:Y:S04]  /*10b40*/  @!P2 ST.E desc[UR50][R4.64], R0 ;  /* 0x000000000400a985 */ /* 0x0011e8000c101932 */
[----:B------:R0:W-:Y:S01]  /*10b50*/  @!P0 ST.E desc[UR50][R6.64], R2 ;  /* 0x0000000206008985 */ /* 0x0001e2000c101932 */
[----:B------:R-:W-:-:S13]  /*10b60*/  PLOP3.LUT P0, PT, PT, PT, UP1, 0x80, 0x0 ;  /* 0x000000000000781c */ /* 0x000fda0003f0f018 */
[----:B0-----:R-:W-:Y:S05]  /*10b70*/  @P0 BRA `(.L_x_955) ;  /* 0x00000008001c0947 */ /* 0x001fea0003800000 */
[----:B------:R-:W0:Y:S01]  /*10b80*/  S2R R10, SR_TID.X ;  /* 0x00000000000a7919 */ /* 0x000e220000002100 */
[----:B------:R-:W1:Y:S01]  /*10b90*/  @P1 LDC R39, c[0x0][0xbec] ;  /* 0x0002fb00ff271b82 */ /* 0x000e620000000800 */
[----:B------:R-:W-:Y:S01]  /*10ba0*/  ULDC.64 UR12, c[0x0][0xaa0] ;  /* 0x0002a800000c7ab9 */ /* 0x000fe20000000a00 */
[----:B0-----:R-:W-:-:S05]  /*10bb0*/  VIADD R79, R10, 0xffffff80 ;  /* 0xffffff800a4f7836 */ /* 0x001fca0000000000 */
[----:B------:R-:W-:-:S04]  /*10bc0*/  SHF.R.S32.HI R78, RZ, 0x1f, R79 ;  /* 0x0000001fff4e7819 */ /* 0x000fc8000001144f */
[----:B------:R-:W-:-:S04]  /*10bd0*/  LEA.HI R78, R78, R79, RZ, 0x2 ;  /* 0x0000004f4e4e7211 */ /* 0x000fc800078f10ff */
[----:B------:R-:W-:-:S05]  /*10be0*/  SHF.R.S32.HI R78, RZ, 0x2, R78 ;  /* 0x00000002ff4e7819 */ /* 0x000fca000001144e */
[----:B------:R-:W-:-:S04]  /*10bf0*/  IMAD R5, R78, 0x20, R18 ;  /* 0x000000204e057824 */ /* 0x000fc800078e0212 */
[----:B------:R-:W-:-:S03]  /*10c00*/  IMAD.WIDE R20, R5, 0x2, R20 ;  /* 0x0000000205147825 */ /* 0x000fc600078e0214 */
[C---:B------:R-:W-:Y:S02]  /*10c10*/  IADD3 R9, P0, R20.reuse, 0x1800, RZ ;  /* 0x0000180014097810 */ /* 0x040fe40007f1e0ff */
[C---:B------:R-:W-:Y:S02]  /*10c20*/  IADD3 R13, P2, R20.reuse, 0x3000, RZ ;  /* 0x00003000140d7810 */ /* 0x040fe40007f5e0ff */
[C---:B------:R-:W-:Y:S02]  /*10c30*/  IADD3 R25, P3, R20.reuse, 0x4800, RZ ;  /* 0x0000480014197810 */ /* 0x040fe40007f7e0ff */
[C---:B------:R-:W-:Y:S02]  /*10c40*/  IADD3 R29, P4, R20.reuse, 0x6000, RZ ;  /* 0x00006000141d7810 */ /* 0x040fe40007f9e0ff */
[C---:B------:R-:W-:Y:S02]  /*10c50*/  LOP3.LUT R7, R20.reuse, 0x180, RZ, 0xc0, !PT ;  /* 0x0000018014077812 */ /* 0x040fe400078ec0ff */
[----:B------:R-:W-:-:S02]  /*10c60*/  IADD3 R5, P5, R20, 0x7800, RZ ;  /* 0x0000780014057810 */ /* 0x000fc40007fbe0ff */
[----:B------:R-:W-:Y:S02]  /*10c70*/  LOP3.LUT R8, R9, 0x180, RZ, 0xc0, !PT ;  /* 0x0000018009087812 */ /* 0x000fe400078ec0ff */
[----:B------:R-:W-:Y:S01]  /*10c80*/  LOP3.LUT R12, R13, 0x180, RZ, 0xc0, !PT ;  /* 0x000001800d0c7812 */ /* 0x000fe200078ec0ff */
[----:B------:R-:W-:Y:S01]  /*10c90*/  IMAD.X R33, RZ, RZ, R21, P5 ;  /* 0x000000ffff217224 */ /* 0x000fe200028e0615 */
[----:B------:R-:W-:Y:S02]  /*10ca0*/  LOP3.LUT R24, R25, 0x180, RZ, 0xc0, !PT ;  /* 0x0000018019187812 */ /* 0x000fe400078ec0ff */
[----:B------:R-:W-:Y:S02]  /*10cb0*/  LOP3.LUT R28, R29, 0x180, RZ, 0xc0, !PT ;  /* 0x000001801d1c7812 */ /* 0x000fe400078ec0ff */
[----:B------:R-:W-:Y:S02]  /*10cc0*/  SHF.R.U64 R7, R7, 0x3, RZ ;  /* 0x0000000307077819 */ /* 0x000fe400000012ff */
[----:B------:R-:W-:-:S02]  /*10cd0*/  LOP3.LUT R0, R5, 0x180, RZ, 0xc0, !PT ;  /* 0x0000018005007812 */ /* 0x000fc400078ec0ff */
[----:B------:R-:W-:Y:S02]  /*10ce0*/  SHF.R.U64 R8, R8, 0x3, RZ ;  /* 0x0000000308087819 */ /* 0x000fe400000012ff */
[----:B------:R-:W-:Y:S02]  /*10cf0*/  SHF.R.U64 R12, R12, 0x3, RZ ;  /* 0x000000030c0c7819 */ /* 0x000fe400000012ff */
[----:B------:R-:W-:Y:S02]  /*10d00*/  SHF.R.U64 R24, R24, 0x3, RZ ;  /* 0x0000000318187819 */ /* 0x000fe400000012ff */
[----:B------:R-:W-:Y:S02]  /*10d10*/  SHF.R.U64 R28, R28, 0x3, RZ ;  /* 0x000000031c1c7819 */ /* 0x000fe400000012ff */
[----:B------:R-:W-:Y:S02]  /*10d20*/  LOP3.LUT R20, R7, R20, RZ, 0x3c, !PT ;  /* 0x0000001407147212 */ /* 0x000fe400078e3cff */
[----:B------:R-:W-:-:S02]  /*10d30*/  SHF.R.U64 R0, R0, 0x3, RZ ;  /* 0x0000000300007819 */ /* 0x000fc400000012ff */
[----:B------:R-:W-:Y:S02]  /*10d40*/  SHF.R.S32.HI R2, RZ, 0x1f, R79 ;  /* 0x0000001fff027819 */ /* 0x000fe4000001144f */
        /* <DEDUP_REMOVED lines=8> */
[----:B------:R-:W-:Y:S01]  /*10dd0*/  LOP3.LUT R32, R0, R5, RZ, 0x3c, !PT ;  /* 0x0000000500207212 */ /* 0x000fe200078e3cff */
[----:B------:R-:W-:Y:S01]  /*10de0*/  UIMAD UR10, UR11, UR12, URZ ;  /* 0x0000000c0b0a72a4 */ /* 0x000fe2000f8e023f */
[----:B------:R-:W-:Y:S01]  /*10df0*/  LEA.HI R2, R2, R79, RZ, 0x2 ;  /* 0x0000004f02027211 */ /* 0x000fe200078f10ff */
[----:B------:R0:W5:Y:S03]  /*10e00*/  LD.E.128 R4, desc[UR50][R20.64] ;  /* 0x0000003214047980 */ /* 0x000166000c101d00 */
[----:B------:R-:W-:Y:S01]  /*10e10*/  LOP3.LUT R2, R2, 0xfffffffc, RZ, 0xc0, !PT ;  /* 0xfffffffc02027812 */ /* 0x000fe200078ec0ff */
[----:B------:R-:W-:Y:S01]  /*10e20*/  UIMAD UR10, UR4, UR13, UR10 ;  /* 0x0000000d040a72a4 */ /* 0x000fe2000f8e020a */
[----:B------:R-:W5:Y:S01]  /*10e30*/  LD.E.128 R8, desc[UR50][R8.64] ;  /* 0x0000003208087980 */ /* 0x000f62000c101d00 */
[----:B------:R-:W-:-:S03]  /*10e40*/  UIMAD.WIDE.U32 UR8, UR4, UR12, URZ ;  /* 0x0000000c040872a5 */ /* 0x000fc6000f8e003f */
[----:B------:R-:W5:Y:S01]  /*10e50*/  LD.E.128 R12, desc[UR50][R12.64] ;  /* 0x000000320c0c7980 */ /* 0x000f62000c101d00 */
[----:B0-----:R-:W0:Y:S01]  /*10e60*/  @P1 LDC R21, c[0x0][0xbf0] ;  /* 0x0002fc00ff151b82 */ /* 0x001e220000000800 */
[----:B------:R-:W-:Y:S01]  /*10e70*/  IMAD.IADD R2, R79, 0x1, -R2 ;  /* 0x000000014f027824 */ /* 0x000fe200078e0a02 */
[----:B------:R-:W-:Y:S01]  /*10e80*/  UIADD3 UR9, UR9, UR10, URZ ;  /* 0x0000000a09097290 */ /* 0x000fe2000fffe03f */
[----:B------:R-:W5:Y:S02]  /*10e90*/  LD.E.128 R24, desc[UR50][R24.64] ;  /* 0x0000003218187980 */ /* 0x000f64000c101d00 */
[----:B------:R-:W-:Y:S01]  /*10ea0*/  IMAD R0, R2, 0x60, R78 ;  /* 0x0000006002007824 */ /* 0x000fe200078e024e */
[----:B------:R-:W-:Y:S01]  /*10eb0*/  ULDC.64 UR10, c[0x0][0xae8] ;  /* 0x0002ba00000a7ab9 */ /* 0x000fe20000000a00 */
[----:B------:R-:W5:Y:S01]  /*10ec0*/  LD.E.128 R28, desc[UR50][R28.64] ;  /* 0x000000321c1c7980 */ /* 0x000f62000c101d00 */
[----:B------:R-:W-:Y:S01]  /*10ed0*/  UIMAD.WIDE.U32 UR8, UR37, UR10, UR8 ;  /* 0x0000000a250872a5 */ /* 0x000fe2000f8e0008 */
[----:B------:R-:W-:Y:S01]  /*10ee0*/  VIADD R36, R0, UR40 ;  /* 0x0000002800247c36 */ /* 0x000fe20008000000 */
[----:B------:R-:W-:Y:S01]  /*10ef0*/  USHF.R.S32.HI UR4, URZ, 0x1f, UR7 ;  /* 0x0000001f3f047899 */ /* 0x000fe20008011407 */
[----:B------:R-:W5:Y:S01]  /*10f00*/  LD.E.128 R32, desc[UR50][R32.64] ;  /* 0x0000003220207980 */ /* 0x000f62000c101d00 */
[----:B------:R-:W-:Y:S01]  /*10f10*/  UIMAD UR9, UR37, UR11, UR9 ;  /* 0x0000000b250972a4 */ /* 0x000fe2000f8e0209 */
[----:B-1----:R-:W-:Y:S01]  /*10f20*/  @P1 IMAD.HI.U32 R0, R36, R39, RZ ;  /* 0x0000002724001227 */ /* 0x002fe200078e00ff */
[----:B------:R-:W-:Y:S01]  /*10f30*/  BSSY B1, `(.L_x_956) ;  /* 0x0000038000017945 */ /* 0x000fe20003800000 */
[----:B------:R-:W-:Y:S01]  /*10f40*/  ULDC.64 UR10, c[0x0][0xaf0] ;  /* 0x0002bc00000a7ab9 */ /* 0x000fe20000000a00 */
[----:B------:R-:W-:Y:S01]  /*10f50*/  @!PT LDS RZ, [RZ] ;  /* 0x00000000fffff984 */ /* 0x000fe20000000800 */
[----:B------:R-:W-:Y:S01]  /*10f60*/  @!PT LDS RZ, [RZ] ;  /* 0x00000000fffff984 */ /* 0x000fe20000000800 */
[----:B------:R-:W-:Y:S01]  /*10f70*/  @!PT LDS RZ, [RZ] ;  /* 0x00000000fffff984 */ /* 0x000fe20000000800 */
[----:B------:R-:W-:Y:S01]  /*10f80*/  @!PT LDS RZ, [RZ] ;  /* 0x00000000fffff984 */ /* 0x000fe20000000800 */
[----:B------:R1:W-:Y:S06]  /*10f90*/  MEMBAR.ALL.CTA ;  /* 0x0000000000007992 */ /* 0x0003ec0000008000 */
[----:B-1----:R-:W1:Y:S01]  /*10fa0*/  FENCE.VIEW.ASYNC.S ;  /* 0x00000000000073c6 */ /* 0x002e620000000000 */
[----:B------:R-:W-:Y:S01]  /*10fb0*/  UIMAD UR4, UR4, UR10, URZ ;  /* 0x0000000a040472a4 */ /* 0x000fe2000f8e023f */
[----:B------:R-:W-:Y:S01]  /*10fc0*/  IMAD.MOV.U32 R37, RZ, RZ, R36 ;  /* 0x000000ffff257224 */ /* 0x000fe200078e0024 */
[----:B------:R-:W-:Y:S01]  /*10fd0*/  UIMAD.WIDE.U32 UR8, UR7, UR10, UR8 ;  /* 0x0000000a070872a5 */ /* 0x000fe2000f8e0008 */
[----:B------:R-:W-:Y:S01]  /*10fe0*/  VIADD R41, R78, UR40 ;  /* 0x000000284e297c36 */ /* 0x000fe20008000000 */
[----:B------:R-:W-:Y:S01]  /*10ff0*/  UIMAD UR4, UR7, UR11, UR4 ;  /* 0x0000000b070472a4 */ /* 0x000fe2000f8e0204 */
[----:B------:R-:W-:Y:S01]  /*11000*/  VIADD R3, R3, 0x19c20 ;  /* 0x00019c2003037836 */ /* 0x000fe20000000000 */
[----:B------:R-:W-:Y:S01]  /*11010*/  SHF.R.S32.HI R42, RZ, 0x1f, R152 ;  /* 0x0000001fff2a7819 */ /* 0x000fe20000011498 */
[----:B------:R-:W-:Y:S01]  /*11020*/  ULDC.64 UR10, c[0x0][0xae0] ;  /* 0x0002b800000a7ab9 */ /* 0x000fe20000000a00 */
[----:B0-----:R-:W-:Y:S01]  /*11030*/  @P1 SHF.R.U32.HI R37, RZ, R21, R0 ;  /* 0x00000015ff251219 */ /* 0x001fe20000011600 */
[----:B------:R-:W-:-:S02]  /*11040*/  UIADD3 UR4, UR9, UR4, URZ ;  /* 0x0000000409047290 */ /* 0x000fc4000fffe03f */
[----:B------:R-:W-:Y:S01]  /*11050*/  IMAD.U32 R21, RZ, RZ, UR9 ;  /* 0x00000009ff157e24 */ /* 0x000fe2000f8e00ff */
[----:B------:R-:W-:Y:S01]  /*11060*/  ISETP.GE.AND P0, PT, R41, R76, PT ;  /* 0x0000004c2900720c */ /* 0x000fe20003f06270 */
[----:B------:R-:W-:Y:S01]  /*11070*/  IMAD.U32 R20, RZ, RZ, UR8 ;  /* 0x00000008ff147e24 */ /* 0x000fe2000f8e00ff */
[--C-:B------:R-:W-:Y:S01]  /*11080*/  SHF.R.S32.HI R0, RZ, 0x1f, R37.reuse ;  /* 0x0000001fff007819 */ /* 0x100fe20000011425 */
[----:B------:R-:W-:Y:S01]  /*11090*/  IMAD.MOV R2, RZ, RZ, -R37 ;  /* 0x000000ffff027224 */ /* 0x000fe200078e0a25 */
[----:B------:R-:W-:Y:S01]  /*110a0*/  ULDC.64 UR8, c[0x0][0xad8] ;  /* 0x0002b60000087ab9 */ /* 0x000fe20000000a00 */
[----:B------:R-:W-:Y:S01]  /*110b0*/  IMAD.U32 R21, RZ, RZ, UR4 ;  /* 0x00000004ff157e24 */ /* 0x000fe2000f8e00ff */
[----:B------:R-:W-:Y:S01]  /*110c0*/  PRMT R3, RZ, 0x654, R3 ;  /* 0x00000654ff037816 */ /* 0x000fe20000000003 */
[----:B------:R-:W-:Y:S01]  /*110d0*/  IMAD R0, R0, UR10, RZ ;  /* 0x0000000a00007c24 */ /* 0x000fe2000f8e02ff */
[----:B------:R-:W-:Y:S01]  /*110e0*/  SHF.R.S32.HI R43, RZ, 0x1f, R22 ;  /* 0x0000001fff2b7819 */ /* 0x000fe20000011416 */
[----:B------:R-:W-:-:S02]  /*110f0*/  IMAD R77, R77, R2, R36 ;  /* 0x000000024d4d7224 */ /* 0x000fc400078e0224 */
[C---:B------:R-:W-:Y:S01]  /*11100*/  IMAD R39, R37.reuse, UR11, R0 ;  /* 0x0000000b25277c24 */ /* 0x040fe2000f8e0200 */
[----:B-1----:R0:W-:Y:S01]  /*11110*/  SYNCS.ARRIVE.TRANS64.RED.A1T0 RZ, [R3+URZ], RZ ;  /* 0x000000ff03ff79a7 */ /* 0x0021e2000810043f */
[----:B------:R-:W-:Y:S01]  /*11120*/  IMAD.WIDE.U32 R20, R37, UR10, R20 ;  /* 0x0000000a25147c25 */ /* 0x000fe2000f8e0014 */
[----:B------:R-:W-:-:S03]  /*11130*/  SHF.R.S32.HI R0, RZ, 0x1f, R77 ;  /* 0x0000001fff007819 */ /* 0x000fc6000001144d */
[----:B------:R-:W-:Y:S02]  /*11140*/  IMAD.IADD R21, R21, 0x1, R39 ;  /* 0x0000000115157824 */ /* 0x000fe400078e0227 */
[----:B------:R-:W-:Y:S02]  /*11150*/  IMAD R0, R0, UR8, RZ ;  /* 0x0000000800007c24 */ /* 0x000fe4000f8e02ff */
[----:B------:R-:W-:-:S04]  /*11160*/  IMAD.WIDE.U32 R20, R77, UR8, R20 ;  /* 0x000000084d147c25 */ /* 0x000fc8000f8e0014 */
[----:B------:R-:W-:Y:S01]  /*11170*/  IMAD R37, R77, UR9, R0 ;  /* 0x000000094d257c24 */ /* 0x000fe2000f8e0200 */
[----:B------:R-:W-:Y:S02]  /*11180*/  ULDC.64 UR8, c[0x0][0xa80] ;  /* 0x0002a00000087ab9 */ /* 0x000fe40000000a00 */
[----:B------:R-:W-:Y:S01]  /*11190*/  LEA R0, P1, R20, UR8, 0x1 ;  /* 0x0000000814007c11 */ /* 0x000fe2000f8208ff */
[----:B------:R-:W-:-:S05]  /*111a0*/  IMAD.IADD R21, R21, 0x1, R37 ;  /* 0x0000000115157824 */ /* 0x000fca00078e0225 */
        /* <DEDUP_REMOVED lines=8> */
[-C--:B-1----:R-:W-:Y:S02]  /*11230*/  @!P1 LEA R36, P3, R22, R20.reuse, 0x1 ;  /* 0x0000001416249211 */ /* 0x082fe400078608ff */
[----:B------:R-:W-:Y:S02]  /*11240*/  @!P2 LEA R38, P4, R152, R20, 0x1 ;  /* 0x000000149826a211 */ /* 0x000fe400078808ff */
[----:B0-2---:R-:W-:Y:S01]  /*11250*/  @!P0 IMAD.WIDE R2, R18, 0x2, R20 ;  /* 0x0000000212028825 */ /* 0x005fe200078e0214 */
[-C--:B------:R-:W-:Y:S02]  /*11260*/  @!P1 LEA.HI.X R37, R22, R21.reuse, R43, 0x1, P3 ;  /* 0x0000001516259211 */ /* 0x080fe400018f0c2b */
[----:B------:R-:W-:Y:S02]  /*11270*/  @!P2 LEA.HI.X R39, R152, R21, R42, 0x1, P4 ;  /* 0x000000159827a211 */ /* 0x000fe400020f0c2a */
[----:B-----5:R3:W-:Y:S04]  /*11280*/  @!P0 ST.E.128 desc[UR50][R2.64], R4 ;  /* 0x0000000402008985 */ /* 0x0207e8000c101d32 */
[----:B------:R3:W-:Y:S04]  /*11290*/  @!P1 ST.E.128 desc[UR50][R36.64], R12 ;  /* 0x0000000c24009985 */ /* 0x0007e8000c101d32 */
[----:B------:R3:W-:Y:S02]  /*112a0*/  @!P2 ST.E.128 desc[UR50][R38.64], R28 ;  /* 0x0000001c2600a985 */ /* 0x0007e4000c101d32 */
.L_x_957:
[----:B------:R-:W-:Y:S05]  /*112b0*/  BSYNC B1 ;  /* 0x0000000000017941 */ /* 0x000fea0003800000 */
.L_x_956:
[----:B0--3--:R-:W-:Y:S01]  /*112c0*/  VIADD R3, R41, 0x60 ;  /* 0x0000006029037836 */ /* 0x009fe20000000000 */
[----:B-----5:R0:W3:Y:S04]  /*112d0*/  SHFL.IDX PT, R5, R40, 0x1, 0x1c1f ;  /* 0x003c1f0028057f89 */ /* 0x0200e800000e0000 */
        /* <DEDUP_REMOVED lines=17> */
.L_x_955:
[----:B------:R-:W-:Y:S01]  /*113f0*/  ULDC.64 UR12, c[0x0][0xb08] ;  /* 0x0002c200000c7ab9 */ /* 0x000fe20000000a00 */
[----:B------:R-:W0:Y:S01]  /*11400*/  @P1 LDC R0, c[0x0][0xbec] ;  /* 0x0002fb00ff001b82 */ /* 0x000e220000000800 */
[----:B------:R-:W-:Y:S01]  /*11410*/  UIMAD UR10, UR11, UR12, URZ ;  /* 0x0000000c0b0a72a4 */ /* 0x000fe2000f8e023f */
[----:B------:R-:W-:Y:S01]  /*11420*/  IMAD.MOV.U32 R7, RZ, RZ, R13 ;  /* 0x000000ffff077224 */ /* 0x000fe200078e000d */
[----:B------:R-:W-:Y:S01]  /*11430*/  UIMAD.WIDE.U32 UR8, UR4, UR12, URZ ;  /* 0x0000000c040872a5 */ /* 0x000fe2000f8e003f */
[----:B------:R-:W-:Y:S01]  /*11440*/  VIADD R6, R3, 0x19c20 ;  /* 0x00019c2003067836 */ /* 0x000fe20000000000 */
[----:B------:R-:W-:Y:S01]  /*11450*/  UIMAD UR10, UR4, UR13, UR10 ;  /* 0x0000000d040a72a4 */ /* 0x000fe2000f8e020a */
[----:B------:R-:W-:Y:S01]  /*11460*/  ISETP.GE.AND P0, PT, R11, R76, PT ;  /* 0x0000004c0b00720c */ /* 0x000fe20003f06270 */
[----:B------:R-:W-:Y:S01]  /*11470*/  USHF.R.S32.HI UR4, URZ, 0x1f, UR7 ;  /* 0x0000001f3f047899 */ /* 0x000fe20008011407 */
[----:B------:R-:W1:Y:S01]  /*11480*/  @P1 LDC R5, c[0x0][0xbf0] ;  /* 0x0002fc00ff051b82 */ /* 0x000e620000000800 */
[----:B------:R-:W-:Y:S01]  /*11490*/  UIADD3 UR9, UR9, UR10, URZ ;  /* 0x0000000a09097290 */ /* 0x000fe2000fffe03f */
[----:B------:R-:W-:Y:S01]  /*114a0*/  PRMT R6, RZ, 0x654, R6 ;  /* 0x00000654ff067816 */ /* 0x000fe20000000006 */
[C---:B------:R-:W-:Y:S01]  /*114b0*/  VIADD R25, R16.reuse, 0x8 ;  /* 0x0000000810197836 */ /* 0x040fe20000000000 */
[----:B------:R-:W-:Y:S01]  /*114c0*/  ULDC.64 UR10, c[0x0][0xb38] ;  /* 0x0002ce00000a7ab9 */ /* 0x000fe20000000a00 */
[C---:B------:R-:W-:Y:S01]  /*114d0*/  VIADD R27, R16.reuse, 0x10 ;  /* 0x00000010101b7836 */ /* 0x040fe20000000000 */
[----:B------:R-:W-:Y:S01]  /*114e0*/  UIMAD.WIDE.U32 UR8, UR37, UR10, UR8 ;  /* 0x0000000a250872a5 */ /* 0x000fe2000f8e0008 */
[C---:B------:R-:W-:Y:S01]  /*114f0*/  VIADD R85, R16.reuse, 0x30 ;  /* 0x0000003010557836 */ /* 0x040fe20000000000 */
[----:B------:R2:W-:Y:S01]  /*11500*/  SYNCS.ARRIVE.TRANS64.RED.A1T0 RZ, [R6+URZ], RZ ;  /* 0x000000ff06ff79a7 */ /* 0x0005e2000810043f */
[C---:B------:R-:W-:Y:S01]  /*11510*/  VIADD R87, R16.reuse, 0x28 ;  /* 0x0000002810577836 */ /* 0x040fe20000000000 */
[----:B------:R-:W-:Y:S01]  /*11520*/  UIMAD UR9, UR37, UR11, UR9 ;  /* 0x0000000b250972a4 */ /* 0x000fe2000f8e0209 */
[C---:B------:R-:W-:Y:S01]  /*11530*/  VIADD R89, R16.reuse, 0x20 ;  /* 0x0000002010597836 */ /* 0x040fe20000000000 */
[----:B------:R-:W-:Y:S01]  /*11540*/  BSSY B1, `(.L_x_959) ;  /* 0x0000062000017945 */ /* 0x000fe20003800000 */
[----:B------:R-:W-:Y:S01]  /*11550*/  ULDC.64 UR10, c[0x0][0xb40] ;  /* 0x0002d000000a7ab9 */ /* 0x000fe20000000a00 */
[----:B------:R-:W-:Y:S01]  /*11560*/  SHF.R.S32.HI R21, RZ, 0x1f, R16 ;  /* 0x0000001fff157819 */ /* 0x000fe20000011410 */
[----:B------:R-:W-:Y:S01]  /*11570*/  UIMAD UR4, UR4, UR10, URZ ;  /* 0x0000000a040472a4 */ /* 0x000fe2000f8e023f */
[----:B0-----:R-:W-:Y:S01]  /*11580*/  @P1 IMAD.HI.U32 R0, R13, R0, RZ ;  /* 0x000000000d001227 */ /* 0x001fe200078e00ff */
[----:B------:R-:W-:Y:S01]  /*11590*/  UIMAD.WIDE.U32 UR8, UR7, UR10, UR8 ;  /* 0x0000000a070872a5 */ /* 0x000fe2000f8e0008 */
[----:B------:R-:W-:Y:S01]  /*115a0*/  SHF.R.S32.HI R78, RZ, 0x1f, R23 ;  /* 0x0000001fff4e7819 */ /* 0x000fe20000011417 */
[----:B------:R-:W-:Y:S01]  /*115b0*/  UIMAD UR4, UR7, UR11, UR4 ;  /* 0x0000000b070472a4 */ /* 0x000fe2000f8e0204 */
[----:B------:R-:W-:Y:S01]  /*115c0*/  SHF.R.S32.HI R26, RZ, 0x1f, R25 ;  /* 0x0000001fff1a7819 */ /* 0x000fe20000011419 */
[C---:B------:R-:W-:Y:S01]  /*115d0*/  VIADD R84, R16.reuse, 0x30 ;  /* 0x0000003010547836 */ /* 0x040fe20000000000 */
[----:B------:R-:W-:Y:S01]  /*115e0*/  ULDC.64 UR10, c[0x0][0xb48] ;  /* 0x0002d200000a7ab9 */ /* 0x000fe20000000a00 */
[----:B------:R-:W-:Y:S01]  /*115f0*/  UIADD3 UR9, UR9, UR4, URZ ;  /* 0x0000000409097290 */ /* 0x000fe2000fffe03f */
[----:B-1----:R-:W-:Y:S01]  /*11600*/  @P1 SHF.R.U32.HI R7, RZ, R5, R0 ;  /* 0x00000005ff071219 */ /* 0x002fe20000011600 */
[----:B------:R-:W-:Y:S01]  /*11610*/  VIADD R86, R16, 0x28 ;  /* 0x0000002810567836 */ /* 0x000fe20000000000 */
[----:B------:R-:W-:Y:S01]  /*11620*/  SHF.R.S32.HI R79, RZ, 0x1f, R153 ;  /* 0x0000001fff4f7819 */ /* 0x000fe20000011499 */
[----:B------:R-:W-:Y:S01]  /*11630*/  UIMAD.WIDE.U32 UR8, UR42, UR10, UR8 ;  /* 0x0000000a2a0872a5 */ /* 0x000fe2000f8e0008 */
[--C-:B------:R-:W-:Y:S01]  /*11640*/  SHF.R.S32.HI R0, RZ, 0x1f, R7.reuse ;  /* 0x0000001fff007819 */ /* 0x100fe20000011407 */
[----:B------:R-:W-:Y:S01]  /*11650*/  IMAD.MOV R2, RZ, RZ, -R7 ;  /* 0x000000ffff027224 */ /* 0x000fe200078e0a07 */
[----:B------:R-:W-:Y:S01]  /*11660*/  SHF.R.S32.HI R80, RZ, 0x1f, R154 ;  /* 0x0000001fff507819 */ /* 0x000fe2000001149a */
[----:B------:R-:W-:Y:S01]  /*11670*/  UIMAD UR42, UR42, UR11, UR9 ;  /* 0x0000000b2a2a72a4 */ /* 0x000fe2000f8e0209 */
[----:B------:R-:W-:Y:S01]  /*11680*/  SHF.R.S32.HI R81, RZ, 0x1f, R155 ;  /* 0x0000001fff517819 */ /* 0x000fe2000001149b */
[----:B------:R-:W-:Y:S01]  /*11690*/  IMAD R77, R77, R2, R13 ;  /* 0x000000024d4d7224 */ /* 0x000fe200078e020d */
[----:B------:R-:W-:Y:S01]  /*116a0*/  ULDC.64 UR10, c[0x0][0xb30] ;  /* 0x0002cc00000a7ab9 */ /* 0x000fe20000000a00 */
[----:B------:R-:W-:Y:S01]  /*116b0*/  IMAD.U32 R5, RZ, RZ, UR9 ;  /* 0x00000009ff057e24 */ /* 0x000fe2000f8e00ff */
[----:B------:R-:W-:Y:S01]  /*116c0*/  SHF.R.S32.HI R82, RZ, 0x1f, R156 ;  /* 0x0000001fff527819 */ /* 0x000fe2000001149c */
[----:B------:R-:W-:Y:S01]  /*116d0*/  IMAD R0, R0, UR10, RZ ;  /* 0x0000000a00007c24 */ /* 0x000fe2000f8e02ff */
[----:B------:R-:W-:Y:S01]  /*116e0*/  SHF.R.S32.HI R83, RZ, 0x1f, R157 ;  /* 0x0000001fff537819 */ /* 0x000fe2000001149d */
[----:B------:R-:W-:Y:S01]  /*116f0*/  IMAD.U32 R4, RZ, RZ, UR8 ;  /* 0x00000008ff047e24 */ /* 0x000fe2000f8e00ff */
[----:B------:R-:W-:Y:S01]  /*11700*/  ULDC.64 UR8, c[0x0][0xb28] ;  /* 0x0002ca0000087ab9 */ /* 0x000fe20000000a00 */
[----:B------:R-:W-:Y:S01]  /*11710*/  IMAD.U32 R5, RZ, RZ, UR42 ;  /* 0x0000002aff057e24 */ /* 0x000fe2000f8e00ff */
[----:B------:R-:W-:Y:S01]  /*11720*/  SHF.R.S32.HI R85, RZ, 0x1f, R85 ;  /* 0x0000001fff557819 */ /* 0x000fe20000011455 */
[C---:B------:R-:W-:Y:S01]  /*11730*/  IMAD R9, R7.reuse, UR11, R0 ;  /* 0x0000000b07097c24 */ /* 0x040fe2000f8e0200 */
[----:B------:R-:W-:Y:S01]  /*11740*/  SHF.R.S32.HI R0, RZ, 0x1f, R77 ;  /* 0x0000001fff007819 */ /* 0x000fe2000001144d */
[----:B------:R-:W-:Y:S01]  /*11750*/  IMAD.WIDE.U32 R4, R7, UR10, R4 ;  /* 0x0000000a07047c25 */ /* 0x000fe2000f8e0004 */
[----:B------:R-:W-:-:S02]  /*11760*/  SHF.R.S32.HI R87, RZ, 0x1f, R87 ;  /* 0x0000001fff577819 */ /* 0x000fc40000011457 */
[----:B------:R-:W-:Y:S01]  /*11770*/  SHF.R.S32.HI R89, RZ, 0x1f, R89 ;  /* 0x0000001fff597819 */ /* 0x000fe20000011459 */
[----:B------:R-:W-:Y:S02]  /*11780*/  IMAD R0, R0, UR8, RZ ;  /* 0x0000000800007c24 */ /* 0x000fe4000f8e02ff */
[----:B------:R-:W-:Y:S02]  /*11790*/  IMAD.IADD R5, R5, 0x1, R9 ;  /* 0x0000000105057824 */ /* 0x000fe400078e0209 */
[C---:B------:R-:W-:Y:S02]  /*117a0*/  IMAD R7, R77.reuse, UR9, R0 ;  /* 0x000000094d077c24 */ /* 0x040fe4000f8e0200 */
[----:B------:R-:W-:Y:S01]  /*117b0*/  IMAD.WIDE.U32 R2, R77, UR8, R4 ;  /* 0x000000084d027c25 */ /* 0x000fe2000f8e0004 */
[----:B------:R-:W-:Y:S01]  /*117c0*/  ULDC.64 UR8, c[0x0][0xb00] ;  /* 0x0002c00000087ab9 */ /* 0x000fe20000000a00 */
[----:B------:R-:W-:Y:S02]  /*117d0*/  SHF.R.S32.HI R77, RZ, 0x1f, R27 ;  /* 0x0000001fff4d7819 */ /* 0x000fe4000001141b */
[----:B------:R-:W-:Y:S01]  /*117e0*/  IMAD.IADD R3, R3, 0x1, R7 ;  /* 0x0000000103037824 */ /* 0x000fe200078e0207 */
[----:B------:R-:W-:Y:S01]  /*117f0*/  LEA R0, P1, R2, UR8, 0x2 ;  /* 0x0000000802007c11 */ /* 0x000fe2000f8210ff */
[----:B------:R-:W-:-:S03]  /*11800*/  VIADD R88, R16, 0x20 ;  /* 0x0000002010587836 */ /* 0x000fc60000000000 */
[----:B------:R-:W-:Y:S01]  /*11810*/  LEA.HI.X R14, R2, UR9, R3, 0x2, P1 ;  /* 0x00000009020e7c11 */ /* 0x000fe200088f1403 */
[----:B------:R2:W0:Y:S04]  /*11820*/  SHFL.IDX PT, R24, R0, RZ, 0x1c1f ;  /* 0x001c1fff00187589 */ /* 0x00042800000e0000 */
[----:B------:R2:W1:Y:S01]  /*11830*/  SHFL.IDX PT, R20, R14, RZ, 0x1c1f ;  /* 0x001c1fff0e147589 */ /* 0x00046200000e0000 */
[----:B------:R-:W-:Y:S05]  /*11840*/  @P0 BRA `(.L_x_960) ;  /* 0x0000000000c40947 */ /* 0x000fea0003800000 */
[----:B------:R-:W-:Y:S02]  /*11850*/  ULDC UR4, c[0x0][0xac8] ;  /* 0x0002b20000047ab9 */ /* 0x000fe40000000800 */
[----:B------:R-:W-:Y:S02]  /*11860*/  ISETP.GE.AND P2, PT, R16, UR4, PT ;  /* 0x0000000410007c0c */ /* 0x000fe4000bf46270 */
[----:B------:R-:W-:Y:S02]  /*11870*/  ISETP.GE.AND P4, PT, R25, UR4, PT ;  /* 0x0000000419007c0c */ /* 0x000fe4000bf86270 */
[----:B------:R-:W-:Y:S02]  /*11880*/  ISETP.GE.AND P3, PT, R27, UR4, PT ;  /* 0x000000041b007c0c */ /* 0x000fe4000bf66270 */
[----:B------:R-:W-:-:S07]  /*11890*/  ISETP.GE.AND P0, PT, R23, UR4, PT ;  /* 0x0000000417007c0c */ /* 0x000fce000bf06270 */
[CC--:B0-----:R-:W-:Y:S02]  /*118a0*/  @!P2 LEA R2, P1, R16.reuse, R24.reuse, 0x2 ;  /* 0x000000181002a211 */ /* 0x0c1fe400078210ff */
[C---:B------:R-:W-:Y:S02]  /*118b0*/  @!P4 LEA R4, P6, R25.reuse, R24, 0x2 ;  /* 0x000000181904c211 */ /* 0x040fe400078c10ff */
[-C--:B-1----:R-:W-:Y:S02]  /*118c0*/  @!P2 LEA.HI.X R3, R16, R20.reuse, R21, 0x2, P1 ;  /* 0x000000141003a211 */ /* 0x082fe400008f1415 */
[----:B------:R-:W-:Y:S02]  /*118d0*/  ISETP.GE.AND P1, PT, R88, UR4, PT ;  /* 0x0000000458007c0c */ /* 0x000fe4000bf26270 */
[----:B------:R-:W-:Y:S01]  /*118e0*/  @!P4 LEA.HI.X R5, R25, R20, R26, 0x2, P6 ;  /* 0x000000141905c211 */ /* 0x000fe200030f141a */
[----:B------:R0:W-:Y:S01]  /*118f0*/  @!P2 ST.E.64 desc[UR50][R2.64], R74 ;  /* 0x0000004a0200a985 */ /* 0x0001e2000c101b32 */
[----:B------:R-:W-:-:S02]  /*11900*/  ISETP.GE.AND P2, PT, R86, UR4, PT ;  /* 0x0000000456007c0c */ /* 0x000fc4000bf46270 */
[C---:B--2---:R-:W-:Y:S01]  /*11910*/  @!P3 LEA R6, P5, R27.reuse, R24, 0x2 ;  /* 0x000000181b06b211 */ /* 0x044fe200078a10ff */
[----:B------:R1:W-:Y:S01]  /*11920*/  @!P4 ST.E.64 desc[UR50][R4.64], R72 ;  /* 0x000000480400c985 */ /* 0x0003e2000c101b32 */
[----:B------:R-:W-:Y:S02]  /*11930*/  ISETP.GE.AND P4, PT, R84, UR4, PT ;  /* 0x0000000454007c0c */ /* 0x000fe4000bf86270 */
[----:B------:R-:W-:Y:S02]  /*11940*/  @!P3 LEA.HI.X R7, R27, R20, R77, 0x2, P5 ;  /* 0x000000141b07b211 */ /* 0x000fe400028f144d */
[CC--:B------:R-:W-:Y:S02]  /*11950*/  @!P0 LEA R8, P6, R23.reuse, R24.reuse, 0x2 ;  /* 0x0000001817088211 */ /* 0x0c0fe400078c10ff */
[----:B------:R-:W-:Y:S01]  /*11960*/  @!P1 LEA R10, P5, R88, R24, 0x2 ;  /* 0x00000018580a9211 */ /* 0x000fe200078a10ff */
[----:B------:R2:W-:Y:S01]  /*11970*/  @!P3 ST.E.64 desc[UR50][R6.64], R66 ;  /* 0x000000420600b985 */ /* 0x0005e2000c101b32 */
[----:B------:R-:W-:-:S02]  /*11980*/  @!P0 LEA.HI.X R9, R23, R20, R78, 0x2, P6 ;  /* 0x0000001417098211 */ /* 0x000fc400030f144e */
[----:B------:R-:W-:Y:S02]  /*11990*/  ISETP.GE.AND P3, PT, R157, UR4, PT ;  /* 0x000000049d007c0c */ /* 0x000fe4000bf66270 */
[----:B------:R-:W-:Y:S01]  /*119a0*/  @!P2 LEA R12, P6, R86, R24, 0x2 ;  /* 0x00000018560ca211 */ /* 0x000fe200078c10ff */
[----:B------:R3:W-:Y:S01]  /*119b0*/  @!P0 ST.E.64 desc[UR50][R8.64], R64 ;  /* 0x0000004008008985 */ /* 0x0007e2000c101b32 */
[-C--:B------:R-:W-:Y:S02]  /*119c0*/  @!P1 LEA.HI.X R11, R88, R20.reuse, R89, 0x2, P5 ;  /* 0x00000014580b9211 */ /* 0x080fe400028f1459 */
        /* <DEDUP_REMOVED lines=10> */
[-C--:B-1----:R-:W-:Y:S02]  /*11a70*/  @!P3 LEA R4, P6, R157, R24.reuse, 0x2 ;  /* 0x000000189d04b211 */ /* 0x082fe400078c10ff */
[----:B--2---:R-:W-:-:S02]  /*11a80*/  @!P0 LEA R6, P4, R156, R24, 0x2 ;  /* 0x000000189c068211 */ /* 0x004fc400078810ff */
[-C--:B------:R-:W-:Y:S02]  /*11a90*/  @!P3 LEA.HI.X R5, R157, R20.reuse, R83, 0x2, P6 ;  /* 0x000000149d05b211 */ /* 0x080fe400030f1453 */
[----:B------:R-:W-:-:S03]  /*11aa0*/  @!P0 LEA.HI.X R7, R156, R20, R82, 0x2, P4 ;  /* 0x000000149c078211 */ /* 0x000fc600020f1452 */
[----:B------:R1:W-:Y:S01]  /*11ab0*/  @!P3 ST.E.64 desc[UR50][R4.64], R48 ;  /* 0x000000300400b985 */ /* 0x0003e2000c101b32 */
[-C--:B---3--:R-:W-:Y:S02]  /*11ac0*/  @!P5 LEA R8, P3, R155, R24.reuse, 0x2 ;  /* 0x000000189b08d211 */ /* 0x088fe400078610ff */
[CC--:B----4-:R-:W-:Y:S01]  /*11ad0*/  @!P2 LEA R10, P4, R154.reuse, R24.reuse, 0x2 ;  /* 0x000000189a0aa211 */ /* 0x0d0fe200078810ff */
[----:B------:R1:W-:Y:S01]  /*11ae0*/  @!P0 ST.E.64 desc[UR50][R6.64], R42 ;  /* 0x0000002a06008985 */ /* 0x0003e2000c101b32 */
[----:B0-----:R-:W-:Y:S02]  /*11af0*/  @!P1 LEA R12, P6, R153, R24, 0x2 ;  /* 0x00000018990c9211 */ /* 0x001fe400078c10ff */
[-C--:B------:R-:W-:Y:S02]  /*11b00*/  @!P5 LEA.HI.X R9, R155, R20.reuse, R81, 0x2, P3 ;  /* 0x000000149b09d211 */ /* 0x080fe400018f1451 */
[-C--:B------:R-:W-:Y:S02]  /*11b10*/  @!P2 LEA.HI.X R11, R154, R20.reuse, R80, 0x2, P4 ;  /* 0x000000149a0ba211 */ /* 0x080fe400020f1450 */
[----:B------:R-:W-:Y:S01]  /*11b20*/  @!P1 LEA.HI.X R13, R153, R20, R79, 0x2, P6 ;  /* 0x00000014990d9211 */ /* 0x000fe200030f144f */
[----:B------:R1:W-:Y:S04]  /*11b30*/  @!P5 ST.E.64 desc[UR50][R8.64], R40 ;  /* 0x000000280800d985 */ /* 0x0003e8000c101b32 */
[----:B------:R1:W-:Y:S04]  /*11b40*/  @!P2 ST.E.64 desc[UR50][R10.64], R34 ;  /* 0x000000220a00a985 */ /* 0x0003e8000c101b32 */
[----:B------:R1:W-:Y:S02]  /*11b50*/  @!P1 ST.E.64 desc[UR50][R12.64], R32 ;  /* 0x000000200c009985 */ /* 0x0003e4000c101b32 */
.L_x_960:
[----:B------:R-:W-:Y:S05]  /*11b60*/  BSYNC B1 ;  /* 0x0000000000017941 */ /* 0x000fea0003800000 */
.L_x_959:
[----:B------:R-:W-:Y:S01]  /*11b70*/  ISETP.GE.AND P0, PT, R15, R76, PT ;  /* 0x0000004c0f00720c */ /* 0x000fe20003f06270 */
[----:B--2---:R-:W2:Y:S04]  /*11b80*/  SHFL.IDX PT, R14, R14, 0x1, 0x1c1f ;  /* 0x003c1f000e0e7f89 */ /* 0x004ea800000e0000 */
[----:B------:R-:W3:Y:S08]  /*11b90*/  SHFL.IDX PT, R0, R0, 0x1, 0x1c1f ;  /* 0x003c1f0000007f89 */ /* 0x000ef000000e0000 */
[----:B------:R-:W-:Y:S05]  /*11ba0*/  @P0 BRA `(.L_x_958) ;  /* 0x0000000c009c0947 */ /* 0x000fea0003800000 */
[----:B------:R-:W-:Y:S02]  /*11bb0*/  ULDC UR4, c[0x0][0xac8] ;  /* 0x0002b20000047ab9 */ /* 0x000fe40000000800 */
[----:B------:R-:W-:Y:S02]  /*11bc0*/  ISETP.GE.AND P0, PT, R16, UR4, PT ;  /* 0x0000000410007c0c */ /* 0x000fe4000bf06270 */
[----:B------:R-:W-:Y:S02]  /*11bd0*/  ISETP.GE.AND P1, PT, R25, UR4, PT ;  /* 0x0000000419007c0c */ /* 0x000fe4000bf26270 */
[----:B------:R-:W-:Y:S02]  /*11be0*/  ISETP.GE.AND P4, PT, R27, UR4, PT ;  /* 0x000000041b007c0c */ /* 0x000fe4000bf86270 */
[----:B------:R-:W-:-:S07]  /*11bf0*/  ISETP.GE.AND P3, PT, R23, UR4, PT ;  /* 0x0000000417007c0c */ /* 0x000fce000bf66270 */
[CC--:B---3--:R-:W-:Y:S02]  /*11c00*/  @!P0 LEA R2, P2, R16.reuse, R0.reuse, 0x2 ;  /* 0x0000000010028211 */ /* 0x0c8fe400078410ff */
[C---:B-1----:R-:W-:Y:S02]  /*11c10*/  @!P1 LEA R4, P5, R25.reuse, R0, 0x2 ;  /* 0x0000000019049211 */ /* 0x042fe400078a10ff */
[-C--:B--2---:R-:W-:Y:S02]  /*11c20*/  @!P0 LEA.HI.X R3, R16, R14.reuse, R21, 0x2, P2 ;  /* 0x0000000e10038211 */ /* 0x084fe400010f1415 */
[----:B------:R-:W-:Y:S02]  /*11c30*/  @!P1 LEA.HI.X R5, R25, R14, R26, 0x2, P5 ;  /* 0x0000000e19059211 */ /* 0x000fe400028f141a */
[----:B------:R-:W-:Y:S01]  /*11c40*/  ISETP.GE.AND P2, PT, R88, UR4, PT ;  /* 0x0000000458007c0c */ /* 0x000fe2000bf46270 */
[----:B------:R1:W-:Y:S01]  /*11c50*/  @!P0 ST.E.64 desc[UR50][R2.64], R70 ;  /* 0x0000004602008985 */ /* 0x0003e2000c101b32 */
[----:B------:R-:W-:-:S02]  /*11c60*/  @!P4 LEA R6, P6, R27, R0, 0x2 ;  /* 0x000000001b06c211 */ /* 0x000fc400078c10ff */
[----:B------:R-:W-:Y:S01]  /*11c70*/  @!P3 LEA R8, P5, R23, R0, 0x2 ;  /* 0x000000001708b211 */ /* 0x000fe200078a10ff */
[----:B------:R2:W-:Y:S01]  /*11c80*/  @!P1 ST.E.64 desc[UR50][R4.64], R68 ;  /* 0x0000004404009985 */ /* 0x0005e2000c101b32 */
[----:B------:R-:W-:Y:S02]  /*11c90*/  ISETP.GE.AND P1, PT, R86, UR4, PT ;  /* 0x0000000456007c0c */ /* 0x000fe4000bf26270 */
[-C--:B------:R-:W-:Y:S02]  /*11ca0*/  @!P4 LEA.HI.X R7, R27, R14.reuse, R77, 0x2, P6 ;  /* 0x0000000e1b07c211 */ /* 0x080fe400030f144d */
[----:B------:R-:W-:Y:S02]  /*11cb0*/  ISETP.GE.AND P0, PT, R84, UR4, PT ;  /* 0x0000000454007c0c */ /* 0x000fe4000bf06270 */
[----:B------:R-:W-:Y:S01]  /*11cc0*/  @!P3 LEA.HI.X R9, R23, R14, R78, 0x2, P5 ;  /* 0x0000000e1709b211 */ /* 0x000fe200028f144e */
[----:B------:R3:W-:Y:S01]  /*11cd0*/  @!P4 ST.E.64 desc[UR50][R6.64], R62 ;  /* 0x0000003e0600c985 */ /* 0x0007e2000c101b32 */
[----:B------:R-:W-:-:S02]  /*11ce0*/  @!P2 LEA R10, P6, R88, R0, 0x2 ;  /* 0x00000000580aa211 */ /* 0x000fc400078c10ff */
[----:B------:R-:W-:Y:S01]  /*11cf0*/  ISETP.GE.AND P5, PT, R156, UR4, PT ;  /* 0x000000049c007c0c */ /* 0x000fe2000bfa6270 */
[----:B------:R4:W-:Y:S01]  /*11d00*/  @!P3 ST.E.64 desc[UR50][R8.64], R60 ;  /* 0x0000003c0800b985 */ /* 0x0009e2000c101b32 */
[----:B------:R-:W-:Y:S02]  /*11d10*/  @!P2 LEA.HI.X R11, R88, R14, R89, 0x2, P6 ;  /* 0x0000000e580ba211 */ /* 0x000fe400030f1459 */
[----:B------:R-:W-:Y:S02]  /*11d20*/  ISETP.GE.AND P3, PT, R157, UR4, PT ;  /* 0x000000049d007c0c */ /* 0x000fe4000bf66270 */
[----:B-1----:R-:W-:Y:S01]  /*11d30*/  @!P1 LEA R2, P4, R86, R0, 0x2 ;  /* 0x0000000056029211 */ /* 0x002fe200078810ff */
[----:B------:R1:W-:Y:S01]  /*11d40*/  @!P2 ST.E.64 desc[UR50][R10.64], R54 ;  /* 0x000000360a00a985 */ /* 0x0003e2000c101b32 */
[----:B------:R-:W-:Y:S02]  /*11d50*/  ISETP.GE.AND P2, PT, R154, UR4, PT ;  /* 0x000000049a007c0c */ /* 0x000fe4000bf46270 */
[----:B------:R-:W-:-:S02]  /*11d60*/  @!P1 LEA.HI.X R3, R86, R14, R87, 0x2, P4 ;  /* 0x0000000e56039211 */ /* 0x000fc400020f1457 */
[----:B------:R-:W-:Y:S02]  /*11d70*/  ISETP.GE.AND P4, PT, R155, UR4, PT ;  /* 0x000000049b007c0c */ /* 0x000fe4000bf86270 */
[CC--:B--2---:R-:W-:Y:S01]  /*11d80*/  @!P0 LEA R4, P6, R84.reuse, R0.reuse, 0x2 ;  /* 0x0000000054048211 */ /* 0x0c4fe200078c10ff */
[----:B------:R2:W-:Y:S02]  /*11d90*/  @!P1 ST.E.64 desc[UR50][R2.64], R52 ;  /* 0x0000003402009985 */ /* 0x0005e4000c101b32 */
[C---:B---3--:R-:W-:Y:S02]  /*11da0*/  @!P3 LEA R6, P1, R157.reuse, R0, 0x2 ;  /* 0x000000009d06b211 */ /* 0x048fe400078210ff */
[-C--:B------:R-:W-:Y:S02]  /*11db0*/  @!P0 LEA.HI.X R5, R84, R14.reuse, R85, 0x2, P6 ;  /* 0x0000000e54058211 */ /* 0x080fe400030f1455 */
[----:B------:R-:W-:Y:S02]  /*11dc0*/  @!P3 LEA.HI.X R7, R157, R14, R83, 0x2, P1 ;  /* 0x0000000e9d07b211 */ /* 0x000fe400008f1453 */
[-C--:B------:R-:W-:Y:S01]  /*11dd0*/  @!P2 LEA R12, P6, R154, R0.reuse, 0x2 ;  /* 0x000000009a0ca211 */ /* 0x080fe200078c10ff */
[----:B------:R2:W-:Y:S01]  /*11de0*/  @!P0 ST.E.64 desc[UR50][R4.64], R46 ;  /* 0x0000002e04008985 */ /* 0x0005e2000c101b32 */
[----:B----4-:R-:W-:-:S02]  /*11df0*/  @!P5 LEA R8, P0, R156, R0, 0x2 ;  /* 0x000000009c08d211 */ /* 0x010fc400078010ff */
[C---:B-1----:R-:W-:Y:S01]  /*11e00*/  @!P4 LEA R10, P1, R155.reuse, R0, 0x2 ;  /* 0x000000009b0ac211 */ /* 0x042fe200078210ff */
[----:B------:R2:W-:Y:S01]  /*11e10*/  @!P3 ST.E.64 desc[UR50][R6.64], R44 ;  /* 0x0000002c0600b985 */ /* 0x0005e2000c101b32 */
[-C--:B------:R-:W-:Y:S02]  /*11e20*/  @!P5 LEA.HI.X R9, R156, R14.reuse, R82, 0x2, P0 ;  /* 0x0000000e9c09d211 */ /* 0x080fe400000f1452 */
[-C--:B------:R-:W-:Y:S02]  /*11e30*/  @!P4 LEA.HI.X R11, R155, R14.reuse, R81, 0x2, P1 ;  /* 0x0000000e9b0bc211 */ /* 0x080fe400008f1451 */
[----:B------:R-:W-:Y:S01]  /*11e40*/  @!P2 LEA.HI.X R13, R154, R14, R80, 0x2, P6 ;  /* 0x0000000e9a0da211 */ /* 0x000fe200030f1450 */
[----:B------:R2:W-:Y:S01]  /*11e50*/  @!P5 ST.E.64 desc[UR50][R8.64], R38 ;  /* 0x000000260800d985 */ /* 0x0005e2000c101b32 */
[----:B------:R-:W-:-:S03]  /*11e60*/  ISETP.GE.AND P0, PT, R153, UR4, PT ;  /* 0x0000000499007c0c */ /* 0x000fc6000bf06270 */
[----:B------:R2:W-:Y:S04]  /*11e70*/  @!P4 ST.E.64 desc[UR50][R10.64], R36 ;  /* 0x000000240a00c985 */ /* 0x0005e8000c101b32 */
[----:B------:R2:W-:Y:S06]  /*11e80*/  @!P2 ST.E.64 desc[UR50][R12.64], R30 ;  /* 0x0000001e0c00a985 */ /* 0x0005ec000c101b32 */
[----:B------:R-:W-:Y:S05]  /*11e90*/  @P0 BRA `(.L_x_958) ;  /* 0x0000000800e00947 */ /* 0x000fea0003800000 */
[----:B--2---:R-:W-:-:S04]  /*11ea0*/  LEA R2, P0, R153, R0, 0x2 ;  /* 0x0000000099027211 */ /* 0x004fc800078010ff */
[----:B------:R-:W-:-:S05]  /*11eb0*/  LEA.HI.X R3, R153, R14, R79, 0x2, P0 ;  /* 0x0000000e99037211 */ /* 0x000fca00000f144f */
[----:B------:R1:W-:Y:S01]  /*11ec0*/  ST.E.64 desc[UR50][R2.64], R28 ;  /* 0x0000001c02007985 */ /* 0x0003e2000c101b32 */
[----:B------:R-:W-:Y:S05]  /*11ed0*/  BRA `(.L_x_958) ;  /* 0x0000000800d07947 */ /* 0x000fea0003800000 */
.L_x_953:
        /* <DEDUP_REMOVED lines=9> */
[----:B------:R-:W-:Y:S01]  /*11f70*/  UISETP.NE.U32.AND UP1, UPT, UR8, URZ, UPT ;  /* 0x0000003f0800728c */ /* 0x000fe2000bf25070 */
[----:B------:R-:W-:Y:S02]  /*11f80*/  ULDC UR4, c[0x0][0xa88] ;  /* 0x0002a20000047ab9 */ /* 0x000fe40000000800 */
[----:B------:R-:W2:Y:S01]  /*11f90*/  @P1 LDG.E R6, desc[UR50][R2.64] ;  /* 0x0000003202061981 */ /* 0x000ea2000c1e1900 */
[----:B------:R-:W-:Y:S01]  /*11fa0*/  UISETP.NE.AND.EX UP1, UPT, UR9, URZ, UPT, UP1 ;  /* 0x0000003f0900728c */ /* 0x000fe2000bf25310 */
[----:B------:R-:W-:Y:S01]  /*11fb0*/  IMAD.U32 R0, RZ, RZ, UR4 ;  /* 0x00000004ff007e24 */ /* 0x000fe2000f8e00ff */
[----:B------:R-:W0:Y:S04]  /*11fc0*/  S2R R7, SR_TID.X ;  /* 0x0000000000077919 */ /* 0x000e280000002100 */
        /* <DEDUP_REMOVED lines=9> */
[----:B--2---:R-:W-:Y:S01]  /*12060*/  @P1 R2UR UR4, R6 ;  /* 0x00000000060412ca */ /* 0x004fe200000e0000 */
[----:B-1----:R-:W-:-:S14]  /*12070*/  @P2 BRA `(.L_x_961) ;  /* 0x0000000000102947 */ /* 0x002fdc0003800000 */
[----:B------:R-:W-:Y:S05]  /*12080*/  @!P1 BRA `(.L_x_961) ;  /* 0x00000000000c9947 */ /* 0x000fea0003800000 */
[----:B------:R-:W2:Y:S04]  /*12090*/  LDG.E R5, desc[UR50][R2.64] ;  /* 0x0000003202057981 */ /* 0x000ea8000c1e1900 */
[----:B-----5:R-:W2:Y:S02]  /*120a0*/  LDG.E R0, desc[UR50][R2.64+0x4] ;  /* 0x0000043202007981 */ /* 0x020ea4000c1e1900 */
[----:B--2---:R-:W-:-:S07]  /*120b0*/  IMAD.IADD R0, R0, 0x1, -R5 ;  /* 0x0000000100007824 */ /* 0x004fce00078e0a05 */
.L_x_961:
[----:B------:R-:W-:Y:S01]  /*120c0*/  USHF.R.S32.HI UR12, URZ, 0x1f, UR39 ;  /* 0x0000001f3f0c7899 */ /* 0x000fe20008011427 */
[----:B------:R-:W-:Y:S01]  /*120d0*/  BSSY B1, `(.L_x_962) ;  /* 0x0000039000017945 */ /* 0x000fe20003800000 */
[----:B------:R-:W-:Y:S02]  /*120e0*/  USHF.R.S32.HI UR18, URZ, 0x1f, UR4 ;  /* 0x0000001f3f127899 */ /* 0x000fe40008011404 */
[----:B------:R-:W-:Y:S02]  /*120f0*/  USEL UR7, UR39, URZ, !UP0 ;  /* 0x0000003f27077287 */ /* 0x000fe4000c000000 */
[----:B------:R-:W-:Y:S01]  /*12100*/  USEL UR12, UR12, URZ, !UP0 ;  /* 0x0000003f0c0c7287 */ /* 0x000fe2000c000000 */
[----:B------:R-:W-:Y:S11]  /*12110*/  @P0 BRA `(.L_x_963) ;  /* 0x0000000000d00947 */ /* 0x000ff60003800000 */
[----:B------:R-:W0:Y:S01]  /*12120*/  LDC R9, c[0x0][0xbe8] ;  /* 0x0002fa00ff097b82 */ /* 0x000e220000000800 */
[----:B------:R-:W-:-:S05]  /*12130*/  IMAD.U32 R4, RZ, RZ, UR40 ;  /* 0x00000028ff047e24 */ /* 0x000fca000f8e00ff */
[----:B------:R-:W-:Y:S01]  /*12140*/  IADD3 R4, R4, -0x80, R7 ;  /* 0xffffff8004047810 */ /* 0x000fe20007ffe007 */
        /* <DEDUP_REMOVED lines=49> */
.L_x_963:
[----:B------:R-:W-:Y:S05]  /*12460*/  BSYNC B1 ;  /* 0x0000000000017941 */ /* 0x000fea0003800000 */
.L_x_962:
        /* <DEDUP_REMOVED lines=13> */
[----:B------:R-:W-:Y:S01]  /*12540*/  BSSY B1, `(.L_x_964) ;  /* 0x000003c000017945 */ /* 0x000fe20003800000 */
[----:B------:R-:W-:Y:S01]  /*12550*/  SHF.R.S32.HI R6, RZ, 0x2, R6 ;  /* 0x00000002ff067819 */ /* 0x000fe20000011406 */
[----:B------:R-:W-:Y:S01]  /*12560*/  UIADD3 UR9, UR9, UR10, URZ ;  /* 0x0000000a09097290 */ /* 0x000fe2000fffe03f */
[----:B------:R-:W-:Y:S01]  /*12570*/  SHF.R.S32.HI R10, RZ, 0x1f, R152 ;  /* 0x0000001fff0a7819 */ /* 0x000fe20000011498 */
[----:B------:R-:W-:Y:S01]  /*12580*/  IMAD.IADD R2, R8, 0x1, -R2 ;  /* 0x0000000108027824 */ /* 0x000fe200078e0a02 */
[----:B------:R-:W-:Y:S01]  /*12590*/  ULDC.64 UR10, c[0x0][0xae8] ;  /* 0x0002ba00000a7ab9 */ /* 0x000fe20000000a00 */
[----:B------:R-:W-:Y:S01]  /*125a0*/  SHF.R.S32.HI R14, RZ, 0x1f, R22 ;  /* 0x0000001fff0e7819 */ /* 0x000fe20000011416 */
[----:B------:R-:W-:Y:S01]  /*125b0*/  UIMAD.WIDE.U32 UR8, UR37, UR10, UR8 ;  /* 0x0000000a250872a5 */ /* 0x000fe2000f8e0008 */
[----:B------:R-:W-:-:S03]  /*125c0*/  IMAD R2, R2, 0x60, R6 ;  /* 0x0000006002027824 */ /* 0x000fc600078e0206 */
[----:B------:R-:W-:Y:S01]  /*125d0*/  UIMAD UR9, UR37, UR11, UR9 ;  /* 0x0000000b250972a4 */ /* 0x000fe2000f8e0209 */
[----:B0-----:R-:W-:Y:S01]  /*125e0*/  VIADD R4, R2, UR40 ;  /* 0x0000002802047c36 */ /* 0x001fe20008000000 */
[----:B-1----:R-:W-:Y:S01]  /*125f0*/  ISETP.NE.AND P0, PT, R11, 0x1, PT ;  /* 0x000000010b00780c */ /* 0x002fe20003f05270 */
[----:B------:R-:W-:Y:S02]  /*12600*/  ULDC.64 UR10, c[0x0][0xaf0] ;  /* 0x0002bc00000a7ab9 */ /* 0x000fe40000000a00 */
[----:B------:R-:W-:Y:S01]  /*12610*/  IMAD.MOV.U32 R5, RZ, RZ, R4 ;  /* 0x000000ffff057224 */ /* 0x000fe200078e0004 */
[----:B------:R-:W-:Y:S02]  /*12620*/  UIMAD UR12, UR12, UR10, URZ ;  /* 0x0000000a0c0c72a4 */ /* 0x000fe4000f8e023f */
[----:B------:R-:W-:Y:S02]  /*12630*/  UIMAD.WIDE.U32 UR8, UR7, UR10, UR8 ;  /* 0x0000000a070872a5 */ /* 0x000fe4000f8e0008 */
[----:B------:R-:W-:-:S03]  /*12640*/  UIMAD UR4, UR7, UR11, UR12 ;  /* 0x0000000b070472a4 */ /* 0x000fc6000f8e020c */
[----:B------:R-:W-:Y:S01]  /*12650*/  ULDC.64 UR10, c[0x0][0xae0] ;  /* 0x0002b800000a7ab9 */ /* 0x000fe20000000a00 */
[----:B------:R-:W-:Y:S01]  /*12660*/  UIADD3 UR4, UR9, UR4, URZ ;  /* 0x0000000409047290 */ /* 0x000fe2000fffe03f */
[----:B------:R-:W0:Y:S08]  /*12670*/  @P0 LDC R3, c[0x0][0xbec] ;  /* 0x0002fb00ff030b82 */ /* 0x000e300000000800 */
        /* <DEDUP_REMOVED lines=9> */
[----:B------:R-:W-:Y:S01]  /*12710*/  IMAD.U32 R2, RZ, RZ, UR8 ;  /* 0x00000008ff027e24 */ /* 0x000fe2000f8e00ff */
[----:B------:R-:W-:Y:S01]  /*12720*/  ULDC.64 UR8, c[0x0][0xad8] ;  /* 0x0002b60000087ab9 */ /* 0x000fe20000000a00 */
[C---:B------:R-:W-:Y:S01]  /*12730*/  IMAD R9, R5.reuse, UR11, R4 ;  /* 0x0000000b05097c24 */ /* 0x040fe2000f8e0204 */
[----:B------:R-:W-:Y:S01]  /*12740*/  SHF.R.S32.HI R4, RZ, 0x1f, R7 ;  /* 0x0000001fff047819 */ /* 0x000fe20000011407 */
[----:B------:R-:W-:-:S04]  /*12750*/  IMAD.WIDE.U32 R2, R5, UR10, R2 ;  /* 0x0000000a05027c25 */ /* 0x000fc8000f8e0002 */
[----:B------:R-:W-:Y:S02]  /*12760*/  IMAD R4, R4, UR8, RZ ;  /* 0x0000000804047c24 */ /* 0x000fe4000f8e02ff */
[----:B------:R-:W-:Y:S02]  /*12770*/  IMAD.IADD R3, R3, 0x1, R9 ;  /* 0x0000000103037824 */ /* 0x000fe400078e0209 */
[----:B-----5:R-:W-:Y:S02]  /*12780*/  IMAD R11, R0, R11, RZ ;  /* 0x0000000b000b7224 */ /* 0x020fe400078e02ff */
[----:B------:R-:W-:Y:S02]  /*12790*/  VIADD R0, R6, UR40 ;  /* 0x0000002806007c36 */ /* 0x000fe40008000000 */
        /* <DEDUP_REMOVED lines=16> */
[----:B--2---:R-:W-:Y:S01]  /*128a0*/  @!P2 IMAD.WIDE R6, R18, 0x2, R2 ;  /* 0x000000021206a825 */ /* 0x004fe200078e0202 */
[-C--:B------:R-:W-:Y:S02]  /*128b0*/  @!P3 LEA.HI.X R9, R22, R3.reuse, R14, 0x1, P0 ;  /* 0x000000031609b211 */ /* 0x080fe400000f0c0e */
[----:B------:R-:W-:Y:S02]  /*128c0*/  @!P4 LEA.HI.X R13, R152, R3, R10, 0x1, P1 ;  /* 0x00000003980dc211 */ /* 0x000fe400008f0c0a */
[----:B------:R3:W-:Y:S04]  /*128d0*/  @!P2 ST.E.128 desc[UR50][R6.64], RZ ;  /* 0x000000ff0600a985 */ /* 0x0007e8000c101d32 */
[----:B------:R3:W-:Y:S04]  /*128e0*/  @!P3 ST.E.128 desc[UR50][R8.64], RZ ;  /* 0x000000ff0800b985 */ /* 0x0007e8000c101d32 */
[----:B------:R3:W-:Y:S02]  /*128f0*/  @!P4 ST.E.128 desc[UR50][R12.64], RZ ;  /* 0x000000ff0c00c985 */ /* 0x0007e4000c101d32 */
.L_x_965:
[----:B------:R-:W-:Y:S05]  /*12900*/  BSYNC B1 ;  /* 0x0000000000017941 */ /* 0x000fea0003800000 */
.L_x_964:
        /* <DEDUP_REMOVED lines=9> */
[-C--:B-1-3--:R-:W-:Y:S02]  /*129a0*/  @!P3 LEA R6, P0, R22, R2.reuse, 0x1 ;  /* 0x000000021606b211 */ /* 0x08afe400078008ff */
[----:B------:R-:W-:Y:S02]  /*129b0*/  @!P4 LEA R8, P1, R152, R2, 0x1 ;  /* 0x000000029808c211 */ /* 0x000fe400078208ff */
[----:B0---4-:R-:W-:Y:S01]  /*129c0*/  @!P2 IMAD.WIDE R4, R18, 0x2, R2 ;  /* 0x000000021204a825 */ /* 0x011fe200078e0202 */
[-C--:B------:R-:W-:Y:S02]  /*129d0*/  @!P3 LEA.HI.X R7, R22, R3.reuse, R14, 0x1, P0 ;  /* 0x000000031607b211 */ /* 0x080fe400000f0c0e */
[----:B------:R-:W-:Y:S02]  /*129e0*/  @!P4 LEA.HI.X R9, R152, R3, R10, 0x1, P1 ;  /* 0x000000039809c211 */ /* 0x000fe400008f0c0a */
[----:B------:R2:W-:Y:S04]  /*129f0*/  @!P2 ST.E.128 desc[UR50][R4.64], RZ ;  /* 0x000000ff0400a985 */ /* 0x0005e8000c101d32 */
[----:B------:R2:W-:Y:S04]  /*12a00*/  @!P3 ST.E.128 desc[UR50][R6.64], RZ ;  /* 0x000000ff0600b985 */ /* 0x0005e8000c101d32 */
[----:B------:R2:W-:Y:S02]  /*12a10*/  @!P4 ST.E.128 desc[UR50][R8.64], RZ ;  /* 0x000000ff0800c985 */ /* 0x0005e4000c101d32 */
.L_x_958:
[----:B------:R-:W-:Y:S05]  /*12a20*/  BSYNC B0 ;  /* 0x0000000000007941 */ /* 0x000fea0003800000 */
.L_x_952:
[----:B------:R-:W-:Y:S02]  /*12a30*/  ULDC UR4, c[0x0][0xc3c] ;  /* 0x00030f0000047ab9 */ /* 0x000fe40000000800 */
[----:B------:R-:W-:-:S06]  /*12a40*/  UISETP.GE.AND UP0, UPT, UR49, UR4, UPT ;  /* 0x000000043100728c */ /* 0x000fcc000bf06270 */
[----:B------:R-:W-:-:S13]  /*12a50*/  PLOP3.LUT P0, PT, PT, PT, UP0, 0x80, 0x0 ;  /* 0x000000000000781c */ /* 0x000fda0003f0f008 */
[----:B------:R-:W-:Y:S05]  /*12a60*/  @!P0 BRA `(.L_x_966) ;  /* 0xfffffee400248947 */ /* 0x000fea000383ffff */
[----:B------:R-:W-:Y:S05]  /*12a70*/  EXIT ;  /* 0x000000000000794d */ /* 0x000fea0003800000 */
.L_x_865:
        /* <DEDUP_REMOVED lines=17> */
.L_x_967:
[----:B------:R-:W0:Y:S01]  /*12b90*/  S2R R0, SR_TID.X ;  /* 0x0000000000007919 */ /* 0x000e220000002100 */
[----:B------:R-:W-:Y:S01]  /*12ba0*/  ULDC UR4, c[0x0][0xc3c] ;  /* 0x00030f0000047ab9 */ /* 0x000fe20000000800 */
[----:B------:R-:W-:Y:S01]  /*12bb0*/  IMAD.MOV.U32 R8, RZ, RZ, RZ ;  /* 0x000000ffff087224 */ /* 0x000fe200078e00ff */
[----:B0-----:R-:W-:-:S04]  /*12bc0*/  LOP3.LUT R0, R0, 0x1f, RZ, 0xc0, !PT ;  /* 0x0000001f00007812 */ /* 0x001fc800078ec0ff */
[----:B------:R-:W-:-:S04]  /*12bd0*/  ISETP.NE.AND P0, PT, R0, 0x1f, PT ;  /* 0x0000001f0000780c */ /* 0x000fc80003f05270 */
[----:B------:R-:W-:-:S13]  /*12be0*/  ISETP.GE.OR P1, PT, R0, UR4, !P0 ;  /* 0x0000000400007c0c */ /* 0x000fda000c726670 */
[----:B------:R-:W0:Y:S08]  /*12bf0*/  @!P1 LDC.64 R4, c[0x0][0xc80] ;  /* 0x00032000ff049b82 */ /* 0x000e300000000a00 */
[----:B------:R-:W1:Y:S01]  /*12c00*/  @!P1 LDC.64 R2, c[0x0][0xc78] ;  /* 0x00031e00ff029b82 */ /* 0x000e620000000a00 */
[----:B0-----:R-:W-:-:S05]  /*12c10*/  @!P1 IMAD.WIDE.U32 R4, R0, 0x4, R4 ;  /* 0x0000000400049825 */ /* 0x001fca00078e0004 */
[----:B------:R-:W2:Y:S01]  /*12c20*/  @!P1 LDG.E R25, desc[UR50][R4.64] ;  /* 0x0000003204199981 */ /* 0x000ea2000c1e1900 */
[----:B-1----:R-:W-:-:S05]  /*12c30*/  @!P1 IMAD.WIDE.U32 R2, R0, 0x4, R2 ;  /* 0x0000000400029825 */ /* 0x002fca00078e0002 */
[----:B------:R-:W2:Y:S01]  /*12c40*/  @!P1 LDG.E R8, desc[UR50][R2.64] ;  /* 0x0000003202089981 */ /* 0x000ea2000c1e1900 */
[C---:B------:R-:W-:Y:S02]  /*12c50*/  ISETP.NE.AND P1, PT, R0.reuse, RZ, PT ;  /* 0x000000ff0000720c */ /* 0x040fe40003f25270 */
[C---:B------:R-:W-:Y:S02]  /*12c60*/  ISETP.GE.U32.AND P2, PT, R0.reuse, 0x2, PT ;  /* 0x000000020000780c */ /* 0x040fe40003f46070 */
[C---:B------:R-:W-:Y:S02]  /*12c70*/  ISETP.GE.U32.AND P3, PT, R0.reuse, 0x4, PT ;  /* 0x000000040000780c */ /* 0x040fe40003f66070 */
[C---:B------:R-:W-:Y:S02]  /*12c80*/  ISETP.GE.U32.AND P4, PT, R0.reuse, 0x8, PT ;  /* 0x000000080000780c */ /* 0x040fe40003f86070 */
[----:B------:R-:W-:Y:S01]  /*12c90*/  ISETP.GE.U32.AND P5, PT, R0, 0x10, PT ;  /* 0x000000100000780c */ /* 0x000fe20003fa6070 */
[----:B------:R-:W-:Y:S01]  /*12ca0*/  UMOV UR42, URZ ;  /* 0x0000003f002a7c82 */ /* 0x000fe20008000000 */
        /* <DEDUP_REMOVED lines=14> */
[----:B------:R-:W1:Y:S01]  /*12d90*/  S2R R7, SR_CTAID.X ;  /* 0x0000000000077919 */ /* 0x000e620000002500 */
[----:B0-----:R-:W-:-:S05]  /*12da0*/  SEL R4, R4, RZ, P5 ;  /* 0x000000ff04047207 */ /* 0x001fca0002800000 */
[----:B------:R-:W-:Y:S02]  /*12db0*/  IMAD.IADD R9, R3, 0x1, R4 ;  /* 0x0000000103097824 */ /* 0x000fe400078e0204 */
[----:B------:R-:W0:Y:S03]  /*12dc0*/  LDC R4, c[0x0][0xc38] ;  /* 0x00030e00ff047b82 */ /* 0x000e260000000800 */
[----:B------:R-:W0:Y:S02]  /*12dd0*/  SHFL.IDX PT, R5, R9, 0x1f, 0x1f ;  /* 0x03e01f0009057f89 */ /* 0x000e2400000e0000 */
[----:B0-----:R-:W-:-:S05]  /*12de0*/  IMAD R10, R5, R4, RZ ;  /* 0x00000004050a7224 */ /* 0x001fca00078e02ff */
[----:B-1----:R-:W-:Y:S01]  /*12df0*/  ISETP.GT.AND P6, PT, R10, R7, PT ;  /* 0x000000070a00720c */ /* 0x002fe20003fc4270 */
[----:B------:R-:W-:-:S12]  /*12e00*/  IMAD.MOV.U32 R5, RZ, RZ, R10 ;  /* 0x000000ffff057224 */ /* 0x000fd800078e000a */
[----:B------:R-:W-:Y:S05]  /*12e10*/  @P6 BRA `(.L_x_969) ;  /* 0x0000000000a46947 */ /* 0x000fea0003800000 */
[----:B------:R-:W-:Y:S01]  /*12e20*/  IMAD.MOV.U32 R10, RZ, RZ, R5 ;  /* 0x000000ffff0a7224 */ /* 0x000fe200078e0005 */
[----:B------:R-:W-:Y:S01]  /*12e30*/  UMOV UR42, URZ ;  /* 0x0000003f002a7c82 */ /* 0x000fe20008000000 */
[----:B------:R-:W-:-:S05]  /*12e40*/  ULDC UR5, c[0x0][0xc3c] ;  /* 0x00030f0000057ab9 */ /* 0x000fca0000000800 */
.L_x_971:
[----:B------:R-:W-:-:S03]  /*12e50*/  UIADD3 UR4, UR42, 0x1f, URZ ;  /* 0x0000001f2a047890 */ /* 0x000fc6000fffe03f */
[----:B------:R-:W-:Y:S01]  /*12e60*/  ULDC UR42, c[0x0][0xc3c] ;  /* 0x00030f00002a7ab9 */ /* 0x000fe20000000800 */
[----:B------:R-:W-:-:S06]  /*12e70*/  UISETP.GE.AND UP0, UPT, UR4, UR5, UPT ;  /* 0x000000050400728c */ /* 0x000fcc000bf06270 */
[----:B------:R-:W-:-:S13]  /*12e80*/  PLOP3.LUT P6, PT, PT, PT, UP0, 0x40, 0x0 ;  /* 0x000000000000781c */ /* 0x000fda0003fce808 */
[----:B------:R-:W-:Y:S05]  /*12e90*/  @!P6 BRA `(.L_x_970) ;  /* 0x0000000800c4e947 */ /* 0x000fea0003800000 */
[----:B------:R-:W-:Y:S01]  /*12ea0*/  UMOV UR42, UR4 ;  /* 0x00000004002a7c82 */ /* 0x000fe20008000000 */
[----:B------:R-:W-:Y:S02]  /*12eb0*/  IMAD.MOV.U32 R25, RZ, RZ, RZ ;  /* 0x000000ffff197224 */ /* 0x000fe400078e00ff */
[----:B------:R-:W-:Y:S02]  /*12ec0*/  VIADD R9, R0, UR42 ;  /* 0x0000002a00097c36 */ /* 0x000fe40008000000 */
[----:B------:R-:W-:-:S03]  /*12ed0*/  IMAD.MOV.U32 R8, RZ, RZ, RZ ;  /* 0x000000ffff087224 */ /* 0x000fc600078e00ff */
[----:B------:R-:W-:-:S13]  /*12ee0*/  ISETP.GE.OR P6, PT, R9, UR5, !P0 ;  /* 0x0000000509007c0c */ /* 0x000fda000c7c6670 */
[----:B------:R-:W0:Y:S08]  /*12ef0*/  @!P6 LDC.64 R4, c[0x0][0xc80] ;  /* 0x00032000ff04eb82 */ /* 0x000e300000000a00 */
[----:B------:R-:W1:Y:S01]  /*12f00*/  @!P6 LDC.64 R2, c[0x0][0xc78] ;  /* 0x00031e00ff02eb82 */ /* 0x000e620000000a00 */
[----:B0-----:R-:W-:-:S05]  /*12f10*/  @!P6 IMAD.WIDE R4, R9, 0x4, R4 ;  /* 0x000000040904e825 */ /* 0x001fca00078e0204 */
[----:B------:R0:W2:Y:S01]  /*12f20*/  @!P6 LDG.E R25, desc[UR50][R4.64] ;  /* 0x000000320419e981 */ /* 0x0000a2000c1e1900 */
[----:B-1----:R-:W-:-:S05]  /*12f30*/  @!P6 IMAD.WIDE R2, R9, 0x4, R2 ;  /* 0x000000040902e825 */ /* 0x002fca00078e0202 */
[----:B------:R-:W2:Y:S01]  /*12f40*/  @!P6 LDG.E R8, desc[UR50][R2.64] ;  /* 0x000000320208e981 */ /* 0x000ea2000c1e1900 */
[----:B0-----:R-:W0:Y:S01]  /*12f50*/  LDC R4, c[0x0][0xc38] ;  /* 0x00030e00ff047b82 */ /* 0x001e220000000800 */
[----:B--2---:R-:W-:-:S05]  /*12f60*/  IMAD R14, R25, R8, RZ ;  /* 0x00000008190e7224 */ /* 0x004fca00078e02ff */
        /* <DEDUP_REMOVED lines=20> */
.L_x_969:
[----:B------:R-:W-:Y:S02]  /*130b0*/  IMAD.IADD R24, R10, 0x1, -R5 ;  /* 0x000000010a187824 */ /* 0x000fe400078e0a05 */
[----:B------:R-:W-:Y:S02]  /*130c0*/  IMAD.MOV.U32 R3, RZ, RZ, RZ ;  /* 0x000000ffff037224 */ /* 0x000fe400078e00ff */
[----:B------:R-:W-:-:S05]  /*130d0*/  IMAD R2, R9, R4, R24 ;  /* 0x0000000409027224 */ /* 0x000fca00078e0218 */
[----:B------:R-:W-:-:S13]  /*130e0*/  ISETP.GT.AND P0, PT, R2, R7, PT ;  /* 0x000000070200720c */ /* 0x000fda0003f04270 */
[----:B------:R-:W-:Y:S02]  /*130f0*/  VOTEU.ANY UR5, UPT, !P0 ;  /* 0x0000000000057886 */ /* 0x000fe400040e0100 */
[----:B------:R-:W-:Y:S02]  /*13100*/  UPOPC UR4, UR5 ;  /* 0x00000005000472bf */ /* 0x000fe40008000000 */
[----:B------:R-:W-:Y:S02]  /*13110*/  ISETP.NE.AND P0, PT, RZ, UR5, PT ;  /* 0x00000005ff007c0c */ /* 0x000fe4000bf05270 */
[----:B------:R-:W-:Y:S02]  /*13120*/  UIADD3 UR42, UR4, UR42, URZ ;  /* 0x0000002a042a7290 */ /* 0x000fe4000fffe03f */
[----:B------:R-:W-:Y:S02]  /*13130*/  IMAD.U32 R5, RZ, RZ, UR4 ;  /* 0x00000004ff057e24 */ /* 0x000fe4000f8e00ff */
[----:B------:R-:W-:-:S04]  /*13140*/  IMAD.U32 R2, RZ, RZ, UR4 ;  /* 0x00000004ff027e24 */ /* 0x000fc8000f8e00ff */
[----:B------:R-:W0:Y:S04]  /*13150*/  SHFL.IDX PT, R5, R8, R5, 0x1f ;  /* 0x00001f0508057589 */ /* 0x000e2800000e0000 */
[----:B------:R1:W2:Y:S01]  /*13160*/  SHFL.IDX PT, R25, R25, R2, 0x1f ;  /* 0x00001f0219197589 */ /* 0x0002a200000e0000 */
[----:B0-----:R-:W-:Y:S01]  /*13170*/  ISETP.NE.AND P1, PT, R5, 0x1, PT ;  /* 0x000000010500780c */ /* 0x001fe20003f25270 */
[----:B-1----:R-:W-:-:S12]  /*13180*/  @!P0 BRA `(.L_x_972) ;  /* 0x00000000000c8947 */ /* 0x002fd80003800000 */
[----:B------:R-:W-:-:S06]  /*13190*/  UIADD3 UR4, UR4, -0x1, URZ ;  /* 0xffffffff04047890 */ /* 0x000fcc000fffe03f */
[----:B------:R-:W-:-:S05]  /*131a0*/  IMAD.U32 R2, RZ, RZ, UR4 ;  /* 0x00000004ff027e24 */ /* 0x000fca000f8e00ff */
[----:B------:R0:W1:Y:S02]  /*131b0*/  SHFL.IDX PT, R3, R9, R2, 0x1f ;  /* 0x00001f0209037589 */ /* 0x00006400000e0000 */
.L_x_972:
[----:B-1----:R-:W-:-:S04]  /*131c0*/  IMAD R24, R3, R4, R24 ;  /* 0x0000000403187224 */ /* 0x002fc800078e0218 */
[----:B------:R-:W-:Y:S01]  /*131d0*/  IMAD.IADD R8, R7, 0x1, -R24 ;  /* 0x0000000107087824 */ /* 0x000fe200078e0a18 */
[----:B------:R-:W-:Y:S06]  /*131e0*/  @!P1 BRA `(.L_x_973) ;  /* 0x0000000000e89947 */ /* 0x000fec0003800000 */
[----:B--2---:R-:W-:Y:S02]  /*131f0*/  IABS R7, R25 ;  /* 0x0000001900077213 */ /* 0x004fe40000000000 */
[----:B------:R-:W-:Y:S02]  /*13200*/  IABS R12, R5 ;  /* 0x00000005000c7213 */ /* 0x000fe40000000000 */
[----:B0-----:R-:W0:Y:S01]  /*13210*/  I2F.RP R9, R7 ;  /* 0x0000000700097306 */ /* 0x001e220000209400 */
[----:B------:R-:W-:-:S07]  /*13220*/  IABS R10, R8 ;  /* 0x00000008000a7213 */ /* 0x000fce0000000000 */
[----:B0-----:R-:W0:Y:S02]  /*13230*/  MUFU.RCP R9, R9 ;  /* 0x0000000900097308 */ /* 0x001e240000001000 */
[----:B0-----:R-:W-:-:S06]  /*13240*/  VIADD R2, R9, 0xffffffe ;  /* 0x0ffffffe09027836 */ /* 0x001fcc0000000000 */
[----:B------:R0:W1:Y:S02]  /*13250*/  F2I.FTZ.U32.TRUNC.NTZ R3, R2 ;  /* 0x0000000200037305 */ /* 0x000064000021f000 */
[----:B0-----:R-:W-:Y:S02]  /*13260*/  IMAD.MOV.U32 R2, RZ, RZ, RZ ;  /* 0x000000ffff027224 */ /* 0x001fe400078e00ff */
[----:B-1----:R-:W-:-:S04]  /*13270*/  IMAD.MOV R4, RZ, RZ, -R3 ;  /* 0x000000ffff047224 */ /* 0x002fc800078e0a03 */
[----:B------:R-:W-:Y:S02]  /*13280*/  IMAD R11, R4, R7, RZ ;  /* 0x00000007040b7224 */ /* 0x000fe400078e02ff */
[----:B------:R-:W-:Y:S02]  /*13290*/  IMAD.MOV.U32 R4, RZ, RZ, R12 ;  /* 0x000000ffff047224 */ /* 0x000fe400078e000c */
[----:B------:R-:W-:Y:S01]  /*132a0*/  IMAD.HI.U32 R3, R3, R11, R2 ;  /* 0x0000000b03037227 */ /* 0x000fe200078e0002 */
[----:B------:R-:W-:Y:S01]  /*132b0*/  IABS R11, R25 ;  /* 0x00000019000b7213 */ /* 0x000fe20000000000 */
[----:B------:R-:W0:Y:S04]  /*132c0*/  I2F.RP R9, R4 ;  /* 0x0000000400097306 */ /* 0x000e280000209400 */
[----:B------:R-:W-:-:S02]  /*132d0*/  IMAD.MOV R11, RZ, RZ, -R11 ;  /* 0x000000ffff0b7224 */ /* 0x000fc400078e0a0b */
[----:B------:R-:W-:-:S04]  /*132e0*/  IMAD.HI.U32 R2, R3, R10, RZ ;  /* 0x0000000a03027227 */ /* 0x000fc800078e00ff */
[----:B------:R-:W-:Y:S01]  /*132f0*/  IMAD R10, R2, R11, R10 ;  /* 0x0000000b020a7224 */ /* 0x000fe200078e020a */
[----:B------:R-:W-:-:S04]  /*13300*/  IABS R11, R5 ;  /* 0x00000005000b7213 */ /* 0x000fc80000000000 */
[----:B------:R-:W-:Y:S01]  /*13310*/  ISETP.GT.U32.AND P1, PT, R7, R10, PT ;  /* 0x0000000a0700720c */ /* 0x000fe20003f24070 */
[----:B0-----:R-:W0:-:S12]  /*13320*/  MUFU.RCP R9, R9 ;  /* 0x0000000900097308 */ /* 0x001e180000001000 */
[----:B------:R-:W-:Y:S02]  /*13330*/  @!P1 IMAD.IADD R10, R10, 0x1, -R7 ;  /* 0x000000010a0a9824 */ /* 0x000fe400078e0a07 */
[----:B------:R-:W-:Y:S01]  /*13340*/  @!P1 VIADD R2, R2, 0x1 ;  /* 0x0000000102029836 */ /* 0x000fe20000000000 */
[----:B------:R-:W-:Y:S01]  /*13350*/  ISETP.NE.AND P1, PT, R25, RZ, PT ;  /* 0x000000ff1900720c */ /* 0x000fe20003f25270 */
[----:B0-----:R-:W-:Y:S01]  /*13360*/  VIADD R3, R9, 0xffffffe ;  /* 0x0ffffffe09037836 */ /* 0x001fe20000000000 */
[----:B------:R-:W-:Y:S02]  /*13370*/  ISETP.GE.U32.AND P0, PT, R10, R7, PT ;  /* 0x000000070a00720c */ /* 0x000fe40003f06070 */
[----:B------:R-:W-:-:S03]  /*13380*/  LOP3.LUT R7, R8, R25, RZ, 0x3c, !PT ;  /* 0x0000001908077212 */ /* 0x000fc600078e3cff */
[----:B------:R-:W0:Y:S01]  /*13390*/  F2I.FTZ.U32.TRUNC.NTZ R3, R3 ;  /* 0x0000000300037305 */ /* 0x000e22000021f000 */
[----:B------:R-:W-:-:S07]  /*133a0*/  ISETP.GE.AND P2, PT, R7, RZ, PT ;  /* 0x000000ff0700720c */ /* 0x000fce0003f46270 */
[----:B------:R-:W-:-:S04]  /*133b0*/  @P0 VIADD R2, R2, 0x1 ;  /* 0x0000000102020836 */ /* 0x000fc80000000000 */
[----:B------:R-:W-:Y:S02]  /*133c0*/  IMAD.MOV.U32 R10, RZ, RZ, R2 ;  /* 0x000000ffff0a7224 */ /* 0x000fe400078e0002 */
[----:B------:R-:W-:Y:S02]  /*133d0*/  IMAD.MOV.U32 R2, RZ, RZ, RZ ;  /* 0x000000ffff027224 */ /* 0x000fe400078e00ff */
[----:B0-----:R-:W-:Y:S02]  /*133e0*/  IMAD.MOV R7, RZ, RZ, -R3 ;  /* 0x000000ffff077224 */ /* 0x001fe400078e0a03 */
[----:B------:R-:W-:Y:S01]  /*133f0*/  @!P2 IMAD.MOV R10, RZ, RZ, -R10 ;  /* 0x000000ffff0aa224 */ /* 0x000fe200078e0a0a */
[----:B------:R-:W-:Y:S01]  /*13400*/  @!P1 LOP3.LUT R10, RZ, R25, RZ, 0x33, !PT ;  /* 0x00000019ff0a9212 */ /* 0x000fe200078e33ff */
[----:B------:R-:W-:-:S03]  /*13410*/  IMAD R7, R7, R4, RZ ;  /* 0x0000000407077224 */ /* 0x000fc600078e02ff */
[----:B------:R-:W-:Y:S01]  /*13420*/  IABS R9, R10 ;  /* 0x0000000a00097213 */ /* 0x000fe20000000000 */
[----:B------:R-:W-:-:S04]  /*13430*/  IMAD.HI.U32 R2, R3, R7, R2 ;  /* 0x0000000703027227 */ /* 0x000fc800078e0002 */
[----:B------:R-:W-:Y:S02]  /*13440*/  IMAD.MOV.U32 R3, RZ, RZ, R9 ;  /* 0x000000ffff037224 */ /* 0x000fe400078e0009 */
        /* <DEDUP_REMOVED lines=8> */
[----:B------:R-:W-:-:S04]  /*134d0*/  LOP3.LUT R3, R10, R5, RZ, 0x3c, !PT ;  /* 0x000000050a037212 */ /* 0x000fc800078e3cff */
[----:B------:R-:W-:Y:S01]  /*134e0*/  ISETP.GE.AND P2, PT, R3, RZ, PT ;  /* 0x000000ff0300720c */ /* 0x000fe20003f46270 */
[----:B------:R-:W-:-:S06]  /*134f0*/  IMAD.MOV R3, RZ, RZ, -R10 ;  /* 0x000000ffff037224 */ /* 0x000fcc00078e0a0a */
[----:B------:R-:W-:-:S06]  /*13500*/  @P0 VIADD R2, R2, 0x1 ;  /* 0x0000000102020836 */ /* 0x000fcc0000000000 */
[----:B------:R-:W-:Y:S01]  /*13510*/  @!P2 IMAD.MOV R2, RZ, RZ, -R2 ;  /* 0x000000ffff02a224 */ /* 0x000fe200078e0a02 */
[----:B------:R-:W-:-:S05]  /*13520*/  @!P1 LOP3.LUT R2, RZ, R5, RZ, 0x33, !PT ;  /* 0x00000005ff029212 */ /* 0x000fca00078e33ff */
[----:B------:R-:W-:-:S04]  /*13530*/  IMAD.MOV R26, RZ, RZ, -R2 ;  /* 0x000000ffff1a7224 */ /* 0x000fc800078e0a02 */
[C---:B------:R-:W-:Y:S02]  /*13540*/  IMAD R26, R5.reuse, R26, R10 ;  /* 0x0000001a051a7224 */ /* 0x040fe400078e020a */
[----:B------:R-:W-:Y:S02]  /*13550*/  IMAD R5, R5, 0x1000000, R2 ;  /* 0x0100000005057824 */ /* 0x000fe400078e0202 */
[----:B------:R-:W-:Y:S02]  /*13560*/  IMAD R2, R25, R3, R8 ;  /* 0x0000000319027224 */ /* 0x000fe400078e0208 */
[----:B------:R-:W-:Y:S01]  /*13570*/  IMAD R26, R26, 0x10000, R5 ;  /* 0x000100001a1a7824 */ /* 0x000fe200078e0205 */
[----:B------:R-:W-:Y:S06]  /*13580*/  BRA `(.L_x_974) ;  /* 0x0000000000fc7947 */ /* 0x000fec0003800000 */
.L_x_973:
[----:B------:R-:W-:Y:S02]  /*13590*/  ULDC.64 UR4, c[0x0][0xc90] ;  /* 0x0003240000047ab9 */ /* 0x000fe40000000a00 */
[----:B------:R-:W-:-:S06]  /*135a0*/  UIMAD.WIDE UR4, UR42, 0x4, UR4 ;  /* 0x000000042a0478a5 */ /* 0x000fcc000f8e0204 */
[----:B0-----:R-:W-:Y:S02]  /*135b0*/  IMAD.U32 R2, RZ, RZ, UR4 ;  /* 0x00000004ff027e24 */ /* 0x001fe4000f8e00ff */
[----:B------:R-:W-:-:S05]  /*135c0*/  IMAD.U32 R3, RZ, RZ, UR5 ;  /* 0x00000005ff037e24 */ /* 0x000fca000f8e00ff */
[----:B------:R0:W2:Y:S02]  /*135d0*/  LDG.E R9, desc[UR50][R2.64] ;  /* 0x0000003202097981 */ /* 0x0000a4000c1e1900 */
[----:B0-----:R-:W-:Y:S02]  /*135e0*/  IMAD.MOV.U32 R2, RZ, RZ, RZ ;  /* 0x000000ffff027224 */ /* 0x001fe400078e00ff */
[----:B--2---:R-:W-:-:S05]  /*135f0*/  IMAD R5, R25, R9, RZ ;  /* 0x0000000919057224 */ /* 0x004fca00078e02ff */
[----:B------:R-:W-:-:S04]  /*13600*/  IABS R12, R5 ;  /* 0x00000005000c7213 */ /* 0x000fc80000000000 */
[----:B------:R-:W0:Y:S08]  /*13610*/  I2F.RP R7, R12 ;  /* 0x0000000c00077306 */ /* 0x000e300000209400 */
[----:B0-----:R-:W0:Y:S02]  /*13620*/  MUFU.RCP R7, R7 ;  /* 0x0000000700077308 */ /* 0x001e240000001000 */
[----:B0-----:R-:W-:-:S06]  /*13630*/  VIADD R10, R7, 0xffffffe ;  /* 0x0ffffffe070a7836 */ /* 0x001fcc0000000000 */
[----:B------:R-:W0:Y:S02]  /*13640*/  F2I.FTZ.U32.TRUNC.NTZ R3, R10 ;  /* 0x0000000a00037305 */ /* 0x000e24000021f000 */
[----:B0-----:R-:W-:-:S04]  /*13650*/  IMAD.MOV R11, RZ, RZ, -R3 ;  /* 0x000000ffff0b7224 */ /* 0x001fc800078e0a03 */
[----:B------:R-:W-:-:S04]  /*13660*/  IMAD R11, R11, R12, RZ ;  /* 0x0000000c0b0b7224 */ /* 0x000fc800078e02ff */
[----:B------:R-:W-:Y:S01]  /*13670*/  IMAD.HI.U32 R2, R3, R11, R2 ;  /* 0x0000000b03027227 */ /* 0x000fe200078e0002 */
[----:B------:R-:W-:Y:S02]  /*13680*/  IABS R11, R8 ;  /* 0x00000008000b7213 */ /* 0x000fe40000000000 */
[----:B------:R-:W-:-:S03]  /*13690*/  IABS R3, R5 ;  /* 0x0000000500037213 */ /* 0x000fc60000000000 */
[----:B------:R-:W-:-:S04]  /*136a0*/  IMAD.HI.U32 R2, R2, R11, RZ ;  /* 0x0000000b02027227 */ /* 0x000fc800078e00ff */
[----:B------:R-:W-:-:S04]  /*136b0*/  IMAD.MOV R3, RZ, RZ, -R3 ;  /* 0x000000ffff037224 */ /* 0x000fc800078e0a03 */
[----:B------:R-:W-:-:S05]  /*136c0*/  IMAD R3, R2, R3, R11 ;  /* 0x0000000302037224 */ /* 0x000fca00078e020b */
        /* <DEDUP_REMOVED lines=10> */
[----:B------:R-:W-:Y:S02]  /*13770*/  IMAD R7, R9, R2, RZ ;  /* 0x0000000209077224 */ /* 0x000fe400078e02ff */
[----:B------:R-:W-:Y:S02]  /*13780*/  IMAD.MOV R2, RZ, RZ, -R2 ;  /* 0x000000ffff027224 */ /* 0x000fe400078e0a02 */
[----:B------:R-:W-:Y:S02]  /*13790*/  IMAD.MOV R3, RZ, RZ, -R7 ;  /* 0x000000ffff037224 */ /* 0x000fe400078e0a07 */
[----:B------:R-:W-:Y:S02]  /*137a0*/  IMAD R11, R5, R2, R8 ;  /* 0x00000002050b7224 */ /* 0x000fe400078e0208 */
[----:B------:R-:W-:Y:S01]  /*137b0*/  IMAD.MOV.U32 R2, RZ, RZ, RZ ;  /* 0x000000ffff027224 */ /* 0x000fe200078e00ff */
[----:B------:R-:W-:Y:S02]  /*137c0*/  VIADDMNMX R4, R3, R4, R9, PT ;  /* 0x0000000403047246 */ /* 0x000fe40003800109 */
[----:B------:R-:W-:-:S02]  /*137d0*/  IABS R8, R11 ;  /* 0x0000000b00087213 */ /* 0x000fc40000000000 */
[----:B------:R-:W-:Y:S01]  /*137e0*/  IABS R9, R4 ;  /* 0x0000000400097213 */ /* 0x000fe20000000000 */
[----:B------:R-:W-:Y:S01]  /*137f0*/  IMAD.MOV R26, RZ, RZ, -R4 ;  /* 0x000000ffff1a7224 */ /* 0x000fe200078e0a04 */
[----:B------:R-:W-:Y:S02]  /*13800*/  IADD3 R7, R7, 0x1000000, R11 ;  /* 0x0100000007077810 */ /* 0x000fe40007ffe00b */
[----:B------:R-:W0:Y:S08]  /*13810*/  I2F.RP R10, R9 ;  /* 0x00000009000a7306 */ /* 0x000e300000209400 */
[----:B0-----:R-:W0:Y:S02]  /*13820*/  MUFU.RCP R10, R10 ;  /* 0x0000000a000a7308 */ /* 0x001e240000001000 */
[----:B0-----:R-:W-:-:S06]  /*13830*/  VIADD R3, R10, 0xffffffe ;  /* 0x0ffffffe0a037836 */ /* 0x001fcc0000000000 */
[----:B------:R-:W0:Y:S02]  /*13840*/  F2I.FTZ.U32.TRUNC.NTZ R3, R3 ;  /* 0x0000000300037305 */ /* 0x000e24000021f000 */
[----:B0-----:R-:W-:-:S04]  /*13850*/  IMAD.MOV R12, RZ, RZ, -R3 ;  /* 0x000000ffff0c7224 */ /* 0x001fc800078e0a03 */
[----:B------:R-:W-:Y:S01]  /*13860*/  IMAD R5, R12, R9, RZ ;  /* 0x000000090c057224 */ /* 0x000fe200078e02ff */
[----:B------:R-:W-:-:S03]  /*13870*/  IABS R12, R4 ;  /* 0x00000004000c7213 */ /* 0x000fc60000000000 */
[----:B------:R-:W-:Y:S01]  /*13880*/  IMAD.HI.U32 R2, R3, R5, R2 ;  /* 0x0000000503027227 */ /* 0x000fe200078e0002 */
[----:B------:R-:W-:-:S03]  /*13890*/  LOP3.LUT R3, R11, R4, RZ, 0x3c, !PT ;  /* 0x000000040b037212 */ /* 0x000fc600078e3cff */
[----:B------:R-:W-:Y:S01]  /*138a0*/  IMAD.MOV.U32 R5, RZ, RZ, R8 ;  /* 0x000000ffff057224 */ /* 0x000fe200078e0008 */
[----:B------:R-:W-:Y:S01]  /*138b0*/  ISETP.GE.AND P2, PT, R3, RZ, PT ;  /* 0x000000ff0300720c */ /* 0x000fe20003f46270 */
[----:B------:R-:W-:Y:S02]  /*138c0*/  IMAD.MOV R8, RZ, RZ, -R12 ;  /* 0x000000ffff087224 */ /* 0x000fe400078e0a0c */
        /* <DEDUP_REMOVED lines=10> */
[----:B------:R-:W-:-:S07]  /*13970*/  IMAD R26, R2, R26, R7 ;  /* 0x0000001a021a7224 */ /* 0x000fce00078e0207 */
.L_x_974:
[----:B------:R-:W-:-:S05]  /*13980*/  LOP3.LUT R2, RZ, R2, RZ, 0x33, !PT ;  /* 0x00000002ff027212 */ /* 0x000fca00078e33ff */
[----:B------:R-:W-:Y:S01]  /*13990*/  IMAD.IADD R25, R25, 0x1, R2 ;  /* 0x0000000119197824 */ /* 0x000fe200078e0202 */
[----:B------:R-:W-:Y:S06]  /*139a0*/  BRA `(.L_x_975) ;  /* 0x00000000000c7947 */ /* 0x000fec0003800000 */
.L_x_970:
[----:B------:R-:W-:Y:S02]  /*139b0*/  IMAD.MOV.U32 R24, RZ, RZ, R7 ;  /* 0x000000ffff187224 */ /* 0x000fe400078e0007 */
[----:B------:R-:W-:Y:S02]  /*139c0*/  IMAD.MOV.U32 R25, RZ, RZ, RZ ;  /* 0x000000ffff197224 */ /* 0x000fe400078e00ff */
[----:B------:R-:W-:-:S07]  /*139d0*/  IMAD.MOV.U32 R26, RZ, RZ, RZ ;  /* 0x000000ffff1a7224 */ /* 0x000fce00078e00ff */
.L_x_975:
[----:B------:R-:W-:Y:S01]  /*139e0*/  ISETP.NE.AND P0, PT, R0, RZ, PT ;  /* 0x000000ff0000720c */ /* 0x000fe20003f05270 */
[----:B------:R-:W-:-:S12]  /*139f0*/  IMAD.U32 R27, RZ, RZ, UR42 ;  /* 0x0000002aff1b7e24 */ /* 0x000fd8000f8e00ff */
[----:B------:R-:W0:Y:S01]  /*13a00*/  @!P0 S2R R3, SR_CgaCtaId ;  /* 0x0000000000038919 */ /* 0x000e220000008800 */
[----:B------:R-:W-:-:S04]  /*13a10*/  @!P0 MOV R0, 0x400 ;  /* 0x0000040000008802 */ /* 0x000fc80000000f00 */
[----:B0-----:R-:W-:-:S05]  /*13a20*/  @!P0 LEA R0, R3, R0, 0x18 ;  /* 0x0000000003008211 */ /* 0x001fca00078ec0ff */
[----:B------:R0:W-:Y:S01]  /*13a30*/  @!P0 STS.128 [R0+0x19cd0], R24 ;  /* 0x019cd01800008388 */ /* 0x0001e20000000c00 */
[----:B------:R-:W-:Y:S06]  /*13a40*/  BAR.ARV 0x5, 0x200 ;  /* 0x0148000000007b1d */ /* 0x000fec0000002000 */
.L_x_968:
        /* <DEDUP_REMOVED lines=20> */
[C---:B-1----:R-:W-:Y:S01]  /*13b90*/  LOP3.LUT R12, R13.reuse, 0x7f, RZ, 0xc0, !PT ;  /* 0x0000007f0d0c7812 */ /* 0x042fe200078ec0ff */
[C---:B------:R-:W-:Y:S01]  /*13ba0*/  IMAD.SHL.U32 R2, R13.reuse, 0x20, RZ ;  /* 0x000000200d027824 */ /* 0x040fe200078e00ff */
[----:B------:R-:W-:Y:S01]  /*13bb0*/  SHF.R.U32.HI R3, RZ, 0x1, R13 ;  /* 0x00000001ff037819 */ /* 0x000fe2000001160d */
[C---:B------:R-:W-:Y:S01]  /*13bc0*/  IMAD.SHL.U32 R10, R13.reuse, 0x4, RZ ;  /* 0x000000040d0a7824 */ /* 0x040fe200078e00ff */
[C---:B------:R-:W-:Y:S01]  /*13bd0*/  LOP3.LUT P0, RZ, R13.reuse, 0x4, RZ, 0xc0, !PT ;  /* 0x000000040dff7812 */ /* 0x040fe2000780c0ff */
[----:B------:R-:W-:Y:S01]  /*13be0*/  IMAD.SHL.U32 R5, R12, 0x10, RZ ;  /* 0x000000100c057824 */ /* 0x000fe200078e00ff */
[----:B0-----:R-:W-:Y:S01]  /*13bf0*/  LOP3.LUT R0, R2, 0x80, RZ, 0xc0, !PT ;  /* 0x0000008002007812 */ /* 0x001fe200078ec0ff */
[----:B------:R-:W-:Y:S01]  /*13c00*/  IMAD.SHL.U32 R11, R13, 0x2, RZ ;  /* 0x000000020d0b7824 */ /* 0x000fe200078e00ff */
[----:B------:R-:W-:Y:S01]  /*13c10*/  LOP3.LUT R6, R3, 0x20, RZ, 0xc0, !PT ;  /* 0x0000002003067812 */ /* 0x000fe200078ec0ff */
[C---:B------:R-:W-:Y:S01]  /*13c20*/  IMAD.SHL.U32 R4, R13.reuse, 0x80, RZ ;  /* 0x000000800d047824 */ /* 0x040fe200078e00ff */
[----:B------:R-:W-:Y:S01]  /*13c30*/  LOP3.LUT R3, R0, 0x10, R3, 0xf8, !PT ;  /* 0x0000001000037812 */ /* 0x000fe200078ef803 */
[----:B------:R-:W-:Y:S01]  /*13c40*/  IMAD.SHL.U32 R0, R13, 0x10, RZ ;  /* 0x000000100d007824 */ /* 0x000fe200078e00ff */
[----:B------:R-:W-:-:S02]  /*13c50*/  LOP3.LUT R2, R2, 0x360, RZ, 0xc0, !PT ;  /* 0x0000036002027812 */ /* 0x000fc400078ec0ff */
[----:B------:R-:W-:Y:S02]  /*13c60*/  LOP3.LUT R3, R3, 0x10, R10, 0x78, !PT ;  /* 0x0000001003037812 */ /* 0x000fe400078e780a */
[----:B------:R-:W-:Y:S02]  /*13c70*/  LOP3.LUT R2, R2, 0x400, R5, 0xf8, !PT ;  /* 0x0000040002027812 */ /* 0x000fe400078ef805 */
[----:B------:R-:W-:Y:S02]  /*13c80*/  LOP3.LUT R7, R6, 0x10, R13, 0xf8, !PT ;  /* 0x0000001006077812 */ /* 0x000fe400078ef80d */
[C---:B------:R-:W-:Y:S02]  /*13c90*/  LOP3.LUT R8, R0.reuse, 0x60, RZ, 0xc0, !PT ;  /* 0x0000006000087812 */ /* 0x040fe400078ec0ff */
[----:B------:R-:W-:Y:S02]  /*13ca0*/  LOP3.LUT R6, R0, 0x90, RZ, 0xc0, !PT ;  /* 0x0000009000067812 */ /* 0x000fe400078ec0ff */
[----:B------:R-:W-:-:S02]  /*13cb0*/  LOP3.LUT R2, R2, R3, RZ, 0xfc, !PT ;  /* 0x0000000302027212 */ /* 0x000fc400078efcff */
[----:B------:R-:W-:Y:S02]  /*13cc0*/  LOP3.LUT R5, R8, 0x700, R5, 0xf8, !PT ;  /* 0x0000070008057812 */ /* 0x000fe400078ef805 */
[----:B------:R-:W-:Y:S01]  /*13cd0*/  LOP3.LUT R6, R6, 0x10, R11, 0x78, !PT ;  /* 0x0000001006067812 */ /* 0x000fe200078e780b */
[----:B------:R0:W-:Y:S01]  /*13ce0*/  STL [R1], R2 ;  /* 0x0000000201007387 */ /* 0x0001e20000100800 */
[----:B------:R-:W-:Y:S02]  /*13cf0*/  SHF.R.U32.HI R3, RZ, 0x1, R12 ;  /* 0x00000001ff037819 */ /* 0x000fe4000001160c */
[----:B------:R-:W-:Y:S01]  /*13d00*/  LOP3.LUT R6, R5, R6, RZ, 0xfc, !PT ;  /* 0x0000000605067212 */ /* 0x000fe200078efcff */
[----:B------:R1:W-:Y:S01]  /*13d10*/  STL [R1+0x14], RZ ;  /* 0x000014ff01007387 */ /* 0x0003e20000100800 */
[----:B------:R-:W-:Y:S02]  /*13d20*/  LOP3.LUT R7, R7, 0x380, R4, 0xf8, !PT ;  /* 0x0000038007077812 */ /* 0x000fe400078ef804 */
[----:B------:R-:W-:-:S02]  /*13d30*/  LOP3.LUT R4, R4, 0x400, RZ, 0xc0, !PT ;  /* 0x0000040004047812 */ /* 0x000fc400078ec0ff */
[----:B------:R-:W-:Y:S01]  /*13d40*/  LOP3.LUT R7, R7, 0x70, R0, 0x78, !PT ;  /* 0x0000007007077812 */ /* 0x000fe200078e7800 */
[----:B0-----:R-:W-:Y:S01]  /*13d50*/  IMAD.SHL.U32 R2, R13, 0x40, RZ ;  /* 0x000000400d027824 */ /* 0x001fe200078e00ff */
[----:B------:R-:W-:Y:S02]  /*13d60*/  LOP3.LUT R0, R0, 0x10, RZ, 0xc0, !PT ;  /* 0x0000001000007812 */ /* 0x000fe400078ec0ff */
[----:B------:R-:W-:Y:S02]  /*13d70*/  LOP3.LUT R4, R4, 0x800, R9, 0xf8, !PT ;  /* 0x0000080004047812 */ /* 0x000fe400078ef809 */
[----:B------:R-:W-:Y:S01]  /*13d80*/  LOP3.LUT R2, R3, 0x40, R2, 0xf8, !PT ;  /* 0x0000004003027812 */ /* 0x000fe200078ef802 */
[----:B------:R-:W-:Y:S01]  /*13d90*/  IMAD.IADD R3, R17, 0x1, R6 ;  /* 0x0000000111037824 */ /* 0x000fe200078e0206 */
[----:B------:R-:W-:Y:S02]  /*13da0*/  LOP3.LUT R2, R0, 0x20, RZ, 0xfc, !PT ;  /* 0x0000002000027812 */ /* 0x000fe400078efcff */
[----:B------:R-:W-:-:S02]  /*13db0*/  LOP3.LUT R28, R4, R7, RZ, 0xfc, !PT ;  /* 0x00000007041c7212 */ /* 0x000fc400078efcff */
[----:B------:R1:W-:Y:S01]  /*13dc0*/  STL [R1+0xc], R3 ;  /* 0x00000c0301007387 */ /* 0x0003e20000100800 */
[----:B------:R-:W-:Y:S02]  /*13dd0*/  SEL R29, R29, 0xffffffc0, !P0 ;  /* 0xffffffc01d1d7807 */ /* 0x000fe40004000000 */
[----:B------:R-:W-:-:S07]  /*13de0*/  LOP3.LUT R0, R0, 0x40, RZ, 0xfc, !PT ;  /* 0x0000004000007812 */ /* 0x000fce00078efcff */
.L_x_1056:
[----:B------:R-:W-:Y:S01]  /*13df0*/  ULDC.64 UR4, c[0x0][0xa00] ;  /* 0x0002800000047ab9 */ /* 0x000fe20000000a00 */
[----:B------:R-:W-:Y:S01]  /*13e00*/  ULDC.64 UR10, c[0x0][0xa08] ;  /* 0x00028200000a7ab9 */ /* 0x000fe20000000a00 */
[----:B------:R-:W-:Y:S01]  /*13e10*/  ISETP.NE.U32.AND P0, PT, RZ, UR4, PT ;  /* 0x00000004ff007c0c */ /* 0x000fe2000bf05070 */
[----:B------:R-:W-:Y:S01]  /*13e20*/  ULDC.64 UR6, c[0x0][0xa00] ;  /* 0x0002800000067ab9 */ /* 0x000fe20000000a00 */
[----:B------:R-:W-:Y:S01]  /*13e30*/  ISETP.NE.U32.AND P1, PT, RZ, UR10, PT ;  /* 0x0000000aff007c0c */ /* 0x000fe2000bf25070 */
[----:B------:R-:W-:Y:S01]  /*13e40*/  UIMAD.WIDE UR6, UR42, 0x4, UR6 ;  /* 0x000000042a0678a5 */ /* 0x000fe2000f8e0206 */
[----:B------:R-:W-:Y:S01]  /*13e50*/  ISETP.NE.AND.EX P0, PT, RZ, UR5, PT, P0 ;  /* 0x00000005ff007c0c */ /* 0x000fe2000bf05300 */
[----:B------:R-:W-:Y:S01]  /*13e60*/  ULDC.64 UR4, c[0x0][0xa28] ;  /* 0x00028a0000047ab9 */ /* 0x000fe20000000a00 */
[----:B------:R-:W-:Y:S01]  /*13e70*/  ULDC.64 UR8, c[0x0][0xa08] ;  /* 0x0002820000087ab9 */ /* 0x000fe20000000a00 */
[----:B------:R-:W-:Y:S01]  /*13e80*/  UISETP.NE.U32.AND UP0, UPT, UR4, URZ, UPT ;  /* 0x0000003f0400728c */ /* 0x000fe2000bf05070 */
[----:B------:R-:W-:Y:S01]  /*13e90*/  ISETP.NE.AND.EX P1, PT, RZ, UR11, PT, P1 ;  /* 0x0000000bff007c0c */ /* 0x000fe2000bf25310 */
[----:B------:R-:W-:Y:S01]  /*13ea0*/  ULDC.64 UR10, c[0x0][0xa18] ;  /* 0x00028600000a7ab9 */ /* 0x000fe20000000a00 */
[----:B0-----:R-:W-:Y:S01]  /*13eb0*/  IMAD.U32 R2, RZ, RZ, UR6 ;  /* 0x00000006ff027e24 */ /* 0x001fe2000f8e00ff */
[----:B------:R-:W-:Y:S01]  /*13ec0*/  UISETP.NE.AND.EX UP0, UPT, UR5, URZ, UPT, UP0 ;  /* 0x0000003f0500728c */ /* 0x000fe2000bf05300 */
[----:B-1----:R-:W-:Y:S01]  /*13ed0*/  IMAD.U32 R3, RZ, RZ, UR7 ;  /* 0x00000007ff037e24 */ /* 0x002fe2000f8e00ff */
[----:B------:R-:W-:-:S02]  /*13ee0*/  UISETP.NE.U32.AND UP1, UPT, UR10, URZ, UPT ;  /* 0x0000003f0a00728c */ /* 0x000fc4000bf25070 */
[----:B------:R-:W-:Y:S01]  /*13ef0*/  UIMAD.WIDE UR8, UR42, 0x4, UR8 ;  /* 0x000000042a0878a5 */ /* 0x000fe2000f8e0208 */
[----:B------:R-:W0:Y:S01]  /*13f00*/  LDC R5, c[0x0][0x288] ;  /* 0x0000a200ff057b82 */ /* 0x000e220000000800 */
[----:B------:R-:W-:Y:S01]  /*13f10*/  UISETP.NE.AND.EX UP1, UPT, UR11, URZ, UPT, UP1 ;  /* 0x0000003f0b00728c */ /* 0x000fe2000bf25310 */
[----:B--2---:R1:W2:Y:S01]  /*13f20*/  @P0 LDG.E R0, desc[UR50][R2.64] ;  /* 0x0000003202000981 */ /* 0x0042a2000c1e1900 */
[----:B------:R-:W-:-:S03]  /*13f30*/  IMAD.MOV.U32 R27, RZ, RZ, RZ ;  /* 0x000000ffff1b7224 */ /* 0x000fc600078e00ff */
[----:B------:R-:W-:Y:S01]  /*13f40*/  @UP0 ULDC.64 UR4, c[0x0][0xa28] ;  /* 0x00028a0000040ab9 */ /* 0x000fe20000000a00 */
[----:B------:R-:W-:Y:S01]  /*13f50*/  PLOP3.LUT P2, PT, PT, PT, UP0, 0x80, 0x0 ;  /* 0x000000000000781c */ /* 0x000fe20003f4f008 */
[----:B------:R-:W-:Y:S01]  /*13f60*/  @UP0 UIMAD.WIDE UR4, UR42, 0x4, UR4 ;  /* 0x000000042a0408a5 */ /* 0x000fe2000f8e0204 */
[----:B-1----:R-:W-:Y:S02]  /*13f70*/  IMAD.U32 R2, RZ, RZ, UR8 ;  /* 0x00000008ff027e24 */ /* 0x002fe4000f8e00ff */
[----:B------:R-:W-:Y:S01]  /*13f80*/  IMAD.U32 R3, RZ, RZ, UR9 ;  /* 0x00000009ff037e24 */ /* 0x000fe2000f8e00ff */
[----:B------:R-:W-:Y:S01]  /*13f90*/  PLOP3.LUT P4, PT, PT, PT, UP1, 0x80, 0x0 ;  /* 0x000000000000781c */ /* 0x000fe20003f8f018 */
[----:B------:R-:W-:-:S03]  /*13fa0*/  IMAD.MOV.U32 R4, RZ, RZ, RZ ;  /* 0x000000ffff047224 */ /* 0x000fc600078e00ff */
[----:B------:R1:W5:Y:S02]  /*13fb0*/  @P1 LDG.E R27, desc[UR50][R2.64] ;  /* 0x00000032021b1981 */ /* 0x000364000c1e1900 */
[----:B-1----:R-:W-:Y:S02]  /*13fc0*/  IMAD.U32 R2, RZ, RZ, UR4 ;  /* 0x00000004ff027e24 */ /* 0x002fe4000f8e00ff */
[----:B------:R-:W-:Y:S01]  /*13fd0*/  IMAD.U32 R3, RZ, RZ, UR5 ;  /* 0x00000005ff037e24 */ /* 0x000fe2000f8e00ff */
[----:B------:R-:W-:Y:S02]  /*13fe0*/  @UP1 ULDC.64 UR4, c[0x0][0xa18] ;  /* 0x0002860000041ab9 */ /* 0x000fe40000000a00 */
[----:B------:R-:W-:Y:S02]  /*13ff0*/  @UP1 UIMAD.WIDE UR4, UR42, 0x4, UR4 ;  /* 0x000000042a0418a5 */ /* 0x000fe4000f8e0204 */
[----:B------:R1:W5:Y:S04]  /*14000*/  @P2 LDG.E R4, desc[UR50][R2.64] ;  /* 0x0000003202042981 */ /* 0x000368000c1e1900 */
[----:B-1----:R-:W-:-:S02]  /*14010*/  IMAD.U32 R2, RZ, RZ, UR4 ;  /* 0x00000004ff027e24 */ /* 0x002fc4000f8e00ff */
[----:B------:R-:W-:Y:S01]  /*14020*/  IMAD.U32 R3, RZ, RZ, UR5 ;  /* 0x00000005ff037e24 */ /* 0x000fe2000f8e00ff */
[----:B------:R-:W-:Y:S01]  /*14030*/  UMOV UR43, URZ ;  /* 0x0000003f002b7c82 */ /* 0x000fe20008000000 */
[----:B------:R-:W-:Y:S01]  /*14040*/  R2UR UR36, R26 ;  /* 0x000000001a2472ca */ /* 0x000fe200000e0000 */
[----:B------:R-:W-:Y:S02]  /*14050*/  ULDC.64 UR4, c[0x0][0xa20] ;  /* 0x0002880000047ab9 */ /* 0x000fe40000000a00 */
[----:B0-----:R0:W3:Y:S01]  /*14060*/  @P4 LDG.E R5, desc[UR50][R2.64] ;  /* 0x0000003202054981 */ /* 0x0010e2000c1e1900 */
[----:B------:R-:W-:-:S04]  /*14070*/  ISETP.NE.U32.AND P3, PT, RZ, UR4, PT ;  /* 0x00000004ff007c0c */ /* 0x000fc8000bf65070 */
[----:B------:R-:W-:Y:S01]  /*14080*/  ISETP.NE.AND.EX P3, PT, RZ, UR5, PT, P3 ;  /* 0x00000005ff007c0c */ /* 0x000fe2000bf65330 */
[----:B0-----:R-:W0:Y:S04]  /*14090*/  LDC.64 R2, c[0x0][0x418] ;  /* 0x00010600ff027b82 */ /* 0x001e280000000a00 */
[----:B------:R-:W-:Y:S01]  /*140a0*/  ULOP3.LUT UR36, UR36, 0xffff, URZ, 0xc0, !UPT ;  /* 0x0000ffff24247892 */ /* 0x000fe2000f8ec03f */
[----:B0-----:R-:W-:Y:S02]  /*140b0*/  ISETP.NE.U32.AND P2, PT, R2, RZ, PT ;  /* 0x000000ff0200720c */ /* 0x001fe40003f45070 */
[----:B------:R-:W-:Y:S02]  /*140c0*/  LOP3.LUT R2, R26, 0xff000000, RZ, 0xc0, !PT ;  /* 0xff0000001a027812 */ /* 0x000fe400078ec0ff */
[----:B------:R-:W-:-:S02]  /*140d0*/  ISETP.NE.AND.EX P2, PT, R3, RZ, PT, P2 ;  /* 0x000000ff0300720c */ /* 0x000fc40003f45320 */
[----:B------:R-:W-:Y:S02]  /*140e0*/  SHF.R.U32.HI R3, RZ, 0x8, R2 ;  /* 0x00000008ff037819 */ /* 0x000fe40000011602 */
[----:B------:R-:W-:Y:S02]  /*140f0*/  LOP3.LUT R26, R26, 0xff0000, RZ, 0xc0, !PT ;  /* 0x00ff00001a1a7812 */ /* 0x000fe400078ec0ff */
[----:B--2---:R-:W-:Y:S02]  /*14100*/  @P0 R2UR UR43, R0 ;  /* 0x00000000002b02ca */ /* 0x004fe400000e0000 */
[----:B------:R-:W0:Y:S02]  /*14110*/  LDC R0, c[0x0][0x424] ;  /* 0x00010900ff007b82 */ /* 0x000e240000000800 */
[----:B0-----:R-:W-:Y:S02]  /*14120*/  SEL R2, R0, 0x1, P2 ;  /* 0x0000000100027807 */ /* 0x001fe40001000000 */
[----:B------:R-:W-:Y:S01]  /*14130*/  LEA.HI R0, R26, R3, RZ, 0x10 ;  /* 0x000000031a007211 */ /* 0x000fe200078f80ff */
[----:B---3--:R0:W-:Y:S01]  /*14140*/  STL [R1+0x8], R5 ;  /* 0x0000080501007387 */ /* 0x0081e20000100800 */
[----:B------:R-:W-:-:S02]  /*14150*/  IMAD.MOV.U32 R9, RZ, RZ, R5 ;  /* 0x000000ffff097224 */ /* 0x000fc400078e0005 */
[----:B0-----:R-:W0:Y:S02]  /*14160*/  LDC R5, c[0x0][0x2f0] ;  /* 0x0000bc00ff057b82 */ /* 0x001e240000000800 */
[----:B0-----:R-:W-:Y:S01]  /*14170*/  IMAD R5, R2, R5, RZ ;  /* 0x0000000502057224 */ /* 0x001fe200078e02ff */
[----:B------:R-:W-:Y:S06]  /*14180*/  @P4 BRA `(.L_x_977) ;  /* 0x00000000001c4947 */ /* 0x000fec0003800000 */
[----:B------:R-:W-:Y:S05]  /*14190*/  @!P0 BRA `(.L_x_977) ;  /* 0x0000000000188947 */ /* 0x000fea0003800000 */
[----:B------:R-:W-:Y:S02]  /*141a0*/  IMAD.U32 R2, RZ, RZ, UR6 ;  /* 0x00000006ff027e24 */ /* 0x000fe4000f8e00ff */
[----:B------:R-:W-:-:S05]  /*141b0*/  IMAD.U32 R3, RZ, RZ, UR7 ;  /* 0x00000007ff037e24 */ /* 0x000fca000f8e00ff */
[----:B------:R-:W2:Y:S04]  /*141c0*/  LDG.E R7, desc[UR50][R2.64] ;  /* 0x0000003202077981 */ /* 0x000ea8000c1e1900 */
[----:B------:R-:W2:Y:S02]  /*141d0*/  LDG.E R6, desc[UR50][R2.64+0x4] ;  /* 0x0000043202067981 */ /* 0x000ea4000c1e1900 */
[----:B--2---:R-:W-:-:S05]  /*141e0*/  IMAD.IADD R9, R6, 0x1, -R7 ;  /* 0x0000000106097824 */ /* 0x004fca00078e0a07 */
[----:B------:R0:W-:Y:S02]  /*141f0*/  STL [R1+0x8], R9 ;  /* 0x0000080901007387 */ /* 0x0001e40000100800 */
.L_x_977:
[----:B-----5:R-:W-:Y:S01]  /*14200*/  IMAD.IADD R27, R27, 0x1, R4 ;  /* 0x000000011b1b7824 */ /* 0x020fe200078e0204 */
[----:B------:R-:W-:Y:S06]  /*14210*/  @!P3 BRA `(.L_x_978) ;  /* 0x000000000018b947 */ /* 0x000fec0003800000 */
[----:B------:R-:W-:Y:S02]  /*14220*/  ULDC.64 UR4, c[0x0][0xa20] ;  /* 0x0002880000047ab9 */ /* 0x000fe40000000a00 */
[----:B------:R-:W-:-:S06]  /*14230*/  UIMAD.WIDE UR4, UR42, 0x4, UR4 ;  /* 0x000000042a0478a5 */ /* 0x000fcc000f8e0204 */
[----:B------:R-:W-:Y:S02]  /*14240*/  IMAD.U32 R2, RZ, RZ, UR4 ;  /* 0x00000004ff027e24 */ /* 0x000fe4000f8e00ff */
[----:B------:R-:W-:-:S05]  /*14250*/  IMAD.U32 R3, RZ, RZ, UR5 ;  /* 0x00000005ff037e24 */ /* 0x000fca000f8e00ff */
[----:B------:R1:W5:Y:S01]  /*14260*/  LDG.E R5, desc[UR50][R2.64] ;  /* 0x0000003202057981 */ /* 0x000362000c1e1900 */
[----:B------:R-:W-:Y:S05]  /*14270*/  BRA `(.L_x_979) ;  /* 0x0000000000187947 */ /* 0x000fea0003800000 */
.L_x_978:
[----:B------:R-:W-:Y:S05]  /*14280*/  @!P1 BRA `(.L_x_979) ;  /* 0x0000000000149947 */ /* 0x000fea0003800000 */
[----:B------:R-:W-:Y:S02]  /*14290*/  IMAD.U32 R2, RZ, RZ, UR8 ;  /* 0x00000008ff027e24 */ /* 0x000fe4000f8e00ff */
[----:B------:R-:W-:-:S05]  /*142a0*/  IMAD.U32 R3, RZ, RZ, UR9 ;  /* 0x00000009ff037e24 */ /* 0x000fca000f8e00ff */
[----:B------:R-:W2:Y:S04]  /*142b0*/  LDG.E R6, desc[UR50][R2.64] ;  /* 0x0000003202067981 */ /* 0x000ea8000c1e1900 */
[----:B------:R-:W2:Y:S02]  /*142c0*/  LDG.E R5, desc[UR50][R2.64+0x4] ;  /* 0x0000043202057981 */ /* 0x000ea4000c1e1900 */
[----:B--2---:R-:W-:-:S07]  /*142d0*/  IMAD.IADD R5, R5, 0x1, -R6 ;  /* 0x0000000105057824 */ /* 0x004fce00078e0a06 */
.L_x_979:
[----:B-1----:R-:W1:Y:S01]  /*142e0*/  LDC R2, c[0x0][0x448] ;  /* 0x00011200ff027b82 */ /* 0x002e620000000800 */
[----:B------:R-:W-:-:S04]  /*142f0*/  IMAD R10, R25, 0xc0, RZ ;  /* 0x000000c0190a7824 */ /* 0x000fc800078e02ff */
[----:B------:R-:W-:Y:S01]  /*14300*/  VIADD R7, R10, 0xbf ;  /* 0x000000bf0a077836 */ /* 0x000fe20000000000 */
[----:B------:R2:W-:Y:S01]  /*14310*/  STL [R1+0x4], R10 ;  /* 0x0000040a01007387 */ /* 0x0005e20000100800 */
[----:B-1----:R-:W-:-:S13]  /*14320*/  ISETP.NE.AND P1, PT, R2, 0x1, PT ;  /* 0x000000010200780c */ /* 0x002fda0003f25270 */
[----:B------:R-:W1:Y:S08]  /*14330*/  @P1 LDC R6, c[0x0][0x44c] ;  /* 0x00011300ff061b82 */ /* 0x000e700000000800 */
[----:B------:R-:W3:Y:S01]  /*14340*/  @P1 LDC R2, c[0x0][0x450] ;  /* 0x00011400ff021b82 */ /* 0x000ee20000000800 */
[----:B-1----:R-:W-:-:S04]  /*14350*/  @P1 IMAD.HI.U32 R3, R7, R6, RZ ;  /* 0x0000000607031227 */ /* 0x002fc800078e00ff */
[----:B-----5:R-:W-:Y:S01]  /*14360*/  IMAD.IADD R6, R5, 0x1, -R4 ;  /* 0x0000000105067824 */ /* 0x020fe200078e0a04 */
[----:B---3--:R-:W-:Y:S02]  /*14370*/  @P1 SHF.R.U32.HI R7, RZ, R2, R3 ;  /* 0x00000002ff071219 */ /* 0x008fe40000011603 */
[----:B------:R-:W1:Y:S02]  /*14380*/  LDC.64 R2, c[0x0][0x9e0] ;  /* 0x00027800ff027b82 */ /* 0x000e640000000a00 */
[----:B------:R-:W-:-:S05]  /*14390*/  IADD3 R4, R6, 0x1, -R9 ;  /* 0x0000000106047810 */ /* 0x000fca0007ffe809 */
[----:B------:R-:W-:Y:S01]  /*143a0*/  IMAD.IADD R7, R4, 0x1, R7 ;  /* 0x0000000104077824 */ /* 0x000fe200078e0207 */
[----:B-1----:R-:W-:-:S03]  /*143b0*/  ISETP.GE.AND P2, PT, R3, 0x1, PT ;  /* 0x000000010300780c */ /* 0x002fc60003f46270 */
[----:B------:R-:W-:-:S10]  /*143c0*/  IMAD.IADD R2, R7, 0x1, R2 ;  /* 0x0000000107027824 */ /* 0x000fd400078e0202 */
[----:B--2---:R-:W-:Y:S05]  /*143d0*/  @!P2 BRA `(.L_x_980) ;  /* 0x000000000040a947 */ /* 0x004fea0003800000 */
[C---:B------:R-:W-:Y:S01]  /*143e0*/  ISETP.GT.AND P0, PT, R7.reuse, RZ, PT ;  /* 0x000000ff0700720c */ /* 0x040fe20003f04270 */
[----:B------:R-:W-:-:S12]  /*143f0*/  VIADD R8, R7, 0xffffffff ;  /* 0xffffffff07087836 */ /* 0x000fd80000000000 */
[----:B------:R-:W-:Y:S05]  /*14400*/  @P0 BRA `(.L_x_981) ;  /* 0x00000000001c0947 */ /* 0x000fea0003800000 */
[----:B------:R-:W-:Y:S01]  /*14410*/  ISETP.NE.AND P0, PT, R3, 0x1, PT ;  /* 0x000000010300780c */ /* 0x000fe20003f05270 */
[----:B------:R-:W-:-:S12]  /*14420*/  IMAD.MOV R7, RZ, RZ, -R7 ;  /* 0x000000ffff077224 */ /* 0x000fd800078e0a07 */
[----:B------:R-:W1:Y:S02]  /*14430*/  @P0 LDC.64 R4, c[0x0][0x9e8] ;  /* 0x00027a00ff040b82 */ /* 0x000e640000000a00 */
[----:B-1----:R-:W-:-:S05]  /*14440*/  @P0 IMAD.HI.U32 R4, R7, R4, RZ ;  /* 0x0000000407040227 */ /* 0x002fca00078e00ff */
[----:B------:R-:W-:-:S04]  /*14450*/  @P0 SHF.R.U32.HI R7, RZ, R5, R4 ;  /* 0x00000005ff070219 */ /* 0x000fc80000011604 */
[----:B------:R-:W-:Y:S01]  /*14460*/  LOP3.LUT R8, RZ, R7, RZ, 0x33, !PT ;  /* 0x00000007ff087212 */ /* 0x000fe200078e33ff */
[----:B------:R-:W-:Y:S06]  /*14470*/  BRA `(.L_x_982) ;  /* 0x0000000000107947 */ /* 0x000fec0003800000 */
.L_x_981:
[----:B------:R-:W-:-:S13]  /*14480*/  ISETP.NE.AND P0, PT, R3, 0x1, PT ;  /* 0x000000010300780c */ /* 0x000fda0003f05270 */
[----:B------:R-:W1:Y:S02]  /*14490*/  @P0 LDC.64 R4, c[0x0][0x9e8] ;  /* 0x00027a00ff040b82 */ /* 0x000e640000000a00 */
[----:B-1----:R-:W-:-:S05]  /*144a0*/  @P0 IMAD.HI.U32 R4, R8, R4, RZ ;  /* 0x0000000408040227 */ /* 0x002fca00078e00ff */
[----:B------:R-:W-:-:S07]  /*144b0*/  @P0 SHF.R.U32.HI R8, RZ, R5, R4 ;  /* 0x00000005ff080219 */ /* 0x000fce0000011604 */
.L_x_982:
[----:B------:R-:W-:-:S05]  /*144c0*/  IMAD R5, R8, R3, R3 ;  /* 0x0000000308057224 */ /* 0x000fca00078e0203 */
[----:B------:R-:W-:-:S07]  /*144d0*/  VIMNMX R2, R2, R5, PT ;  /* 0x0000000502027248 */ /* 0x000fce0003fe0100 */
.L_x_980:
[----:B------:R-:W1:Y:S01]  /*144e0*/  @P1 LDC R4, c[0x0][0x44c] ;  /* 0x00011300ff041b82 */ /* 0x000e620000000800 */
[----:B------:R-:W-:Y:S01]  /*144f0*/  IMAD.MOV.U32 R5, RZ, RZ, R10 ;  /* 0x000000ffff057224 */ /* 0x000fe200078e000a */
[----:B------:R-:W-:Y:S01]  /*14500*/  ULDC UR4, c[0x0][0x9dc] ;  /* 0x0002770000047ab9 */ /* 0x000fe20000000800 */
[----:B------:R-:W-:-:S05]  /*14510*/  VIADD R2, R2, 0x7f ;  /* 0x0000007f02027836 */ /* 0x000fca0000000000 */
[----:B------:R-:W2:Y:S01]  /*14520*/  @P1 LDC R7, c[0x0][0x450] ;  /* 0x00011400ff071b82 */ /* 0x000ea20000000800 */
[----:B-1----:R-:W-:-:S05]  /*14530*/  @P1 IMAD.HI.U32 R4, R10, R4, RZ ;  /* 0x000000040a041227 */ /* 0x002fca00078e00ff */
[----:B--2---:R-:W-:-:S04]  /*14540*/  @P1 SHF.R.U32.HI R5, RZ, R7, R4 ;  /* 0x00000007ff051219 */ /* 0x004fc80000011604 */
[----:B------:R-:W-:Y:S01]  /*14550*/  IADD3 R7, R5, R6, -R9 ;  /* 0x0000000605077210 */ /* 0x000fe20007ffe809 */
[----:B------:R-:W-:Y:S01]  /*14560*/  VIADD R6, R6, 0x7f ;  /* 0x0000007f06067836 */ /* 0x000fe20000000000 */
[----:B------:R-:W-:-:S04]  /*14570*/  SHF.R.S32.HI R5, RZ, 0x1f, R2 ;  /* 0x0000001fff057819 */ /* 0x000fc80000011402 */
[----:B------:R-:W-:Y:S02]  /*14580*/  LEA.HI R2, R5, R2, RZ, 0x7 ;  /* 0x0000000205027211 */ /* 0x000fe400078f38ff */
[----:B------:R-:W-:Y:S02]  /*14590*/  SHF.R.S32.HI R5, RZ, 0x1f, R6 ;  /* 0x0000001fff057819 */ /* 0x000fe40000011406 */
[----:B------:R-:W-:Y:S02]  /*145a0*/  SHF.R.S32.HI R2, RZ, 0x7, R2 ;  /* 0x00000007ff027819 */ /* 0x000fe40000011402 */
[----:B------:R-:W-:-:S04]  /*145b0*/  LEA.HI R5, R5, R6, RZ, 0x7 ;  /* 0x0000000605057211 */ /* 0x000fc800078f38ff */
[----:B------:R-:W-:-:S04]  /*145c0*/  SHF.R.S32.HI R5, RZ, 0x7, R5 ;  /* 0x00000007ff057819 */ /* 0x000fc80000011405 */
[----:B------:R-:W-:Y:S01]  /*145d0*/  VIMNMX R6, R5, R2, PT ;  /* 0x0000000205067248 */ /* 0x000fe20003fe0100 */
[----:B------:R-:W-:Y:S01]  /*145e0*/  VIADD R2, R7, -UR4 ;  /* 0x8000000407027c36 */ /* 0x000fe20008000000 */
[----:B------:R-:W-:Y:S06]  /*145f0*/  @!P2 BRA `(.L_x_983) ;  /* 0x00000000003ca947 */ /* 0x000fec0003800000 */
[----:B------:R-:W-:-:S13]  /*14600*/  ISETP.GT.AND P0, PT, R7, -0x1, PT ;  /* 0xffffffff0700780c */ /* 0x000fda0003f04270 */
[----:B------:R-:W-:Y:S05]  /*14610*/  @P0 BRA `(.L_x_984) ;  /* 0x00000000001c0947 */ /* 0x000fea0003800000 */
[----:B------:R-:W-:Y:S02]  /*14620*/  ISETP.NE.AND P0, PT, R3, 0x1, PT ;  /* 0x000000010300780c */ /* 0x000fe40003f05270 */
[----:B------:R-:W-:-:S11]  /*14630*/  LOP3.LUT R7, RZ, R7, RZ, 0x33, !PT ;  /* 0x00000007ff077212 */ /* 0x000fd600078e33ff */
[----:B------:R-:W1:Y:S02]  /*14640*/  @P0 LDC.64 R4, c[0x0][0x9e8] ;  /* 0x00027a00ff040b82 */ /* 0x000e640000000a00 */
[----:B-1----:R-:W-:-:S05]  /*14650*/  @P0 IMAD.HI.U32 R4, R7, R4, RZ ;  /* 0x0000000407040227 */ /* 0x002fca00078e00ff */
[----:B------:R-:W-:-:S04]  /*14660*/  @P0 SHF.R.U32.HI R7, RZ, R5, R4 ;  /* 0x00000005ff070219 */ /* 0x000fc80000011604 */
[----:B------:R-:W-:Y:S01]  /*14670*/  LOP3.LUT R7, RZ, R7, RZ, 0x33, !PT ;  /* 0x00000007ff077212 */ /* 0x000fe200078e33ff */
[----:B------:R-:W-:Y:S06]  /*14680*/  BRA `(.L_x_985) ;  /* 0x0000000000107947 */ /* 0x000fec0003800000 */
.L_x_984:
[----:B------:R-:W-:-:S13]  /*14690*/  ISETP.NE.AND P0, PT, R3, 0x1, PT ;  /* 0x000000010300780c */ /* 0x000fda0003f05270 */
[----:B------:R-:W1:Y:S02]  /*146a0*/  @P0 LDC.64 R4, c[0x0][0x9e8] ;  /* 0x00027a00ff040b82 */ /* 0x000e640000000a00 */
[----:B-1----:R-:W-:-:S05]  /*146b0*/  @P0 IMAD.HI.U32 R4, R7, R4, RZ ;  /* 0x0000000407040227 */ /* 0x002fca00078e00ff */
[----:B------:R-:W-:-:S07]  /*146c0*/  @P0 SHF.R.U32.HI R7, RZ, R5, R4 ;  /* 0x00000005ff070219 */ /* 0x000fce0000011604 */
.L_x_985:
[----:B------:R-:W-:-:S05]  /*146d0*/  IMAD R3, R7, R3, RZ ;  /* 0x0000000307037224 */ /* 0x000fca00078e02ff */
[----:B------:R-:W-:-:S07]  /*146e0*/  VIMNMX R2, R2, R3, !PT ;  /* 0x0000000302027248 */ /* 0x000fce0007fe0100 */
.L_x_983:
[----:B------:R-:W-:Y:S02]  /*146f0*/  SHF.R.U32.HI R4, RZ, 0x10, R0 ;  /* 0x00000010ff047819 */ /* 0x000fe40000011600 */
[----:B------:R-:W-:Y:S02]  /*14700*/  SHF.R.S32.HI R3, RZ, 0x1f, R2 ;  /* 0x0000001fff037819 */ /* 0x000fe40000011402 */
[----:B------:R-:W-:Y:S02]  /*14710*/  ISETP.NE.AND P0, PT, R4, RZ, PT ;  /* 0x000000ff0400720c */ /* 0x000fe40003f05270 */
[----:B------:R-:W-:Y:S01]  /*14720*/  LEA.HI R3, R3, R2, RZ, 0x7 ;  /* 0x0000000203037211 */ /* 0x000fe200078f38ff */
[----:B------:R-:W-:Y:S01]  /*14730*/  IMAD.MOV.U32 R2, RZ, RZ, RZ ;  /* 0x000000ffff027224 */ /* 0x000fe200078e00ff */
[----:B------:R-:W-:Y:S02]  /*14740*/  LOP3.LUT R0, R0, 0xff, RZ, 0xc0, !PT ;  /* 0x000000ff00007812 */ /* 0x000fe400078ec0ff */
[----:B------:R-:W-:-:S04]  /*14750*/  SHF.R.S32.HI R3, RZ, 0x7, R3 ;  /* 0x00000007ff037819 */ /* 0x000fc80000011403 */
[----:B------:R-:W-:-:S03]  /*14760*/  VIMNMX R25, RZ, R3, !PT ;  /* 0x00000003ff197248 */ /* 0x000fc60007fe0100 */
[----:B------:R-:W1:Y:S01]  /*14770*/  @!P0 LDC R4, c[0x0][0x9f0] ;  /* 0x00027c00ff048b82 */ /* 0x000e620000000800 */
[----:B------:R-:W-:-:S13]  /*14780*/  ISETP.GT.AND P1, PT, R6, R25, PT ;  /* 0x000000190600720c */ /* 0x000fda0003f24270 */
[----:B------:R-:W-:Y:S05]  /*14790*/  @!P1 BRA `(.L_x_986) ;  /* 0x00000000006c9947 */ /* 0x000fea0003800000 */
[-C--:B-1----:R-:W-:Y:S02]  /*147a0*/  IABS R5, R4.reuse ;  /* 0x0000000400057213 */ /* 0x082fe40000000000 */
[----:B------:R-:W-:Y:S02]  /*147b0*/  IABS R8, R4 ;  /* 0x0000000400087213 */ /* 0x000fe40000000000 */
[----:B0-----:R-:W0:Y:S03]  /*147c0*/  I2F.RP R9, R5 ;  /* 0x0000000500097306 */ /* 0x001e260000209400 */
        /* <DEDUP_REMOVED lines=8> */
[----:B------:R-:W-:-:S05]  /*14850*/  IADD3 R2, R4, -0x1, R6 ;  /* 0xffffffff04027810 */ /* 0x000fca0007ffe006 */
[----:B------:R-:W-:-:S05]  /*14860*/  IMAD.IADD R3, R2, 0x1, -R25 ;  /* 0x0000000102037824 */ /* 0x000fca00078e0a19 */
        /* <DEDUP_REMOVED lines=14> */
.L_x_986:
[-C--:B------:R-:W-:Y:S01]  /*14950*/  IMAD R25, R0, R2.reuse, R25 ;  /* 0x0000000200197224 */ /* 0x080fe200078e0219 */
[----:B------:R-:W-:Y:S04]  /*14960*/  BSSY B7, `(.L_x_987) ;  /* 0x0000307000077945 */ /* 0x000fe80003800000 */
        /* <DEDUP_REMOVED lines=15> */
[----:B-1----:R-:W1:Y:S02]  /*14a60*/  S2R R4, SR_LTMASK ;  /* 0x0000000000047919 */ /* 0x002e640000003900 */
[----:B-1----:R-:W-:-:S04]  /*14a70*/  LOP3.LUT R4, R4, UR4, RZ, 0xc0, !PT ;  /* 0x0000000404047c12 */ /* 0x002fc8000f8ec0ff */
[----:B------:R-:W1:Y:S01]  /*14a80*/  POPC R7, R4 ;  /* 0x0000000400077309 */ /* 0x000e620000000000 */
[----:B--2---:R-:W1:Y:S02]  /*14a90*/  SHFL.IDX PT, R0, R3, R0, 0x1f ;  /* 0x00001f0003007589 */ /* 0x004e6400000e0000 */
[----:B-1----:R-:W-:Y:S01]  /*14aa0*/  IADD3 R24, R0, UR40, R7 ;  /* 0x0000002800187c10 */ /* 0x002fe2000fffe007 */
[----:B------:R-:W-:Y:S06]  /*14ab0*/  BRA `(.L_x_989) ;  /* 0x0000002c00c47947 */ /* 0x000fec0003800000 */
.L_x_988:
        /* <DEDUP_REMOVED lines=19> */
[----:B01----:R-:W-:Y:S05]  /*14bf0*/  CALL.ABS.NOINC R2 ;  /* 0x0000000002007343 */ /* 0x003fea0003c00000 */
.L_x_991:
[----:B------:R-:W-:Y:S05]  /*14c00*/  BSYNC B6 ;  /* 0x0000000000067941 */ /* 0x000fea0003800000 */
.L_x_990:
        /* <DEDUP_REMOVED lines=22> */
.L_x_993:
[----:B------:R-:W-:Y:S05]  /*14d70*/  BSYNC B6 ;  /* 0x0000000000067941 */ /* 0x000fea0003800000 */
.L_x_992:
        /* <DEDUP_REMOVED lines=20> */
.L_x_995:
[----:B------:R-:W-:Y:S05]  /*14ec0*/  BSYNC B6 ;  /* 0x0000000000067941 */ /* 0x000fea0003800000 */
.L_x_994:
[----:B------:R-:W-:Y:S01]  /*14ed0*/  LOP3.LUT P6, RZ, R19, 0x1, RZ, 0xc0, !PT ;  /* 0x0000000113ff7812 */ /* 0x000fe200078cc0ff */
[----:B------:R-:W-:-:S12]  /*14ee0*/  BSSY B6, `(.L_x_996) ;  /* 0x0000012000067945 */ /* 0x000fd80003800000 */
        /* <DEDUP_REMOVED lines=17> */
.L_x_997:
[----:B------:R-:W-:Y:S05]  /*15000*/  BSYNC B6 ;  /* 0x0000000000067941 */ /* 0x000fea0003800000 */
.L_x_996:
[----:B------:R-:W-:Y:S01]  /*15010*/  ULDC.64 UR4, c[0x0][0x9f8] ;  /* 0x00027e0000047ab9 */ /* 0x000fe20000000a00 */
[----:B------:R-:W-:Y:S01]  /*15020*/  IMAD.U32 R23, RZ, RZ, UR42 ;  /* 0x0000002aff177e24 */ /* 0x000fe2000f8e00ff */
[----:B------:R-:W-:-:S04]  /*15030*/  UISETP.NE.U32.AND UP0, UPT, UR4, URZ, UPT ;  /* 0x0000003f0400728c */ /* 0x000fc8000bf05070 */
[----:B------:R-:W-:-:S06]  /*15040*/  UISETP.NE.AND.EX UP0, UPT, UR5, URZ, UPT, UP0 ;  /* 0x0000003f0500728c */ /* 0x000fcc000bf05300 */
[----:B------:R-:W-:-:S05]  /*15050*/  PLOP3.LUT P0, PT, PT, PT, UP0, 0x80, 0x0 ;  /* 0x000000000000781c */ /* 0x000fca0003f0f008 */
[----:B------:R-:W-:Y:S02]  /*15060*/  @UP0 ULDC.64 UR4, c[0x0][0x9f8] ;  /* 0x00027e0000040ab9 */ /* 0x000fe40000000a00 */
[----:B------:R-:W-:-:S06]  /*15070*/  @UP0 UIMAD.WIDE UR4, UR42, 0x4, UR4 ;  /* 0x000000042a0408a5 */ /* 0x000fcc000f8e0204 */
[----:B------:R-:W-:Y:S02]  /*15080*/  IMAD.U32 R2, RZ, RZ, UR4 ;  /* 0x00000004ff027e24 */ /* 0x000fe4000f8e00ff */
[----:B------:R-:W-:Y:S01]  /*15090*/  IMAD.U32 R3, RZ, RZ, UR5 ;  /* 0x00000005ff037e24 */ /* 0x000fe2000f8e00ff */
[----:B------:R-:W2:Y:S01]  /*150a0*/  S2R R16, SR_TID.X ;  /* 0x0000000000107919 */ /* 0x000ea20000002100 */
[----:B------:R-:W-:-:S03]  /*150b0*/  ULDC.64 UR4, c[0x0][0xa08] ;  /* 0x0002820000047ab9 */ /* 0x000fc60000000a00 */
[----:B------:R3:W4:Y:S02]  /*150c0*/  @P0 LDG.E R23, desc[UR50][R2.64] ;  /* 0x0000003202170981 */ /* 0x000724000c1e1900 */
[----:B---3--:R-:W3:Y:S01]  /*150d0*/  LDC.64 R2, c[0x0][0x418] ;  /* 0x00010600ff027b82 */ /* 0x008ee20000000a00 */
[----:B--2---:R-:W-:-:S04]  /*150e0*/  SHF.R.U32.HI R20, RZ, 0x5, R16 ;  /* 0x00000005ff147819 */ /* 0x004fc80000011610 */
[----:B------:R-:W-:Y:S02]  /*150f0*/  LOP3.LUT R20, R20, 0x3, RZ, 0xc0, !PT ;  /* 0x0000000314147812 */ /* 0x000fe400078ec0ff */
[----:B---3--:R-:W-:Y:S01]  /*15100*/  LOP3.LUT P0, RZ, R2, UR4, RZ, 0xfc, !PT ;  /* 0x0000000402ff7c12 */ /* 0x008fe2000f80fcff */
[----:B------:R-:W-:-:S03]  /*15110*/  UMOV UR4, 0xffffffff ;  /* 0xffffffff00047882 */ /* 0x000fc60000000000 */
[----:B------:R-:W-:Y:S02]  /*15120*/  LOP3.LUT P0, RZ, R3, UR5, RZ, 0xfc, P0 ;  /* 0x0000000503ff7c12 */ /* 0x000fe4000800fcff */
[----:B----4-:R-:W-:Y:S02]  /*15130*/  SHF.R.S32.HI R26, RZ, 0x1f, R23 ;  /* 0x0000001fff1a7819 */ /* 0x010fe40000011417 */
[----:B------:R-:W-:Y:S01]  /*15140*/  SEL R16, R23, RZ, !P0 ;  /* 0x000000ff17107207 */ /* 0x000fe20004000000 */
[----:B------:R-:W-:Y:S08]  /*15150*/  BRA.DIV UR4, `(.L_x_998) ;  /* 0x0000003e04e47947 */ /* 0x000ff0000b800000 */
[----:B------:R2:W3:Y:S02]  /*15160*/  SHFL.IDX PT, R14, R20, RZ, 0x1f ;  /* 0x00001fff140e7589 */ /* 0x0004e400000e0000 */
.L_x_1075:
[----:B---3--:R-:W-:Y:S02]  /*15170*/  ISETP.NE.AND P0, PT, R14, RZ, PT ;  /* 0x000000ff0e00720c */ /* 0x008fe40003f05270 */
[----:B------:R-:W-:Y:S02]  /*15180*/  PLOP3.LUT P1, PT, PT, PT, PT, 0x8, 0x0 ;  /* 0x000000000000781c */ /* 0x000fe40003f2e170 */
[----:B------:R-:W-:-:S11]  /*15190*/  LOP3.LUT R19, R19, 0xfffffffe, RZ, 0xc0, !PT ;  /* 0xfffffffe13137812 */ /* 0x000fd600078ec0ff */
[----:B------:R-:W-:Y:S01]  /*151a0*/  @P1 LOP3.LUT R19, R19, 0x1, RZ, 0xfc, !PT ;  /* 0x0000000113131812 */ /* 0x000fe200078efcff */
[----:B------:R-:W-:Y:S06]  /*151b0*/  @P0 BRA `(.L_x_999) ;  /* 0x0000000400b80947 */ /* 0x000fec0003800000 */
[----:B------:R-:W3:Y:S01]  /*151c0*/  LDL R0, [R1+0x10] ;  /* 0x0000100001007983 */ /* 0x000ee20000100800 */
[----:B------:R-:W-:Y:S01]  /*151d0*/  UMOV UR4, 0xffffffff ;  /* 0xffffffff00047882 */ /* 0x000fe20000000000 */
[----:B---3--:R-:W-:Y:S02]  /*151e0*/  VIADD R0, R0, 0xffffffff ;  /* 0xffffffff00007836 */ /* 0x008fe40000000000 */
[----:B------:R-:W-:Y:S05]  /*151f0*/  BRA.DIV UR4, `(.L_x_1000) ;  /* 0x0000003e04dc7947 */ /* 0x000fea000b800000 */
[----:B------:R-:W-:-:S13]  /*15200*/  ELECT P6, URZ, PT ;  /* 0x00000000003f782f */ /* 0x000fda00038c0000 */
.L_x_1078:
[----:B------:R-:W-:Y:S05]  /*15210*/  @!P6 BRA `(.L_x_999) ;  /* 0x0000000400a0e947 */ /* 0x000fea0003800000 */
[----:B------:R-:W-:-:S04]  /*15220*/  ISETP.NE.U32.AND P0, PT, R2, RZ, PT ;  /* 0x000000ff0200720c */ /* 0x000fc80003f05070 */
[----:B------:R-:W-:-:S13]  /*15230*/  ISETP.NE.AND.EX P0, PT, R3, RZ, PT, P0 ;  /* 0x000000ff0300720c */ /* 0x000fda0003f05300 */
[----:B------:R-:W-:Y:S05]  /*15240*/  @!P0 BRA `(.L_x_1001) ;  /* 0x0000000000448947 */ /* 0x000fea0003800000 */
[----:B------:R-:W3:Y:S01]  /*15250*/  LDC R7, c[0x0][0x43c] ;  /* 0x00010f00ff077b82 */ /* 0x000ee20000000800 */
[----:B------:R-:W-:Y:S01]  /*15260*/  ULDC.64 UR4, c[0x0][0x428] ;  /* 0x00010a0000047ab9 */ /* 0x000fe20000000a00 */
[----:B---3--:R-:W-:-:S13]  /*15270*/  ISETP.NE.AND P0, PT, R7, 0x1, PT ;  /* 0x000000010700780c */ /* 0x008fda0003f05270 */
[----:B-1----:R-:W1:Y:S02]  /*15280*/  @P0 LDC.64 R4, c[0x0][0x440] ;  /* 0x00011000ff040b82 */ /* 0x002e640000000a00 */
[----:B-1----:R-:W-:-:S04]  /*15290*/  @P0 IMAD.HI.U32 R6, R0, R4, RZ ;  /* 0x0000000400060227 */ /* 0x002fc800078e00ff */
[----:B------:R-:W-:Y:S01]  /*152a0*/  IMAD.MOV.U32 R4, RZ, RZ, R0 ;  /* 0x000000ffff047224 */ /* 0x000fe200078e0000 */
[----:B------:R-:W-:Y:S01]  /*152b0*/  @P0 SHF.R.U32.HI R4, RZ, R5, R6 ;  /* 0x00000005ff040219 */ /* 0x000fe20000011606 */
[----:B------:R-:W-:-:S04]  /*152c0*/  IMAD R6, R26, UR4, RZ ;  /* 0x000000041a067c24 */ /* 0x000fc8000f8e02ff */
[----:B------:R-:W-:Y:S02]  /*152d0*/  IMAD.MOV R5, RZ, RZ, -R4 ;  /* 0x000000ffff057224 */ /* 0x000fe400078e0a04 */
[----:B------:R-:W-:Y:S02]  /*152e0*/  IMAD R6, R23, UR5, R6 ;  /* 0x0000000517067c24 */ /* 0x000fe4000f8e0206 */
[----:B------:R-:W-:Y:S01]  /*152f0*/  IMAD R0, R7, R5, R0 ;  /* 0x0000000507007224 */ /* 0x000fe200078e0200 */
[----:B------:R-:W-:-:S03]  /*15300*/  SHF.R.S32.HI R5, RZ, 0x1f, R4 ;  /* 0x0000001fff057819 */ /* 0x000fc60000011404 */
[----:B------:R-:W-:-:S04]  /*15310*/  IMAD.WIDE.U32 R4, R23, UR4, R4 ;  /* 0x0000000417047c25 */ /* 0x000fc8000f8e0004 */
[----:B------:R-:W-:Y:S01]  /*15320*/  IMAD.IADD R6, R5, 0x1, R6 ;  /* 0x0000000105067824 */ /* 0x000fe200078e0206 */
[----:B------:R-:W-:-:S04]  /*15330*/  LEA R2, P0, R4, R2, 0x2 ;  /* 0x0000000204027211 */ /* 0x000fc800078010ff */
[----:B------:R-:W-:-:S05]  /*15340*/  LEA.HI.X R3, R4, R3, R6, 0x2, P0 ;  /* 0x0000000304037211 */ /* 0x000fca00000f1406 */
[----:B------:R3:W5:Y:S04]  /*15350*/  LDG.E R16, desc[UR50][R2.64] ;  /* 0x0000003202107981 */ /* 0x000768000c1e1900 */
.L_x_1001:
[----:B-1----:R-:W-:Y:S01]  /*15360*/  IMAD R4, R18, 0x8, R17 ;  /* 0x0000000812047824 */ /* 0x002fe200078e0211 */
[----:B---3--:R-:W-:Y:S01]  /*15370*/  SHF.L.U32 R3, R22, 0x1f, RZ ;  /* 0x0000001f16037819 */ /* 0x008fe200000006ff */
[----:B------:R-:W1:Y:S03]  /*15380*/  S2R R2, SR_TID.X ;  /* 0x0000000000027919 */ /* 0x000e660000002100 */
[----:B------:R-:W3:Y:S01]  /*15390*/  SYNCS.PHASECHK.TRANS64.TRYWAIT P0, [R4+URZ+0x19c80], R3 ;  /* 0x019c8003040075a7 */ /* 0x000ee2000800017f */
[----:B-1----:R-:W-:-:S04]  /*153a0*/  LOP3.LUT R2, R2, 0x7f, RZ, 0xc0, !PT ;  /* 0x0000007f02027812 */ /* 0x002fc800078ec0ff */
[----:B------:R-:W-:Y:S01]  /*153b0*/  ISETP.NE.AND P1, PT, R2, RZ, PT ;  /* 0x000000ff0200720c */ /* 0x000fe20003f25270 */
[----:B---3--:R-:W-:-:S12]  /*153c0*/  @!P0 BRA `(.L_x_1002) ;  /* 0x0000003c00888947 */ /* 0x008fd80003800000 */
.L_x_1079:
[----:B------:R-:W-:Y:S05]  /*153d0*/  @P1 BRA `(.L_x_1003) ;  /* 0x00000000001c1947 */ /* 0x000fea0003800000 */
[----:B------:R-:W3:Y:S02]  /*153e0*/  S2R R2, SR_TID.X ;  /* 0x0000000000027919 */ /* 0x000ee40000002100 */
[----:B---3--:R-:W-:Y:S01]  /*153f0*/  LOP3.LUT R5, R2, 0x1f, RZ, 0xc0, !PT ;  /* 0x0000001f02057812 */ /* 0x008fe200078ec0ff */
[----:B------:R-:W-:-:S03]  /*15400*/  IMAD.MOV.U32 R2, RZ, RZ, 0x3000 ;  /* 0x00003000ff027424 */ /* 0x000fc600078e00ff */
[----:B------:R-:W-:Y:S01]  /*15410*/  ISETP.NE.AND P0, PT, R5, RZ, PT ;  /* 0x000000ff0500720c */ /* 0x000fe20003f05270 */
[----:B------:R3:W-:-:S12]  /*15420*/  SYNCS.ARRIVE.TRANS64 RZ, [R4+URZ+0x19c70], R2 ;  /* 0x019c700204ff79a7 */ /* 0x0007d8000800003f */
[----:B---3--:R-:W-:Y:S05]  /*15430*/  @!P0 BRA `(.L_x_1003) ;  /* 0x0000000000048947 */ /* 0x008fea0003800000 */
[----:B------:R-:W-:Y:S01]  /*15440*/  BPT.TRAP 0x1 ;  /* 0x000000040000795c */ /* 0x000fe20000300000 */
.L_x_1003:
[----:B------:R-:W-:Y:S01]  /*15450*/  IMAD R2, R18, 0x3000, R17 ;  /* 0x0000300012027824 */ /* 0x000fe200078e0211 */
[----:B------:R-:W-:Y:S01]  /*15460*/  R2UR UR33, R4 ;  /* 0x00000000042172ca */ /* 0x000fe200000e0000 */
[----:B------:R-:W-:Y:S01]  /*15470*/  IMAD R0, R0, 0x80, R27 ;  /* 0x0000008000007824 */ /* 0x000fe200078e021b */
[----:B-----5:R-:W-:Y:S01]  /*15480*/  R2UR UR37, R16 ;  /* 0x00000000102572ca */ /* 0x020fe200000e0000 */
[----:B------:R-:W-:Y:S01]  /*15490*/  UIADD3 UR4, UP0, UR46, 0x470, URZ ;  /* 0x000004702e047890 */ /* 0x000fe2000ff1e03f */
[----:B------:R-:W-:Y:S01]  /*154a0*/  R2UR UR8, R2 ;  /* 0x00000000020872ca */ /* 0x000fe200000e0000 */
[----:B------:R-:W-:Y:S01]  /*154b0*/  UMOV UR6, 0x0 ;  /* 0x0000000000067882 */ /* 0x000fe20000000000 */
[----:B------:R-:W-:Y:S01]  /*154c0*/  R2UR UR35, R0 ;  /* 0x00000000002372ca */ /* 0x000fe200000e0000 */
[----:B------:R-:W-:Y:S01]  /*154d0*/  UIADD3.X UR5, URZ, UR47, URZ, UP0, !UPT ;  /* 0x0000002f3f057290 */ /* 0x000fe200087fe43f */
[----:B------:R-:W-:Y:S01]  /*154e0*/  UMOV UR7, 0x14f00000 ;  /* 0x14f0000000077882 */ /* 0x000fe20000000000 */
[----:B------:R-:W-:Y:S01]  /*154f0*/  UMOV UR34, URZ ;  /* 0x0000003f00227c82 */ /* 0x000fe20008000000 */
[----:B------:R-:W-:Y:S01]  /*15500*/  UMOV UR18, 0x20 ;  /* 0x0000002000127882 */ /* 0x000fe20000000000 */
[----:B------:R-:W-:-:S02]  /*15510*/  UMOV UR20, UR36 ;  /* 0x0000002400147c82 */ /* 0x000fc40008000000 */
[----:B------:R-:W-:Y:S02]  /*15520*/  UIADD3 UR33, UR33, 0x19c70, URZ ;  /* 0x00019c7021217890 */ /* 0x000fe4000fffe03f */
[----:B------:R-:W-:Y:S01]  /*15530*/  UMOV UR21, UR37 ;  /* 0x0000002500157c82 */ /* 0x000fe20008000000 */
[----:B------:R-:W-:Y:S01]  /*15540*/  UMOV UR10, 0x40 ;  /* 0x00000040000a7882 */ /* 0x000fe20000000000 */
        /* <DEDUP_REMOVED lines=12> */
[----:B------:R-:W4:Y:S02]  /*15610*/  SYNCS.PHASECHK.TRANS64.TRYWAIT P0, [R4+URZ+0x19c40], R3 ;  /* 0x019c4003040075a7 */ /* 0x000f24000800017f */
[----:B---34-:R-:W-:Y:S05]  /*15620*/  @!P0 BRA `(.L_x_1004) ;  /* 0x0000003c00048947 */ /* 0x018fea0003800000 */
.L_x_1080:
[----:B------:R-:W-:Y:S05]  /*15630*/  @P1 BRA `(.L_x_1005) ;  /* 0x00000000001c1947 */ /* 0x000fea0003800000 */
[----:B------:R-:W4:Y:S01]  /*15640*/  S2R R5, SR_TID.X ;  /* 0x0000000000057919 */ /* 0x000f220000002100 */
[----:B-1-3--:R-:W-:-:S04]  /*15650*/  IMAD.MOV.U32 R3, RZ, RZ, 0x3000 ;  /* 0x00003000ff037424 */ /* 0x00afc800078e00ff */
[----:B------:R1:W-:Y:S01]  /*15660*/  SYNCS.ARRIVE.TRANS64 RZ, [R4+URZ+0x19c30], R3 ;  /* 0x019c300304ff79a7 */ /* 0x0003e2000800003f */
[----:B----4-:R-:W-:-:S04]  /*15670*/  LOP3.LUT R5, R5, 0x1f, RZ, 0xc0, !PT ;  /* 0x0000001f05057812 */ /* 0x010fc800078ec0ff */
[----:B------:R-:W-:-:S13]  /*15680*/  ISETP.NE.AND P0, PT, R5, RZ, PT ;  /* 0x000000ff0500720c */ /* 0x000fda0003f05270 */
[----:B-1----:R-:W-:Y:S05]  /*15690*/  @!P0 BRA `(.L_x_1005) ;  /* 0x0000000000048947 */ /* 0x002fea0003800000 */
[----:B------:R-:W-:Y:S01]  /*156a0*/  BPT.TRAP 0x1 ;  /* 0x000000040000795c */ /* 0x000fe20000300000 */
.L_x_1005:
        /* <DEDUP_REMOVED lines=30> */
[----:B----4-:R-:W-:-:S03]  /*15890*/  NOP ;  /* 0x0000000000007918 */ /* 0x010fc60000000000 */
.L_x_999:
[----:B------:R-:W-:Y:S05]  /*158a0*/  WARPSYNC.ALL ;  /* 0x0000000000007948 */ /* 0x000fea0003800000 */
[----:B------:R-:W-:Y:S01]  /*158b0*/  VIADD R0, R17, 0xf000 ;  /* 0x0000f00011007836 */ /* 0x000fe20000000000 */
[----:B------:R-:W-:Y:S01]  /*158c0*/  USHF.R.S32.HI UR4, URZ, 0x1f, UR43 ;  /* 0x0000001f3f047899 */ /* 0x000fe2000801142b */
[----:B------:R-:W-:Y:S01]  /*158d0*/  BAR.SYNC.DEFER_BLOCKING 0x8, 0x200 ;  /* 0x0208000000007b1d */ /* 0x000fe20000010000 */
[----:B------:R-:W-:Y:S02]  /*158e0*/  USHF.R.S32.HI UR37, URZ, 0x1f, UR42 ;  /* 0x0000001f3f257899 */ /* 0x000fe4000801142a */
        /* <DEDUP_REMOVED lines=13> */
[----:B------:R-:W-:Y:S01]  /*159c0*/  MOV R2, 0x0 ;  /* 0x0000000000027802 */ /* 0x000fe20000000f00 */
[----:B------:R-:W-:Y:S01]  /*159d0*/  ULDC.64 UR6, c[0x4][0x98] ;  /* 0x0100260000067ab9 */ /* 0x000fe20000000a00 */
[----:B------:R-:W-:Y:S01]  /*159e0*/  ULDC.64 UR8, c[0x4][0xa0] ;  /* 0x0100280000087ab9 */ /* 0x000fe20000000a00 */
[----:B------:R-:W-:Y:S01]  /*159f0*/  ULDC.64 UR4, c[0x4][0x28] ;  /* 0x01000a0000047ab9 */ /* 0x000fe20000000a00 */
[----:B-1-3--:R-:W-:Y:S02]  /*15a00*/  IMAD.U32 R4, RZ, RZ, UR6 ;  /* 0x00000006ff047e24 */ /* 0x00afe4000f8e00ff */
        /* <DEDUP_REMOVED lines=9> */
[----:B--2---:R-:W-:-:S07]  /*15aa0*/  LEPC R20, `(.L_x_1007) ;  /* 0x000000001014794e */ /* 0x004fce0000000000 */
[----:B01----:R-:W-:Y:S05]  /*15ab0*/  CALL.ABS.NOINC R2 ;  /* 0x0000000002007343 */ /* 0x003fea0003c00000 */
.L_x_1007:
[----:B------:R-:W-:Y:S05]  /*15ac0*/  BSYNC B6 ;  /* 0x0000000000067941 */ /* 0x000fea0003800000 */
.L_x_1006:
[----:B------:R-:W4:Y:S01]  /*15ad0*/  LDL R12, [R1+0x4] ;  /* 0x00000400010c7983 */ /* 0x000f220000100800 */
[----:B0-----:R-:W0:Y:S01]  /*15ae0*/  LDC R9, c[0x0][0x448] ;  /* 0x00011200ff097b82 */ /* 0x001e220000000800 */
[----:B------:R-:W-:Y:S01]  /*15af0*/  ULDC.64 UR6, c[0x0][0x2d8] ;  /* 0x0000b60000067ab9 */ /* 0x000fe20000000a00 */
[----:B------:R-:W-:Y:S01]  /*15b00*/  UMOV UR44, UR48 ;  /* 0x00000030002c7c82 */ /* 0x000fe20008000000 */
[----:B--2---:R-:W2:Y:S01]  /*15b10*/  S2R R20, SR_TID.X ;  /* 0x0000000000147919 */ /* 0x004ea20000002100 */
[----:B------:R-:W-:Y:S01]  /*15b20*/  UIMAD.WIDE.U32 UR4, UR36, UR6, UR44 ;  /* 0x00000006240472a5 */ /* 0x000fe2000f8e002c */
[----:B------:R-:W-:Y:S01]  /*15b30*/  ULDC.64 UR8, c[0x0][0x2e0] ;  /* 0x0000b80000087ab9 */ /* 0x000fe20000000a00 */
[----:B------:R-:W2:Y:S02]  /*15b40*/  S2R R10, SR_TID.X ;  /* 0x00000000000a7919 */ /* 0x000ea40000002100 */
[----:B------:R-:W-:Y:S02]  /*15b50*/  UIMAD UR5, UR36, UR7, UR5 ;  /* 0x00000007240572a4 */ /* 0x000fe4000f8e0205 */
[----:B------:R-:W-:-:S02]  /*15b60*/  UIMAD UR6, UR37, UR8, URZ ;  /* 0x00000008250672a4 */ /* 0x000fc4000f8e023f */
[----:B------:R-:W-:Y:S02]  /*15b70*/  UIMAD.WIDE.U32 UR4, UR43, UR8, UR4 ;  /* 0x000000082b0472a5 */ /* 0x000fe4000f8e0004 */
[----:B------:R-:W-:-:S03]  /*15b80*/  UIMAD UR6, UR43, UR9, UR6 ;  /* 0x000000092b0672a4 */ /* 0x000fc6000f8e0206 */
[----:B------:R-:W-:Y:S01]  /*15b90*/  ULDC.64 UR8, c[0x0][0x280] ;  /* 0x0000a00000087ab9 */ /* 0x000fe20000000a00 */
[----:B------:R-:W-:Y:S01]  /*15ba0*/  UIADD3 UR6, UR5, UR6, URZ ;  /* 0x0000000605067290 */ /* 0x000fe2000fffe03f */
[----:B-1-3--:R-:W-:Y:S02]  /*15bb0*/  IMAD.U32 R4, RZ, RZ, UR4 ;  /* 0x00000004ff047e24 */ /* 0x00afe4000f8e00ff */
[----:B------:R-:W-:Y:S01]  /*15bc0*/  IMAD.U32 R5, RZ, RZ, UR5 ;  /* 0x00000005ff057e24 */ /* 0x000fe2000f8e00ff */
[----:B------:R-:W-:Y:S01]  /*15bd0*/  ULDC.64 UR4, c[0x0][0x2d0] ;  /* 0x0000b40000047ab9 */ /* 0x000fe20000000a00 */
[----:B0-----:R-:W-:Y:S01]  /*15be0*/  ISETP.NE.AND P1, PT, R9, 0x1, PT ;  /* 0x000000010900780c */ /* 0x001fe20003f25270 */
[----:B------:R-:W-:Y:S01]  /*15bf0*/  IMAD.U32 R3, RZ, RZ, UR6 ;  /* 0x00000006ff037e24 */ /* 0x000fe2000f8e00ff */
[----:B------:R-:W-:Y:S01]  /*15c00*/  ULDC.64 UR6, c[0x0][0x2c8] ;  /* 0x0000b20000067ab9 */ /* 0x000fe20000000a00 */
[C---:B--2---:R-:W-:Y:S01]  /*15c10*/  LOP3.LUT R21, R20.reuse, 0x7f, RZ, 0xc0, !PT ;  /* 0x0000007f14157812 */ /* 0x044fe200078ec0ff */
[----:B------:R-:W-:-:S09]  /*15c20*/  IMAD.SHL.U32 R20, R20, 0x40, RZ ;  /* 0x0000004014147824 */ /* 0x000fd200078e00ff */
[----:B------:R-:W0:Y:S01]  /*15c30*/  @P1 LDC R2, c[0x0][0x44c] ;  /* 0x00011300ff021b82 */ /* 0x000e220000000800 */
[----:B------:R-:W-:Y:S01]  /*15c40*/  SHF.R.U32.HI R21, RZ, 0x1, R21 ;  /* 0x00000001ff157819 */ /* 0x000fe20000011615 */
[----:B------:R-:W-:-:S03]  /*15c50*/  IMAD.SHL.U32 R10, R10, 0x10, RZ ;  /* 0x000000100a0a7824 */ /* 0x000fc600078e00ff */
[----:B------:R-:W-:-:S03]  /*15c60*/  LOP3.LUT R20, R21, 0x40, R20, 0xf8, !PT ;  /* 0x0000004015147812 */ /* 0x000fc600078ef814 */
[----:B------:R-:W1:Y:S01]  /*15c70*/  @P1 LDC R0, c[0x0][0x450] ;  /* 0x00011400ff001b82 */ /* 0x000e620000000800 */
[----:B------:R-:W-:Y:S01]  /*15c80*/  LOP3.LUT R10, R10, 0x10, RZ, 0xc0, !PT ;  /* 0x000000100a0a7812 */ /* 0x000fe200078ec0ff */
[----:B------:R-:W2:Y:S03]  /*15c90*/  S2R R21, SR_TID.X ;  /* 0x0000000000157919 */ /* 0x000ea60000002100 */
[C---:B------:R-:W-:Y:S02]  /*15ca0*/  LOP3.LUT R11, R10.reuse, 0x20, RZ, 0xfc, !PT ;  /* 0x000000200a0b7812 */ /* 0x040fe400078efcff */
[----:B------:R-:W-:Y:S01]  /*15cb0*/  LOP3.LUT R10, R10, 0x40, RZ, 0xfc, !PT ;  /* 0x000000400a0a7812 */ /* 0x000fe200078efcff */
[----:B----4-:R-:W-:Y:S02]  /*15cc0*/  IMAD.IADD R6, R20, 0x1, R12 ;  /* 0x0000000114067824 */ /* 0x010fe400078e020c */
[----:B--2---:R-:W-:-:S02]  /*15cd0*/  IMAD.SHL.U32 R20, R21, 0x10, RZ ;  /* 0x0000001015147824 */ /* 0x004fc400078e00ff */
[----:B0-----:R-:W-:-:S03]  /*15ce0*/  @P1 IMAD.HI.U32 R2, R6, R2, RZ ;  /* 0x0000000206021227 */ /* 0x001fc600078e00ff */
[----:B------:R-:W-:Y:S01]  /*15cf0*/  LOP3.LUT R20, R20, 0x10, RZ, 0xc0, !PT ;  /* 0x0000001014147812 */ /* 0x000fe200078ec0ff */
[----:B------:R-:W-:Y:S01]  /*15d00*/  IMAD.MOV.U32 R7, RZ, RZ, R6 ;  /* 0x000000ffff077224 */ /* 0x000fe200078e0006 */
[----:B-1----:R-:W-:Y:S01]  /*15d10*/  @P1 SHF.R.U32.HI R7, RZ, R0, R2 ;  /* 0x00000000ff071219 */ /* 0x002fe20000011602 */
[----:B------:R-:W-:-:S03]  /*15d20*/  IMAD.MOV.U32 R2, RZ, RZ, R4 ;  /* 0x000000ffff027224 */ /* 0x000fc600078e0004 */
[----:B------:R-:W-:Y:S01]  /*15d30*/  SHF.R.S32.HI R0, RZ, 0x1f, R7 ;  /* 0x0000001fff007819 */ /* 0x000fe20000011407 */
[----:B------:R-:W-:-:S04]  /*15d40*/  IMAD.WIDE.U32 R4, R7, UR4, R2 ;  /* 0x0000000407047c25 */ /* 0x000fc8000f8e0002 */
[----:B------:R-:W-:-:S04]  /*15d50*/  IMAD R0, R0, UR4, RZ ;  /* 0x0000000400007c24 */ /* 0x000fc8000f8e02ff */
[----:B------:R-:W-:Y:S02]  /*15d60*/  IMAD R8, R7, UR5, R0 ;  /* 0x0000000507087c24 */ /* 0x000fe4000f8e0200 */
[----:B------:R-:W-:Y:S02]  /*15d70*/  IMAD.MOV R0, RZ, RZ, -R7 ;  /* 0x000000ffff007224 */ /* 0x000fe400078e0a07 */
[----:B------:R-:W-:Y:S02]  /*15d80*/  IMAD.IADD R5, R5, 0x1, R8 ;  /* 0x0000000105057824 */ /* 0x000fe400078e0208 */
[----:B------:R-:W-:Y:S01]  /*15d90*/  IMAD R0, R9, R0, R6 ;  /* 0x0000000009007224 */ /* 0x000fe200078e0206 */
[----:B------:R-:W0:Y:S03]  /*15da0*/  @P1 LDC R8, c[0x0][0x44c] ;  /* 0x00011300ff081b82 */ /* 0x000e260000000800 */
[----:B------:R-:W-:Y:S01]  /*15db0*/  IMAD.WIDE.U32 R4, R0, UR6, R4 ;  /* 0x0000000600047c25 */ /* 0x000fe2000f8e0004 */
[----:B------:R-:W-:-:S05]  /*15dc0*/  SHF.R.S32.HI R7, RZ, 0x1f, R0 ;  /* 0x0000001fff077819 */ /* 0x000fca0000011400 */
[----:B------:R-:W-:-:S04]  /*15dd0*/  IMAD R7, R7, UR6, RZ ;  /* 0x0000000607077c24 */ /* 0x000fc8000f8e02ff */
[----:B------:R-:W-:Y:S01]  /*15de0*/  IMAD R7, R0, UR7, R7 ;  /* 0x0000000700077c24 */ /* 0x000fe2000f8e0207 */
[----:B------:R-:W-:-:S04]  /*15df0*/  IADD3 R0, P0, R4, UR8, RZ ;  /* 0x0000000804007c10 */ /* 0x000fc8000ff1e0ff */
[----:B------:R-:W-:Y:S01]  /*15e00*/  IADD3.X R4, R5, UR9, R7, P0, !PT ;  /* 0x0000000905047c10 */ /* 0x000fe200087fe407 */
[----:B------:R-:W-:Y:S01]  /*15e10*/  VIADD R7, R6, 0x80 ;  /* 0x0000008006077836 */ /* 0x000fe20000000000 */
[----:B------:R-:W1:Y:S03]  /*15e20*/  @P1 LDC R5, c[0x0][0x450] ;  /* 0x00011400ff051b82 */ /* 0x000e660000000800 */
[----:B------:R-:W-:Y:S02]  /*15e30*/  IMAD.MOV.U32 R6, RZ, RZ, R7 ;  /* 0x000000ffff067224 */ /* 0x000fe400078e0007 */
[----:B0-----:R-:W-:-:S05]  /*15e40*/  @P1 IMAD.HI.U32 R8, R7, R8, RZ ;  /* 0x0000000807081227 */ /* 0x001fca00078e00ff */
[----:B-1----:R-:W-:-:S05]  /*15e50*/  @P1 SHF.R.U32.HI R6, RZ, R5, R8 ;  /* 0x00000005ff061219 */ /* 0x002fca0000011608 */
[----:B------:R-:W-:Y:S02]  /*15e60*/  IMAD.MOV R5, RZ, RZ, -R6 ;  /* 0x000000ffff057224 */ /* 0x000fe400078e0a06 */
[----:B------:R-:W-:-:S04]  /*15e70*/  IMAD.WIDE.U32 R2, R6, UR4, R2 ;  /* 0x0000000406027c25 */ /* 0x000fc8000f8e0002 */
[----:B------:R-:W-:Y:S01]  /*15e80*/  IMAD R5, R9, R5, R7 ;  /* 0x0000000509057224 */ /* 0x000fe200078e0207 */
[----:B------:R-:W-:-:S05]  /*15e90*/  SHF.R.S32.HI R7, RZ, 0x1f, R6 ;  /* 0x0000001fff077819 */ /* 0x000fca0000011406 */
[----:B------:R-:W-:Y:S01]  /*15ea0*/  IMAD R7, R7, UR4, RZ ;  /* 0x0000000407077c24 */ /* 0x000fe2000f8e02ff */
[----:B------:R-:W-:Y:S02]  /*15eb0*/  ULDC UR4, c[0x0][0x2b8] ;  /* 0x0000ae0000047ab9 */ /* 0x000fe40000000800 */
[----:B------:R-:W-:Y:S01]  /*15ec0*/  ISETP.GE.AND P2, PT, R20, UR4, PT ;  /* 0x0000000414007c0c */ /* 0x000fe2000bf46270 */
[----:B------:R-:W-:Y:S01]  /*15ed0*/  IMAD R7, R6, UR5, R7 ;  /* 0x0000000506077c24 */ /* 0x000fe2000f8e0207 */
[----:B------:R-:W-:Y:S02]  /*15ee0*/  SHF.R.S32.HI R6, RZ, 0x1f, R5 ;  /* 0x0000001fff067819 */ /* 0x000fe40000011405 */
[----:B------:R-:W-:Y:S01]  /*15ef0*/  ISETP.GE.AND P1, PT, R11, UR4, PT ;  /* 0x000000040b007c0c */ /* 0x000fe2000bf26270 */
[----:B------:R-:W-:Y:S02]  /*15f00*/  IMAD.IADD R3, R3, 0x1, R7 ;  /* 0x0000000103037824 */ /* 0x000fe400078e0207 */
[----:B------:R-:W-:-:S02]  /*15f10*/  IMAD R6, R6, UR6, RZ ;  /* 0x0000000606067c24 */ /* 0x000fc4000f8e02ff */
[----:B------:R-:W-:-:S04]  /*15f20*/  IMAD.WIDE.U32 R2, R5, UR6, R2 ;  /* 0x0000000605027c25 */ /* 0x000fc8000f8e0002 */
[----:B------:R-:W-:Y:S01]  /*15f30*/  IMAD R5, R5, UR7, R6 ;  /* 0x0000000705057c24 */ /* 0x000fe2000f8e0206 */
[----:B------:R-:W-:-:S04]  /*15f40*/  IADD3 R8, P0, R2, UR8, RZ ;  /* 0x0000000802087c10 */ /* 0x000fc8000ff1e0ff */
[----:B------:R-:W-:Y:S02]  /*15f50*/  IADD3.X R5, R3, UR9, R5, P0, !PT ;  /* 0x0000000903057c10 */ /* 0x000fe400087fe405 */
[----:B------:R-:W-:Y:S02]  /*15f60*/  ISETP.GE.AND P0, PT, R10, UR4, PT ;  /* 0x000000040a007c0c */ /* 0x000fe4000bf06270 */
[----:B------:R0:W5:Y:S01]  /*15f70*/  LDL R10, [R1+0xc] ;  /* 0x00000c00010a7983 */ /* 0x0001620000100800 */
[----:B------:R-:W-:Y:S01]  /*15f80*/  UMOV UR4, 0xffffffff ;  /* 0xffffffff00047882 */ /* 0x000fe20000000000 */
[----:B------:R-:W-:-:S04]  /*15f90*/  LOP3.LUT R21, R21, 0x7f, RZ, 0xc0, !PT ;  /* 0x0000007f15157812 */ /* 0x000fc800078ec0ff */
[----:B------:R-:W-:Y:S01]  /*15fa0*/  SHF.R.U32.HI R21, RZ, 0x1, R21 ;  /* 0x00000001ff157819 */ /* 0x000fe20000011615 */
[----:B------:R-:W-:Y:S06]  /*15fb0*/  BRA.DIV UR4, `(.L_x_1008) ;  /* 0x0000003204b47947 */ /* 0x000fec000b800000 */
[----:B------:R-:W2:Y:S04]  /*15fc0*/  LDL.LU R2, [R1+0x8] ;  /* 0x0000080001027983 */ /* 0x000ea80000300800 */
[----:B------:R-:W3:Y:S04]  /*15fd0*/  LDL.LU R11, [R1+0x4] ;  /* 0x00000400010b7983 */ /* 0x000ee80000300800 */
[----:B------:R-:W1:Y:S04]  /*15fe0*/  SHFL.IDX PT, R3, R0, RZ, 0x1e1f ;  /* 0x001e1fff00037589 */ /* 0x000e6800000e0000 */
[----:B------:R-:W-:Y:S04]  /*15ff0*/  SHFL.IDX PT, R0, R0, 0x1, 0x1e1f ;  /* 0x003e1f0000007f89 */ /* 0x000fe800000e0000 */
[----:B------:R-:W-:Y:S04]  /*16000*/  SHFL.IDX PT, R5, R5, RZ, 0x1e1f ;  /* 0x001e1fff05057589 */ /* 0x000fe800000e0000 */
[----:B------:R-:W-:Y:S01]  /*16010*/  SHFL.IDX PT, R14, R8, RZ, 0x1e1f ;  /* 0x001e1fff080e7589 */ /* 0x000fe200000e0000 */
[----:B--2---:R-:W-:-:S03]  /*16020*/  IMAD R6, R2, R9, RZ ;  /* 0x0000000902067224 */ /* 0x004fc600078e02ff */
[----:B------:R-:W2:Y:S01]  /*16030*/  SHFL.IDX PT, R2, R4, RZ, 0x1e1f ;  /* 0x001e1fff04027589 */ /* 0x000ea200000e0000 */
[----:B---3--:R-:W-:-:S03]  /*16040*/  IMAD.IADD R7, R21, 0x1, R11 ;  /* 0x0000000115077824 */ /* 0x008fc600078e020b */
[----:B------:R-:W3:Y:S02]  /*16050*/  SHFL.IDX PT, R4, R4, 0x1, 0x1e1f ;  /* 0x003e1f0004047f89 */ /* 0x000ee400000e0000 */
[----:B------:R-:W-:-:S13]  /*16060*/  ISETP.GE.AND P4, PT, R7, R6, PT ;  /* 0x000000060700720c */ /* 0x000fda0003f86270 */
[----:B-1----:R-:W-:-:S05]  /*16070*/  @!P4 IADD3 R3, P3, R20, R3, RZ ;  /* 0x000000031403c210 */ /* 0x002fca0007f7e0ff */
[----:B--2---:R-:W-:-:S05]  /*16080*/  @!P4 IMAD.X R2, RZ, RZ, R2, P3 ;  /* 0x000000ffff02c224 */ /* 0x004fca00018e0602 */
[----:B------:R-:W-:-:S04]  /*16090*/  @!P4 LOP3.LUT R3, R3, R2, RZ, 0x3c, !PT ;  /* 0x000000020303c212 */ /* 0x000fc800078e3cff */
[----:B------:R-:W-:-:S04]  /*160a0*/  @!P4 LOP3.LUT R2, R3, R2, RZ, 0x3c, !PT ;  /* 0x000000020302c212 */ /* 0x000fc800078e3cff */
[----:B------:R-:W-:-:S05]  /*160b0*/  @!P4 LOP3.LUT R3, R3, R2, RZ, 0x3c, !PT ;  /* 0x000000020303c212 */ /* 0x000fca00078e3cff */
[----:B-----5:R-:W-:Y:S04]  /*160c0*/  @!P4 LDGSTS.E.BYPASS.LTC128B.128 [R10+0xf000], desc[UR50][R2.64], !P2 ;  /* 0x0f000000020acfae */ /* 0x020fe8000d101d72 */
[----:B------:R-:W-:Y:S04]  /*160d0*/  @!P4 LDGSTS.E.BYPASS.LTC128B.128 [R10+0x10800], desc[UR50][R2.64+0x20], !P1 ;  /* 0x10800020020acfae */ /* 0x000fe8000c901d72 */
[----:B------:R1:W-:Y:S02]  /*160e0*/  @!P4 LDGSTS.E.BYPASS.LTC128B.128 [R10+0x12000], desc[UR50][R2.64+0x40], !P0 ;  /* 0x12000040020acfae */ /* 0x0003e4000c101d72 */
[----:B-1----:R-:W-:-:S05]  /*160f0*/  VIADD R2, R7, 0x40 ;  /* 0x0000004007027836 */ /* 0x002fca0000000000 */
[----:B------:R-:W-:-:S13]  /*16100*/  ISETP.GE.AND P4, PT, R2, R6, PT ;  /* 0x000000060200720c */ /* 0x000fda0003f86270 */
[----:B------:R-:W-:-:S05]  /*16110*/  @!P4 IADD3 R0, P3, R20, R0, RZ ;  /* 0x000000001400c210 */ /* 0x000fca0007f7e0ff */
[----:B---3--:R-:W-:-:S04]  /*16120*/  @!P4 IMAD.X R2, RZ, RZ, R4, P3 ;  /* 0x000000ffff02c224 */ /* 0x008fc800018e0604 */
[----:B------:R-:W-:Y:S02]  /*16130*/  @!P4 IMAD.MOV.U32 R3, RZ, RZ, R2 ;  /* 0x000000ffff03c224 */ /* 0x000fe400078e0002 */
[----:B------:R-:W-:-:S05]  /*16140*/  @!P4 IMAD.MOV.U32 R2, RZ, RZ, R0 ;  /* 0x000000ffff02c224 */ /* 0x000fca00078e0000 */
[----:B------:R1:W-:Y:S04]  /*16150*/  @!P4 LDGSTS.E.BYPASS.LTC128B.128 [R10+0xf800], desc[UR50][R2.64], !P2 ;  /* 0x0f800000020acfae */ /* 0x0003e8000d101d72 */
[----:B------:R1:W-:Y:S04]  /*16160*/  @!P4 LDGSTS.E.BYPASS.LTC128B.128 [R10+0x11000], desc[UR50][R2.64+0x20], !P1 ;  /* 0x11000020020acfae */ /* 0x0003e8000c901d72 */
[----:B------:R1:W-:Y:S02]  /*16170*/  @!P4 LDGSTS.E.BYPASS.LTC128B.128 [R10+0x12800], desc[UR50][R2.64+0x40], !P0 ;  /* 0x12800040020acfae */ /* 0x0003e4000c101d72 */
.L_x_1087:
        /* <DEDUP_REMOVED lines=12> */
.L_x_1010:
[----:B------:R-:W-:Y:S05]  /*16240*/  BSYNC B0 ;  /* 0x0000000000007941 */ /* 0x000fea0003800000 */
.L_x_1009:
[----:B------:R-:W-:Y:S01]  /*16250*/  NOP ;  /* 0x0000000000007918 */ /* 0x000fe20000000000 */
[----:B------:R-:W-:-:S13]  /*16260*/  PLOP3.LUT P0, PT, PT, PT, PT, 0x80, 0x0 ;  /* 0x000000000000781c */ /* 0x000fda0003f0f070 */
.L_x_1011:
        /* <DEDUP_REMOVED lines=21> */
.L_x_1088:
[----:B------:R-:W-:Y:S05]  /*163c0*/  BSYNC B0 ;  /* 0x0000000000007941 */ /* 0x000fea0003800000 */
.L_x_1012:
[----:B------:R-:W-:Y:S05]  /*163d0*/  @!P1 BRA `(.L_x_1014) ;  /* 0x0000000c00f49947 */ /* 0x000fea0003800000 */
[----:B------:R-:W-:Y:S02]  /*163e0*/  IMAD.MOV.U32 R6, RZ, RZ, R18 ;  /* 0x000000ffff067224 */ /* 0x000fe400078e0012 */
[----:B------:R-:W-:-:S07]  /*163f0*/  IMAD.MOV.U32 R7, RZ, RZ, R22 ;  /* 0x000000ffff077224 */ /* 0x000fce00078e0016 */
.L_x_1038:
        /* <DEDUP_REMOVED lines=20> */
[----:B------:R-:W-:Y:S01]  /*16540*/  @P0 SHF.R.U32.HI R2, RZ, R3, R4 ;  /* 0x00000003ff020219 */ /* 0x000fe20000011604 */
[----:B------:R-:W-:-:S03]  /*16550*/  IMAD R4, R26, UR6, RZ ;  /* 0x000000061a047c24 */ /* 0x000fc6000f8e02ff */
[--C-:B------:R-:W-:Y:S01]  /*16560*/  SHF.R.S32.HI R3, RZ, 0x1f, R2.reuse ;  /* 0x0000001fff037819 */ /* 0x100fe20000011402 */
[----:B------:R-:W-:Y:S02]  /*16570*/  IMAD.MOV R8, RZ, RZ, -R2 ;  /* 0x000000ffff087224 */ /* 0x000fe400078e0a02 */
[C---:B------:R-:W-:Y:S02]  /*16580*/  IMAD R4, R23.reuse, UR7, R4 ;  /* 0x0000000717047c24 */ /* 0x040fe4000f8e0204 */
[----:B------:R-:W-:-:S04]  /*16590*/  IMAD.WIDE.U32 R2, R23, UR6, R2 ;  /* 0x0000000617027c25 */ /* 0x000fc8000f8e0002 */
[----:B------:R-:W-:Y:S01]  /*165a0*/  IMAD.IADD R3, R4, 0x1, R3 ;  /* 0x0000000104037824 */ /* 0x000fe200078e0203 */
[----:B------:R-:W-:Y:S01]  /*165b0*/  LEA R4, P0, R2, UR4, 0x2 ;  /* 0x0000000402047c11 */ /* 0x000fe2000f8010ff */
[----:B------:R-:W-:-:S03]  /*165c0*/  IMAD R8, R5, R8, R0 ;  /* 0x0000000805087224 */ /* 0x000fc600078e0200 */
[----:B------:R-:W-:-:S05]  /*165d0*/  LEA.HI.X R5, R2, UR5, R3, 0x2, P0 ;  /* 0x0000000502057c11 */ /* 0x000fca00080f1403 */
[----:B------:R1:W5:Y:S04]  /*165e0*/  LDG.E R16, desc[UR50][R4.64] ;  /* 0x0000003204107981 */ /* 0x000368000c1e1900 */
.L_x_1017:
        /* <DEDUP_REMOVED lines=8> */
.L_x_1089:
[----:B------:R-:W-:Y:S05]  /*16670*/  BSYNC B1 ;  /* 0x0000000000017941 */ /* 0x000fea0003800000 */
.L_x_1018:
        /* <DEDUP_REMOVED lines=9> */
.L_x_1021:
[----:B------:R-:W-:Y:S05]  /*16710*/  BSYNC B1 ;  /* 0x0000000000017941 */ /* 0x000fea0003800000 */
.L_x_1020:
        /* <DEDUP_REMOVED lines=8> */
[----:B------:R-:W-:Y:S01]  /*167a0*/  VIADD R10, R9, 0x9000 ;  /* 0x00009000090a7836 */ /* 0x000fe20000000000 */
[----:B------:R-:W-:Y:S01]  /*167b0*/  UMOV UR6, 0x0 ;  /* 0x0000000000067882 */ /* 0x000fe20000000000 */
[----:B------:R-:W-:-:S10]  /*167c0*/  UMOV UR7, 0x14f00000 ;  /* 0x14f0000000077882 */ /* 0x000fd40000000000 */
.L_x_1022:
        /* <DEDUP_REMOVED lines=16> */
.L_x_1023:
        /* <DEDUP_REMOVED lines=16> */
.L_x_1024:
        /* <DEDUP_REMOVED lines=13> */
.L_x_1090:
[----:B------:R-:W-:Y:S05]  /*16aa0*/  BSYNC B1 ;  /* 0x0000000000017941 */ /* 0x000fea0003800000 */
.L_x_1025:
        /* <DEDUP_REMOVED lines=11> */
.L_x_1028:
[----:B------:R-:W-:Y:S05]  /*16b60*/  BSYNC B1 ;  /* 0x0000000000017941 */ /* 0x000fea0003800000 */
.L_x_1027:
        /* <DEDUP_REMOVED lines=8> */
.L_x_1029:
        /* <DEDUP_REMOVED lines=15> */
.L_x_1030:
        /* <DEDUP_REMOVED lines=15> */
.L_x_1031:
        /* <DEDUP_REMOVED lines=10> */
.L_x_1016:
[----:B------:R-:W-:Y:S05]  /*16e70*/  BSYNC B0 ;  /* 0x0000000000007941 */ /* 0x000fea0003800000 */
.L_x_1015:
[----:B------:R-:W-:-:S06]  /*16e80*/  UISETP.NE.AND UP0, UPT, UR39, 0x3, UPT ;  /* 0x000000032700788c */ /* 0x000fcc000bf05270 */
[----:B------:R-:W-:-:S13]  /*16e90*/  PLOP3.LUT P0, PT, PT, PT, UP0, 0x80, 0x0 ;  /* 0x000000000000781c */ /* 0x000fda0003f0f008 */
[----:B------:R-:W-:Y:S05]  /*16ea0*/  @!P0 BRA `(.L_x_1032) ;  /* 0x0000000000048947 */ /* 0x000fea0003800000 */
[----:B------:R-:W-:Y:S01]  /*16eb0*/  BPT.TRAP 0x1 ;  /* 0x000000040000795c */ /* 0x000fe20000300000 */
.L_x_1032:
        /* <DEDUP_REMOVED lines=8> */
.L_x_1091:
[----:B------:R-:W-:Y:S05]  /*16f40*/  BSYNC B0 ;  /* 0x0000000000007941 */ /* 0x000fea0003800000 */
.L_x_1033:
[----:B------:R-:W-:Y:S05]  /*16f50*/  @!P1 BRA `(.L_x_1035) ;  /* 0x0000000000049947 */ /* 0x000fea0003800000 */
[----:B------:R-:W-:Y:S01]  /*16f60*/  BPT.TRAP 0x1 ;  /* 0x000000040000795c */ /* 0x000fe20000300000 */
.L_x_1035:
[----:B0-----:R-:W-:Y:S01]  /*16f70*/  SHF.L.U32 R2, R7, 0x1f, RZ ;  /* 0x0000001f07027819 */ /* 0x001fe200000006ff */
[----:B------:R-:W-:-:S03]  /*16f80*/  IMAD R10, R6, 0x3000, RZ ;  /* 0x00003000060a7824 */ /* 0x000fc600078e02ff */
[----:B------:R-:W0:Y:S02]  /*16f90*/  SYNCS.PHASECHK.TRANS64.TRYWAIT P0, [R3+URZ+0x19c60], R2 ;  /* 0x019c6002030075a7 */ /* 0x000e24000800017f */
[----:B0-----:R-:W-:Y:S05]  /*16fa0*/  @!P0 BRA `(.L_x_1036) ;  /* 0x0000002800048947 */ /* 0x001fea0003800000 */
.L_x_1092:
        /* <DEDUP_REMOVED lines=51> */
.L_x_1037:
        /* <DEDUP_REMOVED lines=13> */
.L_x_1014:
        /* <DEDUP_REMOVED lines=17> */
.L_x_1040:
[----:B------:R-:W-:Y:S05]  /*174c0*/  BSYNC B0 ;  /* 0x0000000000007941 */ /* 0x000fea0003800000 */
.L_x_1039:
[----:B------:R-:W-:-:S06]  /*174d0*/  UISETP.NE.AND UP0, UPT, UR39, 0x3, UPT ;  /* 0x000000032700788c */ /* 0x000fcc000bf05270 */
[----:B------:R-:W-:-:S13]  /*174e0*/  PLOP3.LUT P1, PT, PT, PT, UP0, 0x80, 0x0 ;  /* 0x000000000000781c */ /* 0x000fda0003f2f008 */
[----:B------:R-:W-:Y:S05]  /*174f0*/  @!P1 BRA `(.L_x_1041) ;  /* 0x0000000000049947 */ /* 0x000fea0003800000 */
[----:B------:R-:W-:Y:S01]  /*17500*/  BPT.TRAP 0x1 ;  /* 0x000000040000795c */ /* 0x000fe20000300000 */
.L_x_1041:
        /* <DEDUP_REMOVED lines=8> */
.L_x_1093:
[----:B------:R-:W-:Y:S05]  /*17590*/  BSYNC B0 ;  /* 0x0000000000007941 */ /* 0x000fea0003800000 */
.L_x_1042:
[----:B------:R-:W-:Y:S05]  /*175a0*/  @!P2 BRA `(.L_x_1044) ;  /* 0x000000000004a947 */ /* 0x000fea0003800000 */
[----:B------:R-:W-:Y:S01]  /*175b0*/  BPT.TRAP 0x1 ;  /* 0x000000040000795c */ /* 0x000fe20000300000 */
.L_x_1044:
[----:B0-----:R-:W-:-:S04]  /*175c0*/  SHF.L.U32 R0, R22, 0x1f, RZ ;  /* 0x0000001f16007819 */ /* 0x001fc800000006ff */
[----:B------:R-:W0:Y:S02]  /*175d0*/  SYNCS.PHASECHK.TRANS64.TRYWAIT P1, [R3+URZ+0x19c60], R0 ;  /* 0x019c6000030075a7 */ /* 0x000e24000802017f */
[----:B0-----:R-:W-:Y:S05]  /*175e0*/  @!P1 BRA `(.L_x_1045) ;  /* 0x00000020009c9947 */ /* 0x001fea0003800000 */
.L_x_1094:
        /* <DEDUP_REMOVED lines=52> */
.L_x_1046:
[----:B-1----:R1:W-:Y:S01]  /*17930*/  SYNCS.ARRIVE.TRANS64.A1T0 RZ, [R3+URZ+0x19c50], RZ ;  /* 0x019c50ff03ff79a7 */ /* 0x0023e2000810003f */
[----:B------:R-:W-:Y:S02]  /*17940*/  @!P0 VIADD R0, R3, 0x19c80 ;  /* 0x00019c8003008836 */ /* 0x000fe40000000000 */
[----:B------:R-:W-:-:S03]  /*17950*/  VIADD R18, R18, 0x1 ;  /* 0x0000000112127836 */ /* 0x000fc60000000000 */
[----:B------:R-:W-:Y:S01]  /*17960*/  @!P0 PRMT R0, RZ, 0x654, R0 ;  /* 0x00000654ff008816 */ /* 0x000fe20000000000 */
[----:B------:R-:W-:Y:S06]  /*17970*/  BAR.SYNC.DEFER_BLOCKING 0x2, 0x80 ;  /* 0x0082000000007b1d */ /* 0x000fec0000010000 */
[----:B------:R2:W-:Y:S01]  /*17980*/  @!P0 SYNCS.ARRIVE.TRANS64.RED.A1T0 RZ, [R0+URZ], RZ ;  /* 0x000000ff00ff89a7 */ /* 0x0005e2000810043f */
[----:B------:R-:W-:-:S04]  /*17990*/  ISETP.NE.AND P0, PT, R18, 0x2, PT ;  /* 0x000000021200780c */ /* 0x000fc80003f05270 */
[----:B-1----:R-:W-:Y:S02]  /*179a0*/  SEL R3, RZ, 0x1, P0 ;  /* 0x00000001ff037807 */ /* 0x002fe40000000000 */
[----:B------:R-:W-:Y:S02]  /*179b0*/  SEL R18, R18, RZ, P0 ;  /* 0x000000ff12127207 */ /* 0x000fe40000000000 */
[----:B--2---:R-:W-:-:S07]  /*179c0*/  LOP3.LUT R22, R22, R3, RZ, 0x3c, !PT ;  /* 0x0000000316167212 */ /* 0x004fce00078e3cff */
.L_x_989:
[----:B------:R-:W-:Y:S05]  /*179d0*/  BSYNC B7 ;  /* 0x0000000000077941 */ /* 0x000fea0003800000 */
.L_x_987:
[----:B------:R-:W-:-:S13]  /*179e0*/  LOP3.LUT P0, RZ, R19, 0x2, RZ, 0xc0, !PT ;  /* 0x0000000213ff7812 */ /* 0x000fda000780c0ff */
[----:B------:R-:W-:Y:S05]  /*179f0*/  @!P0 BRA `(.L_x_1047) ;  /* 0x0000000000248947 */ /* 0x000fea0003800000 */
[----:B------:R-:W2:Y:S08]  /*17a00*/  S2UR UR5, SR_CgaCtaId ;  /* 0x00000000000579c3 */ /* 0x000eb00000008800 */
[----:B------:R-:W-:Y:S06]  /*17a10*/  BAR.SYNC.DEFER_BLOCKING 0x5, 0x200 ;  /* 0x0148000000007b1d */ /* 0x000fec0000010000 */
[----:B------:R-:W-:-:S02]  /*17a20*/  UMOV UR4, 0x400 ;  /* 0x0000040000047882 */ /* 0x000fc40000000000 */
[----:B--2---:R-:W-:-:S06]  /*17a30*/  ULEA UR4, UR5, UR4, 0x18 ;  /* 0x0000000405047291 */ /* 0x004fcc000f8ec03f */
[----:B------:R-:W-:-:S05]  /*17a40*/  IMAD.U32 R17, RZ, RZ, UR4 ;  /* 0x00000004ff117e24 */ /* 0x000fca000f8e00ff */
[----:B------:R-:W2:Y:S02]  /*17a50*/  LDS.128 R24, [R17+0x19cd0] ;  /* 0x019cd00011187984 */ /* 0x000ea40000000c00 */
[----:B--2---:R-:W-:Y:S01]  /*17a60*/  R2UR UR42, R27 ;  /* 0x000000001b2a72ca */ /* 0x004fe200000e0000 */
[----:B------:R-:W-:Y:S06]  /*17a70*/  BAR.ARV 0x4, 0x200 ;  /* 0x0108000000007b1d */ /* 0x000fec0000002000 */
[----:B------:R-:W-:Y:S08]  /*17a80*/  BRA `(.L_x_1048) ;  /* 0x0000000c00b07947 */ /* 0x000ff00003800000 */
.L_x_1047:
[----:B------:R-:W0:Y:S01]  /*17a90*/  S2R R0, SR_TID.X ;  /* 0x0000000000007919 */ /* 0x000e220000002100 */
[----:B------:R-:W-:Y:S01]  /*17aa0*/  ULDC UR4, c[0x0][0xc3c] ;  /* 0x00030f0000047ab9 */ /* 0x000fe20000000800 */
[----:B0-----:R-:W-:Y:S01]  /*17ab0*/  LOP3.LUT R8, R0, 0x1f, RZ, 0xc0, !PT ;  /* 0x0000001f00087812 */ /* 0x001fe200078ec0ff */
[----:B------:R-:W-:-:S03]  /*17ac0*/  IMAD.MOV.U32 R0, RZ, RZ, RZ ;  /* 0x000000ffff007224 */ /* 0x000fc600078e00ff */
[C---:B------:R-:W-:Y:S01]  /*17ad0*/  ISETP.NE.AND P0, PT, R8.reuse, 0x1f, PT ;  /* 0x0000001f0800780c */ /* 0x040fe20003f05270 */
[----:B------:R-:W-:-:S05]  /*17ae0*/  VIADD R7, R8, UR42 ;  /* 0x0000002a08077c36 */ /* 0x000fca0008000000 */
[----:B------:R-:W-:Y:S01]  /*17af0*/  ISETP.GE.OR P1, PT, R7, UR4, !P0 ;  /* 0x0000000407007c0c */ /* 0x000fe2000c726670 */
[----:B------:R-:W-:Y:S01]  /*17b00*/  IMAD.MOV.U32 R9, RZ, RZ, RZ ;  /* 0x000000ffff097224 */ /* 0x000fe200078e00ff */
[----:B------:R-:W-:Y:S01]  /*17b10*/  ISETP.GE.U32.AND P2, PT, R8, 0x2, PT ;  /* 0x000000020800780c */ /* 0x000fe20003f46070 */
[----:B------:R-:W-:-:S10]  /*17b20*/  ULDC UR4, c[0x0][0xc3c] ;  /* 0x00030f0000047ab9 */ /* 0x000fd40000000800 */
[----:B------:R-:W0:Y:S08]  /*17b30*/  @!P1 LDC.64 R2, c[0x0][0xc80] ;  /* 0x00032000ff029b82 */ /* 0x000e300000000a00 */
[----:B-1----:R-:W1:Y:S01]  /*17b40*/  @!P1 LDC.64 R4, c[0x0][0xc78] ;  /* 0x00031e00ff049b82 */ /* 0x002e620000000a00 */
[----:B0-----:R-:W-:-:S05]  /*17b50*/  @!P1 IMAD.WIDE R2, R7, 0x4, R2 ;  /* 0x0000000407029825 */ /* 0x001fca00078e0202 */
[----:B------:R1:W2:Y:S02]  /*17b60*/  @!P1 LDG.E R0, desc[UR50][R2.64] ;  /* 0x0000003202009981 */ /* 0x0002a4000c1e1900 */
[----:B-1----:R-:W-:-:S05]  /*17b70*/  @!P1 IMAD.WIDE R2, R7, 0x4, R4 ;  /* 0x0000000407029825 */ /* 0x002fca00078e0204 */
[----:B------:R-:W2:Y:S01]  /*17b80*/  @!P1 LDG.E R9, desc[UR50][R2.64] ;  /* 0x0000003202099981 */ /* 0x000ea2000c1e1900 */
[C---:B------:R-:W-:Y:S02]  /*17b90*/  ISETP.NE.AND P1, PT, R8.reuse, RZ, PT ;  /* 0x000000ff0800720c */ /* 0x040fe40003f25270 */
[C---:B------:R-:W-:Y:S02]  /*17ba0*/  ISETP.GE.U32.AND P3, PT, R8.reuse, 0x4, PT ;  /* 0x000000040800780c */ /* 0x040fe40003f66070 */
[C---:B------:R-:W-:Y:S02]  /*17bb0*/  ISETP.GE.U32.AND P4, PT, R8.reuse, 0x8, PT ;  /* 0x000000080800780c */ /* 0x040fe40003f86070 */
[----:B------:R-:W-:Y:S02]  /*17bc0*/  ISETP.GE.U32.AND P5, PT, R8, 0x10, PT ;  /* 0x000000100800780c */ /* 0x000fe40003fa6070 */
[----:B------:R-:W-:Y:S01]  /*17bd0*/  SHFL.IDX PT, R8, R24, 0x1, 0x1f ;  /* 0x00201f0018087f89 */ /* 0x000fe200000e0000 */
[----:B--2---:R-:W-:-:S05]  /*17be0*/  IMAD R4, R9, R0, RZ ;  /* 0x0000000009047224 */ /* 0x004fca00078e02ff */
[----:B------:R-:W0:Y:S02]  /*17bf0*/  SHFL.UP PT, R5, R4, 0x1, RZ ;  /* 0x0420000004057989 */ /* 0x000e2400000e00ff */
[----:B0-----:R-:W-:-:S05]  /*17c00*/  SEL R5, R5, RZ, P1 ;  /* 0x000000ff05057207 */ /* 0x001fca0000800000 */
[----:B------:R-:W-:-:S05]  /*17c10*/  IMAD.IADD R5, R4, 0x1, R5 ;  /* 0x0000000104057824 */ /* 0x000fca00078e0205 */
[----:B------:R-:W0:Y:S02]  /*17c20*/  SHFL.UP PT, R6, R5, 0x2, RZ ;  /* 0x0440000005067989 */ /* 0x000e2400000e00ff */
[----:B0-----:R-:W-:-:S05]  /*17c30*/  SEL R6, R6, RZ, P2 ;  /* 0x000000ff06067207 */ /* 0x001fca0001000000 */
[----:B------:R-:W-:Y:S02]  /*17c40*/  IMAD.IADD R6, R5, 0x1, R6 ;  /* 0x0000000105067824 */ /* 0x000fe400078e0206 */
[----:B------:R-:W0:Y:S03]  /*17c50*/  LDC R5, c[0x0][0xc38] ;  /* 0x00030e00ff057b82 */ /* 0x000e260000000800 */
[----:B------:R-:W1:Y:S02]  /*17c60*/  SHFL.UP PT, R7, R6, 0x4, RZ ;  /* 0x0480000006077989 */ /* 0x000e6400000e00ff */
[----:B-1----:R-:W-:-:S05]  /*17c70*/  SEL R7, R7, RZ, P3 ;  /* 0x000000ff07077207 */ /* 0x002fca0001800000 */
[----:B------:R-:W-:Y:S02]  /*17c80*/  IMAD.IADD R7, R6, 0x1, R7 ;  /* 0x0000000106077824 */ /* 0x000fe400078e0207 */
[----:B------:R-:W-:-:S03]  /*17c90*/  IMAD.MOV.U32 R6, RZ, RZ, RZ ;  /* 0x000000ffff067224 */ /* 0x000fc600078e00ff */
[----:B------:R-:W1:Y:S02]  /*17ca0*/  SHFL.UP PT, R2, R7, 0x8, RZ ;  /* 0x0500000007027989 */ /* 0x000e6400000e00ff */
[----:B-1----:R-:W-:-:S05]  /*17cb0*/  SEL R2, R2, RZ, P4 ;  /* 0x000000ff02027207 */ /* 0x002fca0002000000 */
[----:B------:R-:W-:Y:S02]  /*17cc0*/  IMAD.IADD R3, R7, 0x1, R2 ;  /* 0x0000000107037824 */ /* 0x000fe400078e0202 */
[----:B------:R-:W-:Y:S04]  /*17cd0*/  SHFL.IDX PT, R7, R24, RZ, 0x1f ;  /* 0x00001fff18077589 */ /* 0x000fe800000e0000 */
[----:B------:R-:W1:Y:S02]  /*17ce0*/  SHFL.UP PT, R2, R3, 0x10, RZ ;  /* 0x0600000003027989 */ /* 0x000e6400000e00ff */
[----:B-1----:R-:W-:-:S05]  /*17cf0*/  SEL R2, R2, RZ, P5 ;  /* 0x000000ff02027207 */ /* 0x002fca0002800000 */
[----:B------:R-:W-:-:S05]  /*17d00*/  IMAD.IADD R2, R3, 0x1, R2 ;  /* 0x0000000103027824 */ /* 0x000fca00078e0202 */
[----:B------:R-:W0:Y:S02]  /*17d10*/  SHFL.IDX PT, R4, R2, 0x1f, 0x1f ;  /* 0x03e01f0002047f89 */ /* 0x000e2400000e0000 */
[----:B0-----:R-:W-:-:S04]  /*17d20*/  IMAD R11, R4, R5, RZ ;  /* 0x00000005040b7224 */ /* 0x001fc800078e02ff */
[----:B------:R-:W-:-:S05]  /*17d30*/  IMAD.IADD R8, R8, 0x1, R11 ;  /* 0x0000000108087824 */ /* 0x000fca00078e020b */
[----:B------:R-:W-:-:S13]  /*17d40*/  ISETP.GT.AND P6, PT, R8, R7, PT ;  /* 0x000000070800720c */ /* 0x000fda0003fc4270 */
[----:B------:R-:W-:Y:S05]  /*17d50*/  @P6 BRA `(.L_x_1049) ;  /* 0x0000000000986947 */ /* 0x000fea0003800000 */
.L_x_1051:
        /* <DEDUP_REMOVED lines=38> */
.L_x_1049:
[----:B------:R-:W-:-:S04]  /*17fc0*/  IMAD.IADD R24, R8, 0x1, -R11 ;  /* 0x0000000108187824 */ /* 0x000fc800078e0a0b */
[----:B------:R-:W-:-:S05]  /*17fd0*/  IMAD R4, R2, R5, R24 ;  /* 0x0000000502047224 */ /* 0x000fca00078e0218 */
[----:B------:R-:W-:-:S13]  /*17fe0*/  ISETP.GT.AND P0, PT, R4, R7, PT ;  /* 0x000000070400720c */ /* 0x000fda0003f04270 */
[----:B------:R-:W-:Y:S02]  /*17ff0*/  VOTEU.ANY UR5, UPT, !P0 ;  /* 0x0000000000057886 */ /* 0x000fe400040e0100 */
[----:B------:R-:W-:Y:S02]  /*18000*/  UPOPC UR4, UR5 ;  /* 0x00000005000472bf */ /* 0x000fe40008000000 */
[----:B------:R-:W-:-:S04]  /*18010*/  ISETP.NE.AND P0, PT, RZ, UR5, PT ;  /* 0x00000005ff007c0c */ /* 0x000fc8000bf05270 */
[----:B------:R-:W-:Y:S02]  /*18020*/  IMAD.U32 R8, RZ, RZ, UR4 ;  /* 0x00000004ff087e24 */ /* 0x000fe4000f8e00ff */
[----:B------:R-:W-:-:S04]  /*18030*/  IMAD.U32 R3, RZ, RZ, UR4 ;  /* 0x00000004ff037e24 */ /* 0x000fc8000f8e00ff */
[----:B------:R0:W1:Y:S04]  /*18040*/  SHFL.IDX PT, R8, R9, R8, 0x1f ;  /* 0x00001f0809087589 */ /* 0x00006800000e0000 */
[----:B------:R0:W2:Y:S01]  /*18050*/  SHFL.IDX PT, R0, R0, R3, 0x1f ;  /* 0x00001f0300007589 */ /* 0x0000a200000e0000 */
[----:B------:R-:W-:Y:S05]  /*18060*/  @!P0 BRA `(.L_x_1052) ;  /* 0x00000000000c8947 */ /* 0x000fea0003800000 */
[----:B------:R-:W-:-:S06]  /*18070*/  UIADD3 UR5, UR4, -0x1, URZ ;  /* 0xffffffff04057890 */ /* 0x000fcc000fffe03f */
[----:B0-----:R-:W-:-:S05]  /*18080*/  IMAD.U32 R3, RZ, RZ, UR5 ;  /* 0x00000005ff037e24 */ /* 0x001fca000f8e00ff */
[----:B------:R3:W4:Y:S02]  /*18090*/  SHFL.IDX PT, R6, R2, R3, 0x1f ;  /* 0x00001f0302067589 */ /* 0x00072400000e0000 */
.L_x_1052:
[----:B-1----:R-:W-:Y:S01]  /*180a0*/  ISETP.NE.AND P0, PT, R8, 0x1, PT ;  /* 0x000000010800780c */ /* 0x002fe20003f05270 */
[----:B----4-:R-:W-:Y:S01]  /*180b0*/  IMAD R24, R6, R5, R24 ;  /* 0x0000000506187224 */ /* 0x010fe200078e0218 */
[----:B------:R-:W-:-:S03]  /*180c0*/  UIADD3 UR42, UR4, UR42, URZ ;  /* 0x0000002a042a7290 */ /* 0x000fc6000fffe03f */
[----:B------:R-:W-:-:S08]  /*180d0*/  IMAD.IADD R4, R7, 0x1, -R24 ;  /* 0x0000000107047824 */ /* 0x000fd000078e0a18 */
[----:B------:R-:W-:Y:S05]  /*180e0*/  @!P0 BRA `(.L_x_1053) ;  /* 0x0000000000dc8947 */ /* 0x000fea0003800000 */
[----:B--2---:R-:W-:Y:S02]  /*180f0*/  IABS R5, R0 ;  /* 0x0000000000057213 */ /* 0x004fe40000000000 */
[----:B------:R-:W-:Y:S02]  /*18100*/  IABS R6, R8 ;  /* 0x0000000800067213 */ /* 0x000fe40000000000 */
[----:B------:R-:W1:Y:S01]  /*18110*/  I2F.RP R7, R5 ;  /* 0x0000000500077306 */ /* 0x000e620000209400 */
[----:B------:R-:W-:-:S07]  /*18120*/  IABS R10, R4 ;  /* 0x00000004000a7213 */ /* 0x000fce0000000000 */
[----:B-1----:R-:W0:Y:S02]  /*18130*/  MUFU.RCP R7, R7 ;  /* 0x0000000700077308 */ /* 0x002e240000001000 */
[----:B0-----:R-:W-:Y:S01]  /*18140*/  VIADD R9, R7, 0xffffffe ;  /* 0x0ffffffe07097836 */ /* 0x001fe20000000000 */
[----:B------:R-:W-:-:S05]  /*18150*/  IABS R7, R0 ;  /* 0x0000000000077213 */ /* 0x000fca0000000000 */
[----:B---3--:R0:W1:Y:S02]  /*18160*/  F2I.FTZ.U32.TRUNC.NTZ R3, R9 ;  /* 0x0000000900037305 */ /* 0x008064000021f000 */
[----:B0-----:R-:W-:Y:S02]  /*18170*/  IMAD.MOV R9, RZ, RZ, -R7 ;  /* 0x000000ffff097224 */ /* 0x001fe400078e0a07 */
[----:B-1----:R-:W-:-:S04]  /*18180*/  IMAD.MOV R2, RZ, RZ, -R3 ;  /* 0x000000ffff027224 */ /* 0x002fc800078e0a03 */
[----:B------:R-:W-:Y:S02]  /*18190*/  IMAD R11, R2, R5, RZ ;  /* 0x00000005020b7224 */ /* 0x000fe400078e02ff */
[----:B------:R-:W-:-:S04]  /*181a0*/  IMAD.MOV.U32 R2, RZ, RZ, RZ ;  /* 0x000000ffff027224 */ /* 0x000fc800078e00ff */
[----:B------:R-:W-:Y:S02]  /*181b0*/  IMAD.HI.U32 R3, R3, R11, R2 ;  /* 0x0000000b03037227 */ /* 0x000fe400078e0002 */
[----:B------:R-:W0:Y:S04]  /*181c0*/  I2F.RP R11, R6 ;  /* 0x00000006000b7306 */ /* 0x000e280000209400 */
        /* <DEDUP_REMOVED lines=8> */
[----:B0-----:R-:W-:Y:S02]  /*18250*/  VIADD R9, R2, 0xffffffe ;  /* 0x0ffffffe02097836 */ /* 0x001fe40000000000 */
[----:B------:R-:W-:Y:S02]  /*18260*/  IMAD.MOV.U32 R2, RZ, RZ, RZ ;  /* 0x000000ffff027224 */ /* 0x000fe400078e00ff */
[----:B------:R-:W0:Y:S08]  /*18270*/  F2I.FTZ.U32.TRUNC.NTZ R3, R9 ;  /* 0x0000000900037305 */ /* 0x000e30000021f000 */
[----:B------:R-:W-:-:S02]  /*18280*/  @P0 VIADD R7, R7, 0x1 ;  /* 0x0000000107070836 */ /* 0x000fc40000000000 */
[----:B0-----:R-:W-:-:S04]  /*18290*/  IMAD.MOV R5, RZ, RZ, -R3 ;  /* 0x000000ffff057224 */ /* 0x001fc800078e0a03 */
[----:B------:R-:W-:-:S04]  /*182a0*/  IMAD R5, R5, R6, RZ ;  /* 0x0000000605057224 */ /* 0x000fc800078e02ff */
[----:B------:R-:W-:Y:S01]  /*182b0*/  IMAD.HI.U32 R2, R3, R5, R2 ;  /* 0x0000000503027227 */ /* 0x000fe200078e0002 */
[----:B------:R-:W-:Y:S02]  /*182c0*/  LOP3.LUT R3, R4, R0, RZ, 0x3c, !PT ;  /* 0x0000000004037212 */ /* 0x000fe400078e3cff */
[----:B------:R-:W-:Y:S02]  /*182d0*/  IABS R5, R8 ;  /* 0x0000000800057213 */ /* 0x000fe40000000000 */
[----:B------:R-:W-:-:S03]  /*182e0*/  ISETP.GE.AND P2, PT, R3, RZ, PT ;  /* 0x000000ff0300720c */ /* 0x000fc60003f46270 */
[----:B------:R-:W-:-:S10]  /*182f0*/  IMAD.MOV R5, RZ, RZ, -R5 ;  /* 0x000000ffff057224 */ /* 0x000fd400078e0a05 */
[----:B------:R-:W-:Y:S01]  /*18300*/  @!P2 IMAD.MOV R7, RZ, RZ, -R7 ;  /* 0x000000ffff07a224 */ /* 0x000fe200078e0a07 */
[----:B------:R-:W-:-:S04]  /*18310*/  @!P1 LOP3.LUT R7, RZ, R0, RZ, 0x33, !PT ;  /* 0x00000000ff079212 */ /* 0x000fc800078e33ff */
[----:B------:R-:W-:-:S05]  /*18320*/  IABS R3, R7 ;  /* 0x0000000700037213 */ /* 0x000fca0000000000 */
        /* <DEDUP_REMOVED lines=14> */
[--C-:B------:R-:W-:Y:S02]  /*18410*/  IMAD R8, R8, R3, R7.reuse ;  /* 0x0000000308087224 */ /* 0x100fe400078e0207 */
[----:B------:R-:W-:Y:S02]  /*18420*/  IMAD.MOV R3, RZ, RZ, -R7 ;  /* 0x000000ffff037224 */ /* 0x000fe400078e0a07 */
[----:B------:R-:W-:Y:S02]  /*18430*/  IMAD R26, R8, 0x10000, R5 ;  /* 0x00010000081a7824 */ /* 0x000fe400078e0205 */
[----:B------:R-:W-:Y:S01]  /*18440*/  IMAD R3, R0, R3, R4 ;  /* 0x0000000300037224 */ /* 0x000fe200078e0204 */
[----:B------:R-:W-:Y:S06]  /*18450*/  BRA `(.L_x_1054) ;  /* 0x0000000000f87947 */ /* 0x000fec0003800000 */
.L_x_1053:
[----:B------:R-:W-:Y:S02]  /*18460*/  ULDC.64 UR4, c[0x0][0xc90] ;  /* 0x0003240000047ab9 */ /* 0x000fe40000000a00 */
[----:B------:R-:W-:-:S06]  /*18470*/  UIMAD.WIDE UR4, UR42, 0x4, UR4 ;  /* 0x000000042a0478a5 */ /* 0x000fcc000f8e0204 */
[----:B---3--:R-:W-:Y:S02]  /*18480*/  IMAD.U32 R2, RZ, RZ, UR4 ;  /* 0x00000004ff027e24 */ /* 0x008fe4000f8e00ff */
[----:B0-----:R-:W-:-:S05]  /*18490*/  IMAD.U32 R3, RZ, RZ, UR5 ;  /* 0x00000005ff037e24 */ /* 0x001fca000f8e00ff */
        /* <DEDUP_REMOVED lines=15> */
[----:B------:R-:W-:Y:S01]  /*18590*/  IMAD R3, R9, R11, R2 ;  /* 0x0000000b09037224 */ /* 0x000fe200078e0202 */
[----:B------:R-:W-:-:S04]  /*185a0*/  LOP3.LUT R2, R4, R7, RZ, 0x3c, !PT ;  /* 0x0000000704027212 */ /* 0x000fc800078e3cff */
        /* <DEDUP_REMOVED lines=9> */
[----:B------:R-:W-:Y:S02]  /*18640*/  IMAD R6, R8, R9, RZ ;  /* 0x0000000908067224 */ /* 0x000fe400078e02ff */
[----:B------:R-:W-:Y:S02]  /*18650*/  IMAD.MOV R9, RZ, RZ, -R9 ;  /* 0x000000ffff097224 */ /* 0x000fe400078e0a09 */
[----:B------:R-:W-:Y:S02]  /*18660*/  IMAD.MOV R2, RZ, RZ, -R6 ;  /* 0x000000ffff027224 */ /* 0x000fe400078e0a06 */
[----:B------:R-:W-:-:S03]  /*18670*/  IMAD R4, R7, R9, R4 ;  /* 0x0000000907047224 */ /* 0x000fc600078e0204 */
[----:B------:R-:W-:-:S04]  /*18680*/  VIADDMNMX R5, R2, R5, R8, PT ;  /* 0x0000000502057246 */ /* 0x000fc80003800108 */
[----:B------:R-:W-:-:S04]  /*18690*/  IABS R8, R5 ;  /* 0x0000000500087213 */ /* 0x000fc80000000000 */
[----:B------:R-:W0:Y:S08]  /*186a0*/  I2F.RP R10, R8 ;  /* 0x00000008000a7306 */ /* 0x000e300000209400 */
[----:B0-----:R-:W0:Y:S02]  /*186b0*/  MUFU.RCP R10, R10 ;  /* 0x0000000a000a7308 */ /* 0x001e240000001000 */
[----:B0-----:R-:W-:Y:S01]  /*186c0*/  VIADD R2, R10, 0xffffffe ;  /* 0x0ffffffe0a027836 */ /* 0x001fe20000000000 */
[----:B------:R-:W-:-:S05]  /*186d0*/  IABS R10, R4 ;  /* 0x00000004000a7213 */ /* 0x000fca0000000000 */
[----:B------:R0:W1:Y:S02]  /*186e0*/  F2I.FTZ.U32.TRUNC.NTZ R3, R2 ;  /* 0x0000000200037305 */ /* 0x000064000021f000 */
[----:B0-----:R-:W-:Y:S02]  /*186f0*/  IMAD.MOV.U32 R2, RZ, RZ, RZ ;  /* 0x000000ffff027224 */ /* 0x001fe400078e00ff */
[----:B-1----:R-:W-:-:S04]  /*18700*/  IMAD.MOV R7, RZ, RZ, -R3 ;  /* 0x000000ffff077224 */ /* 0x002fc800078e0a03 */
[----:B------:R-:W-:-:S04]  /*18710*/  IMAD R7, R7, R8, RZ ;  /* 0x0000000807077224 */ /* 0x000fc800078e02ff */
[----:B------:R-:W-:Y:S01]  /*18720*/  IMAD.HI.U32 R3, R3, R7, R2 ;  /* 0x0000000703037227 */ /* 0x000fe200078e0002 */
[-C--:B------:R-:W-:Y:S02]  /*18730*/  IABS R7, R5.reuse ;  /* 0x0000000500077213 */ /* 0x080fe40000000000 */
[----:B------:R-:W-:Y:S02]  /*18740*/  LOP3.LUT R2, R4, R5, RZ, 0x3c, !PT ;  /* 0x0000000504027212 */ /* 0x000fe400078e3cff */
[----:B------:R-:W-:Y:S01]  /*18750*/  IADD3 R4, R6, 0x1000000, R4 ;  /* 0x0100000006047810 */ /* 0x000fe20007ffe004 */
[----:B------:R-:W-:Y:S01]  /*18760*/  IMAD.MOV R7, RZ, RZ, -R7 ;  /* 0x000000ffff077224 */ /* 0x000fe200078e0a07 */
[----:B------:R-:W-:Y:S01]  /*18770*/  ISETP.GE.AND P2, PT, R2, RZ, PT ;  /* 0x000000ff0200720c */ /* 0x000fe20003f46270 */
        /* <DEDUP_REMOVED lines=9> */
[----:B------:R-:W-:Y:S01]  /*18810*/  @!P1 LOP3.LUT R3, RZ, R5, RZ, 0x33, !PT ;  /* 0x00000005ff039212 */ /* 0x000fe200078e33ff */
[----:B------:R-:W-:-:S04]  /*18820*/  IMAD.MOV R5, RZ, RZ, -R5 ;  /* 0x000000ffff057224 */ /* 0x000fc800078e0a05 */
[----:B------:R-:W-:-:S07]  /*18830*/  IMAD R26, R3, R5, R4 ;  /* 0x00000005031a7224 */ /* 0x000fce00078e0204 */
.L_x_1054:
[----:B------:R-:W-:-:S05]  /*18840*/  LOP3.LUT R3, RZ, R3, RZ, 0x33, !PT ;  /* 0x00000003ff037212 */ /* 0x000fca00078e33ff */
[----:B------:R-:W-:Y:S01]  /*18850*/  IMAD.IADD R25, R0, 0x1, R3 ;  /* 0x0000000100197824 */ /* 0x000fe200078e0203 */
[----:B------:R-:W-:Y:S06]  /*18860*/  BRA `(.L_x_1055) ;  /* 0x0000000000107947 */ /* 0x000fec0003800000 */
.L_x_1050:
[----:B------:R-:W-:Y:S01]  /*18870*/  IMAD.MOV.U32 R24, RZ, RZ, R7 ;  /* 0x000000ffff187224 */ /* 0x000fe200078e0007 */
[----:B------:R-:W-:Y:S01]  /*18880*/  ULDC UR42, c[0x0][0xc3c] ;  /* 0x00030f00002a7ab9 */ /* 0x000fe20000000800 */
[----:B------:R-:W-:Y:S02]  /*18890*/  IMAD.MOV.U32 R25, RZ, RZ, RZ ;  /* 0x000000ffff197224 */ /* 0x000fe400078e00ff */
[----:B------:R-:W-:-:S07]  /*188a0*/  IMAD.MOV.U32 R26, RZ, RZ, RZ ;  /* 0x000000ffff1a7224 */ /* 0x000fce00078e00ff */
.L_x_1055:
        /* <DEDUP_REMOVED lines=10> */
.L_x_1048:
[----:B------:R-:W-:Y:S02]  /*18950*/  ULDC UR4, c[0x0][0xc3c] ;  /* 0x00030f0000047ab9 */ /* 0x000fe40000000800 */
[----:B------:R-:W-:-:S06]  /*18960*/  UISETP.GE.AND UP0, UPT, UR42, UR4, UPT ;  /* 0x000000042a00728c */ /* 0x000fcc000bf06270 */
[----:B------:R-:W-:-:S13]  /*18970*/  PLOP3.LUT P0, PT, PT, PT, UP0, 0x80, 0x0 ;  /* 0x000000000000781c */ /* 0x000fda0003f0f008 */
[----:B------:R-:W-:Y:S05]  /*18980*/  @!P0 BRA `(.L_x_1056) ;  /* 0xffffffb400188947 */ /* 0x000fea000383ffff */
.L_x_976:
[----:B0-----:R-:W3:Y:S01]  /*18990*/  LDL.LU R0, [R1+0x14] ;  /* 0x0000140001007983 */ /* 0x001ee20000300800 */
[----:B------:R-:W-:Y:S01]  /*189a0*/  BSSY B0, `(.L_x_1057) ;  /* 0x000000b000007945 */ /* 0x000fe20003800000 */
[----:B------:R-:W0:Y:S01]  /*189b0*/  S2R R5, SR_CgaCtaId ;  /* 0x0000000000057919 */ /* 0x000e220000008800 */
[----:B---3--:R-:W-:-:S05]  /*189c0*/  VIADD R0, R0, 0x1 ;  /* 0x0000000100007836 */ /* 0x008fca0000000000 */
[----:B------:R-:W-:-:S04]  /*189d0*/  LEA.HI R2, R0, R0, RZ, 0x1 ;  /* 0x0000000000027211 */ /* 0x000fc800078f08ff */
[----:B------:R-:W-:Y:S02]  /*189e0*/  LOP3.LUT R3, R2, 0xfffffffe, RZ, 0xc0, !PT ;  /* 0xfffffffe02037812 */ /* 0x000fe400078ec0ff */
[----:B------:R-:W-:-:S03]  /*189f0*/  MOV R2, 0x400 ;  /* 0x0000040000027802 */ /* 0x000fc60000000f00 */
[----:B------:R-:W-:Y:S01]  /*18a00*/  IMAD.IADD R0, R0, 0x1, -R3 ;  /* 0x0000000100007824 */ /* 0x000fe200078e0a03 */
[----:B0-----:R-:W-:-:S04]  /*18a10*/  LEA R9, R5, R2, 0x18 ;  /* 0x0000000205097211 */ /* 0x001fc800078ec0ff */
[----:B------:R-:W-:-:S04]  /*18a20*/  SHF.L.U32 R0, R0, 0x1f, RZ ;  /* 0x0000001f00007819 */ /* 0x000fc800000006ff */
[----:B------:R-:W0:Y:S02]  /*18a30*/  SYNCS.PHASECHK.TRANS64.TRYWAIT P0, [R9+URZ+0x19c20], R0 ;  /* 0x019c2000090075a7 */ /* 0x000e24000800017f */
[----:B0-----:R-:W-:Y:S05]  /*18a40*/  @!P0 BRA `(.L_x_1058) ;  /* 0x0000000c00988947 */ /* 0x001fea0003800000 */
.L_x_1095:
[----:B------:R-:W-:Y:S05]  /*18a50*/  BSYNC B0 ;  /* 0x0000000000007941 */ /* 0x000fea0003800000 */
.L_x_1057:
[----:B------:R-:W-:-:S03]  /*18a60*/  UMOV UR4, 0xffffffff ;  /* 0xffffffff00047882 */ /* 0x000fc60000000000 */
[----:B------:R-:W-:Y:S05]  /*18a70*/  BRA.DIV UR4, `(.L_x_1059) ;  /* 0x0000000e04a07947 */ /* 0x000fea000b800000 */
[----:B0-----:R-:W0:Y:S02]  /*18a80*/  S2R R0, SR_TID.X ;  /* 0x0000000000007919 */ /* 0x001e240000002100 */
[----:B0-----:R-:W-:-:S04]  /*18a90*/  SHF.R.U32.HI R0, RZ, 0x5, R0 ;  /* 0x00000005ff007819 */ /* 0x001fc80000011600 */
[----:B------:R-:W-:-:S05]  /*18aa0*/  LOP3.LUT R0, R0, 0x3, RZ, 0xc0, !PT ;  /* 0x0000000300007812 */ /* 0x000fca00078ec0ff */
[----:B------:R0:W3:Y:S02]  /*18ab0*/  SHFL.IDX PT, R14, R0, RZ, 0x1f ;  /* 0x00001fff000e7589 */ /* 0x0000e400000e0000 */
.L_x_1098:
[----:B---3--:R-:W-:Y:S01]  /*18ac0*/  ISETP.NE.AND P0, PT, R14, RZ, PT ;  /* 0x000000ff0e00720c */ /* 0x008fe20003f05270 */
[----:B------:R-:W-:-:S12]  /*18ad0*/  BSSY B0, `(.L_x_1060) ;  /* 0x000002b000007945 */ /* 0x000fd80003800000 */
[----:B------:R-:W-:Y:S05]  /*18ae0*/  @P0 BRA `(.L_x_1061) ;  /* 0x0000000000a40947 */ /* 0x000fea0003800000 */
[----:B------:R-:W-:-:S03]  /*18af0*/  UMOV UR4, 0xffffffff ;  /* 0xffffffff00047882 */ /* 0x000fc60000000000 */
[----:B------:R-:W-:Y:S05]  /*18b00*/  BRA.DIV UR4, `(.L_x_1062) ;  /* 0x0000000e04b07947 */ /* 0x000fea000b800000 */
[----:B------:R-:W-:-:S13]  /*18b10*/  ELECT P6, URZ, PT ;  /* 0x00000000003f782f */ /* 0x000fda00038c0000 */
.L_x_1101:
[----:B------:R-:W-:Y:S05]  /*18b20*/  @!P6 BRA `(.L_x_1061) ;  /* 0x000000000094e947 */ /* 0x000fea0003800000 */
[----:B------:R-:W-:-:S06]  /*18b30*/  ULOP3.LUT UR4, UR38, 0x2, URZ, 0xfc, !UPT ;  /* 0x0000000226047892 */ /* 0x000fcc000f8efc3f */
[----:B0-----:R-:W-:-:S05]  /*18b40*/  IMAD.U32 R0, RZ, RZ, UR4 ;  /* 0x00000004ff007e24 */ /* 0x001fca000f8e00ff */
[----:B------:R-:W-:-:S13]  /*18b50*/  ISETP.NE.AND P0, PT, R0, 0x3, PT ;  /* 0x000000030000780c */ /* 0x000fda0003f05270 */
[----:B------:R-:W-:Y:S05]  /*18b60*/  @!P0 BRA `(.L_x_1063) ;  /* 0x0000000000048947 */ /* 0x000fea0003800000 */
[----:B------:R-:W-:Y:S01]  /*18b70*/  BPT.TRAP 0x1 ;  /* 0x000000040000795c */ /* 0x000fe20000300000 */
.L_x_1063:
[----:B------:R-:W-:Y:S01]  /*18b80*/  VIADD R3, R9, 0x19c40 ;  /* 0x00019c4009037836 */ /* 0x000fe20000000000 */
[----:B------:R-:W-:Y:S01]  /*18b90*/  SHF.L.U32 R2, R22, 0x1f, RZ ;  /* 0x0000001f16027819 */ /* 0x000fe200000006ff */
[C---:B------:R-:W-:Y:S02]  /*18ba0*/  VIADD R0, R18.reuse, 0x1 ;  /* 0x0000000112007836 */ /* 0x040fe40000000000 */
[----:B------:R-:W-:-:S03]  /*18bb0*/  IMAD R7, R18, 0x8, R3 ;  /* 0x0000000812077824 */ /* 0x000fc600078e0203 */
[C---:B------:R-:W-:Y:S01]  /*18bc0*/  ISETP.NE.AND P2, PT, R0.reuse, 0x2, PT ;  /* 0x000000020000780c */ /* 0x040fe20003f45270 */
[----:B------:R-:W0:Y:S03]  /*18bd0*/  SYNCS.PHASECHK.TRANS64.TRYWAIT P1, [R7+URZ], R2 ;  /* 0x00000002070075a7 */ /* 0x000e26000802017f */
[----:B------:R-:W-:Y:S02]  /*18be0*/  SEL R5, RZ, 0x1, P2 ;  /* 0x00000001ff057807 */ /* 0x000fe40001000000 */
[----:B-1----:R-:W-:Y:S02]  /*18bf0*/  SEL R4, R0, RZ, P2 ;  /* 0x000000ff00047207 */ /* 0x002fe40001000000 */
[----:B------:R-:W-:-:S03]  /*18c00*/  LOP3.LUT R0, R22, R5, RZ, 0x3c, !PT ;  /* 0x0000000516007212 */ /* 0x000fc600078e3cff */
[----:B------:R-:W-:Y:S01]  /*18c10*/  IMAD R3, R4, 0x8, R3 ;  /* 0x0000000804037824 */ /* 0x000fe200078e0203 */
[----:B------:R-:W-:Y:S01]  /*18c20*/  SHF.L.U32 R0, R0, 0x1f, RZ ;  /* 0x0000001f00007819 */ /* 0x000fe200000006ff */
[----:B0-----:R-:W-:Y:S06]  /*18c30*/  @!P1 BRA `(.L_x_1064) ;  /* 0x0000000c00849947 */ /* 0x001fec0003800000 */
.L_x_1102:
[----:B------:R-:W1:Y:S02]  /*18c40*/  SYNCS.PHASECHK.TRANS64.TRYWAIT P1, [R3+URZ], R0 ;  /* 0x00000000030075a7 */ /* 0x000e64000802017f */
[----:B-1----:R-:W-:Y:S05]  /*18c50*/  @!P1 BRA `(.L_x_1065) ;  /* 0x0000000c00909947 */ /* 0x002fea0003800000 */
.L_x_1103:
[----:B------:R-:W-:Y:S05]  /*18c60*/  @!P0 BRA `(.L_x_1066) ;  /* 0x0000000000048947 */ /* 0x000fea0003800000 */
[----:B------:R-:W-:Y:S01]  /*18c70*/  BPT.TRAP 0x1 ;  /* 0x000000040000795c */ /* 0x000fe20000300000 */
.L_x_1066:
[----:B-1----:R-:W-:-:S04]  /*18c80*/  IMAD R3, R18, 0x8, R9 ;  /* 0x0000000812037824 */ /* 0x002fc800078e0209 */
[----:B------:R-:W1:Y:S02]  /*18c90*/  SYNCS.PHASECHK.TRANS64.TRYWAIT P1, [R3+URZ+0x19c60], R2 ;  /* 0x019c6002030075a7 */ /* 0x000e64000802017f */
[----:B-1----:R-:W-:Y:S05]  /*18ca0*/  @!P1 BRA `(.L_x_1067) ;  /* 0x0000000c00909947 */ /* 0x002fea0003800000 */
.L_x_1104:
[----:B------:R-:W-:Y:S05]  /*18cb0*/  @!P0 BRA `(.L_x_1068) ;  /* 0x0000000000048947 */ /* 0x000fea0003800000 */
[----:B------:R-:W-:Y:S01]  /*18cc0*/  BPT.TRAP 0x1 ;  /* 0x000000040000795c */ /* 0x000fe20000300000 */
.L_x_1068:
[----:B------:R-:W-:-:S04]  /*18cd0*/  IMAD R5, R4, 0x8, R9 ;  /* 0x0000000804057824 */ /* 0x000fc800078e0209 */
[----:B------:R-:W3:Y:S02]  /*18ce0*/  SYNCS.PHASECHK.TRANS64.TRYWAIT P1, [R5+URZ+0x19c60], R0 ;  /* 0x019c6000050075a7 */ /* 0x000ee4000802017f */
[----:B---3--:R-:W-:Y:S05]  /*18cf0*/  @!P1 BRA `(.L_x_1069) ;  /* 0x0000000c00909947 */ /* 0x008fea0003800000 */
.L_x_1105:
[----:B------:R-:W-:Y:S05]  /*18d00*/  @!P0 BRA `(.L_x_1070) ;  /* 0x0000000000048947 */ /* 0x000fea0003800000 */
[----:B------:R-:W-:Y:S01]  /*18d10*/  BPT.TRAP 0x1 ;  /* 0x000000040000795c */ /* 0x000fe20000300000 */
.L_x_1070:
[----:B------:R-:W4:Y:S02]  /*18d20*/  SYNCS.PHASECHK.TRANS64.TRYWAIT P0, [R3+URZ+0x19c80], R2 ;  /* 0x019c8002030075a7 */ /* 0x000f24000800017f */
[----:B----4-:R-:W-:Y:S05]  /*18d30*/  @!P0 BRA `(.L_x_1071) ;  /* 0x0000000c00948947 */ /* 0x010fea0003800000 */
.L_x_1072:
[----:B------:R0:W0:Y:S02]  /*18d40*/  SYNCS.PHASECHK.TRANS64.TRYWAIT P0, [R5+URZ+0x19c80], R0 ;  /* 0x019c8000050075a7 */ /* 0x000024000800017f */
[----:B0-----:R-:W-:Y:S05]  /*18d50*/  @!P0 NANOSLEEP.SYNCS 0x989680 ;  /* 0x009896800000895d */ /* 0x001fea0003900000 */
[----:B------:R-:W0:Y:S02]  /*18d60*/  @!P0 SYNCS.PHASECHK.TRANS64 P0, [R5+URZ+0x19c80], R0 ;  /* 0x019c8000050085a7 */ /* 0x000e24000800007f */
[----:B0-----:R-:W-:Y:S05]  /*18d70*/  @!P0 BRA `(.L_x_1072) ;  /* 0xfffffffc00f08947 */ /* 0x001fea000383ffff */
.L_x_1061:
[----:B------:R-:W-:Y:S05]  /*18d80*/  BSYNC B0 ;  /* 0x0000000000007941 */ /* 0x000fea0003800000 */
.L_x_1060:
[----:B------:R-:W-:Y:S05]  /*18d90*/  EXIT ;  /* 0x000000000000794d */ /* 0x000fea0003800000 */
.L_x_879:
[----:B0-----:R-:W-:-:S04]  /*18da0*/  IMAD.U32 R3, RZ, RZ, UR46 ;  /* 0x0000002eff037e24 */ /* 0x001fc8000f8e00ff */
[----:B------:R0:W1:Y:S03]  /*18db0*/  SYNCS.PHASECHK.TRANS64.TRYWAIT P1, [R3+URZ+0x19c00], R6 ;  /* 0x019c0006030075a7 */ /* 0x000066000802017f */
[----:B-1----:R-:W-:Y:S05]  /*18dc0*/  @!P1 NANOSLEEP.SYNCS 0x989680 ;  /* 0x009896800000995d */ /* 0x002fea0003900000 */
[----:B------:R-:W1:Y:S02]  /*18dd0*/  @!P1 SYNCS.PHASECHK.TRANS64 P1, [R3+URZ+0x19c00], R6 ;  /* 0x019c0006030095a7 */ /* 0x000e64000802007f */
[----:B-1----:R-:W-:Y:S05]  /*18de0*/  @!P1 BRA `(.L_x_879) ;  /* 0xfffffffc00ec9947 */ /* 0x002fea000383ffff */
[----:B------:R-:W-:Y:S05]  /*18df0*/  BRA `(.L_x_1073) ;  /* 0xfffffe9400347947 */ /* 0x000fea000383ffff */
.L_x_883:
[----:B-1----:R1:W2:Y:S02]  /*18e00*/  SYNCS.PHASECHK.TRANS64.TRYWAIT P2, [R90+URZ+0x19c30], R3 ;  /* 0x019c30035a0075a7 */ /* 0x0022a4000804017f */
[----:B--2---:R-:W-:Y:S05]  /*18e10*/  @!P2 NANOSLEEP.SYNCS 0x989680 ;  /* 0x009896800000a95d */ /* 0x004fea0003900000 */
[----:B------:R-:W2:Y:S02]  /*18e20*/  @!P2 SYNCS.PHASECHK.TRANS64 P2, [R90+URZ+0x19c30], R3 ;  /* 0x019c30035a00a5a7 */ /* 0x000ea4000804007f */
[----:B--2---:R-:W-:Y:S05]  /*18e30*/  @!P2 BRA `(.L_x_883) ;  /* 0xfffffffc00f0a947 */ /* 0x004fea000383ffff */
[----:B------:R-:W-:Y:S05]  /*18e40*/  BRA `(.L_x_882) ;  /* 0xfffffe9400587947 */ /* 0x000fea000383ffff */
.L_x_899:
[----:B-1----:R-:W-:-:S04]  /*18e50*/  IMAD.U32 R6, RZ, RZ, UR24 ;  /* 0x00000018ff067e24 */ /* 0x002fc8000f8e00ff */
[----:B------:R1:W2:Y:S03]  /*18e60*/  SYNCS.PHASECHK.TRANS64.TRYWAIT P2, [R6+URZ+0x19c30], R5 ;  /* 0x019c3005060075a7 */ /* 0x0002a6000804017f */
[----:B--2---:R-:W-:Y:S05]  /*18e70*/  @!P2 NANOSLEEP.SYNCS 0x989680 ;  /* 0x009896800000a95d */ /* 0x004fea0003900000 */
[----:B------:R-:W2:Y:S02]  /*18e80*/  @!P2 SYNCS.PHASECHK.TRANS64 P2, [R6+URZ+0x19c30], R5 ;  /* 0x019c30050600a5a7 */ /* 0x000ea4000804007f */
[----:B--2---:R-:W-:Y:S05]  /*18e90*/  @!P2 BRA `(.L_x_899) ;  /* 0xfffffffc00eca947 */ /* 0x004fea000383ffff */
[----:B------:R-:W-:Y:S05]  /*18ea0*/  BRA `(.L_x_898) ;  /* 0xfffffed0000c7947 */ /* 0x000fea000383ffff */
.L_x_903:
[----:B-1----:R-:W-:-:S04]  /*18eb0*/  IMAD.U32 R6, RZ, RZ, UR11 ;  /* 0x0000000bff067e24 */ /* 0x002fc8000f8e00ff */
[----:B------:R1:W2:Y:S03]  /*18ec0*/  SYNCS.PHASECHK.TRANS64.TRYWAIT P2, [R6+URZ+0x19c50], R5 ;  /* 0x019c5005060075a7 */ /* 0x0002a6000804017f */
[----:B--2---:R-:W-:Y:S05]  /*18ed0*/  @!P2 NANOSLEEP.SYNCS 0x989680 ;  /* 0x009896800000a95d */ /* 0x004fea0003900000 */
[----:B------:R-:W2:Y:S02]  /*18ee0*/  @!P2 SYNCS.PHASECHK.TRANS64 P2, [R6+URZ+0x19c50], R5 ;  /* 0x019c50050600a5a7 */ /* 0x000ea4000804007f */
[----:B--2---:R-:W-:Y:S05]  /*18ef0*/  @!P2 BRA `(.L_x_903) ;  /* 0xfffffffc00eca947 */ /* 0x004fea000383ffff */
[----:B------:R-:W-:Y:S05]  /*18f00*/  BRA `(.L_x_902) ;  /* 0xfffffed0005c7947 */ /* 0x000fea000383ffff */
.L_x_921:
[----:B-1----:R-:W-:-:S04]  /*18f10*/  IMAD.U32 R8, RZ, RZ, UR22 ;  /* 0x00000016ff087e24 */ /* 0x002fc8000f8e00ff */
[----:B------:R1:W2:Y:S03]  /*18f20*/  SYNCS.PHASECHK.TRANS64.TRYWAIT P2, [R8+URZ+0x19c30], R7 ;  /* 0x019c3007080075a7 */ /* 0x0002a6000804017f */
[----:B--2---:R-:W-:Y:S05]  /*18f30*/  @!P2 NANOSLEEP.SYNCS 0x989680 ;  /* 0x009896800000a95d */ /* 0x004fea0003900000 */
[----:B------:R-:W2:Y:S02]  /*18f40*/  @!P2 SYNCS.PHASECHK.TRANS64 P2, [R8+URZ+0x19c30], R7 ;  /* 0x019c30070800a5a7 */ /* 0x000ea4000804007f */
[----:B--2---:R-:W-:Y:S05]  /*18f50*/  @!P2 BRA `(.L_x_921) ;  /* 0xfffffffc00eca947 */ /* 0x004fea000383ffff */
[----:B------:R-:W-:Y:S05]  /*18f60*/  BRA `(.L_x_920) ;  /* 0xffffff0400ac7947 */ /* 0x000fea000383ffff */
.L_x_925:
[----:B-1----:R-:W-:-:S04]  /*18f70*/  IMAD.U32 R8, RZ, RZ, UR11 ;  /* 0x0000000bff087e24 */ /* 0x002fc8000f8e00ff */
[----:B------:R1:W2:Y:S03]  /*18f80*/  SYNCS.PHASECHK.TRANS64.TRYWAIT P2, [R8+URZ+0x19c50], R7 ;  /* 0x019c5007080075a7 */ /* 0x0002a6000804017f */
[----:B--2---:R-:W-:Y:S05]  /*18f90*/  @!P2 NANOSLEEP.SYNCS 0x989680 ;  /* 0x009896800000a95d */ /* 0x004fea0003900000 */
[----:B------:R-:W2:Y:S02]  /*18fa0*/  @!P2 SYNCS.PHASECHK.TRANS64 P2, [R8+URZ+0x19c50], R7 ;  /* 0x019c50070800a5a7 */ /* 0x000ea4000804007f */
[----:B--2---:R-:W-:Y:S05]  /*18fb0*/  @!P2 BRA `(.L_x_925) ;  /* 0xfffffffc00eca947 */ /* 0x004fea000383ffff */
[----:B------:R-:W-:Y:S05]  /*18fc0*/  BRA `(.L_x_924) ;  /* 0xffffff0400fc7947 */ /* 0x000fea000383ffff */
.L_x_932:
[----:B-1----:R-:W-:-:S04]  /*18fd0*/  IMAD.U32 R8, RZ, RZ, UR23 ;  /* 0x00000017ff087e24 */ /* 0x002fc8000f8e00ff */
[----:B------:R1:W2:Y:S03]  /*18fe0*/  SYNCS.PHASECHK.TRANS64.TRYWAIT P2, [R8+URZ+0x19c30], R7 ;  /* 0x019c3007080075a7 */ /* 0x0002a6000804017f */
[----:B--2---:R-:W-:Y:S05]  /*18ff0*/  @!P2 NANOSLEEP.SYNCS 0x989680 ;  /* 0x009896800000a95d */ /* 0x004fea0003900000 */
[----:B------:R-:W2:Y:S02]  /*19000*/  @!P2 SYNCS.PHASECHK.TRANS64 P2, [R8+URZ+0x19c30], R7 ;  /* 0x019c30070800a5a7 */ /* 0x000ea4000804007f */
[----:B--2---:R-:W-:Y:S05]  /*19010*/  @!P2 BRA `(.L_x_932) ;  /* 0xfffffffc00eca947 */ /* 0x004fea000383ffff */
[----:B------:R-:W-:Y:S05]  /*19020*/  BRA `(.L_x_931) ;  /* 0xffffff28007c7947 */ /* 0x000fea000383ffff */
.L_x_936:
[----:B-1----:R-:W-:-:S04]  /*19030*/  IMAD.U32 R8, RZ, RZ, UR11 ;  /* 0x0000000bff087e24 */ /* 0x002fc8000f8e00ff */
[----:B------:R1:W2:Y:S03]  /*19040*/  SYNCS.PHASECHK.TRANS64.TRYWAIT P2, [R8+URZ+0x19c50], R7 ;  /* 0x019c5007080075a7 */ /* 0x0002a6000804017f */
[----:B--2---:R-:W-:Y:S05]  /*19050*/  @!P2 NANOSLEEP.SYNCS 0x989680 ;  /* 0x009896800000a95d */ /* 0x004fea0003900000 */
[----:B------:R-:W2:Y:S02]  /*19060*/  @!P2 SYNCS.PHASECHK.TRANS64 P2, [R8+URZ+0x19c50], R7 ;  /* 0x019c50070800a5a7 */ /* 0x000ea4000804007f */
[----:B--2---:R-:W-:Y:S05]  /*19070*/  @!P2 BRA `(.L_x_936) ;  /* 0xfffffffc00eca947 */ /* 0x004fea000383ffff */
[----:B------:R-:W-:Y:S05]  /*19080*/  BRA `(.L_x_935) ;  /* 0xffffff2800cc7947 */ /* 0x000fea000383ffff */
.L_x_950:
[----:B-1----:R-:W-:-:S04]  /*19090*/  IMAD.U32 R5, RZ, RZ, UR14 ;  /* 0x0000000eff057e24 */ /* 0x002fc8000f8e00ff */
[----:B------:R1:W2:Y:S03]  /*190a0*/  SYNCS.PHASECHK.TRANS64.TRYWAIT P1, [R5+URZ+0x19c50], R0 ;  /* 0x019c5000050075a7 */ /* 0x0002a6000802017f */
[----:B--2---:R-:W-:Y:S05]  /*190b0*/  @!P1 NANOSLEEP.SYNCS 0x989680 ;  /* 0x009896800000995d */ /* 0x004fea0003900000 */
[----:B------:R-:W2:Y:S02]  /*190c0*/  @!P1 SYNCS.PHASECHK.TRANS64 P1, [R5+URZ+0x19c50], R0 ;  /* 0x019c5000050095a7 */ /* 0x000ea4000802007f */
[----:B--2---:R-:W-:Y:S05]  /*190d0*/  @!P1 BRA `(.L_x_950) ;  /* 0xfffffffc00ec9947 */ /* 0x004fea000383ffff */
[----:B------:R-:W-:Y:S05]  /*190e0*/  BRA `(.L_x_949) ;  /* 0xffffff5c003c7947 */ /* 0x000fea000383ffff */
.L_x_998:
[----:B------:R-:W-:Y:S02]  /*190f0*/  IMAD.MOV.U32 R13, RZ, RZ, R20 ;  /* 0x000000ffff0d7224 */ /* 0x000fe400078e0014 */
[----:B------:R-:W-:Y:S02]  /*19100*/  IMAD.MOV.U32 R12, RZ, RZ, RZ ;  /* 0x000000ffff0c7224 */ /* 0x000fe400078e00ff */
[----:B------:R-:W-:Y:S02]  /*19110*/  IMAD.MOV.U32 R11, RZ, RZ, 0x1f ;  /* 0x0000001fff0b7424 */ /* 0x000fe400078e00ff */
[----:B------:R-:W-:-:S07]  /*19120*/  IMAD.MOV.U32 R15, RZ, RZ, -0x1 ;  /* 0xffffffffff0f7424 */ /* 0x000fce00078e00ff */
[----:B01----:R-:W-:Y:S05]  /*19130*/  WARPSYNC.COLLECTIVE R15, `(.L_x_1074) ;  /* 0x000000000f087348 */ /* 0x003fea0003c00000 */
[----:B------:R2:W3:Y:S02]  /*19140*/  SHFL.IDX P6, R14, R13, R12, R11 ;  /* 0x0000000c0d0e7389 */ /* 0x0004e400000c000b */
[----:B0123--:R-:W-:Y:S01]  /*19150*/  ENDCOLLECTIVE ;  /* 0x000000000000791b */ /* 0x00ffe20003800000 */
.L_x_1074:
[----:B------:R-:W-:Y:S05]  /*19160*/  BRA `(.L_x_1075) ;  /* 0xffffffc000007947 */ /* 0x000fea000383ffff */
.L_x_1000:
[----:B------:R-:W-:Y:S01]  /*19170*/  BSSY B0, `(.L_x_1076) ;  /* 0x0000006000007945 */ /* 0x000fe20003800000 */
[----:B------:R-:W-:-:S07]  /*19180*/  IMAD.MOV.U32 R15, RZ, RZ, -0x1 ;  /* 0xffffffffff0f7424 */ /* 0x000fce00078e00ff */
[----:B012---:R-:W-:Y:S05]  /*19190*/  WARPSYNC.COLLECTIVE R15, `(.L_x_1077) ;  /* 0x000000000f0c7348 */ /* 0x007fea0003c00000 */
[----:B------:R-:W-:Y:S02]  /*191a0*/  ELECT P6, UR62, PT ;  /* 0x00000000003e782f */ /* 0x000fe400038c0000 */
[----:B------:R-:W-:Y:S01]  /*191b0*/  MOV R14, UR62 ;  /* 0x0000003e000e7c02 */ /* 0x000fe20008000f00 */
[----:B012---:R-:W-:Y:S10]  /*191c0*/  ENDCOLLECTIVE ;  /* 0x000000000000791b */ /* 0x007ff40003800000 */
.L_x_1077:
[----:B------:R-:W-:Y:S05]  /*191d0*/  BSYNC B0 ;  /* 0x0000000000007941 */ /* 0x000fea0003800000 */
.L_x_1076:
[----:B------:R-:W-:Y:S05]  /*191e0*/  BRA `(.L_x_1078) ;  /* 0xffffffc000087947 */ /* 0x000fea000383ffff */
.L_x_1002:
[----:B-1----:R1:W3:Y:S02]  /*191f0*/  SYNCS.PHASECHK.TRANS64.TRYWAIT P0, [R4+URZ+0x19c80], R3 ;  /* 0x019c8003040075a7 */ /* 0x0022e4000800017f */
[----:B---3--:R-:W-:Y:S05]  /*19200*/  @!P0 NANOSLEEP.SYNCS 0x989680 ;  /* 0x009896800000895d */ /* 0x008fea0003900000 */
[----:B------:R-:W3:Y:S02]  /*19210*/  @!P0 SYNCS.PHASECHK.TRANS64 P0, [R4+URZ+0x19c80], R3 ;  /* 0x019c8003040085a7 */ /* 0x000ee4000800007f */
[----:B---3--:R-:W-:Y:S05]  /*19220*/  @!P0 BRA `(.L_x_1002) ;  /* 0xfffffffc00f08947 */ /* 0x008fea000383ffff */
[----:B------:R-:W-:Y:S05]  /*19230*/  BRA `(.L_x_1079) ;  /* 0xffffffc000647947 */ /* 0x000fea000383ffff */
.L_x_1004:
[----:B---3--:R3:W4:Y:S02]  /*19240*/  SYNCS.PHASECHK.TRANS64.TRYWAIT P0, [R4+URZ+0x19c40], R3 ;  /* 0x019c4003040075a7 */ /* 0x008724000800017f */
[----:B----4-:R-:W-:Y:S05]  /*19250*/  @!P0 NANOSLEEP.SYNCS 0x989680 ;  /* 0x009896800000895d */ /* 0x010fea0003900000 */
[----:B------:R-:W4:Y:S02]  /*19260*/  @!P0 SYNCS.PHASECHK.TRANS64 P0, [R4+URZ+0x19c40], R3 ;  /* 0x019c4003040085a7 */ /* 0x000f24000800007f */
[----:B----4-:R-:W-:Y:S05]  /*19270*/  @!P0 BRA `(.L_x_1004) ;  /* 0xfffffffc00f08947 */ /* 0x010fea000383ffff */
[----:B------:R-:W-:Y:S05]  /*19280*/  BRA `(.L_x_1080) ;  /* 0xffffffc000e87947 */ /* 0x000fea000383ffff */
.L_x_1008:
[----:B------:R-:W2:Y:S01]  /*19290*/  LDL.LU R11, [R1+0x8] ;  /* 0x00000800010b7983 */ /* 0x000ea20000300800 */
[----:B------:R-:W-:Y:S02]  /*192a0*/  IMAD.MOV.U32 R7, RZ, RZ, R12 ;  /* 0x000000ffff077224 */ /* 0x000fe400078e000c */
[----:B------:R-:W-:Y:S02]  /*192b0*/  IMAD.MOV.U32 R13, RZ, RZ, R4 ;  /* 0x000000ffff0d7224 */ /* 0x000fe400078e0004 */
[----:B------:R-:W-:Y:S02]  /*192c0*/  IMAD.MOV.U32 R12, RZ, RZ, RZ ;  /* 0x000000ffff0c7224 */ /* 0x000fe400078e00ff */
[----:B------:R-:W-:Y:S02]  /*192d0*/  IMAD.MOV.U32 R15, RZ, RZ, -0x1 ;  /* 0xffffffffff0f7424 */ /* 0x000fe400078e00ff */
[----:B------:R-:W-:Y:S02]  /*192e0*/  IMAD.IADD R7, R21, 0x1, R7 ;  /* 0x0000000115077824 */ /* 0x000fe400078e0207 */
[----:B--2---:R-:W-:-:S02]  /*192f0*/  IMAD R6, R11, R9, RZ ;  /* 0x000000090b067224 */ /* 0x004fc400078e02ff */
[----:B------:R-:W-:-:S03]  /*19300*/  IMAD.MOV.U32 R11, RZ, RZ, 0x1e1f ;  /* 0x00001e1fff0b7424 */ /* 0x000fc600078e00ff */
[----:B------:R-:W-:-:S13]  /*19310*/  ISETP.GE.AND P4, PT, R7, R6, PT ;  /* 0x000000060700720c */ /* 0x000fda0003f86270 */
[----:B0----5:R-:W-:Y:S05]  /*19320*/  WARPSYNC.COLLECTIVE R15, `(.L_x_1081) ;  /* 0x000000000f087348 */ /* 0x021fea0003c00000 */
[----:B------:R1:W2:Y:S02]  /*19330*/  SHFL.IDX P6, R14, R13, R12, R11 ;  /* 0x0000000c0d0e7389 */ /* 0x0002a400000c000b */
[----:B012--5:R-:W-:Y:S01]  /*19340*/  ENDCOLLECTIVE ;  /* 0x000000000000791b */ /* 0x027fe20003800000 */
.L_x_1081:
[----:B------:R-:W-:Y:S02]  /*19350*/  IMAD.MOV.U32 R13, RZ, RZ, R0 ;  /* 0x000000ffff0d7224 */ /* 0x000fe400078e0000 */
[----:B------:R-:W-:-:S07]  /*19360*/  IMAD.MOV.U32 R2, RZ, RZ, R14 ;  /* 0x000000ffff027224 */ /* 0x000fce00078e000e */
[----:B------:R-:W-:Y:S05]  /*19370*/  WARPSYNC.COLLECTIVE R15, `(.L_x_1082) ;  /* 0x000000000f087348 */ /* 0x000fea0003c00000 */
[----:B------:R0:W1:Y:S02]  /*19380*/  SHFL.IDX P6, R14, R13, R12, R11 ;  /* 0x0000000c0d0e7389 */ /* 0x00006400000c000b */
[----:B01----:R-:W-:Y:S01]  /*19390*/  ENDCOLLECTIVE ;  /* 0x000000000000791b */ /* 0x003fe20003800000 */
.L_x_1082:
[----:B------:R-:W-:Y:S02]  /*193a0*/  IMAD.MOV.U32 R13, RZ, RZ, R4 ;  /* 0x000000ffff0d7224 */ /* 0x000fe400078e0004 */
[----:B------:R-:W-:Y:S02]  /*193b0*/  IMAD.MOV.U32 R12, RZ, RZ, 0x1 ;  /* 0x00000001ff0c7424 */ /* 0x000fe400078e00ff */
[----:B------:R-:W-:-:S07]  /*193c0*/  IMAD.MOV.U32 R3, RZ, RZ, R14 ;  /* 0x000000ffff037224 */ /* 0x000fce00078e000e */
[----:B------:R-:W-:Y:S05]  /*193d0*/  WARPSYNC.COLLECTIVE R15, `(.L_x_1083) ;  /* 0x000000000f087348 */ /* 0x000fea0003c00000 */
[----:B------:R0:W1:Y:S02]  /*193e0*/  SHFL.IDX P6, R14, R13, R12, R11 ;  /* 0x0000000c0d0e7389 */ /* 0x00006400000c000b */
[----:B01----:R-:W-:Y:S01]  /*193f0*/  ENDCOLLECTIVE ;  /* 0x000000000000791b */ /* 0x003fe20003800000 */
.L_x_1083:
        /* <DEDUP_REMOVED lines=10> */
.L_x_1084:
        /* <DEDUP_REMOVED lines=13> */
.L_x_1085:
[----:B------:R-:W-:-:S13]  /*19570*/  ISETP.GE.AND P4, PT, R3, R6, PT ;  /* 0x000000060300720c */ /* 0x000fda0003f86270 */
[----:B------:R-:W-:Y:S01]  /*19580*/  @!P4 IADD3 R0, P3, R20, R0, RZ ;  /* 0x000000001400c210 */ /* 0x000fe20007f7e0ff */
[----:B------:R-:W-:-:S04]  /*19590*/  IMAD.MOV.U32 R13, RZ, RZ, R8 ;  /* 0x000000ffff0d7224 */ /* 0x000fc800078e0008 */
[----:B------:R-:W-:-:S04]  /*195a0*/  @!P4 IMAD.X R2, RZ, RZ, R4, P3 ;  /* 0x000000ffff02c224 */ /* 0x000fc800018e0604 */
[----:B------:R-:W-:Y:S02]  /*195b0*/  @!P4 IMAD.MOV.U32 R3, RZ, RZ, R2 ;  /* 0x000000ffff03c224 */ /* 0x000fe400078e0002 */
[----:B------:R-:W-:Y:S02]  /*195c0*/  @!P4 IMAD.MOV.U32 R2, RZ, RZ, R0 ;  /* 0x000000ffff02c224 */ /* 0x000fe400078e0000 */
[----:B------:R-:W-:-:S07]  /*195d0*/  IMAD.MOV.U32 R5, RZ, RZ, R14 ;  /* 0x000000ffff057224 */ /* 0x000fce00078e000e */
[----:B------:R-:W-:Y:S05]  /*195e0*/  WARPSYNC.COLLECTIVE R15, `(.L_x_1086) ;  /* 0x000000000f087348 */ /* 0x000fea0003c00000 */
[----:B------:R0:W1:Y:S02]  /*195f0*/  SHFL.IDX P6, R14, R13, R12, R11 ;  /* 0x0000000c0d0e7389 */ /* 0x00006400000c000b */
[----:B01----:R-:W-:Y:S01]  /*19600*/  ENDCOLLECTIVE ;  /* 0x000000000000791b */ /* 0x003fe20003800000 */
.L_x_1086:
[----:B------:R-:W-:Y:S01]  /*19610*/  @!PT LDS RZ, [RZ] ;  /* 0x00000000fffff984 */ /* 0x000fe20000000800 */
[----:B------:R-:W-:Y:S01]  /*19620*/  @!PT LDS RZ, [RZ] ;  /* 0x00000000fffff984 */ /* 0x000fe20000000800 */
[----:B------:R-:W-:Y:S01]  /*19630*/  @!PT LDS RZ, [RZ] ;  /* 0x00000000fffff984 */ /* 0x000fe20000000800 */
[----:B------:R0:W-:Y:S04]  /*19640*/  @!P4 LDGSTS.E.BYPASS.LTC128B.128 [R10+0xf800], desc[UR50][R2.64], !P2 ;  /* 0x0f800000020acfae */ /* 0x0001e8000d101d72 */
[----:B------:R0:W-:Y:S04]  /*19650*/  @!P4 LDGSTS.E.BYPASS.LTC128B.128 [R10+0x11000], desc[UR50][R2.64+0x20], !P1 ;  /* 0x11000020020acfae */ /* 0x0001e8000c901d72 */
[----:B------:R0:W-:Y:S01]  /*19660*/  @!P4 LDGSTS.E.BYPASS.LTC128B.128 [R10+0x12800], desc[UR50][R2.64+0x40], !P0 ;  /* 0x12800040020acfae */ /* 0x0001e2000c101d72 */
[----:B------:R-:W-:Y:S05]  /*19670*/  BRA `(.L_x_1087) ;  /* 0xffffffc800c07947 */ /* 0x000fea000383ffff */
.L_x_1013:
[----:B0-----:R0:W1:Y:S02]  /*19680*/  SYNCS.PHASECHK.TRANS64.TRYWAIT P0, [R17+URZ+0x19c20], R2 ;  /* 0x019c2002110075a7 */ /* 0x001064000800017f */
[----:B-1----:R-:W-:Y:S05]  /*19690*/  @!P0 NANOSLEEP.SYNCS 0x989680 ;  /* 0x009896800000895d */ /* 0x002fea0003900000 */
[----:B------:R-:W1:Y:S02]  /*196a0*/  @!P0 SYNCS.PHASECHK.TRANS64 P0, [R17+URZ+0x19c20], R2 ;  /* 0x019c2002110085a7 */ /* 0x000e64000800007f */
[----:B-1----:R-:W-:Y:S05]  /*196b0*/  @!P0 BRA `(.L_x_1013) ;  /* 0xfffffffc00f08947 */ /* 0x002fea000383ffff */
[----:B------:R-:W-:Y:S05]  /*196c0*/  BRA `(.L_x_1088) ;  /* 0xffffffcc003c7947 */ /* 0x000fea000383ffff */
.L_x_1019:
[----:B0-----:R0:W1:Y:S02]  /*196d0*/  SYNCS.PHASECHK.TRANS64.TRYWAIT P0, [R4+URZ+0x19c80], R2 ;  /* 0x019c8002040075a7 */ /* 0x001064000800017f */
[----:B-1----:R-:W-:Y:S05]  /*196e0*/  @!P0 NANOSLEEP.SYNCS 0x989680 ;  /* 0x009896800000895d */ /* 0x002fea0003900000 */
[----:B------:R-:W1:Y:S02]  /*196f0*/  @!P0 SYNCS.PHASECHK.TRANS64 P0, [R4+URZ+0x19c80], R2 ;  /* 0x019c8002040085a7 */ /* 0x000e64000800007f */
[----:B-1----:R-:W-:Y:S05]  /*19700*/  @!P0 BRA `(.L_x_1019) ;  /* 0xfffffffc00f08947 */ /* 0x002fea000383ffff */
[----:B------:R-:W-:Y:S05]  /*19710*/  BRA `(.L_x_1089) ;  /* 0xffffffcc00d47947 */ /* 0x000fea000383ffff */
.L_x_1026:
[----:B-1----:R1:W2:Y:S02]  /*19720*/  SYNCS.PHASECHK.TRANS64.TRYWAIT P0, [R4+URZ+0x19c40], R2 ;  /* 0x019c4002040075a7 */ /* 0x0022a4000800017f */
[----:B--2---:R-:W-:Y:S05]  /*19730*/  @!P0 NANOSLEEP.SYNCS 0x989680 ;  /* 0x009896800000895d */ /* 0x004fea0003900000 */
[----:B------:R-:W2:Y:S02]  /*19740*/  @!P0 SYNCS.PHASECHK.TRANS64 P0, [R4+URZ+0x19c40], R2 ;  /* 0x019c4002040085a7 */ /* 0x000ea4000800007f */
[----:B--2---:R-:W-:Y:S05]  /*19750*/  @!P0 BRA `(.L_x_1026) ;  /* 0xfffffffc00f08947 */ /* 0x004fea000383ffff */
[----:B------:R-:W-:Y:S05]  /*19760*/  BRA `(.L_x_1090) ;  /* 0xffffffd000cc7947 */ /* 0x000fea000383ffff */
.L_x_1034:
[----:B0-----:R0:W1:Y:S02]  /*19770*/  SYNCS.PHASECHK.TRANS64.TRYWAIT P0, [R3+URZ+0x19c70], R2 ;  /* 0x019c7002030075a7 */ /* 0x001064000800017f */
[----:B-1----:R-:W-:Y:S05]  /*19780*/  @!P0 NANOSLEEP.SYNCS 0x989680 ;  /* 0x009896800000895d */ /* 0x002fea0003900000 */
[----:B------:R-:W1:Y:S02]  /*19790*/  @!P0 SYNCS.PHASECHK.TRANS64 P0, [R3+URZ+0x19c70], R2 ;  /* 0x019c7002030085a7 */ /* 0x000e64000800007f */
[----:B-1----:R-:W-:Y:S05]  /*197a0*/  @!P0 BRA `(.L_x_1034) ;  /* 0xfffffffc00f08947 */ /* 0x002fea000383ffff */
[----:B------:R-:W-:Y:S05]  /*197b0*/  BRA `(.L_x_1091) ;  /* 0xffffffd400e07947 */ /* 0x000fea000383ffff */
.L_x_1036:
[----:B0-----:R0:W1:Y:S02]  /*197c0*/  SYNCS.PHASECHK.TRANS64.TRYWAIT P0, [R3+URZ+0x19c60], R2 ;  /* 0x019c6002030075a7 */ /* 0x001064000800017f */
[----:B-1----:R-:W-:Y:S05]  /*197d0*/  @!P0 NANOSLEEP.SYNCS 0x989680 ;  /* 0x009896800000895d */ /* 0x002fea0003900000 */
[----:B------:R-:W1:Y:S02]  /*197e0*/  @!P0 SYNCS.PHASECHK.TRANS64 P0, [R3+URZ+0x19c60], R2 ;  /* 0x019c6002030085a7 */ /* 0x000e64000800007f */
[----:B-1----:R-:W-:Y:S05]  /*197f0*/  @!P0 BRA `(.L_x_1036) ;  /* 0xfffffffc00f08947 */ /* 0x002fea000383ffff */
[----:B------:R-:W-:Y:S05]  /*19800*/  BRA `(.L_x_1092) ;  /* 0xffffffd400e87947 */ /* 0x000fea000383ffff */
.L_x_1043:
[----:B0-----:R0:W1:Y:S02]  /*19810*/  SYNCS.PHASECHK.TRANS64.TRYWAIT P1, [R3+URZ+0x19c70], R0 ;  /* 0x019c7000030075a7 */ /* 0x001064000802017f */
[----:B-1----:R-:W-:Y:S05]  /*19820*/  @!P1 NANOSLEEP.SYNCS 0x989680 ;  /* 0x009896800000995d */ /* 0x002fea0003900000 */
[----:B------:R-:W1:Y:S02]  /*19830*/  @!P1 SYNCS.PHASECHK.TRANS64 P1, [R3+URZ+0x19c70], R0 ;  /* 0x019c7000030095a7 */ /* 0x000e64000802007f */
[----:B-1----:R-:W-:Y:S05]  /*19840*/  @!P1 BRA `(.L_x_1043) ;  /* 0xfffffffc00f09947 */ /* 0x002fea000383ffff */
[----:B------:R-:W-:Y:S05]  /*19850*/  BRA `(.L_x_1093) ;  /* 0xffffffdc004c7947 */ /* 0x000fea000383ffff */
.L_x_1045:
[----:B0-----:R0:W1:Y:S02]  /*19860*/  SYNCS.PHASECHK.TRANS64.TRYWAIT P1, [R3+URZ+0x19c60], R0 ;  /* 0x019c6000030075a7 */ /* 0x001064000802017f */
[----:B-1----:R-:W-:Y:S05]  /*19870*/  @!P1 NANOSLEEP.SYNCS 0x989680 ;  /* 0x009896800000995d */ /* 0x002fea0003900000 */
[----:B------:R-:W1:Y:S02]  /*19880*/  @!P1 SYNCS.PHASECHK.TRANS64 P1, [R3+URZ+0x19c60], R0 ;  /* 0x019c6000030095a7 */ /* 0x000e64000802007f */
[----:B-1----:R-:W-:Y:S05]  /*19890*/  @!P1 BRA `(.L_x_1045) ;  /* 0xfffffffc00f09947 */ /* 0x002fea000383ffff */
[----:B------:R-:W-:Y:S05]  /*198a0*/  BRA `(.L_x_1094) ;  /* 0xffffffdc00507947 */ /* 0x000fea000383ffff */
.L_x_1058:
[----:B0-----:R0:W3:Y:S02]  /*198b0*/  SYNCS.PHASECHK.TRANS64.TRYWAIT P0, [R9+URZ+0x19c20], R0 ;  /* 0x019c2000090075a7 */ /* 0x0010e4000800017f */
[----:B---3--:R-:W-:Y:S05]  /*198c0*/  @!P0 NANOSLEEP.SYNCS 0x989680 ;  /* 0x009896800000895d */ /* 0x008fea0003900000 */
[----:B------:R-:W3:Y:S02]  /*198d0*/  @!P0 SYNCS.PHASECHK.TRANS64 P0, [R9+URZ+0x19c20], R0 ;  /* 0x019c2000090085a7 */ /* 0x000ee4000800007f */
[----:B---3--:R-:W-:Y:S05]  /*198e0*/  @!P0 BRA `(.L_x_1058) ;  /* 0xfffffffc00f08947 */ /* 0x008fea000383ffff */
[----:B------:R-:W-:Y:S05]  /*198f0*/  BRA `(.L_x_1095) ;  /* 0xfffffff000547947 */ /* 0x000fea000383ffff */
.L_x_1059:
[----:B------:R-:W3:Y:S01]  /*19900*/  S2R R2, SR_TID.X ;  /* 0x0000000000027919 */ /* 0x000ee20000002100 */
[----:B------:R-:W-:Y:S01]  /*19910*/  BSSY B0, `(.L_x_1096) ;  /* 0x000000a000007945 */ /* 0x000fe20003800000 */
[----:B------:R-:W-:Y:S02]  /*19920*/  IMAD.MOV.U32 R12, RZ, RZ, RZ ;  /* 0x000000ffff0c7224 */ /* 0x000fe400078e00ff */
[----:B------:R-:W-:Y:S02]  /*19930*/  IMAD.MOV.U32 R11, RZ, RZ, 0x1f ;  /* 0x0000001fff0b7424 */ /* 0x000fe400078e00ff */
[----:B------:R-:W-:Y:S01]  /*19940*/  IMAD.MOV.U32 R15, RZ, RZ, -0x1 ;  /* 0xffffffffff0f7424 */ /* 0x000fe200078e00ff */
[----:B---3--:R-:W-:-:S04]  /*19950*/  SHF.R.U32.HI R2, RZ, 0x5, R2 ;  /* 0x00000005ff027819 */ /* 0x008fc80000011602 */
[----:B------:R-:W-:-:S05]  /*19960*/  LOP3.LUT R2, R2, 0x3, RZ, 0xc0, !PT ;  /* 0x0000000302027812 */ /* 0x000fca00078ec0ff */
[----:B------:R-:W-:-:S07]  /*19970*/  IMAD.MOV.U32 R13, RZ, RZ, R2 ;  /* 0x000000ffff0d7224 */ /* 0x000fce00078e0002 */
[----:B012---:R-:W-:Y:S05]  /*19980*/  WARPSYNC.COLLECTIVE R15, `(.L_x_1097) ;  /* 0x000000000f087348 */ /* 0x007fea0003c00000 */
[----:B------:R3:W4:Y:S02]  /*19990*/  SHFL.IDX P6, R14, R13, R12, R11 ;  /* 0x0000000c0d0e7389 */ /* 0x00072400000c000b */
[----:B01234-:R-:W-:Y:S01]  /*199a0*/  ENDCOLLECTIVE ;  /* 0x000000000000791b */ /* 0x01ffe20003800000 */
.L_x_1097:
[----:B------:R-:W-:Y:S05]  /*199b0*/  BSYNC B0 ;  /* 0x0000000000007941 */ /* 0x000fea0003800000 */
.L_x_1096:
[----:B------:R-:W-:Y:S05]  /*199c0*/  BRA `(.L_x_1098) ;  /* 0xfffffff0003c7947 */ /* 0x000fea000383ffff */
.L_x_1062:
[----:B------:R-:W-:Y:S01]  /*199d0*/  BSSY B1, `(.L_x_1099) ;  /* 0x0000006000017945 */ /* 0x000fe20003800000 */
[----:B------:R-:W-:-:S07]  /*199e0*/  IMAD.MOV.U32 R15, RZ, RZ, -0x1 ;  /* 0xffffffffff0f7424 */ /* 0x000fce00078e00ff */
[----:B012---:R-:W-:Y:S05]  /*199f0*/  WARPSYNC.COLLECTIVE R15, `(.L_x_1100) ;  /* 0x000000000f0c7348 */ /* 0x007fea0003c00000 */
[----:B------:R-:W-:Y:S02]  /*19a00*/  ELECT P6, UR62, PT ;  /* 0x00000000003e782f */ /* 0x000fe400038c0000 */
[----:B------:R-:W-:Y:S01]  /*19a10*/  MOV R14, UR62 ;  /* 0x0000003e000e7c02 */ /* 0x000fe20008000f00 */
[----:B012---:R-:W-:Y:S10]  /*19a20*/  ENDCOLLECTIVE ;  /* 0x000000000000791b */ /* 0x007ff40003800000 */
.L_x_1100:
[----:B------:R-:W-:Y:S05]  /*19a30*/  BSYNC B1 ;  /* 0x0000000000017941 */ /* 0x000fea0003800000 */
.L_x_1099:
[----:B------:R-:W-:Y:S05]  /*19a40*/  BRA `(.L_x_1101) ;  /* 0xfffffff000347947 */ /* 0x000fea000383ffff */
.L_x_1064:
[----:B0-----:R0:W1:Y:S02]  /*19a50*/  SYNCS.PHASECHK.TRANS64.TRYWAIT P1, [R7+URZ], R2 ;  /* 0x00000002070075a7 */ /* 0x001064000802017f */
[----:B-1----:R-:W-:Y:S05]  /*19a60*/  @!P1 NANOSLEEP.SYNCS 0x989680 ;  /* 0x009896800000995d */ /* 0x002fea0003900000 */
[----:B------:R-:W1:Y:S02]  /*19a70*/  @!P1 SYNCS.PHASECHK.TRANS64 P1, [R7+URZ], R2 ;  /* 0x00000002070095a7 */ /* 0x000e64000802007f */
[----:B-1----:R-:W-:Y:S05]  /*19a80*/  @!P1 BRA `(.L_x_1064) ;  /* 0xfffffffc00f09947 */ /* 0x002fea000383ffff */
[----:B------:R-:W-:Y:S05]  /*19a90*/  BRA `(.L_x_1102) ;  /* 0xfffffff000687947 */ /* 0x000fea000383ffff */
.L_x_1065:
[----:B-1----:R1:W3:Y:S02]  /*19aa0*/  SYNCS.PHASECHK.TRANS64.TRYWAIT P1, [R3+URZ], R0 ;  /* 0x00000000030075a7 */ /* 0x0022e4000802017f */
[----:B---3--:R-:W-:Y:S05]  /*19ab0*/  @!P1 NANOSLEEP.SYNCS 0x989680 ;  /* 0x009896800000995d */ /* 0x008fea0003900000 */
[----:B------:R-:W3:Y:S02]  /*19ac0*/  @!P1 SYNCS.PHASECHK.TRANS64 P1, [R3+URZ], R0 ;  /* 0x00000000030095a7 */ /* 0x000ee4000802007f */
[----:B---3--:R-:W-:Y:S05]  /*19ad0*/  @!P1 BRA `(.L_x_1065) ;  /* 0xfffffffc00f09947 */ /* 0x008fea000383ffff */
[----:B------:R-:W-:Y:S05]  /*19ae0*/  BRA `(.L_x_1103) ;  /* 0xfffffff0005c7947 */ /* 0x000fea000383ffff */
.L_x_1067:
[----:B-1----:R1:W3:Y:S02]  /*19af0*/  SYNCS.PHASECHK.TRANS64.TRYWAIT P1, [R3+URZ+0x19c60], R2 ;  /* 0x019c6002030075a7 */ /* 0x0022e4000802017f */
[----:B---3--:R-:W-:Y:S05]  /*19b00*/  @!P1 NANOSLEEP.SYNCS 0x989680 ;  /* 0x009896800000995d */ /* 0x008fea0003900000 */
[----:B------:R-:W3:Y:S02]  /*19b10*/  @!P1 SYNCS.PHASECHK.TRANS64 P1, [R3+URZ+0x19c60], R2 ;  /* 0x019c6002030095a7 */ /* 0x000ee4000802007f */
[----:B---3--:R-:W-:Y:S05]  /*19b20*/  @!P1 BRA `(.L_x_1067) ;  /* 0xfffffffc00f09947 */ /* 0x008fea000383ffff */
[----:B------:R-:W-:Y:S05]  /*19b30*/  BRA `(.L_x_1104) ;  /* 0xfffffff0005c7947 */ /* 0x000fea000383ffff */
.L_x_1069:
[----:B---3--:R3:W4:Y:S02]  /*19b40*/  SYNCS.PHASECHK.TRANS64.TRYWAIT P1, [R5+URZ+0x19c60], R0 ;  /* 0x019c6000050075a7 */ /* 0x008724000802017f */
[----:B----4-:R-:W-:Y:S05]  /*19b50*/  @!P1 NANOSLEEP.SYNCS 0x989680 ;  /* 0x009896800000995d */ /* 0x010fea0003900000 */
[----:B------:R-:W4:Y:S02]  /*19b60*/  @!P1 SYNCS.PHASECHK.TRANS64 P1, [R5+URZ+0x19c60], R0 ;  /* 0x019c6000050095a7 */ /* 0x000f24000802007f */
[----:B----4-:R-:W-:Y:S05]  /*19b70*/  @!P1 BRA `(.L_x_1069) ;  /* 0xfffffffc00f09947 */ /* 0x010fea000383ffff */
[----:B------:R-:W-:Y:S05]  /*19b80*/  BRA `(.L_x_1105) ;  /* 0xfffffff0005c7947 */ /* 0x000fea000383ffff */
.L_x_1071:
[----:B----4-:R4:W0:Y:S02]  /*19b90*/  SYNCS.PHASECHK.TRANS64.TRYWAIT P0, [R3+URZ+0x19c80], R2 ;  /* 0x019c8002030075a7 */ /* 0x010824000800017f */
[----:B0-----:R-:W-:Y:S05]  /*19ba0*/  @!P0 NANOSLEEP.SYNCS 0x989680 ;  /* 0x009896800000895d */ /* 0x001fea0003900000 */
[----:B------:R-:W0:Y:S02]  /*19bb0*/  @!P0 SYNCS.PHASECHK.TRANS64 P0, [R3+URZ+0x19c80], R2 ;  /* 0x019c8002030085a7 */ /* 0x000e24000800007f */
[----:B0-----:R-:W-:Y:S05]  /*19bc0*/  @!P0 BRA `(.L_x_1071) ;  /* 0xfffffffc00f08947 */ /* 0x001fea000383ffff */
[----:B------:R-:W-:Y:S05]  /*19bd0*/  BRA `(.L_x_1072) ;  /* 0xfffffff000587947 */ /* 0x000fea000383ffff */
.L_x_1106:
        /* <DEDUP_REMOVED lines=10> */
.L_x_2280:


//--------------------- .text._ZN7cutlass13device_kernelIN5flash11enable_sm90INS1_16FlashAttnFwdSm90INS1_25CollectiveMainloopFwdSm90ILi2EN4cute5tupleIJNS5_1CILi1EEES8_S8_EEENS6_IJNS7_ILi192EEENS7_ILi128EEENS7_ILi96EEEEEELi96ENS_12float_e4m3_tEfNS_4arch4Sm90ELb0ELb1ELb1ELb1ELb0ELb1ELb0ELb1ELb1ELb1ELb1ELb0EEENS1_21CollectiveEpilogueFwdINS6_IJSA_SC_SB_EEES9_NS_10bfloat16_tESG_Li384ELb1ELb1ELb1ELb1EEENS1_36VarlenDynamicPersistentTileSchedulerILi192ELi128ELi384ELi128ELb1ELb1ELb1ELb1ELb0ELb1EEEEEEEEEvNT_6ParamsE --------------------------
	.section	.text._ZN7cutlass13device_kernelIN5flash11enable_sm90INS1_16FlashAttnFwdSm90INS1_25CollectiveMainloopFwdSm90ILi2EN4cute5tupleIJNS5_1CILi1EEES8_S8_EEENS6_IJNS7_ILi192EEENS7_ILi128EEENS7_ILi96EEEEEELi96ENS_12float_e4m3_tEfNS_4arch4Sm90ELb0ELb1ELb1ELb1ELb0ELb1ELb0ELb1ELb1ELb1ELb1ELb0EEENS1_21CollectiveEpilogueFwdINS6_IJSA_SC_SB_EEES9_NS_10bfloat16_tESG_Li384ELb1ELb1ELb1ELb1EEENS1_36VarlenDynamicPersistentTileSchedulerILi192ELi128ELi384ELi128ELb1ELb1ELb1ELb1ELb0ELb1EEEEEEEEEvNT_6ParamsE,"ax",@progbits
	.align	128
.text._ZN7cutlass13device_kernelIN5flash11enable_sm90INS1_16FlashAttnFwdSm90INS1_25CollectiveMainloopFwdSm90ILi2EN4cute5tupleIJNS5_1CILi1EEES8_S8_EEENS6_IJNS7_ILi192EEENS7_ILi128EEENS7_ILi96EEEEEELi96ENS_12float_e4m3_tEfNS_4arch4Sm90ELb0ELb1ELb1ELb1ELb0ELb1ELb0ELb1ELb1ELb1ELb1ELb0EEENS1_21CollectiveEpilogueFwdINS6_IJSA_SC_SB_EEES9_NS_10bfloat16_tESG_Li384ELb1ELb1ELb1ELb1EEENS1_36VarlenDynamicPersistentTileSchedulerILi192ELi128ELi384ELi128ELb1ELb1ELb1ELb1ELb0ELb1EEEEEEEEEvNT_6ParamsE:
        .type           _ZN7cutlass13device_kernelIN5flash11enable_sm90INS1_16FlashAttnFwdSm90INS1_25CollectiveMainloopFwdSm90ILi2EN4cute5tupleIJNS5_1CILi1EEES8_S8_EEENS6_IJNS7_ILi192EEENS7_ILi128EEENS7_ILi96EEEEEELi96ENS_12float_e4m3_tEfNS_4arch4Sm90ELb0ELb1ELb1ELb1ELb0ELb1ELb0ELb1ELb1ELb1ELb1ELb0EEENS1_21CollectiveEpilogueFwdINS6_IJSA_SC_SB_EEES9_NS_10bfloat16_tESG_Li384ELb1ELb1ELb1ELb1EEENS1_36VarlenDynamicPersistentTileSchedulerILi192ELi128ELi384ELi128ELb1ELb1ELb1ELb1ELb0ELb1EEEEEEEEEvNT_6ParamsE,@function
        .size           _ZN7cutlass13device_kernelIN5flash11enable_sm90INS1_16FlashAttnFwdSm90INS1_25CollectiveMainloopFwdSm90ILi2EN4cute5tupleIJNS5_1CILi1EEES8_S8_EEENS6_IJNS7_ILi192EEENS7_ILi128EEENS7_ILi96EEEEEELi96ENS_12float_e4m3_tEfNS_4arch4Sm90ELb0ELb1ELb1ELb1ELb0ELb1ELb0ELb1ELb1ELb1ELb1ELb0EEENS1_21CollectiveEpilogueFwdINS6_IJSA_SC_SB_EEES9_NS_10bfloat16_tESG_Li384ELb1ELb1ELb1ELb1EEENS1_36VarlenDynamicPersistentTileSchedulerILi192ELi128ELi384ELi128ELb1ELb1ELb1ELb1ELb0ELb1EEEEEEEEEvNT_6ParamsE,(.L_x_2281 - _ZN7cutlass13device_kernelIN5flash11enable_sm90INS1_16FlashAttnFwdSm90INS1_25CollectiveMainloopFwdSm90ILi2EN4cute5tupleIJNS5_1CILi1EEES8_S8_EEENS6_IJNS7_ILi192EEENS7_ILi128EEENS7_ILi96EEEEEELi96ENS_12float_e4m3_tEfNS_4arch4Sm90ELb0ELb1ELb1ELb1ELb0ELb1ELb0ELb1ELb1ELb1ELb1ELb0EEENS1_21CollectiveEpilogueFwdINS6_IJSA_SC_SB_EEES9_NS_10bfloat16_tESG_Li384ELb1ELb1ELb1ELb1EEENS1_36VarlenDynamicPersistentTileSchedulerILi192ELi128ELi384ELi128ELb1ELb1ELb1ELb1ELb0ELb1EEEEEEEEEvNT_6ParamsE)
        .other          _ZN7cutlass13device_kernelIN5flash11enable_sm90INS1_16FlashAttnFwdSm90INS1_25CollectiveMainloopFwdSm90ILi2EN4cute5tupleIJNS5_1CILi1EEES8_S8_EEENS6_IJNS7_ILi192EEENS7_ILi128EEENS7_ILi96EEEEEELi96ENS_12float_e4m3_tEfNS_4arch4Sm90ELb0ELb1ELb1ELb1ELb0ELb1ELb0ELb1ELb1ELb1ELb1ELb0EEENS1_21CollectiveEpilogueFwdINS6_IJSA_SC_SB_EEES9_NS_10bfloat16_tESG_Li384ELb1ELb1ELb1ELb1EEENS1_36VarlenDynamicPersistentTileSchedulerILi192ELi128ELi384ELi128ELb1ELb1ELb1ELb1ELb0ELb1EEEEEEEEEvNT_6ParamsE,@"STO_CUDA_ENTRY STV_DEFAULT"
_ZN7cutlass13device_kernelIN5flash11enable_sm90INS1_16FlashAttnFwdSm90INS1_25CollectiveMainloopFwdSm90ILi2EN4cute5tupleIJNS5_1CILi1EEES8_S8_EEENS6_IJNS7_ILi192EEENS7_ILi128EEENS7_ILi96EEEEEELi96ENS_12float_e4m3_tEfNS_4arch4Sm90ELb0ELb1ELb1ELb1ELb0ELb1ELb0ELb1ELb1ELb1ELb1ELb0EEENS1_21CollectiveEpilogueFwdINS6_IJSA_SC_SB_EEES9_NS_10bfloat16_tESG_Li384ELb1ELb1ELb1ELb1EEENS1_36VarlenDynamicPersistentTileSchedulerILi192ELi128ELi384ELi128ELb1ELb1ELb1ELb1ELb0ELb1EEEEEEEEEvNT_6ParamsE:
        /* <DEDUP_REMOVED lines=23> */
.L_x_1108:
[----:B------:R-:W-:Y:S05]  /*0170*/  BSYNC B0 ;  /* 0x0000000000007941 */ /* 0x000fea0003800000 */
.L_x_1107:
        /* <DEDUP_REMOVED lines=40> */
.L_x_1109:
        /* <DEDUP_REMOVED lines=22> */
.L_x_1110:
        /* <DEDUP_REMOVED lines=18> */
.L_x_1111:
        /* <DEDUP_REMOVED lines=22> */
.L_x_1112:
        /* <DEDUP_REMOVED lines=22> */
.L_x_1113:
        /* <DEDUP_REMOVED lines=9> */
.L_x_1116:
        /* <DEDUP_REMOVED lines=18> */
[----:B------:R-:W-:Y:S02]  /*0af0*/  SHF.R.S32.HI R0, RZ, 0x1f, R27 ;  /* 0x0000001fff007819 */ /* 0x000fe4000001141b */
[-C--:B------:R-:W-:Y:S02]  /*0b00*/  LEA.HI R3, R27, R27.reuse, RZ, 0x1 ;  /* 0x0000001b1b037211 */ /* 0x080fe400078f08ff */
[CC--:B------:R-:W-:Y:S02]  /*0b10*/  LEA.HI R2, R0.reuse, R27.reuse, RZ, 0x5 ;  /* 0x0000001b00027211 */ /* 0x0c0fe400078f28ff */
[----:B------:R-:W-:Y:S02]  /*0b20*/  LEA.HI R6, R0, R27, RZ, 0x4 ;  /* 0x0000001b00067211 */ /* 0x000fe400078f20ff */
[----:B------:R-:W-:Y:S01]  /*0b30*/  SHF.R.S32.HI R154, RZ, 0x1, R3 ;  /* 0x00000001ff9a7819 */ /* 0x000fe20000011403 */
[----:B------:R-:W-:Y:S01]  /*0b40*/  IMAD.SHL.U32 R4, R2, 0x10, RZ ;  /* 0x0000001002047824 */ /* 0x000fe200078e00ff */
[----:B------:R-:W-:-:S04]  /*0b50*/  LOP3.LUT R2, R6, 0x7fffff0, RZ, 0xc0, !PT ;  /* 0x07fffff006027812 */ /* 0x000fc800078ec0ff */
[----:B------:R-:W-:Y:S01]  /*0b60*/  LOP3.LUT R5, R4, 0xfffffe00, RZ, 0xc0, !PT ;  /* 0xfffffe0004057812 */ /* 0x000fe200078ec0ff */
[----:B------:R-:W-:Y:S01]  /*0b70*/  IMAD.IADD R4, R27, 0x1, -R2 ;  /* 0x000000011b047824 */ /* 0x000fe200078e0a02 */
[----:B------:R-:W-:-:S03]  /*0b80*/  LEA.HI R2, R0, R27, RZ, 0x7 ;  /* 0x0000001b00027211 */ /* 0x000fc600078f38ff */
[----:B------:R-:W-:Y:S01]  /*0b90*/  IMAD R13, R4, 0x20, R5 ;  /* 0x00000020040d7824 */ /* 0x000fe200078e0205 */
[----:B------:R-:W-:Y:S02]  /*0ba0*/  SHF.R.S32.HI R5, RZ, 0x1f, R3 ;  /* 0x0000001fff057819 */ /* 0x000fe40000011403 */
[----:B------:R-:W-:Y:S02]  /*0bb0*/  LOP3.LUT R3, R3, 0xfffffffe, RZ, 0xc0, !PT ;  /* 0xfffffffe03037812 */ /* 0x000fe400078ec0ff */
[----:B------:R-:W-:Y:S02]  /*0bc0*/  LEA.HI R5, R5, R154, RZ, 0x2 ;  /* 0x0000009a05057211 */ /* 0x000fe400078f10ff */
[----:B------:R-:W-:Y:S01]  /*0bd0*/  LOP3.LUT R7, R2, 0xffffff80, RZ, 0xc0, !PT ;  /* 0xffffff8002077812 */ /* 0x000fe200078ec0ff */
[----:B------:R-:W-:Y:S01]  /*0be0*/  IMAD.IADD R26, R27, 0x1, -R3 ;  /* 0x000000011b1a7824 */ /* 0x000fe200078e0a03 */
[----:B------:R-:W-:Y:S02]  /*0bf0*/  LOP3.LUT R5, R5, 0x7fffffc, RZ, 0xc0, !PT ;  /* 0x07fffffc05057812 */ /* 0x000fe400078ec0ff */
[----:B------:R-:W-:Y:S01]  /*0c00*/  LEA.HI R4, R0, R27, RZ, 0x3 ;  /* 0x0000001b00047211 */ /* 0x000fe200078f18ff */
[----:B------:R-:W-:Y:S01]  /*0c10*/  IMAD.SHL.U32 R24, R26, 0x8, RZ ;  /* 0x000000081a187824 */ /* 0x000fe200078e00ff */
[----:B------:R-:W-:Y:S01]  /*0c20*/  SHF.R.S32.HI R19, RZ, 0x7, R2 ;  /* 0x00000007ff137819 */ /* 0x000fe20000011402 */
[----:B------:R-:W-:Y:S01]  /*0c30*/  IMAD.IADD R21, R27, 0x1, -R7 ;  /* 0x000000011b157824 */ /* 0x000fe200078e0a07 */
[----:B------:R-:W-:Y:S01]  /*0c40*/  SHF.R.S32.HI R7, RZ, 0x4, R6 ;  /* 0x00000004ff077819 */ /* 0x000fe20000011406 */
[----:B------:R-:W-:Y:S01]  /*0c50*/  VIADD R14, R24, 0x20 ;  /* 0x00000020180e7836 */ /* 0x000fe20000000000 */
[----:B------:R-:W-:Y:S01]  /*0c60*/  STL [R1+0x10], R24 ;  /* 0x0000101801007387 */ /* 0x000fe20000100800 */
[----:B------:R-:W-:Y:S01]  /*0c70*/  IMAD.IADD R5, R154, 0x1, -R5 ;  /* 0x000000019a057824 */ /* 0x000fe200078e0a05 */
[----:B------:R-:W-:-:S02]  /*0c80*/  SHF.R.S32.HI R3, RZ, 0x1f, R21 ;  /* 0x0000001fff037819 */ /* 0x000fc40000011415 */
[----:B------:R0:W-:Y:S01]  /*0c90*/  STL [R1+0x2c], R14 ;  /* 0x00002c0e01007387 */ /* 0x0001e20000100800 */
[----:B------:R-:W-:Y:S01]  /*0ca0*/  LEA.HI R6, R6, R7, RZ, 0x1 ;  /* 0x0000000706067211 */ /* 0x000fe200078f08ff */
[----:B------:R-:W-:Y:S01]  /*0cb0*/  IMAD R17, R7, 0x8, R5 ;  /* 0x0000000807117824 */ /* 0x000fe200078e0205 */
[----:B------:R-:W-:Y:S01]  /*0cc0*/  SHF.R.S32.HI R4, RZ, 0x3, R4 ;  /* 0x00000003ff047819 */ /* 0x000fe20000011404 */
[----:B------:R-:W2:Y:S01]  /*0cd0*/  LDL.LU R18, [R1+0x40] ;  /* 0x0000400001127983 */ /* 0x000ea20000300800 */
[----:B------:R-:W-:Y:S01]  /*0ce0*/  IMAD.IADD R5, R24, 0x1, R14 ;  /* 0x0000000118057824 */ /* 0x000fe200078e020e */
[----:B------:R-:W-:Y:S02]  /*0cf0*/  LEA.HI R8, R3, R21, RZ, 0x2 ;  /* 0x0000001503087211 */ /* 0x000fe400078f10ff */
[----:B------:R-:W-:Y:S02]  /*0d00*/  LOP3.LUT R6, R6, 0x1ffffffe, RZ, 0xc0, !PT ;  /* 0x1ffffffe06067812 */ /* 0x000fe400078ec0ff */
[----:B0-----:R-:W-:Y:S01]  /*0d10*/  SHF.R.S32.HI R14, RZ, 0x1f, R5 ;  /* 0x0000001fff0e7819 */ /* 0x001fe20000011405 */
[----:B------:R-:W-:Y:S01]  /*0d20*/  IMAD.SHL.U32 R4, R4, 0x80, RZ ;  /* 0x0000008004047824 */ /* 0x000fe200078e00ff */
[----:B------:R-:W-:Y:S01]  /*0d30*/  SHF.R.S32.HI R12, RZ, 0x2, R8 ;  /* 0x00000002ff0c7819 */ /* 0x000fe20000011408 */
[----:B------:R-:W-:Y:S01]  /*0d40*/  IMAD.IADD R6, R7, 0x1, -R6 ;  /* 0x0000000107067824 */ /* 0x000fe200078e0a06 */
[----:B------:R-:W-:-:S02]  /*0d50*/  SHF.R.S32.HI R15, RZ, 0x1f, R8 ;  /* 0x0000001fff0f7819 */ /* 0x000fc40000011408 */
[CC--:B------:R-:W-:Y:S02]  /*0d60*/  LEA.HI R7, R14.reuse, R5.reuse, RZ, 0x4 ;  /* 0x000000050e077211 */ /* 0x0c0fe400078f20ff */
[----:B------:R-:W-:Y:S02]  /*0d70*/  LEA.HI R5, R14, R5, RZ, 0x5 ;  /* 0x000000050e057211 */ /* 0x000fe400078f28ff */
[----:B------:R-:W-:Y:S02]  /*0d80*/  LEA.HI R15, R15, R12, RZ, 0x3 ;  /* 0x0000000c0f0f7211 */ /* 0x000fe400078f18ff */
[----:B------:R-:W-:Y:S01]  /*0d90*/  LOP3.LUT R23, R4, 0x80, RZ, 0xc0, !PT ;  /* 0x0000008004177812 */ /* 0x000fe200078ec0ff */
[----:B------:R-:W-:Y:S01]  /*0da0*/  IMAD.HI R2, R19, 0x55555556, RZ ;  /* 0x5555555613027827 */ /* 0x000fe200078e02ff */
[----:B------:R-:W-:Y:S02]  /*0db0*/  SHF.R.S32.HI R5, RZ, 0x5, R5 ;  /* 0x00000005ff057819 */ /* 0x000fe40000011405 */
[----:B------:R-:W-:Y:S01]  /*0dc0*/  LOP3.LUT R15, R15, 0xfffffff8, RZ, 0xc0, !PT ;  /* 0xfffffff80f0f7812 */ /* 0x000fe200078ec0ff */
[----:B------:R-:W-:Y:S01]  /*0dd0*/  IMAD.SHL.U32 R17, R17, 0x20, RZ ;  /* 0x0000002011117824 */ /* 0x000fe200078e00ff */
[----:B------:R-:W-:-:S02]  /*0de0*/  LEA.HI R3, R3, R21, RZ, 0x5 ;  /* 0x0000001503037211 */ /* 0x000fc400078f28ff */
[----:B------:R-:W-:Y:S02]  /*0df0*/  SHF.R.U32.HI R20, RZ, 0x3, R23 ;  /* 0x00000003ff147819 */ /* 0x000fe40000011617 */
[----:B------:R-:W-:Y:S01]  /*0e00*/  LOP3.LUT R4, R23, 0x10, R7, 0xf8, !PT ;  /* 0x0000001017047812 */ /* 0x000fe200078ef807 */
[----:B------:R-:W-:Y:S01]  /*0e10*/  IMAD R5, R5, 0x1800, R17 ;  /* 0x0000180005057824 */ /* 0x000fe200078e0211 */
[----:B------:R-:W-:Y:S01]  /*0e20*/  LEA.HI R2, R2, R2, RZ, 0x1 ;  /* 0x0000000202027211 */ /* 0x000fe200078f08ff */
[----:B------:R-:W-:Y:S01]  /*0e30*/  IMAD.IADD R12, R12, 0x1, -R15 ;  /* 0x000000010c0c7824 */ /* 0x000fe200078e0a0f */
[----:B------:R-:W-:Y:S02]  /*0e40*/  SHF.R.S32.HI R3, RZ, 0x5, R3 ;  /* 0x00000005ff037819 */ /* 0x000fe40000011403 */
[----:B------:R-:W-:Y:S01]  /*0e50*/  LOP3.LUT R4, R4, R20, RZ, 0x3c, !PT ;  /* 0x0000001404047212 */ /* 0x000fe200078e3cff */
[----:B------:R-:W-:Y:S01]  /*0e60*/  IMAD R6, R6, 0x8, R13 ;  /* 0x0000000806067824 */ /* 0x000fe200078e020d */
[----:B------:R-:W-:Y:S01]  /*0e70*/  STL [R1+0x20], R23 ;  /* 0x0000201701007387 */ /* 0x000fe20000100800 */
[----:B------:R-:W-:Y:S01]  /*0e80*/  IMAD R2, R2, -0x3, R19 ;  /* 0xfffffffd02027824 */ /* 0x000fe200078e0213 */
[----:B------:R-:W-:Y:S01]  /*0e90*/  IADD3 R4, R16, R5, R4 ;  /* 0x0000000510047210 */ /* 0x000fe20007ffe004 */
[----:B------:R-:W-:Y:S01]  /*0ea0*/  IMAD R3, R3, 0x10, R12 ;  /* 0x0000001003037824 */ /* 0x000fe200078e020c */
[----:B------:R-:W-:Y:S03]  /*0eb0*/  STL [R1+0x30], R17 ;  /* 0x0000301101007387 */ /* 0x000fe60000100800 */
[----:B------:R-:W-:Y:S01]  /*0ec0*/  IMAD R3, R2, 0x40, R3 ;  /* 0x0000004002037824 */ /* 0x000fe200078e0203 */
[----:B------:R-:W-:Y:S04]  /*0ed0*/  STL [R1+0x78], R20 ;  /* 0x0000781401007387 */ /* 0x000fe80000100800 */
[----:B------:R-:W-:Y:S01]  /*0ee0*/  STL [R1+0x80], R6 ;  /* 0x0000800601007387 */ /* 0x000fe20000100800 */
[----:B------:R-:W-:-:S03]  /*0ef0*/  LEA.HI R0, R0, R27, RZ, 0x2 ;  /* 0x0000001b00007211 */ /* 0x000fc600078f10ff */
[----:B------:R-:W-:Y:S04]  /*0f00*/  STL [R1+0x74], R4 ;  /* 0x0000740401007387 */ /* 0x000fe80000100800 */
[----:B------:R-:W-:Y:S04]  /*0f10*/  STL [R1+0x44], R9 ;  /* 0x0000440901007387 */ /* 0x000fe80000100800 */
[----:B------:R-:W-:Y:S04]  /*0f20*/  STL [R1+0x48], R10 ;  /* 0x0000480a01007387 */ /* 0x000fe80000100800 */
[----:B------:R-:W-:Y:S04]  /*0f30*/  STL [R1+0x4c], R11 ;  /* 0x00004c0b01007387 */ /* 0x000fe80000100800 */
[----:B------:R-:W-:Y:S04]  /*0f40*/  STL [R1+0x7c], R3 ;  /* 0x00007c0301007387 */ /* 0x000fe80000100800 */
[----:B------:R-:W-:Y:S01]  /*0f50*/  STL [R1+0x60], RZ ;  /* 0x000060ff01007387 */ /* 0x000fe20000100800 */
[----:B------:R-:W-:-:S02]  /*0f60*/  VIADD R5, R24, 0x10 ;  /* 0x0000001018057836 */ /* 0x000fc40000000000 */
[----:B------:R-:W-:Y:S01]  /*0f70*/  IMAD.SHL.U32 R152, R26, 0x10, RZ ;  /* 0x000000101a987824 */ /* 0x000fe200078e00ff */
[----:B------:R-:W-:-:S05]  /*0f80*/  LOP3.LUT R8, R8, 0x7ffffffc, RZ, 0xc0, !PT ;  /* 0x7ffffffc08087812 */ /* 0x000fca00078ec0ff */
[----:B------:R-:W-:Y:S02]  /*0f90*/  IMAD.IADD R8, R21, 0x1, -R8 ;  /* 0x0000000115087824 */ /* 0x000fe400078e0a08 */
[----:B------:R-:W-:Y:S01]  /*0fa0*/  IMAD.MOV.U32 R22, RZ, RZ, RZ ;  /* 0x000000ffff167224 */ /* 0x000fe200078e00ff */
[----:B--2---:R-:W-:-:S05]  /*0fb0*/  LOP3.LUT R2, R18, 0x1, RZ, 0xfc, !PT ;  /* 0x0000000112027812 */ /* 0x004fca00078efcff */
[----:B------:R0:W-:Y:S02]  /*0fc0*/  STL [R1+0x4], R2 ;  /* 0x0000040201007387 */ /* 0x0001e40000100800 */
[----:B0-----:R-:W-:-:S05]  /*0fd0*/  LOP3.LUT R2, R0, 0xfffffffc, RZ, 0xc0, !PT ;  /* 0xfffffffc00027812 */ /* 0x001fca00078ec0ff */
[----:B------:R-:W-:Y:S01]  /*0fe0*/  IMAD.IADD R6, R27, 0x1, -R2 ;  /* 0x000000011b067824 */ /* 0x000fe200078e0a02 */
[----:B------:R-:W-:Y:S02]  /*0ff0*/  SHF.R.S32.HI R2, RZ, 0x2, R0 ;  /* 0x00000002ff027819 */ /* 0x000fe40000011400 */
[----:B------:R-:W-:Y:S01]  /*1000*/  SHF.R.S32.HI R0, RZ, 0x1f, R154 ;  /* 0x0000001fff007819 */ /* 0x000fe2000001149a */
[C---:B------:R-:W-:Y:S01]  /*1010*/  IMAD.SHL.U32 R4, R6.reuse, 0x8, RZ ;  /* 0x0000000806047824 */ /* 0x040fe200078e00ff */
[----:B------:R-:W-:Y:S01]  /*1020*/  LEA.HI R0, R6, R6, RZ, 0x1 ;  /* 0x0000000606007211 */ /* 0x000fe200078f08ff */
[----:B------:R-:W-:Y:S03]  /*1030*/  STL [R1+0x8], RZ ;  /* 0x000008ff01007387 */ /* 0x000fe60000100800 */
[----:B------:R-:W-:Y:S01]  /*1040*/  LOP3.LUT R2, R0, 0x1ffffffe, RZ, 0xc0, !PT ;  /* 0x1ffffffe00027812 */ /* 0x000fe200078ec0ff */
[----:B------:R-:W-:Y:S01]  /*1050*/  STL [R1+0x54], R4 ;  /* 0x0000540401007387 */ /* 0x000fe20000100800 */
[----:B------:R-:W-:-:S03]  /*1060*/  LOP3.LUT R0, R23, 0x10, R152, 0xf8, !PT ;  /* 0x0000001017007812 */ /* 0x000fc600078ef898 */
[----:B------:R0:W-:Y:S01]  /*1070*/  STL [R1+0x28], R5 ;  /* 0x0000280501007387 */ /* 0x0001e20000100800 */
[----:B------:R-:W-:Y:S01]  /*1080*/  IMAD.IADD R2, R6, 0x1, -R2 ;  /* 0x0000000106027824 */ /* 0x000fe200078e0a02 */
[----:B------:R-:W-:Y:S01]  /*1090*/  LOP3.LUT R0, R0, R20, RZ, 0x3c, !PT ;  /* 0x0000001400007212 */ /* 0x000fe200078e3cff */
[C---:B0-----:R-:W-:Y:S02]  /*10a0*/  VIADD R5, R4.reuse, 0x20 ;  /* 0x0000002004057836 */ /* 0x041fe40000000000 */
[----:B------:R-:W-:-:S03]  /*10b0*/  VIADD R4, R4, 0x40 ;  /* 0x0000004004047836 */ /* 0x000fc60000000000 */
[----:B------:R0:W-:Y:S01]  /*10c0*/  STL [R1+0x64], R5 ;  /* 0x0000640501007387 */ /* 0x0001e20000100800 */
[----:B------:R-:W-:Y:S01]  /*10d0*/  SHF.R.S32.HI R6, RZ, 0x1f, R5 ;  /* 0x0000001fff067819 */ /* 0x000fe20000011405 */
[----:B------:R-:W-:Y:S02]  /*10e0*/  IMAD.SHL.U32 R23, R8, 0x2, RZ ;  /* 0x0000000208177824 */ /* 0x000fe400078e00ff */
[----:B------:R-:W-:Y:S01]  /*10f0*/  STL [R1+0x6c], R4 ;  /* 0x00006c0401007387 */ /* 0x000fe20000100800 */
[----:B0-----:R-:W-:-:S03]  /*1100*/  SHF.R.S32.HI R5, RZ, 0x1f, R4 ;  /* 0x0000001fff057819 */ /* 0x001fc60000011404 */
[----:B------:R0:W-:Y:S04]  /*1110*/  STL [R1+0x88], R6 ;  /* 0x0000880601007387 */ /* 0x0001e80000100800 */
[----:B------:R1:W-:Y:S01]  /*1120*/  STL [R1+0x84], R5 ;  /* 0x0000840501007387 */ /* 0x0003e20000100800 */
[----:B0-----:R-:W-:Y:S02]  /*1130*/  IMAD.IADD R6, R17, 0x1, R0 ;  /* 0x0000000111067824 */ /* 0x001fe400078e0200 */
[C---:B------:R-:W-:Y:S01]  /*1140*/  VIADD R0, R23.reuse, 0x50 ;  /* 0x0000005017007836 */ /* 0x040fe20000000000 */
[----:B-1----:R-:W-:Y:S01]  /*1150*/  SHF.R.S32.HI R5, RZ, 0x4, R7 ;  /* 0x00000004ff057819 */ /* 0x002fe20000011407 */
[----:B------:R-:W-:Y:S01]  /*1160*/  IMAD R0, R2, 0x8, R3 ;  /* 0x0000000802007824 */ /* 0x000fe200078e0203 */
[----:B------:R0:W-:Y:S04]  /*1170*/  STL [R1+0x50], R6 ;  /* 0x0000500601007387 */ /* 0x0001e80000100800 */
[----:B------:R0:W-:Y:S04]  /*1180*/  STL [R1+0x70], R5 ;  /* 0x0000700501007387 */ /* 0x0001e80000100800 */
[----:B------:R0:W-:Y:S01]  /*1190*/  STL [R1+0x34], R0 ;  /* 0x0000340001007387 */ /* 0x0001e20000100800 */
[----:B------:R-:W-:Y:S01]  /*11a0*/  VIADD R4, R23, 0x58 ;  /* 0x0000005817047836 */ /* 0x000fe20000000000 */
[----:B------:R-:W-:-:S04]  /*11b0*/  CS2R R18, SRZ ;  /* 0x0000000000127805 */ /* 0x000fc8000001ff00 */
[----:B------:R-:W-:-:S07]  /*11c0*/  SHF.R.S32.HI R4, RZ, 0x1f, R4 ;  /* 0x0000001fff047819 */ /* 0x000fce0000011404 */
.L_x_1316:
[----:B--23--:R-:W2:Y:S01]  /*11d0*/  LDL.LU R12, [R1+0x48] ;  /* 0x00004800010c7983 */ /* 0x00cea20000300800 */
[----:B------:R-:W-:Y:S01]  /*11e0*/  ULDC.64 UR4, c[0x0][0xa28] ;  /* 0x00028a0000047ab9 */ /* 0x000fe20000000a00 */
[----:B01----:R-:W0:Y:S01]  /*11f0*/  LDC.64 R4, c[0x0][0xa08] ;  /* 0x00028200ff047b82 */ /* 0x003e220000000a00 */
[----:B-----5:R-:W-:Y:S01]  /*1200*/  IMAD.MOV.U32 R27, RZ, RZ, RZ ;  /* 0x000000ffff1b7224 */ /* 0x020fe200078e00ff */
[----:B------:R-:W0:Y:S01]  /*1210*/  LDL R31, [R1+0x4c] ;  /* 0x00004c00011f7983 */ /* 0x000e220000100800 */
[----:B------:R-:W-:Y:S01]  /*1220*/  ISETP.NE.U32.AND P0, PT, RZ, UR4, PT ;  /* 0x00000004ff007c0c */ /* 0x000fe2000bf05070 */
[----:B------:R-:W-:Y:S01]  /*1230*/  IMAD.MOV.U32 R11, RZ, RZ, RZ ;  /* 0x000000ffff0b7224 */ /* 0x000fe200078e00ff */
[----:B------:R-:W-:Y:S02]  /*1240*/  ULDC.64 UR6, c[0x0][0xa20] ;  /* 0x0002880000067ab9 */ /* 0x000fe40000000a00 */
[----:B------:R-:W-:Y:S01]  /*1250*/  ISETP.NE.AND.EX P0, PT, RZ, UR5, PT, P0 ;  /* 0x00000005ff007c0c */ /* 0x000fe2000bf05300 */
[----:B------:R-:W-:-:S02]  /*1260*/  ULDC.64 UR4, c[0x0][0xa18] ;  /* 0x0002860000047ab9 */ /* 0x000fc40000000a00 */
[----:B------:R-:W-:-:S04]  /*1270*/  ISETP.NE.U32.AND P1, PT, RZ, UR4, PT ;  /* 0x00000004ff007c0c */ /* 0x000fc8000bf25070 */
[----:B------:R-:W-:Y:S01]  /*1280*/  ISETP.NE.AND.EX P1, PT, RZ, UR5, PT, P1 ;  /* 0x00000005ff007c0c */ /* 0x000fe2000bf25310 */
[----:B------:R-:W-:Y:S02]  /*1290*/  ULDC.64 UR4, c[0x0][0xa08] ;  /* 0x0002820000047ab9 */ /* 0x000fe40000000a00 */
[----:B------:R-:W-:-:S03]  /*12a0*/  ISETP.NE.U32.AND P3, PT, RZ, UR4, PT ;  /* 0x00000004ff007c0c */ /* 0x000fc6000bf65070 */
[----:B------:R-:W1:Y:S01]  /*12b0*/  @P0 LDC.64 R2, c[0x0][0xa28] ;  /* 0x00028a00ff020b82 */ /* 0x000e620000000a00 */
[----:B------:R-:W-:-:S07]  /*12c0*/  ISETP.NE.AND.EX P3, PT, RZ, UR5, PT, P3 ;  /* 0x00000005ff007c0c */ /* 0x000fce000bf65330 */
[----:B------:R-:W3:Y:S01]  /*12d0*/  @P1 LDC.64 R6, c[0x0][0xa18] ;  /* 0x00028600ff061b82 */ /* 0x000ee20000000a00 */
[----:B------:R-:W-:Y:S02]  /*12e0*/  ULDC UR4, c[0x0][0x288] ;  /* 0x0000a20000047ab9 */ /* 0x000fe40000000800 */
[----:B------:R-:W-:Y:S01]  /*12f0*/  IMAD.U32 R155, RZ, RZ, UR4 ;  /* 0x00000004ff9b7e24 */ /* 0x000fe2000f8e00ff */
[----:B------:R-:W-:Y:S01]  /*1300*/  ULDC.64 UR4, c[0x0][0x418] ;  /* 0x0001060000047ab9 */ /* 0x000fe20000000a00 */
[----:B0-----:R-:W-:-:S04]  /*1310*/  IMAD.WIDE R8, R31, 0x4, R4 ;  /* 0x000000041f087825 */ /* 0x001fc800078e0204 */
[C---:B---3--:R-:W-:Y:S01]  /*1320*/  @P1 IMAD.WIDE R4, R31.reuse, 0x4, R6 ;  /* 0x000000041f041825 */ /* 0x048fe200078e0206 */
[----:B------:R-:W5:Y:S01]  /*1330*/  @P3 LDG.E R27, desc[UR40][R8.64] ;  /* 0x00000028081b3981 */ /* 0x000f62000c1e1900 */
[----:B--2---:R-:W-:Y:S02]  /*1340*/  LOP3.LUT R30, R12, 0xffff, RZ, 0xc0, !PT ;  /* 0x0000ffff0c1e7812 */ /* 0x004fe400078ec0ff */
[----:B-1----:R-:W-:Y:S01]  /*1350*/  @P0 IMAD.WIDE R2, R31, 0x4, R2 ;  /* 0x000000041f020825 */ /* 0x002fe200078e0202 */
[----:B------:R-:W5:Y:S04]  /*1360*/  @P1 LDG.E R155, desc[UR40][R4.64] ;  /* 0x00000028049b1981 */ /* 0x000f68000c1e1900 */
[----:B------:R0:W-:Y:S04]  /*1370*/  STL [R1+0x5c], R31 ;  /* 0x00005c1f01007387 */ /* 0x0001e80000100800 */
[----:B------:R0:W-:Y:S01]  /*1380*/  STL [R1+0x3c], R30 ;  /* 0x00003c1e01007387 */ /* 0x0001e20000100800 */
[----:B------:R-:W-:-:S03]  /*1390*/  UISETP.NE.U32.AND UP0, UPT, UR4, URZ, UPT ;  /* 0x0000003f0400728c */ /* 0x000fc6000bf05070 */
[----:B------:R-:W-:Y:S01]  /*13a0*/  ULDC UR4, c[0x0][0x424] ;  /* 0x0001090000047ab9 */ /* 0x000fe20000000800 */
[----:B------:R-:W-:Y:S01]  /*13b0*/  UISETP.NE.AND.EX UP0, UPT, UR5, URZ, UPT, UP0 ;  /* 0x0000003f0500728c */ /* 0x000fe2000bf05300 */
[----:B------:R1:W5:Y:S01]  /*13c0*/  @P0 LDG.E R11, desc[UR40][R2.64] ;  /* 0x00000028020b0981 */ /* 0x000362000c1e1900 */
[----:B------:R-:W-:Y:S01]  /*13d0*/  ISETP.NE.U32.AND P2, PT, RZ, UR6, PT ;  /* 0x00000006ff007c0c */ /* 0x000fe2000bf45070 */
[----:B------:R-:W-:Y:S01]  /*13e0*/  ULDC UR5, c[0x0][0x2f0] ;  /* 0x0000bc0000057ab9 */ /* 0x000fe20000000800 */
[----:B------:R-:W-:Y:S01]  /*13f0*/  USEL UR4, UR4, 0x1, UP0 ;  /* 0x0000000104047887 */ /* 0x000fe20008000000 */
[C---:B------:R-:W-:Y:S02]  /*1400*/  LOP3.LUT R0, R12.reuse, 0xff0000, RZ, 0xc0, !PT ;  /* 0x00ff00000c007812 */ /* 0x040fe400078ec0ff */
[----:B-1----:R-:W-:Y:S01]  /*1410*/  LOP3.LUT R2, R12, 0xff000000, RZ, 0xc0, !PT ;  /* 0xff0000000c027812 */ /* 0x002fe200078ec0ff */
[----:B------:R-:W-:Y:S01]  /*1420*/  UIMAD UR4, UR4, UR5, URZ ;  /* 0x00000005040472a4 */ /* 0x000fe2000f8e023f */
[----:B------:R-:W-:-:S02]  /*1430*/  ISETP.NE.AND.EX P2, PT, RZ, UR7, PT, P2 ;  /* 0x00000007ff007c0c */ /* 0x000fc4000bf45320 */
[----:B------:R-:W-:Y:S01]  /*1440*/  SHF.R.U32.HI R3, RZ, 0x8, R2 ;  /* 0x00000008ff037819 */ /* 0x000fe20000011602 */
[----:B------:R-:W-:-:S03]  /*1450*/  ULDC UR5, c[0x0][0x348] ;  /* 0x0000d20000057ab9 */ /* 0x000fc60000000800 */
[----:B------:R-:W-:Y:S01]  /*1460*/  LEA.HI R10, R0, R3, RZ, 0x10 ;  /* 0x00000003000a7211 */ /* 0x000fe200078f80ff */
[----:B0-----:R-:W-:Y:S06]  /*1470*/  @P1 BRA `(.L_x_1118) ;  /* 0x0000000000241947 */ /* 0x001fec0003800000 */
        /* <DEDUP_REMOVED lines=9> */
.L_x_1118:
[----:B------:R-:W-:Y:S02]  /*1510*/  IMAD.U32 R26, RZ, RZ, UR5 ;  /* 0x00000005ff1a7e24 */ /* 0x000fe4000f8e00ff */
[----:B------:R-:W-:Y:S01]  /*1520*/  IMAD.U32 R28, RZ, RZ, UR4 ;  /* 0x00000004ff1c7e24 */ /* 0x000fe2000f8e00ff */
[----:B------:R-:W-:Y:S06]  /*1530*/  @!P2 BRA `(.L_x_1119) ;  /* 0x000000000010a947 */ /* 0x000fec0003800000 */
[----:B------:R-:W0:Y:S02]  /*1540*/  LDC.64 R28, c[0x0][0xa20] ;  /* 0x00028800ff1c7b82 */ /* 0x000e240000000a00 */
[----:B0-----:R-:W-:-:S06]  /*1550*/  IMAD.WIDE R28, R31, 0x4, R28 ;  /* 0x000000041f1c7825 */ /* 0x001fcc00078e021c */
[----:B------:R0:W5:Y:S01]  /*1560*/  LDG.E R28, desc[UR40][R28.64] ;  /* 0x000000281c1c7981 */ /* 0x000162000c1e1900 */
[----:B------:R-:W-:Y:S05]  /*1570*/  BRA `(.L_x_1120) ;  /* 0x0000000000107947 */ /* 0x000fea0003800000 */
.L_x_1119:
[----:B------:R-:W-:Y:S05]  /*1580*/  @!P3 BRA `(.L_x_1120) ;  /* 0x00000000000cb947 */ /* 0x000fea0003800000 */
[----:B------:R-:W2:Y:S04]  /*1590*/  LDG.E R3, desc[UR40][R8.64] ;  /* 0x0000002808037981 */ /* 0x000ea8000c1e1900 */
[----:B------:R-:W2:Y:S02]  /*15a0*/  LDG.E R28, desc[UR40][R8.64+0x4] ;  /* 0x00000428081c7981 */ /* 0x000ea4000c1e1900 */
[----:B--2---:R-:W-:-:S07]  /*15b0*/  IMAD.IADD R28, R28, 0x1, -R3 ;  /* 0x000000011c1c7824 */ /* 0x004fce00078e0a03 */
.L_x_1120:
[----:B------:R-:W-:Y:S01]  /*15c0*/  ULDC.64 UR4, c[0x0][0xa10] ;  /* 0x0002840000047ab9 */ /* 0x000fe20000000a00 */
[----:B------:R-:W2:Y:S01]  /*15d0*/  LDL R12, [R1+0x44] ;  /* 0x00004400010c7983 */ /* 0x000ea20000100800 */
[----:B------:R-:W-:Y:S01]  /*15e0*/  ISETP.NE.U32.AND P0, PT, RZ, UR4, PT ;  /* 0x00000004ff007c0c */ /* 0x000fe2000bf05070 */
[----:B------:R-:W1:Y:S03]  /*15f0*/  LDC R2, c[0x0][0x448] ;  /* 0x00011200ff027b82 */ /* 0x000e660000000800 */
[----:B------:R-:W-:Y:S01]  /*1600*/  ISETP.NE.AND.EX P0, PT, RZ, UR5, PT, P0 ;  /* 0x00000005ff007c0c */ /* 0x000fe2000bf05300 */
[----:B------:R-:W-:Y:S02]  /*1610*/  ULDC.64 UR4, c[0x0][0xa30] ;  /* 0x00028c0000047ab9 */ /* 0x000fe40000000a00 */
[----:B------:R-:W-:-:S04]  /*1620*/  ISETP.NE.U32.AND P1, PT, RZ, UR4, PT ;  /* 0x00000004ff007c0c */ /* 0x000fc8000bf25070 */
[----:B------:R-:W-:-:S06]  /*1630*/  ISETP.NE.AND.EX P1, PT, RZ, UR5, PT, P1 ;  /* 0x00000005ff007c0c */ /* 0x000fcc000bf25310 */
[----:B------:R-:W3:Y:S08]  /*1640*/  @P0 LDC.64 R4, c[0x0][0xa10] ;  /* 0x00028400ff040b82 */ /* 0x000ef00000000a00 */
[----:B------:R-:W4:Y:S01]  /*1650*/  @P1 LDC.64 R6, c[0x0][0xa30] ;  /* 0x00028c00ff061b82 */ /* 0x000f220000000a00 */
[----:B---3--:R-:W-:-:S05]  /*1660*/  @P0 IMAD.WIDE R4, R31, 0x4, R4 ;  /* 0x000000041f040825 */ /* 0x008fca00078e0204 */
[----:B------:R-:W3:Y:S04]  /*1670*/  @P0 LDG.E R0, desc[UR40][R4.64] ;  /* 0x0000002804000981 */ /* 0x000ee8000c1e1900 */
[----:B------:R-:W3:Y:S01]  /*1680*/  @P0 LDG.E R9, desc[UR40][R4.64+0x4] ;  /* 0x0000042804090981 */ /* 0x000ee2000c1e1900 */
[----:B-----5:R-:W-:Y:S02]  /*1690*/  IMAD.MOV.U32 R24, RZ, RZ, R28 ;  /* 0x000000ffff187224 */ /* 0x020fe400078e001c */
[----:B----4-:R-:W-:-:S05]  /*16a0*/  @P1 IMAD.WIDE R6, R31, 0x4, R6 ;  /* 0x000000041f061825 */ /* 0x010fca00078e0206 */
[----:B------:R4:W5:Y:S01]  /*16b0*/  @P1 LDG.E R24, desc[UR40][R6.64] ;  /* 0x0000002806181981 */ /* 0x000962000c1e1900 */
[----:B-1----:R-:W-:Y:S01]  /*16c0*/  ISETP.NE.AND P1, PT, R2, 0x1, PT ;  /* 0x000000010200780c */ /* 0x002fe20003f25270 */
[----:B------:R-:W-:Y:S01]  /*16d0*/  IMAD.IADD R11, R28, 0x1, -R11 ;  /* 0x000000011c0b7824 */ /* 0x000fe200078e0a0b */
[----:B------:R-:W1:Y:S11]  /*16e0*/  LDC.64 R2, c[0x0][0x9e0] ;  /* 0x00027800ff027b82 */ /* 0x000e760000000a00 */
[----:B------:R-:W0:Y:S08]  /*16f0*/  @P1 LDC R13, c[0x0][0x44c] ;  /* 0x00011300ff0d1b82 */ /* 0x000e300000000800 */
[----:B------:R-:W4:Y:S01]  /*1700*/  @P1 LDC R8, c[0x0][0x450] ;  /* 0x00011400ff081b82 */ /* 0x000f220000000800 */
[----:B-1----:R-:W-:Y:S01]  /*1710*/  ISETP.GE.AND P2, PT, R3, 0x1, PT ;  /* 0x000000010300780c */ /* 0x002fe20003f46270 */
[----:B--2---:R-:W-:-:S05]  /*1720*/  IMAD R14, R12, 0xc0, RZ ;  /* 0x000000c00c0e7824 */ /* 0x004fca00078e02ff */
[----:B------:R1:W-:Y:S01]  /*1730*/  STL [R1+0xc], R14 ;  /* 0x00000c0e01007387 */ /* 0x0003e20000100800 */
[----:B---3--:R-:W-:Y:S02]  /*1740*/  @P0 IMAD.IADD R26, R9, 0x1, -R0 ;  /* 0x00000001091a0824 */ /* 0x008fe400078e0a00 */
[----:B------:R-:W-:Y:S02]  /*1750*/  VIADD R0, R14, 0xbf ;  /* 0x000000bf0e007836 */ /* 0x000fe40000000000 */
[----:B------:R-:W-:Y:S02]  /*1760*/  IMAD.IADD R12, R11, 0x1, R26 ;  /* 0x000000010b0c7824 */ /* 0x000fe400078e021a */
[----:B0-----:R-:W-:-:S03]  /*1770*/  @P1 IMAD.HI.U32 R5, R0, R13, RZ ;  /* 0x0000000d00051227 */ /* 0x001fc600078e00ff */
[----:B------:R1:W-:Y:S01]  /*1780*/  STL [R1], R12 ;  /* 0x0000000c01007387 */ /* 0x0003e20000100800 */
[----:B------:R-:W-:Y:S01]  /*1790*/  IMAD.MOV.U32 R4, RZ, RZ, R0 ;  /* 0x000000ffff047224 */ /* 0x000fe200078e0000 */
[----:B----4-:R-:W-:Y:S01]  /*17a0*/  @P1 SHF.R.U32.HI R4, RZ, R8, R5 ;  /* 0x00000008ff041219 */ /* 0x010fe20000011605 */
[C---:B------:R-:W-:Y:S01]  /*17b0*/  VIADD R0, R12.reuse, 0x7f ;  /* 0x0000007f0c007836 */ /* 0x040fe20000000000 */
[----:B------:R-:W-:-:S04]  /*17c0*/  IADD3 R87, R12, 0x1, -R155 ;  /* 0x000000010c577810 */ /* 0x000fc80007ffe89b */
[----:B------:R-:W-:Y:S01]  /*17d0*/  SHF.R.S32.HI R5, RZ, 0x1f, R0 ;  /* 0x0000001fff057819 */ /* 0x000fe20000011400 */
[----:B------:R-:W-:-:S03]  /*17e0*/  IMAD.IADD R9, R87, 0x1, R4 ;  /* 0x0000000157097824 */ /* 0x000fc600078e0204 */
[----:B------:R-:W-:Y:S01]  /*17f0*/  LEA.HI R5, R5, R0, RZ, 0x7 ;  /* 0x0000000005057211 */ /* 0x000fe200078f38ff */
[----:B------:R-:W-:-:S03]  /*1800*/  IMAD.IADD R2, R9, 0x1, R2 ;  /* 0x0000000109027824 */ /* 0x000fc600078e0202 */
[----:B------:R-:W-:Y:S01]  /*1810*/  SHF.R.S32.HI R88, RZ, 0x7, R5 ;  /* 0x00000007ff587819 */ /* 0x000fe20000011405 */
[----:B-1----:R-:W-:Y:S06]  /*1820*/  @!P2 BRA `(.L_x_1121) ;  /* 0x000000000048a947 */ /* 0x002fec0003800000 */
[C---:B------:R-:W-:Y:S01]  /*1830*/  ISETP.GT.AND P0, PT, R9.reuse, RZ, PT ;  /* 0x000000ff0900720c */ /* 0x040fe20003f04270 */
[----:B------:R-:W-:Y:S01]  /*1840*/  BSSY B0, `(.L_x_1122) ;  /* 0x000000e000007945 */ /* 0x000fe20003800000 */
[----:B------:R-:W-:-:S11]  /*1850*/  VIADD R0, R9, 0xffffffff ;  /* 0xffffffff09007836 */ /* 0x000fd60000000000 */
[----:B------:R-:W-:Y:S05]  /*1860*/  @P0 BRA `(.L_x_1123) ;  /* 0x00000000001c0947 */ /* 0x000fea0003800000 */
[----:B------:R-:W-:Y:S01]  /*1870*/  ISETP.NE.AND P0, PT, R3, 0x1, PT ;  /* 0x000000010300780c */ /* 0x000fe20003f05270 */
[----:B------:R-:W-:-:S12]  /*1880*/  IMAD.MOV R5, RZ, RZ, -R9 ;  /* 0x000000ffff057224 */ /* 0x000fd800078e0a09 */
[----:B------:R-:W0:Y:S02]  /*1890*/  @P0 LDC.64 R6, c[0x0][0x9e8] ;  /* 0x00027a00ff060b82 */ /* 0x000e240000000a00 */
[----:B0-----:R-:W-:-:S05]  /*18a0*/  @P0 IMAD.HI.U32 R0, R5, R6, RZ ;  /* 0x0000000605000227 */ /* 0x001fca00078e00ff */
[----:B------:R-:W-:-:S04]  /*18b0*/  @P0 SHF.R.U32.HI R5, RZ, R7, R0 ;  /* 0x00000007ff050219 */ /* 0x000fc80000011600 */
[----:B------:R-:W-:Y:S01]  /*18c0*/  LOP3.LUT R0, RZ, R5, RZ, 0x33, !PT ;  /* 0x00000005ff007212 */ /* 0x000fe200078e33ff */
[----:B------:R-:W-:Y:S06]  /*18d0*/  BRA `(.L_x_1124) ;  /* 0x0000000000107947 */ /* 0x000fec0003800000 */
.L_x_1123:
[----:B------:R-:W-:-:S13]  /*18e0*/  ISETP.NE.AND P0, PT, R3, 0x1, PT ;  /* 0x000000010300780c */ /* 0x000fda0003f05270 */
[----:B------:R-:W0:Y:S02]  /*18f0*/  @P0 LDC.64 R4, c[0x0][0x9e8] ;  /* 0x00027a00ff040b82 */ /* 0x000e240000000a00 */
[----:B0-----:R-:W-:-:S05]  /*1900*/  @P0 IMAD.HI.U32 R4, R0, R4, RZ ;  /* 0x0000000400040227 */ /* 0x001fca00078e00ff */
[----:B------:R-:W-:-:S07]  /*1910*/  @P0 SHF.R.U32.HI R0, RZ, R5, R4 ;  /* 0x00000005ff000219 */ /* 0x000fce0000011604 */
.L_x_1124:
[----:B------:R-:W-:Y:S05]  /*1920*/  BSYNC B0 ;  /* 0x0000000000007941 */ /* 0x000fea0003800000 */
.L_x_1122:
[----:B------:R-:W-:-:S05]  /*1930*/  IMAD R5, R0, R3, R3 ;  /* 0x0000000300057224 */ /* 0x000fca00078e0203 */
[----:B------:R-:W-:-:S07]  /*1940*/  VIMNMX R2, R2, R5, PT ;  /* 0x0000000502027248 */ /* 0x000fce0003fe0100 */
.L_x_1121:
[----:B------:R-:W0:Y:S01]  /*1950*/  @P1 LDC R4, c[0x0][0x44c] ;  /* 0x00011300ff041b82 */ /* 0x000e220000000800 */
[----:B------:R-:W-:Y:S01]  /*1960*/  VIADD R2, R2, 0x7f ;  /* 0x0000007f02027836 */ /* 0x000fe20000000000 */
[----:B------:R-:W-:Y:S01]  /*1970*/  ULDC UR4, c[0x0][0x9dc] ;  /* 0x0002770000047ab9 */ /* 0x000fe20000000800 */
[----:B------:R-:W-:Y:S02]  /*1980*/  IMAD.MOV.U32 R0, RZ, RZ, R14 ;  /* 0x000000ffff007224 */ /* 0x000fe400078e000e */
[----:B------:R-:W-:Y:S01]  /*1990*/  IMAD.IADD R89, R12, 0x1, -R155 ;  /* 0x000000010c597824 */ /* 0x000fe200078e0a9b */
[----:B------:R-:W-:Y:S02]  /*19a0*/  SHF.R.S32.HI R5, RZ, 0x1f, R2 ;  /* 0x0000001fff057819 */ /* 0x000fe40000011402 */
[----:B------:R-:W1:Y:S02]  /*19b0*/  @P1 LDC R7, c[0x0][0x450] ;  /* 0x00011400ff071b82 */ /* 0x000e640000000800 */
[----:B------:R-:W-:-:S04]  /*19c0*/  LEA.HI R5, R5, R2, RZ, 0x7 ;  /* 0x0000000205057211 */ /* 0x000fc800078f38ff */
[----:B------:R-:W-:-:S04]  /*19d0*/  SHF.R.S32.HI R5, RZ, 0x7, R5 ;  /* 0x00000007ff057819 */ /* 0x000fc80000011405 */
[----:B------:R-:W-:Y:S01]  /*19e0*/  VIMNMX R6, R88, R5, PT ;  /* 0x0000000558067248 */ /* 0x000fe20003fe0100 */
[----:B0-----:R-:W-:-:S05]  /*19f0*/  @P1 IMAD.HI.U32 R4, R14, R4, RZ ;  /* 0x000000040e041227 */ /* 0x001fca00078e00ff */
[----:B-1----:R-:W-:-:S05]  /*1a00*/  @P1 SHF.R.U32.HI R0, RZ, R7, R4 ;  /* 0x00000007ff001219 */ /* 0x002fca0000011604 */
[----:B------:R-:W-:-:S04]  /*1a10*/  IMAD.IADD R0, R89, 0x1, R0 ;  /* 0x0000000159007824 */ /* 0x000fc800078e0200 */
[----:B------:R-:W-:Y:S01]  /*1a20*/  VIADD R2, R0, -UR4 ;  /* 0x8000000400027c36 */ /* 0x000fe20008000000 */
[----:B------:R-:W-:Y:S06]  /*1a30*/  @!P2 BRA `(.L_x_1125) ;  /* 0x000000000044a947 */ /* 0x000fec0003800000 */
[----:B------:R-:W-:Y:S01]  /*1a40*/  ISETP.GT.AND P0, PT, R0, -0x1, PT ;  /* 0xffffffff0000780c */ /* 0x000fe20003f04270 */
[----:B------:R-:W-:-:S12]  /*1a50*/  BSSY B0, `(.L_x_1126) ;  /* 0x000000d000007945 */ /* 0x000fd80003800000 */
[----:B------:R-:W-:Y:S05]  /*1a60*/  @P0 BRA `(.L_x_1127) ;  /* 0x00000000001c0947 */ /* 0x000fea0003800000 */
[----:B------:R-:W-:Y:S02]  /*1a70*/  ISETP.NE.AND P0, PT, R3, 0x1, PT ;  /* 0x000000010300780c */ /* 0x000fe40003f05270 */
[----:B------:R-:W-:-:S11]  /*1a80*/  LOP3.LUT R5, RZ, R0, RZ, 0x33, !PT ;  /* 0x00000000ff057212 */ /* 0x000fd600078e33ff */
[----:B------:R-:W0:Y:S02]  /*1a90*/  @P0 LDC.64 R8, c[0x0][0x9e8] ;  /* 0x00027a00ff080b82 */ /* 0x000e240000000a00 */
[----:B0-----:R-:W-:-:S05]  /*1aa0*/  @P0 IMAD.HI.U32 R0, R5, R8, RZ ;  /* 0x0000000805000227 */ /* 0x001fca00078e00ff */
[----:B------:R-:W-:-:S04]  /*1ab0*/  @P0 SHF.R.U32.HI R5, RZ, R9, R0 ;  /* 0x00000009ff050219 */ /* 0x000fc80000011600 */
[----:B------:R-:W-:Y:S01]  /*1ac0*/  LOP3.LUT R0, RZ, R5, RZ, 0x33, !PT ;  /* 0x00000005ff007212 */ /* 0x000fe200078e33ff */
[----:B------:R-:W-:Y:S06]  /*1ad0*/  BRA `(.L_x_1128) ;  /* 0x0000000000107947 */ /* 0x000fec0003800000 */
.L_x_1127:
[----:B------:R-:W-:-:S13]  /*1ae0*/  ISETP.NE.AND P0, PT, R3, 0x1, PT ;  /* 0x000000010300780c */ /* 0x000fda0003f05270 */
[----:B------:R-:W0:Y:S02]  /*1af0*/  @P0 LDC.64 R4, c[0x0][0x9e8] ;  /* 0x00027a00ff040b82 */ /* 0x000e240000000a00 */
[----:B0-----:R-:W-:-:S05]  /*1b00*/  @P0 IMAD.HI.U32 R4, R0, R4, RZ ;  /* 0x0000000400040227 */ /* 0x001fca00078e00ff */
[----:B------:R-:W-:-:S07]  /*1b10*/  @P0 SHF.R.U32.HI R0, RZ, R5, R4 ;  /* 0x00000005ff000219 */ /* 0x000fce0000011604 */
.L_x_1128:
[----:B------:R-:W-:Y:S05]  /*1b20*/  BSYNC B0 ;  /* 0x0000000000007941 */ /* 0x000fea0003800000 */
.L_x_1126:
[----:B------:R-:W-:-:S05]  /*1b30*/  IMAD R3, R0, R3, RZ ;  /* 0x0000000300037224 */ /* 0x000fca00078e02ff */
[----:B------:R-:W-:-:S07]  /*1b40*/  VIMNMX R2, R2, R3, !PT ;  /* 0x0000000302027248 */ /* 0x000fce0007fe0100 */
.L_x_1125:
[----:B------:R-:W-:Y:S01]  /*1b50*/  SHF.R.S32.HI R3, RZ, 0x1f, R2 ;  /* 0x0000001fff037819 */ /* 0x000fe20000011402 */
[----:B------:R-:W-:Y:S01]  /*1b60*/  BSSY B0, `(.L_x_1129) ;  /* 0x000002a000007945 */ /* 0x000fe20003800000 */
[----:B------:R-:W-:Y:S01]  /*1b70*/  LOP3.LUT R12, R10, 0xff, RZ, 0xc0, !PT ;  /* 0x000000ff0a0c7812 */ /* 0x000fe200078ec0ff */
[----:B------:R-:W-:Y:S01]  /*1b80*/  IMAD.MOV.U32 R0, RZ, RZ, RZ ;  /* 0x000000ffff007224 */ /* 0x000fe200078e00ff */
[----:B------:R-:W-:Y:S02]  /*1b90*/  LEA.HI R3, R3, R2, RZ, 0x7 ;  /* 0x0000000203037211 */ /* 0x000fe400078f38ff */
[----:B------:R-:W-:Y:S01]  /*1ba0*/  SHF.R.U32.HI R4, RZ, 0x10, R10 ;  /* 0x00000010ff047819 */ /* 0x000fe2000001160a */
[----:B------:R0:W-:Y:S01]  /*1bb0*/  STL [R1+0x68], R12 ;  /* 0x0000680c01007387 */ /* 0x0001e20000100800 */
[----:B------:R-:W-:-:S03]  /*1bc0*/  SHF.R.S32.HI R3, RZ, 0x7, R3 ;  /* 0x00000007ff037819 */ /* 0x000fc60000011403 */
[----:B------:R0:W-:Y:S01]  /*1bd0*/  STL [R1+0x58], R4 ;  /* 0x0000580401007387 */ /* 0x0001e20000100800 */
[----:B------:R-:W-:-:S04]  /*1be0*/  VIMNMX R9, RZ, R3, !PT ;  /* 0x00000003ff097248 */ /* 0x000fc80007fe0100 */
[----:B------:R-:W-:-:S13]  /*1bf0*/  ISETP.GT.AND P0, PT, R6, R9, PT ;  /* 0x000000090600720c */ /* 0x000fda0003f04270 */
[----:B0-----:R-:W-:Y:S05]  /*1c00*/  @!P0 BRA `(.L_x_1130) ;  /* 0x00000000007c8947 */ /* 0x001fea0003800000 */
[----:B------:R-:W-:Y:S01]  /*1c10*/  ISETP.NE.AND P0, PT, R4, RZ, PT ;  /* 0x000000ff0400720c */ /* 0x000fe20003f05270 */
[----:B------:R-:W-:-:S03]  /*1c20*/  ULDC UR4, c[0x0][0x9f0] ;  /* 0x00027c0000047ab9 */ /* 0x000fc60000000800 */
[----:B------:R-:W-:-:S04]  /*1c30*/  SEL R13, R4, UR4, P0 ;  /* 0x00000004040d7c07 */ /* 0x000fc80008000000 */
[-C--:B------:R-:W-:Y:S02]  /*1c40*/  IABS R5, R13.reuse ;  /* 0x0000000d00057213 */ /* 0x080fe40000000000 */
[----:B------:R-:W-:Y:S02]  /*1c50*/  IADD3 R0, R13, -0x1, R6 ;  /* 0xffffffff0d007810 */ /* 0x000fe40007ffe006 */
[----:B------:R-:W0:Y:S01]  /*1c60*/  I2F.RP R4, R5 ;  /* 0x0000000500047306 */ /* 0x000e220000209400 */
[----:B------:R-:W-:Y:S02]  /*1c70*/  IABS R10, R13 ;  /* 0x0000000d000a7213 */ /* 0x000fe40000000000 */
[----:B------:R-:W-:-:S05]  /*1c80*/  IMAD.IADD R0, R0, 0x1, -R9 ;  /* 0x0000000100007824 */ /* 0x000fca00078e0a09 */
[----:B0-----:R-:W0:Y:S02]  /*1c90*/  MUFU.RCP R4, R4 ;  /* 0x0000000400047308 */ /* 0x001e240000001000 */
[----:B0-----:R-:W-:Y:S02]  /*1ca0*/  VIADD R2, R4, 0xffffffe ;  /* 0x0ffffffe04027836 */ /* 0x001fe40000000000 */
[----:B------:R-:W-:-:S04]  /*1cb0*/  IMAD.MOV R4, RZ, RZ, -R10 ;  /* 0x000000ffff047224 */ /* 0x000fc800078e0a0a */
[----:B------:R0:W1:Y:S02]  /*1cc0*/  F2I.FTZ.U32.TRUNC.NTZ R3, R2 ;  /* 0x0000000200037305 */ /* 0x000064000021f000 */
[----:B0-----:R-:W-:Y:S02]  /*1cd0*/  IMAD.MOV.U32 R2, RZ, RZ, RZ ;  /* 0x000000ffff027224 */ /* 0x001fe400078e00ff */
[----:B-1----:R-:W-:-:S04]  /*1ce0*/  IMAD.MOV R8, RZ, RZ, -R3 ;  /* 0x000000ffff087224 */ /* 0x002fc800078e0a03 */
[----:B------:R-:W-:Y:S01]  /*1cf0*/  IMAD R7, R8, R5, RZ ;  /* 0x0000000508077224 */ /* 0x000fe200078e02ff */
[----:B------:R-:W-:Y:S02]  /*1d00*/  IABS R8, R0 ;  /* 0x0000000000087213 */ /* 0x000fe40000000000 */
[----:B------:R-:W-:Y:S01]  /*1d10*/  LOP3.LUT R0, R0, R13, RZ, 0x3c, !PT ;  /* 0x0000000d00007212 */ /* 0x000fe200078e3cff */
[----:B------:R-:W-:-:S03]  /*1d20*/  IMAD.HI.U32 R3, R3, R7, R2 ;  /* 0x0000000703037227 */ /* 0x000fc600078e0002 */
[----:B------:R-:W-:Y:S01]  /*1d30*/  ISETP.GE.AND P2, PT, R0, RZ, PT ;  /* 0x000000ff0000720c */ /* 0x000fe20003f46270 */
[----:B------:R-:W-:-:S04]  /*1d40*/  IMAD.MOV.U32 R2, RZ, RZ, R8 ;  /* 0x000000ffff027224 */ /* 0x000fc800078e0008 */
        /* <DEDUP_REMOVED lines=11> */
.L_x_1130:
[----:B------:R-:W-:Y:S05]  /*1e00*/  BSYNC B0 ;  /* 0x0000000000007941 */ /* 0x000fea0003800000 */
.L_x_1129:
[----:B------:R-:W-:Y:S01]  /*1e10*/  IMAD R3, R12, R0, R9 ;  /* 0x000000000c037224 */ /* 0x000fe200078e0209 */
        /* <DEDUP_REMOVED lines=35> */
.L_x_1133:
[----:B------:R-:W-:Y:S05]  /*2050*/  BSYNC B6 ;  /* 0x0000000000067941 */ /* 0x000fea0003800000 */
.L_x_1132:
        /* <DEDUP_REMOVED lines=20> */
.L_x_1135:
[----:B------:R-:W-:Y:S05]  /*21a0*/  BSYNC B6 ;  /* 0x0000000000067941 */ /* 0x000fea0003800000 */
.L_x_1134:
[----:B------:R-:W-:Y:S01]  /*21b0*/  ULDC.64 UR4, c[0x0][0x9f8] ;  /* 0x00027e0000047ab9 */ /* 0x000fe20000000a00 */
[----:B------:R-:W-:Y:S01]  /*21c0*/  IMAD.MOV.U32 R0, RZ, RZ, R31 ;  /* 0x000000ffff007224 */ /* 0x000fe200078e001f */
[----:B------:R-:W-:Y:S01]  /*21d0*/  ISETP.NE.U32.AND P0, PT, RZ, UR4, PT ;  /* 0x00000004ff007c0c */ /* 0x000fe2000bf05070 */
[----:B------:R-:W2:Y:S01]  /*21e0*/  LDL.64 R14, [R1+0x10] ;  /* 0x00001000010e7983 */ /* 0x000ea20000100a00 */
[----:B------:R-:W0:Y:S03]  /*21f0*/  LDC.64 R6, c[0x0][0x300] ;  /* 0x0000c000ff067b82 */ /* 0x000e260000000a00 */
[----:B------:R-:W2:Y:S01]  /*2200*/  LDL.64 R32, [R1+0x10] ;  /* 0x0000100001207983 */ /* 0x000ea20000100a00 */
[----:B------:R-:W-:Y:S01]  /*2210*/  ISETP.NE.AND.EX P0, PT, RZ, UR5, PT, P0 ;  /* 0x00000005ff007c0c */ /* 0x000fe2000bf05300 */
[----:B------:R-:W-:Y:S01]  /*2220*/  IMAD.IADD R27, R27, 0x1, R28 ;  /* 0x000000011b1b7824 */ /* 0x000fe200078e021c */
[----:B------:R-:W-:Y:S01]  /*2230*/  SHF.R.S32.HI R153, RZ, 0x1f, R152 ;  /* 0x0000001fff997819 */ /* 0x000fe20000011498 */
[----:B------:R-:W-:Y:S01]  /*2240*/  ULDC.64 UR4, c[0x0][0x308] ;  /* 0x0000c20000047ab9 */ /* 0x000fe20000000a00 */
[----:B------:R-:W-:Y:S01]  /*2250*/  ULDC.64 UR6, c[0x0][0x330] ;  /* 0x0000cc0000067ab9 */ /* 0x000fe20000000a00 */
[----:B------:R-:W-:Y:S01]  /*2260*/  ULDC.64 UR8, c[0x0][0xa08] ;  /* 0x0002820000087ab9 */ /* 0x000fe20000000a00 */
[----:B------:R-:W1:Y:S08]  /*2270*/  LDC.64 R62, c[0x0][0x408] ;  /* 0x00010200ff3e7b82 */ /* 0x000e700000000a00 */
[----:B------:R-:W3:Y:S01]  /*2280*/  @P0 LDC.64 R4, c[0x0][0x9f8] ;  /* 0x00027e00ff040b82 */ /* 0x000ee20000000a00 */
[----:B------:R-:W-:Y:S01]  /*2290*/  SHF.R.S32.HI R20, RZ, 0x1f, R154 ;  /* 0x0000001fff147819 */ /* 0x000fe2000001149a */
[----:B------:R-:W4:Y:S01]  /*22a0*/  LDL R28, [R1+0x78] ;  /* 0x00007800011c7983 */ /* 0x000f220000100800 */
[----:B---3--:R-:W-:-:S05]  /*22b0*/  @P0 IMAD.WIDE R4, R31, 0x4, R4 ;  /* 0x000000041f040825 */ /* 0x008fca00078e0204 */
[----:B------:R3:W4:Y:S01]  /*22c0*/  @P0 LDG.E R0, desc[UR40][R4.64] ;  /* 0x0000002804000981 */ /* 0x000722000c1e1900 */
[----:B------:R-:W-:Y:S01]  /*22d0*/  SHF.R.S32.HI R3, RZ, 0x1f, R27 ;  /* 0x0000001fff037819 */ /* 0x000fe2000001141b */
[----:B0-----:R-:W-:-:S04]  /*22e0*/  IMAD.WIDE.U32 R8, R27, R6, RZ ;  /* 0x000000061b087225 */ /* 0x001fc800078e00ff */
[----:B------:R-:W-:-:S04]  /*22f0*/  IMAD R10, R3, R6, RZ ;  /* 0x00000006030a7224 */ /* 0x000fc800078e02ff */
[----:B------:R-:W-:-:S04]  /*2300*/  IMAD R11, R27, R7, R10 ;  /* 0x000000071b0b7224 */ /* 0x000fc800078e020a */
[----:B------:R-:W-:Y:S02]  /*2310*/  IMAD.IADD R9, R9, 0x1, R11 ;  /* 0x0000000109097824 */ /* 0x000fe400078e020b */
[C---:B------:R-:W-:Y:S01]  /*2320*/  IMAD.WIDE.U32 R56, R30.reuse, UR6, R152 ;  /* 0x000000061e387c25 */ /* 0x040fe2000f8e0098 */
[----:B------:R-:W-:Y:S01]  /*2330*/  ISETP.NE.U32.AND P0, PT, RZ, UR8, PT ;  /* 0x00000008ff007c0c */ /* 0x000fe2000bf05070 */
[----:B------:R-:W0:Y:S02]  /*2340*/  LDC R11, c[0x0][0x3f4] ;  /* 0x0000fd00ff0b7b82 */ /* 0x000e240000000800 */
[----:B---3--:R-:W-:-:S04]  /*2350*/  IMAD.WIDE.U32 R4, R30, UR4, R8 ;  /* 0x000000041e047c25 */ /* 0x008fc8000f8e0008 */
[C---:B------:R-:W-:Y:S01]  /*2360*/  IMAD R57, R30.reuse, UR7, R57 ;  /* 0x000000071e397c24 */ /* 0x040fe2000f8e0239 */
[----:B------:R-:W-:Y:S01]  /*2370*/  ISETP.NE.AND.EX P0, PT, RZ, UR9, PT, P0 ;  /* 0x00000009ff007c0c */ /* 0x000fe2000bf05300 */
[----:B------:R-:W-:Y:S01]  /*2380*/  IMAD R59, R30, UR5, R5 ;  /* 0x000000051e3b7c24 */ /* 0x000fe2000f8e0205 */
[----:B------:R-:W-:Y:S01]  /*2390*/  ULDC.64 UR4, c[0x0][0x310] ;  /* 0x0000c40000047ab9 */ /* 0x000fe20000000a00 */
[----:B------:R-:W3:Y:S01]  /*23a0*/  LDL R30, [R1+0x20] ;  /* 0x00002000011e7983 */ /* 0x000ee20000100800 */
[----:B------:R-:W-:Y:S01]  /*23b0*/  IMAD.MOV.U32 R58, RZ, RZ, R4 ;  /* 0x000000ffff3a7224 */ /* 0x000fe200078e0004 */
[----:B------:R-:W-:Y:S01]  /*23c0*/  ULDC.64 UR6, c[0x0][0x338] ;  /* 0x0000ce0000067ab9 */ /* 0x000fe20000000a00 */
[----:B------:R-:W-:-:S04]  /*23d0*/  IMAD.WIDE.U32 R8, R154, R6, R152 ;  /* 0x000000069a087225 */ /* 0x000fc800078e0098 */
[----:B--2---:R-:W-:Y:S02]  /*23e0*/  IMAD.MOV.U32 R32, RZ, RZ, R14 ;  /* 0x000000ffff207224 */ /* 0x004fe400078e000e */
[----:B------:R-:W-:-:S03]  /*23f0*/  IMAD R14, R20, R6, RZ ;  /* 0x00000006140e7224 */ /* 0x000fc600078e02ff */
[----:B------:R-:W-:Y:S01]  /*2400*/  SHF.R.S32.HI R33, RZ, 0x1f, R32 ;  /* 0x0000001fff217819 */ /* 0x000fe20000011420 */
[----:B------:R-:W-:-:S04]  /*2410*/  IMAD R14, R154, R7, R14 ;  /* 0x000000079a0e7224 */ /* 0x000fc800078e020e */
[----:B------:R2:W-:Y:S01]  /*2420*/  STL [R1+0x14], R33 ;  /* 0x0000142101007387 */ /* 0x0005e20000100800 */
[----:B----4-:R-:W-:Y:S02]  /*2430*/  SHF.R.S32.HI R5, RZ, 0x1f, R0 ;  /* 0x0000001fff057819 */ /* 0x010fe40000011400 */
[----:B------:R-:W-:Y:S02]  /*2440*/  SEL R13, R0, RZ, !P0 ;  /* 0x000000ff000d7207 */ /* 0x000fe40004000000 */
[----:B------:R-:W-:Y:S02]  /*2450*/  SEL R12, R5, RZ, !P0 ;  /* 0x000000ff050c7207 */ /* 0x000fe40004000000 */
[----:B------:R-:W4:Y:S01]  /*2460*/  LDC.64 R4, c[0x0][0x3f8] ;  /* 0x0000fe00ff047b82 */ /* 0x000f220000000a00 */
[----:B------:R-:W-:-:S04]  /*2470*/  IMAD.WIDE.U32 R58, R13, UR4, R58 ;  /* 0x000000040d3a7c25 */ /* 0x000fc8000f8e003a */
[----:B------:R-:W-:Y:S01]  /*2480*/  IMAD R0, R12, UR4, RZ ;  /* 0x000000040c007c24 */ /* 0x000fe2000f8e02ff */
[----:B------:R-:W-:Y:S02]  /*2490*/  ULDC UR4, c[0x0][0x2f4] ;  /* 0x0000bd0000047ab9 */ /* 0x000fe40000000800 */
[----:B------:R-:W-:Y:S01]  /*24a0*/  ISETP.GE.AND P0, PT, R152, UR4, PT ;  /* 0x0000000498007c0c */ /* 0x000fe2000bf06270 */
[----:B------:R-:W-:-:S03]  /*24b0*/  IMAD R75, R13, UR5, R0 ;  /* 0x000000050d4b7c24 */ /* 0x000fc6000f8e0200 */
[----:B------:R-:W-:Y:S01]  /*24c0*/  SEL R0, RZ, 0x1, P0 ;  /* 0x00000001ff007807 */ /* 0x000fe20000000000 */
[----:B------:R-:W-:Y:S01]  /*24d0*/  IMAD.IADD R75, R59, 0x1, R75 ;  /* 0x000000013b4b7824 */ /* 0x000fe200078e024b */
[----:B------:R-:W-:-:S04]  /*24e0*/  IADD3 R74, P0, R58, R8, RZ ;  /* 0x000000083a4a7210 */ /* 0x000fc80007f1e0ff */
[----:B------:R-:W-:Y:S02]  /*24f0*/  IADD3.X R73, R75, R9, R14, P0, !PT ;  /* 0x000000094b497210 */ /* 0x000fe400007fe40e */
[----:B------:R-:W2:Y:S01]  /*2500*/  LDL R14, [R1+0x30] ;  /* 0x00003000010e7983 */ /* 0x000ea20000100800 */
[C---:B------:R-:W-:Y:S01]  /*2510*/  VIADD R80, R152.reuse, 0x20 ;  /* 0x0000002098507836 */ /* 0x040fe20000000000 */
[-C--:B0-----:R-:W-:Y:S01]  /*2520*/  ISETP.GE.AND P0, PT, R152, R11.reuse, PT ;  /* 0x0000000b9800720c */ /* 0x081fe20003f06270 */
[----:B------:R-:W-:Y:S02]  /*2530*/  IMAD R12, R12, UR6, RZ ;  /* 0x000000060c0c7c24 */ /* 0x000fe4000f8e02ff */
[----:B-1----:R-:W-:Y:S01]  /*2540*/  IMAD R9, R20, R62, RZ ;  /* 0x0000003e14097224 */ /* 0x002fe200078e02ff */
[C---:B------:R-:W-:Y:S02]  /*2550*/  ISETP.GE.AND P1, PT, R80.reuse, UR4, PT ;  /* 0x0000000450007c0c */ /* 0x040fe4000bf26270 */
[----:B------:R-:W-:Y:S01]  /*2560*/  ISETP.GE.AND P2, PT, R80, R11, PT ;  /* 0x0000000b5000720c */ /* 0x000fe20003f46270 */
[----:B------:R-:W-:Y:S01]  /*2570*/  IMAD.WIDE.U32 R56, R13, UR6, R56 ;  /* 0x000000060d387c25 */ /* 0x000fe2000f8e0038 */
[----:B------:R-:W-:-:S03]  /*2580*/  SEL R10, RZ, 0xffffffff, P1 ;  /* 0xffffffffff0a7807 */ /* 0x000fc60000800000 */
[----:B------:R-:W-:Y:S01]  /*2590*/  IMAD R29, R13, UR7, R12 ;  /* 0x000000070d1d7c24 */ /* 0x000fe2000f8e020c */
[C---:B------:R-:W-:Y:S01]  /*25a0*/  SEL R13, R11.reuse, RZ, P2 ;  /* 0x000000ff0b0d7207 */ /* 0x040fe20001000000 */
[----:B------:R-:W-:Y:S01]  /*25b0*/  IMAD R21, R154, R63, R9 ;  /* 0x0000003f9a157224 */ /* 0x000fe200078e0209 */
[----:B------:R-:W-:Y:S01]  /*25c0*/  SEL R9, R11, RZ, P0 ;  /* 0x000000ff0b097207 */ /* 0x000fe20000000000 */
[----:B------:R-:W-:Y:S02]  /*25d0*/  IMAD.SHL.U32 R15, R10, 0x2, RZ ;  /* 0x000000020a0f7824 */ /* 0x000fe400078e00ff */
[----:B----4-:R-:W-:Y:S02]  /*25e0*/  IMAD R8, R20, R4, RZ ;  /* 0x0000000414087224 */ /* 0x010fe400078e02ff */
[----:B------:R-:W-:Y:S02]  /*25f0*/  IMAD.IADD R9, R152, 0x1, R9 ;  /* 0x0000000198097824 */ /* 0x000fe400078e0209 */
[----:B------:R-:W-:Y:S01]  /*2600*/  IMAD.IADD R13, R80, 0x1, R13 ;  /* 0x00000001500d7824 */ /* 0x000fe200078e020d */
[----:B------:R-:W-:Y:S01]  /*2610*/  LOP3.LUT R0, R15, 0x2, R0, 0xe2, !PT ;  /* 0x000000020f007812 */ /* 0x000fe200078ee200 */
[----:B------:R-:W-:Y:S01]  /*2620*/  IMAD R15, R154, R5, R8 ;  /* 0x000000059a0f7224 */ /* 0x000fe200078e0208 */
[----:B------:R-:W-:-:S02]  /*2630*/  SHF.R.S32.HI R8, RZ, 0x1f, R9 ;  /* 0x0000001fff087819 */ /* 0x000fc40000011409 */
[----:B------:R-:W-:Y:S02]  /*2640*/  SHF.R.S32.HI R10, RZ, 0x1f, R13 ;  /* 0x0000001fff0a7819 */ /* 0x000fe4000001140d */
[----:B------:R-:W-:Y:S02]  /*2650*/  LEA.HI R72, R8, R9, RZ, 0x4 ;  /* 0x0000000908487211 */ /* 0x000fe400078f20ff */
[----:B------:R-:W-:Y:S02]  /*2660*/  LEA.HI R71, R10, R13, RZ, 0x4 ;  /* 0x0000000d0a477211 */ /* 0x000fe400078f20ff */
[----:B------:R-:W-:Y:S02]  /*2670*/  LEA.HI R8, R8, R9, RZ, 0x5 ;  /* 0x0000000908087211 */ /* 0x000fe400078f28ff */
[----:B------:R-:W-:-:S03]  /*2680*/  LEA.HI R10, R10, R13, RZ, 0x5 ;  /* 0x0000000d0a0a7211 */ /* 0x000fc600078f28ff */
[----:B------:R-:W-:Y:S01]  /*2690*/  IMAD.SHL.U32 R9, R8, 0x80, RZ ;  /* 0x0000008008097824 */ /* 0x000fe200078e00ff */
[----:B---3--:R-:W-:Y:S01]  /*26a0*/  LOP3.LUT R8, R30, 0x10, R72, 0xf8, !PT ;  /* 0x000000101e087812 */ /* 0x008fe200078ef848 */
[----:B------:R-:W-:Y:S01]  /*26b0*/  IMAD.SHL.U32 R12, R10, 0x80, RZ ;  /* 0x000000800a0c7824 */ /* 0x000fe200078e00ff */
[----:B------:R-:W-:Y:S02]  /*26c0*/  LOP3.LUT R10, R30, 0x10, R71, 0xf8, !PT ;  /* 0x000000101e0a7812 */ /* 0x000fe400078ef847 */
[----:B------:R-:W0:Y:S01]  /*26d0*/  S2R R30, SR_TID.X ;  /* 0x00000000001e7919 */ /* 0x000e220000002100 */
[----:B-----5:R-:W-:Y:S01]  /*26e0*/  SHF.R.S32.HI R13, RZ, 0x1f, R24 ;  /* 0x0000001fff0d7819 */ /* 0x020fe20000011418 */
[----:B------:R-:W-:Y:S01]  /*26f0*/  IMAD.WIDE.U32 R54, R154, R4, R32 ;  /* 0x000000049a367225 */ /* 0x000fe200078e0020 */
[----:B------:R-:W-:Y:S02]  /*2700*/  LOP3.LUT R9, R9, 0xfffff000, RZ, 0xc0, !PT ;  /* 0xfffff00009097812 */ /* 0x000fe400078ec0ff */
[----:B------:R-:W-:Y:S01]  /*2710*/  LOP3.LUT R8, R8, R28, RZ, 0x3c, !PT ;  /* 0x0000001c08087212 */ /* 0x000fe200078e3cff */
[----:B------:R-:W-:Y:S01]  /*2720*/  IMAD.WIDE.U32 R52, R154, R4, R152 ;  /* 0x000000049a347225 */ /* 0x000fe200078e0098 */
[----:B------:R-:W-:-:S03]  /*2730*/  P2R R81, PR, RZ, 0x4 ;  /* 0x00000004ff517803 */ /* 0x000fc60000000000 */
[----:B------:R-:W-:Y:S01]  /*2740*/  IMAD.WIDE.U32 R50, R154, R62, R32 ;  /* 0x0000003e9a327225 */ /* 0x000fe200078e0020 */
[----:B------:R-:W-:-:S03]  /*2750*/  LOP3.LUT R12, R12, 0xfffff000, RZ, 0xc0, !PT ;  /* 0xfffff0000c0c7812 */ /* 0x000fc600078ec0ff */
[----:B------:R-:W-:Y:S01]  /*2760*/  IMAD.WIDE.U32 R48, R154, R62, R152 ;  /* 0x0000003e9a307225 */ /* 0x000fe200078e0098 */
[----:B------:R-:W-:Y:S02]  /*2770*/  LOP3.LUT R69, R10, R28, RZ, 0x3c, !PT ;  /* 0x0000001c0a457212 */ /* 0x000fe400078e3cff */
[----:B------:R-:W-:Y:S01]  /*2780*/  IADD3 R46, P2, R154, R27, RZ ;  /* 0x0000001b9a2e7210 */ /* 0x000fe20007f5e0ff */
[----:B------:R-:W-:Y:S02]  /*2790*/  IMAD.IADD R55, R55, 0x1, R15 ;  /* 0x0000000137377824 */ /* 0x000fe400078e020f */
[----:B------:R-:W-:Y:S02]  /*27a0*/  IMAD.IADD R53, R15, 0x1, R53 ;  /* 0x000000010f357824 */ /* 0x000fe400078e0235 */
[----:B------:R-:W-:Y:S02]  /*27b0*/  IMAD.IADD R51, R51, 0x1, R21 ;  /* 0x0000000133337824 */ /* 0x000fe400078e0215 */
[----:B------:R-:W-:Y:S01]  /*27c0*/  IMAD.IADD R49, R21, 0x1, R49 ;  /* 0x0000000115317824 */ /* 0x000fe200078e0231 */
[----:B------:R-:W-:Y:S01]  /*27d0*/  SHF.L.U64.HI R68, R6, 0x7, R7 ;  /* 0x0000000706447819 */ /* 0x000fe20000010207 */
[----:B------:R-:W-:Y:S01]  /*27e0*/  IMAD.WIDE.U32 R54, R24, R4, R54 ;  /* 0x0000000418367225 */ /* 0x000fe200078e0036 */
[----:B------:R-:W-:-:S03]  /*27f0*/  LOP3.LUT R7, R71, 0xfffffff0, RZ, 0xc0, !PT ;  /* 0xfffffff047077812 */ /* 0x000fc600078ec0ff */
[----:B------:R-:W-:Y:S02]  /*2800*/  VIADD R64, R152, 0x40 ;  /* 0x0000004098407836 */ /* 0x000fe40000000000 */
[----:B------:R-:W-:Y:S01]  /*2810*/  IMAD.X R47, R20, 0x1, R3, P2 ;  /* 0x00000001142f7824 */ /* 0x000fe200010e0603 */
[----:B------:R-:W-:Y:S01]  /*2820*/  LOP3.LUT R20, R72, 0xfffffff0, RZ, 0xc0, !PT ;  /* 0xfffffff048147812 */ /* 0x000fe200078ec0ff */
[----:B------:R-:W-:Y:S01]  /*2830*/  IMAD.WIDE.U32 R52, R24, R4, R52 ;  /* 0x0000000418347225 */ /* 0x000fe200078e0034 */
[----:B------:R-:W-:-:S03]  /*2840*/  SHF.L.U64.HI R66, R4, 0x7, R5 ;  /* 0x0000000704427819 */ /* 0x000fc60000010205 */
[----:B------:R-:W-:Y:S01]  /*2850*/  IMAD.WIDE.U32 R50, R24, R62, R50 ;  /* 0x0000003e18327225 */ /* 0x000fe200078e0032 */
[----:B------:R-:W-:-:S03]  /*2860*/  LOP3.LUT R45, R0, 0x1, RZ, 0xc0, !PT ;  /* 0x00000001002d7812 */ /* 0x000fc600078ec0ff */
[----:B------:R-:W-:Y:S01]  /*2870*/  IMAD.WIDE.U32 R48, R24, R62, R48 ;  /* 0x0000003e18307225 */ /* 0x000fe200078e0030 */
[----:B------:R-:W-:Y:S02]  /*2880*/  LOP3.LUT R44, R0, 0x2, RZ, 0xc0, !PT ;  /* 0x00000002002c7812 */ /* 0x000fe400078ec0ff */
[----:B------:R-:W-:Y:S01]  /*2890*/  ISETP.GE.AND P1, PT, R64, UR4, PT ;  /* 0x0000000440007c0c */ /* 0x000fe2000bf26270 */
[----:B------:R-:W-:Y:S01]  /*28a0*/  IMAD.SHL.U32 R67, R6, 0x80, RZ ;  /* 0x0000008006437824 */ /* 0x000fe200078e00ff */
[----:B------:R-:W-:Y:S01]  /*28b0*/  SHF.R.S32.HI R3, RZ, 0x1f, R7 ;  /* 0x0000001fff037819 */ /* 0x000fe20000011407 */
[----:B------:R-:W-:Y:S02]  /*28c0*/  IMAD.SHL.U32 R65, R4, 0x80, RZ ;  /* 0x0000008004417824 */ /* 0x000fe400078e00ff */
[----:B------:R-:W-:Y:S02]  /*28d0*/  IMAD.SHL.U32 R60, R11, 0x2, RZ ;  /* 0x000000020b3c7824 */ /* 0x000fe400078e00ff */
[----:B------:R-:W-:Y:S01]  /*28e0*/  IMAD.IADD R0, R57, 0x1, R29 ;  /* 0x0000000139007824 */ /* 0x000fe200078e021d */
[----:B--2---:R-:W-:Y:S01]  /*28f0*/  IADD3 R70, R8, R9, R14 ;  /* 0x0000000908467210 */ /* 0x004fe20007ffe00e */
[----:B------:R-:W-:-:S02]  /*2900*/  IMAD R8, R13, R4, RZ ;  /* 0x000000040d087224 */ /* 0x000fc400078e02ff */
[----:B------:R-:W-:Y:S01]  /*2910*/  IMAD R13, R13, R62, RZ ;  /* 0x0000003e0d0d7224 */ /* 0x000fe200078e02ff */
[----:B------:R-:W-:Y:S01]  /*2920*/  IADD3 R69, R69, R12, R14 ;  /* 0x0000000c45457210 */ /* 0x000fe20007ffe00e */
[C---:B------:R-:W-:Y:S01]  /*2930*/  IMAD R21, R24.reuse, R5, R8 ;  /* 0x0000000518157224 */ /* 0x040fe200078e0208 */
[----:B0-----:R-:W-:Y:S01]  /*2940*/  SHF.R.U32.HI R14, RZ, 0x7, R30 ;  /* 0x00000007ff0e7819 */ /* 0x001fe2000001161e */
[----:B------:R-:W-:Y:S01]  /*2950*/  IMAD R13, R24, R63, R13 ;  /* 0x0000003f180d7224 */ /* 0x000fe200078e020d */
[C---:B------:R-:W-:Y:S01]  /*2960*/  SHF.L.U64.HI R63, R62.reuse, 0x7, R63 ;  /* 0x000000073e3f7819 */ /* 0x040fe2000001023f */
[----:B------:R-:W-:Y:S01]  /*2970*/  IMAD.IADD R27, R55, 0x1, R21 ;  /* 0x00000001371b7824 */ /* 0x000fe200078e0215 */
[----:B------:R-:W-:Y:S01]  /*2980*/  SHF.R.S32.HI R4, RZ, 0x1f, R20 ;  /* 0x0000001fff047819 */ /* 0x000fe20000011414 */
[----:B------:R-:W-:Y:S02]  /*2990*/  IMAD.SHL.U32 R62, R62, 0x80, RZ ;  /* 0x000000803e3e7824 */ /* 0x000fe400078e00ff */
[----:B------:R-:W-:-:S02]  /*29a0*/  VIADD R61, R14, 0x8 ;  /* 0x000000080e3d7836 */ /* 0x000fc40000000000 */
[----:B------:R-:W-:Y:S02]  /*29b0*/  IMAD.IADD R21, R21, 0x1, R53 ;  /* 0x0000000115157824 */ /* 0x000fe400078e0235 */
[----:B------:R-:W-:Y:S02]  /*29c0*/  IMAD.IADD R6, R51, 0x1, R13 ;  /* 0x0000000133067824 */ /* 0x000fe400078e020d */
[----:B------:R-:W-:-:S07]  /*29d0*/  IMAD.IADD R5, R13, 0x1, R49 ;  /* 0x000000010d057824 */ /* 0x000fce00078e0231 */
.L_x_1175:
[----:B------:R-:W2:Y:S01]  /*29e0*/  LDL R8, [R1+0x50] ;  /* 0x0000500001087983 */ /* 0x000ea20000100800 */
[----:B0-----:R-:W0:Y:S01]  /*29f0*/  LDC R86, c[0x0][0x3f4] ;  /* 0x0000fd00ff567b82 */ /* 0x001e220000000800 */
[----:B------:R-:W-:Y:S01]  /*2a00*/  VIADD R10, R2, 0xffffffff ;  /* 0xffffffff020a7836 */ /* 0x000fe20000000000 */
[----:B------:R-:W-:Y:S05]  /*2a10*/  YIELD ;  /* 0x0000000000007946 */ /* 0x000fea0003800000 */
[----:B---3--:R-:W-:Y:S01]  /*2a20*/  SHF.R.S32.HI R12, RZ, 0x1f, R10 ;  /* 0x0000001fff0c7819 */ /* 0x008fe2000001140a */
[----:B----4-:R-:W1:Y:S01]  /*2a30*/  LDC.64 R76, c[0x0][0x2e8] ;  /* 0x0000ba00ff4c7b82 */ /* 0x010e620000000a00 */
[-C--:B------:R-:W-:Y:S01]  /*2a40*/  IMAD R2, R68, R10.reuse, RZ ;  /* 0x0000000a44027224 */ /* 0x080fe200078e02ff */
[----:B------:R-:W-:Y:S01]  /*2a50*/  BSSY B0, `(.L_x_1136) ;  /* 0x00003e0000007945 */ /* 0x000fe20003800000 */
[----:B------:R-:W-:Y:S01]  /*2a60*/  IMAD.WIDE.U32 R36, R67, R10, RZ ;  /* 0x0000000a43247225 */ /* 0x000fe200078e00ff */
[----:B------:R-:W-:-:S03]  /*2a70*/  ISETP.GT.AND P2, PT, R10, R25, PT ;  /* 0x000000190a00720c */ /* 0x000fc60003f44270 */
[----:B------:R-:W-:Y:S02]  /*2a80*/  IMAD R79, R12, R67, R2 ;  /* 0x000000430c4f7224 */ /* 0x000fe400078e0202 */
[----:B------:R-:W-:Y:S02]  /*2a90*/  IMAD.MOV.U32 R2, RZ, RZ, R10 ;  /* 0x000000ffff027224 */ /* 0x000fe400078e000a */
[----:B------:R-:W-:Y:S01]  /*2aa0*/  IMAD.IADD R79, R37, 0x1, R79 ;  /* 0x00000001254f7824 */ /* 0x000fe200078e024f */
[----:B0-----:R-:W-:Y:S02]  /*2ab0*/  ISETP.GE.AND P3, PT, R86, 0x1, PT ;  /* 0x000000015600780c */ /* 0x001fe40003f66270 */
[----:B-1----:R-:W-:-:S04]  /*2ac0*/  IADD3 R32, P4, P5, R36, R76, R74 ;  /* 0x0000004c24207210 */ /* 0x002fc80007d9e04a */
[----:B------:R-:W-:Y:S01]  /*2ad0*/  IADD3.X R33, R79, R77, R73, P4, P5 ;  /* 0x0000004d4f217210 */ /* 0x000fe200027ea449 */
[----:B--2---:R-:W-:-:S04]  /*2ae0*/  IMAD R83, R19, 0x3000, R8 ;  /* 0x0000300013537824 */ /* 0x004fc800078e0208 */
[----:B------:R-:W-:Y:S02]  /*2af0*/  IMAD.IADD R83, R16, 0x1, R83 ;  /* 0x0000000110537824 */ /* 0x000fe400078e0253 */
[----:B------:R-:W-:Y:S05]  /*2b00*/  @!P3 BRA `(.L_x_1137) ;  /* 0x0000003800f4b947 */ /* 0x000fea0003800000 */
[----:B------:R-:W-:Y:S01]  /*2b10*/  ULDC.U8 UR4, c[0x0][0x410] ;  /* 0x0001040000047ab9 */ /* 0x000fe20000000000 */
[-C--:B------:R-:W-:Y:S01]  /*2b20*/  IMAD R8, R66, R10.reuse, RZ ;  /* 0x0000000a42087224 */ /* 0x080fe200078e02ff */
[----:B------:R-:W-:Y:S01]  /*2b30*/  ISETP.NE.AND P3, PT, RZ, UR4, PT ;  /* 0x00000004ff007c0c */ /* 0x000fe2000bf65270 */
[----:B------:R-:W-:Y:S02]  /*2b40*/  IMAD R11, R63, R10, RZ ;  /* 0x0000000a3f0b7224 */ /* 0x000fe400078e02ff */
[----:B------:R-:W-:Y:S02]  /*2b50*/  IMAD R84, R2, -0x80, R26 ;  /* 0xffffff8002547824 */ /* 0x000fe400078e021a */
[C---:B------:R-:W-:Y:S02]  /*2b60*/  IMAD R9, R12.reuse, R65, R8 ;  /* 0x000000410c097224 */ /* 0x040fe400078e0208 */
[----:B------:R-:W-:Y:S01]  /*2b70*/  IMAD R11, R12, R62, R11 ;  /* 0x0000003e0c0b7224 */ /* 0x000fe200078e020b */
[----:B------:R-:W-:Y:S01]  /*2b80*/  VIMNMX R84, R84, 0x80, PT ;  /* 0x0000008054547848 */ /* 0x000fe20003fe0100 */
[----:B------:R-:W-:-:S04]  /*2b90*/  IMAD.WIDE.U32 R40, R65, R10, RZ ;  /* 0x0000000a41287225 */ /* 0x000fc800078e00ff */
        /* <DEDUP_REMOVED lines=13> */
[----:B------:R-:W2:Y:S01]  /*2c70*/  LDL.64 R90, [R1+0x10] ;  /* 0x00001000015a7983 */ /* 0x000ea20000100a00 */
[----:B------:R-:W-:Y:S01]  /*2c80*/  ULDC.64 UR4, c[0x0][0x3e8] ;  /* 0x0000fa0000047ab9 */ /* 0x000fe20000000a00 */
[----:B------:R-:W-:Y:S02]  /*2c90*/  ULDC.64 UR6, c[0x0][0x400] ;  /* 0x0001000000067ab9 */ /* 0x000fe40000000a00 */
[----:B------:R-:W3:Y:S04]  /*2ca0*/  LDL R82, [R1+0x28] ;  /* 0x0000280001527983 */ /* 0x000ee80000100800 */
[----:B------:R-:W4:Y:S01]  /*2cb0*/  LDL R78, [R1+0x2c] ;  /* 0x00002c00014e7983 */ /* 0x000f220000100800 */
[----:B------:R-:W-:Y:S02]  /*2cc0*/  IADD3 R40, P3, P5, R54, UR4, R40 ;  /* 0x0000000436287c10 */ /* 0x000fe4000fd7e028 */
[----:B------:R-:W-:-:S02]  /*2cd0*/  CS2R R34, SRZ ;  /* 0x0000000000227805 */ /* 0x000fc4000001ff00 */
[----:B------:R-:W-:Y:S02]  /*2ce0*/  CS2R R36, SRZ ;  /* 0x0000000000247805 */ /* 0x000fe4000001ff00 */
[----:B------:R-:W-:Y:S02]  /*2cf0*/  IADD3.X R41, R27, UR5, R42, P3, P5 ;  /* 0x000000051b297c10 */ /* 0x000fe40009fea42a */
[----:B------:R-:W-:-:S04]  /*2d00*/  IADD3 R38, P3, P5, R50, UR6, R38 ;  /* 0x0000000632267c10 */ /* 0x000fc8000fd7e026 */
[----:B------:R-:W-:Y:S02]  /*2d10*/  IADD3.X R39, R6, UR7, R43, P3, P5 ;  /* 0x0000000706277c10 */ /* 0x000fe40009fea42b */
[----:B------:R-:W-:Y:S02]  /*2d20*/  CS2R R28, SRZ ;  /* 0x00000000001c7805 */ /* 0x000fe4000001ff00 */
[----:B------:R-:W-:Y:S02]  /*2d30*/  CS2R R12, SRZ ;  /* 0x00000000000c7805 */ /* 0x000fe4000001ff00 */
[----:B------:R-:W-:Y:S02]  /*2d40*/  CS2R R30, SRZ ;  /* 0x00000000001e7805 */ /* 0x000fe4000001ff00 */
[----:B------:R-:W-:Y:S02]  /*2d50*/  CS2R R14, SRZ ;  /* 0x00000000000e7805 */ /* 0x000fe4000001ff00 */
[----:B--2---:R-:W-:-:S02]  /*2d60*/  ISETP.GE.AND P5, PT, R90, R86, PT ;  /* 0x000000565a00720c */ /* 0x004fc40003fa6270 */
[----:B---3--:R-:W-:-:S11]  /*2d70*/  ISETP.GE.AND P3, PT, R82, R86, PT ;  /* 0x000000565200720c */ /* 0x008fd60003f66270 */
[----:B------:R0:W5:Y:S04]  /*2d80*/  @!P5 LDG.E.64 R34, desc[UR40][R40.64] ;  /* 0x000000282822d981 */ /* 0x000168000c1e1b00 */
[----:B------:R0:W5:Y:S01]  /*2d90*/  @!P5 LDG.E.64 R36, desc[UR40][R38.64] ;  /* 0x000000282624d981 */ /* 0x000162000c1e1b00 */
[----:B----4-:R-:W-:-:S03]  /*2da0*/  ISETP.GE.AND P5, PT, R78, R86, PT ;  /* 0x000000564e00720c */ /* 0x010fc60003fa6270 */
[----:B------:R0:W5:Y:S04]  /*2db0*/  @!P3 LDG.E.64 R28, desc[UR40][R40.64+0x10] ;  /* 0x00001028281cb981 */ /* 0x000168000c1e1b00 */
[----:B------:R0:W5:Y:S06]  /*2dc0*/  @!P3 LDG.E.64 R30, desc[UR40][R38.64+0x10] ;  /* 0x00001028261eb981 */ /* 0x00016c000c1e1b00 */
[----:B------:R0:W5:Y:S04]  /*2dd0*/  @!P5 LDG.E.64 R12, desc[UR40][R40.64+0x20] ;  /* 0x00002028280cd981 */ /* 0x000168000c1e1b00 */
[----:B------:R0:W5:Y:S02]  /*2de0*/  @!P5 LDG.E.64 R14, desc[UR40][R38.64+0x20] ;  /* 0x00002028260ed981 */ /* 0x000164000c1e1b00 */
.L_x_1140:
[----:B------:R-:W-:Y:S05]  /*2df0*/  BSYNC B1 ;  /* 0x0000000000017941 */ /* 0x000fea0003800000 */
.L_x_1139:
[----:B------:R-:W2:Y:S01]  /*2e00*/  LDL R8, [R1+0x4] ;  /* 0x0000040001087983 */ /* 0x000ea20000100800 */
[----:B0----5:R-:W-:Y:S02]  /*2e10*/  IMAD.MOV.U32 R38, RZ, RZ, R12 ;  /* 0x000000ffff267224 */ /* 0x021fe400078e000c */
[----:B------:R-:W-:Y:S02]  /*2e20*/  IMAD.MOV.U32 R40, RZ, RZ, R28 ;  /* 0x000000ffff287224 */ /* 0x000fe400078e001c */
[----:B------:R-:W-:Y:S02]  /*2e30*/  IMAD.MOV.U32 R42, RZ, RZ, R34 ;  /* 0x000000ffff2a7224 */ /* 0x000fe400078e0022 */
[----:B------:R-:W-:Y:S02]  /*2e40*/  IMAD.MOV.U32 R39, RZ, RZ, R14 ;  /* 0x000000ffff277224 */ /* 0x000fe400078e000e */
[----:B------:R-:W-:Y:S02]  /*2e50*/  IMAD.MOV.U32 R41, RZ, RZ, R30 ;  /* 0x000000ffff297224 */ /* 0x000fe400078e001e */
[----:B------:R-:W-:Y:S01]  /*2e60*/  IMAD.MOV.U32 R43, RZ, RZ, R36 ;  /* 0x000000ffff2b7224 */ /* 0x000fe200078e0024 */
[----:B--2---:R-:W-:-:S13]  /*2e70*/  ISETP.NE.AND P3, PT, R8, 0x3, PT ;  /* 0x000000030800780c */ /* 0x004fda0003f65270 */
[----:B------:R-:W-:Y:S05]  /*2e80*/  @!P3 BRA `(.L_x_1141) ;  /* 0x000000000004b947 */ /* 0x000fea0003800000 */
[----:B------:R-:W-:Y:S01]  /*2e90*/  BPT.TRAP 0x1 ;  /* 0x000000040000795c */ /* 0x000fe20000300000 */
.L_x_1141:
[----:B------:R-:W2:Y:S01]  /*2ea0*/  LDL R8, [R1+0x8] ;  /* 0x0000080001087983 */ /* 0x000ea20000100800 */
[----:B------:R-:W-:Y:S01]  /*2eb0*/  IMAD R82, R19, 0x8, R16 ;  /* 0x0000000813527824 */ /* 0x000fe200078e0210 */
[----:B------:R-:W-:Y:S01]  /*2ec0*/  BSSY B1, `(.L_x_1142) ;  /* 0x0000004000017945 */ /* 0x000fe20003800000 */
[----:B--2---:R-:W-:-:S04]  /*2ed0*/  SHF.L.U32 R85, R8, 0x1f, RZ ;  /* 0x0000001f08557819 */ /* 0x004fc800000006ff */
[----:B------:R-:W0:Y:S02]  /*2ee0*/  SYNCS.PHASECHK.TRANS64.TRYWAIT P5, [R82+URZ+0x19c90], R85 ;  /* 0x019c9055520075a7 */ /* 0x000e2400080a017f */
[----:B0-----:R-:W-:Y:S05]  /*2ef0*/  @!P5 BRA `(.L_x_1143) ;  /* 0x0000022000bcd947 */ /* 0x001fea0003800000 */
.L_x_1477:
[----:B------:R-:W-:Y:S05]  /*2f00*/  BSYNC B1 ;  /* 0x0000000000017941 */ /* 0x000fea0003800000 */
.L_x_1142:
[----:B------:R-:W-:Y:S05]  /*2f10*/  @P4 BRA `(.L_x_1144) ;  /* 0x00000038004c4947 */ /* 0x000fea0003800000 */
[----:B------:R-:W-:Y:S01]  /*2f20*/  ISETP.NE.AND P4, PT, R45, RZ, PT ;  /* 0x000000ff2d00720c */ /* 0x000fe20003f85270 */
[----:B------:R-:W-:-:S12]  /*2f30*/  BSSY B1, `(.L_x_1145) ;  /* 0x0000070000017945 */ /* 0x000fd80003800000 */
[----:B------:R-:W-:Y:S05]  /*2f40*/  @!P4 BRA `(.L_x_1146) ;  /* 0x0000000400b8c947 */ /* 0x000fea0003800000 */
[----:B------:R-:W2:Y:S01]  /*2f50*/  LDL.64 R76, [R1+0x10] ;  /* 0x00001000014c7983 */ /* 0x000ea20000100a00 */
[----:B------:R-:W-:Y:S03]  /*2f60*/  BSSY B2, `(.L_x_1147) ;  /* 0x000006b000027945 */ /* 0x000fe60003800000 */
[----:B------:R1:W3:Y:S01]  /*2f70*/  LDS.128 R8, [R83+0x13800] ;  /* 0x0138000053087984 */ /* 0x0002e20000000c00 */
[----:B--2---:R-:W-:-:S13]  /*2f80*/  ISETP.GE.AND P4, PT, R76, R86, PT ;  /* 0x000000564c00720c */ /* 0x004fda0003f86270 */
[----:B-1-3--:R-:W-:Y:S05]  /*2f90*/  @P4 BRA `(.L_x_1148) ;  /* 0x00000004009c4947 */ /* 0x00afea0003800000 */
        /* <DEDUP_REMOVED lines=8> */
[----:B------:R-:W-:Y:S01]  /*3020*/  IMAD.MOV.U32 R36, RZ, RZ, R8 ;  /* 0x000000ffff247224 */ /* 0x000fe200078e0008 */
        /* <DEDUP_REMOVED lines=12> */
[----:B------:R-:W-:Y:S01]  /*30f0*/  HADD2.F32 R8, -RZ, R8.H0_H0 ;  /* 0x20000008ff087230 */ /* 0x000fe20000004100 */
[----:B------:R-:W-:Y:S01]  /*3100*/  F2FP.F16.E4M3.UNPACK_B R43, R43 ;  /* 0x0000002bff2b723e */ /* 0x000fe200020006ff */
[----:B------:R-:W-:-:S02]  /*3110*/  HADD2.F32 R91, -RZ, R76.H1_H1 ;  /* 0x3000004cff5b7230 */ /* 0x000fc40000004100 */
[CC--:B------:R-:W-:Y:S01]  /*3120*/  FMUL.FTZ R93, R37.reuse, R90.reuse ;  /* 0x0000005a255d7220 */ /* 0x0c0fe20000410000 */
[--C-:B------:R-:W-:Y:S02]  /*3130*/  HADD2.F32 R79, -RZ, R78.reuse.H0_H0 ;  /* 0x2000004eff4f7230 */ /* 0x100fe40000004100 */
[C---:B------:R-:W-:Y:S01]  /*3140*/  FMUL.FTZ R90, R8.reuse, R90 ;  /* 0x0000005a085a7220 */ /* 0x040fe20000410000 */
[--C-:B------:R-:W-:Y:S02]  /*3150*/  HADD2.F32 R76, -RZ, R9.reuse.H0_H0 ;  /* 0x20000009ff4c7230 */ /* 0x100fe40000004100 */
[----:B------:R-:W-:Y:S02]  /*3160*/  HADD2.F32 R77, -RZ, R9.H1_H1 ;  /* 0x30000009ff4d7230 */ /* 0x000fe40000004100 */
[----:B------:R-:W-:Y:S01]  /*3170*/  FFMA.FTZ R8, R8, R79, -R93 ;  /* 0x0000004f08087223 */ /* 0x000fe2000001085d */
[----:B------:R-:W-:Y:S02]  /*3180*/  HADD2.F32 R78, -RZ, R78.H1_H1 ;  /* 0x3000004eff4e7230 */ /* 0x000fe40000004100 */
[C---:B------:R-:W-:Y:S01]  /*3190*/  FMUL.FTZ R92, R76.reuse, R91 ;  /* 0x0000005b4c5c7220 */ /* 0x040fe20000410000 */
[----:B------:R-:W-:Y:S01]  /*31a0*/  FFMA.FTZ R9, R37, R79, R90 ;  /* 0x0000004f25097223 */ /* 0x000fe2000001005a */
[C---:B------:R-:W-:Y:S01]  /*31b0*/  FMUL.FTZ R93, R77.reuse, R91 ;  /* 0x0000005b4d5d7220 */ /* 0x040fe20000410000 */
[----:B------:R-:W-:Y:S01]  /*31c0*/  F2FP.F16.E4M3.UNPACK_B R37, R36.H1 ;  /* 0x00000024ff25723e */ /* 0x000fe200030006ff */
[----:B------:R-:W-:Y:S01]  /*31d0*/  FFMA.FTZ R94, R77, R78, R92 ;  /* 0x0000004e4d5e7223 */ /* 0x000fe2000001005c */
[----:B------:R-:W-:Y:S01]  /*31e0*/  F2FP.F16.E4M3.UNPACK_B R77, R42 ;  /* 0x0000002aff4d723e */ /* 0x000fe200020006ff */
[----:B------:R-:W-:Y:S01]  /*31f0*/  FFMA.FTZ R93, R76, R78, -R93 ;  /* 0x0000004e4c5d7223 */ /* 0x000fe2000001085d */
[----:B------:R-:W-:Y:S01]  /*3200*/  HADD2.F32 R91, -RZ, R43.H1_H1 ;  /* 0x3000002bff5b7230 */ /* 0x000fe20000004100 */
[----:B------:R-:W-:Y:S01]  /*3210*/  F2FP.F16.E4M3.UNPACK_B R36, R36 ;  /* 0x00000024ff24723e */ /* 0x000fe200020006ff */
[----:B------:R-:W-:-:S02]  /*3220*/  HADD2.F32 R76, -RZ, R37.H1_H1 ;  /* 0x30000025ff4c7230 */ /* 0x000fc40000004100 */
[----:B------:R-:W-:Y:S02]  /*3230*/  HADD2.F32 R42, -RZ, R37.H0_H0 ;  /* 0x20000025ff2a7230 */ /* 0x000fe40000004100 */
[----:B------:R-:W-:Y:S02]  /*3240*/  HADD2.F32 R90, -RZ, R43.H0_H0 ;  /* 0x2000002bff5a7230 */ /* 0x000fe40000004100 */
[--C-:B------:R-:W-:Y:S02]  /*3250*/  HADD2.F32 R79, -RZ, R77.reuse.H1_H1 ;  /* 0x3000004dff4f7230 */ /* 0x100fe40000004100 */
[----:B------:R-:W-:Y:S02]  /*3260*/  HADD2.F32 R78, -RZ, R77.H0_H0 ;  /* 0x2000004dff4e7230 */ /* 0x000fe40000004100 */
[-C--:B------:R-:W-:Y:S01]  /*3270*/  FMUL.FTZ R77, R76, R91.reuse ;  /* 0x0000005b4c4d7220 */ /* 0x080fe20000410000 */
[--C-:B------:R-:W-:Y:S02]  /*3280*/  HADD2.F32 R43, -RZ, R36.reuse.H1_H1 ;  /* 0x30000024ff2b7230 */ /* 0x100fe40000004100 */
[----:B------:R-:W-:Y:S01]  /*3290*/  FMUL.FTZ R91, R42, R91 ;  /* 0x0000005b2a5b7220 */ /* 0x000fe20000410000 */
[----:B------:R-:W-:-:S02]  /*32a0*/  HADD2.F32 R37, -RZ, R36.H0_H0 ;  /* 0x20000024ff257230 */ /* 0x000fc40000004100 */
[----:B------:R-:W-:Y:S01]  /*32b0*/  FFMA.FTZ R77, R42, R79, -R77 ;  /* 0x0000004f2a4d7223 */ /* 0x000fe2000001084d */
[----:B------:R-:W-:Y:S01]  /*32c0*/  F2FP.SATFINITE.E4M3.F32.PACK_AB_MERGE_C R42, R94, R93, RZ ;  /* 0x0000005d5e2a723e */ /* 0x000fe200048070ff */
[-C--:B------:R-:W-:Y:S01]  /*32d0*/  FMUL.FTZ R36, R43, R90.reuse ;  /* 0x0000005a2b247220 */ /* 0x080fe20000410000 */
[----:B------:R-:W-:Y:S01]  /*32e0*/  FFMA.FTZ R92, R76, R79, R91 ;  /* 0x0000004f4c5c7223 */ /* 0x000fe2000001005b */
[----:B------:R-:W-:Y:S01]  /*32f0*/  F2FP.F16.E4M3.UNPACK_B R76, R11.H1 ;  /* 0x0000000bff4c723e */ /* 0x000fe200030006ff */
[C---:B------:R-:W-:Y:S01]  /*3300*/  FMUL.FTZ R90, R37.reuse, R90 ;  /* 0x0000005a255a7220 */ /* 0x040fe20000410000 */
[----:B------:R-:W-:Y:S01]  /*3310*/  F2FP.F16.E4M3.UNPACK_B R79, R35.H1 ;  /* 0x00000023ff4f723e */ /* 0x000fe200030006ff */
[-C--:B------:R-:W-:Y:S01]  /*3320*/  FFMA.FTZ R36, R37, R78.reuse, -R36 ;  /* 0x0000004e25247223 */ /* 0x080fe20000010824 */
[----:B------:R-:W-:Y:S01]  /*3330*/  F2FP.SATFINITE.E4M3.F32.PACK_AB_MERGE_C R37, R92, R77, RZ ;  /* 0x0000004d5c25723e */ /* 0x000fe200048070ff */
[----:B------:R-:W-:Y:S01]  /*3340*/  FFMA.FTZ R43, R43, R78, R90 ;  /* 0x0000004e2b2b7223 */ /* 0x000fe2000001005a */
[--C-:B------:R-:W-:Y:S01]  /*3350*/  HADD2.F32 R91, -RZ, R76.reuse.H0_H0 ;  /* 0x2000004cff5b7230 */ /* 0x100fe20000004100 */
[----:B------:R-:W-:Y:S01]  /*3360*/  F2FP.F16.E4M3.UNPACK_B R77, R10.H1 ;  /* 0x0000000aff4d723e */ /* 0x000fe200030006ff */
[----:B------:R-:W-:Y:S01]  /*3370*/  HADD2.F32 R92, -RZ, R76.H1_H1 ;  /* 0x3000004cff5c7230 */ /* 0x000fe20000004100 */
[-C--:B------:R-:W-:Y:S01]  /*3380*/  F2FP.F16.E4M3.UNPACK_B R76, R34.reuse.H1 ;  /* 0x00000022ff4c723e */ /* 0x080fe200030006ff */
[----:B------:R-:W-:Y:S01]  /*3390*/  HADD2.F32 R93, -RZ, R79.H1_H1 ;  /* 0x3000004fff5d7230 */ /* 0x000fe20000004100 */
[----:B------:R-:W-:Y:S01]  /*33a0*/  F2FP.F16.E4M3.UNPACK_B R78, R35 ;  /* 0x00000023ff4e723e */ /* 0x000fe200020006ff */
[----:B------:R-:W-:Y:S01]  /*33b0*/  HADD2.F32 R90, -RZ, R77.H1_H1 ;  /* 0x3000004dff5a7230 */ /* 0x000fe20000004100 */
[----:B------:R-:W-:Y:S01]  /*33c0*/  F2FP.F16.E4M3.UNPACK_B R35, R34 ;  /* 0x00000022ff23723e */ /* 0x000fe200020006ff */
[----:B------:R-:W-:-:S02]  /*33d0*/  HADD2.F32 R94, -RZ, R76.H1_H1 ;  /* 0x3000004cff5e7230 */ /* 0x000fc40000004100 */
[-C--:B------:R-:W-:Y:S01]  /*33e0*/  FMUL.FTZ R34, R92, R93.reuse ;  /* 0x0000005d5c227220 */ /* 0x080fe20000410000 */
[----:B------:R-:W-:Y:S02]  /*33f0*/  HADD2.F32 R95, -RZ, R78.H1_H1 ;  /* 0x3000004eff5f7230 */ /* 0x000fe40000004100 */
[C---:B------:R-:W-:Y:S01]  /*3400*/  FMUL.FTZ R97, R91.reuse, R93 ;  /* 0x0000005d5b617220 */ /* 0x040fe20000410000 */
[----:B------:R-:W-:Y:S02]  /*3410*/  HADD2.F32 R77, -RZ, R77.H0_H0 ;  /* 0x2000004dff4d7230 */ /* 0x000fe40000004100 */
[----:B------:R-:W-:Y:S01]  /*3420*/  FFMA.FTZ R34, R91, R94, -R34 ;  /* 0x0000005e5b227223 */ /* 0x000fe20000010822 */
[----:B------:R-:W-:Y:S02]  /*3430*/  HADD2.F32 R93, -RZ, R35.H1_H1 ;  /* 0x30000023ff5d7230 */ /* 0x000fe40000004100 */
[----:B------:R-:W-:Y:S01]  /*3440*/  FMUL.FTZ R96, R90, R95 ;  /* 0x0000005f5a607220 */ /* 0x000fe20000410000 */
[----:B------:R-:W-:Y:S01]  /*3450*/  F2FP.F16.E4M3.UNPACK_B R91, R11 ;  /* 0x0000000bff5b723e */ /* 0x000fe200020006ff */
[----:B------:R-:W-:Y:S01]  /*3460*/  FMUL.FTZ R95, R77, R95 ;  /* 0x0000005f4d5f7220 */ /* 0x000fe20000410000 */
[----:B------:R-:W-:Y:S01]  /*3470*/  F2FP.F16.E4M3.UNPACK_B R10, R10 ;  /* 0x0000000aff0a723e */ /* 0x000fe200020006ff */
[----:B------:R-:W-:Y:S01]  /*3480*/  FFMA.FTZ R11, R92, R94, R97 ;  /* 0x0000005e5c0b7223 */ /* 0x000fe20000010061 */
[----:B------:R-:W-:-:S02]  /*3490*/  HADD2.F32 R92, -RZ, R79.H0_H0 ;  /* 0x2000004fff5c7230 */ /* 0x000fc40000004100 */
[-C--:B------:R-:W-:Y:S01]  /*34a0*/  FFMA.FTZ R94, R90, R93.reuse, R95 ;  /* 0x0000005d5a5e7223 */ /* 0x080fe2000001005f */
[--C-:B------:R-:W-:Y:S02]  /*34b0*/  HADD2.F32 R90, -RZ, R91.reuse.H0_H0 ;  /* 0x2000005bff5a7230 */ /* 0x100fe40000004100 */
[----:B------:R-:W-:Y:S01]  /*34c0*/  FFMA.FTZ R77, R77, R93, -R96 ;  /* 0x0000005d4d4d7223 */ /* 0x000fe20000010860 */
[----:B------:R-:W-:Y:S01]  /*34d0*/  HADD2.F32 R91, -RZ, R91.H1_H1 ;  /* 0x3000005bff5b7230 */ /* 0x000fe20000004100 */
[----:B------:R-:W-:Y:S01]  /*34e0*/  F2FP.SATFINITE.E4M3.F32.PACK_AB_MERGE_C R11, R11, R34, RZ ;  /* 0x000000220b0b723e */ /* 0x000fe200048070ff */
[--C-:B------:R-:W-:Y:S02]  /*34f0*/  HADD2.F32 R79, -RZ, R10.reuse.H0_H0 ;  /* 0x2000000aff4f7230 */ /* 0x100fe40000004100 */
[-C--:B------:R-:W-:Y:S01]  /*3500*/  FMUL.FTZ R96, R90, R92.reuse ;  /* 0x0000005c5a607220 */ /* 0x080fe20000410000 */
[----:B------:R-:W-:Y:S02]  /*3510*/  HADD2.F32 R10, -RZ, R10.H1_H1 ;  /* 0x3000000aff0a7230 */ /* 0x000fe40000004100 */
[----:B------:R-:W-:Y:S01]  /*3520*/  FMUL.FTZ R95, R91, R92 ;  /* 0x0000005c5b5f7220 */ /* 0x000fe20000410000 */
[----:B------:R-:W-:Y:S01]  /*3530*/  HADD2.F32 R78, -RZ, R78.H0_H0 ;  /* 0x2000004eff4e7230 */ /* 0x000fe20000004100 */
[----:B------:R-:W-:Y:S01]  /*3540*/  F2FP.SATFINITE.E4M3.F32.PACK_AB_MERGE_C R77, R94, R77, RZ ;  /* 0x0000004d5e4d723e */ /* 0x000fe200048070ff */
[----:B------:R-:W-:Y:S01]  /*3550*/  HADD2.F32 R76, -RZ, R76.H0_H0 ;  /* 0x2000004cff4c7230 */ /* 0x000fe20000004100 */
[----:B------:R-:W-:Y:S01]  /*3560*/  F2FP.SATFINITE.E4M3.F32.PACK_AB_MERGE_C R9, R9, R8, R42 ;  /* 0x000000080909723e */ /* 0x000fe2000480702a */
[----:B------:R-:W-:-:S02]  /*3570*/  HADD2.F32 R35, -RZ, R35.H0_H0 ;  /* 0x20000023ff237230 */ /* 0x000fc40000004100 */
[-C--:B------:R-:W-:Y:S01]  /*3580*/  FMUL.FTZ R92, R10, R78.reuse ;  /* 0x0000004e0a5c7220 */ /* 0x080fe20000410000 */
[----:B------:R-:W-:Y:S01]  /*3590*/  FMUL.FTZ R93, R79, R78 ;  /* 0x0000004e4f5d7220 */ /* 0x000fe20000410000 */
[-C--:B------:R-:W-:Y:S01]  /*35a0*/  FFMA.FTZ R95, R90, R76.reuse, -R95 ;  /* 0x0000004c5a5f7223 */ /* 0x080fe2000001085f */
[----:B------:R-:W-:Y:S01]  /*35b0*/  FFMA.FTZ R96, R91, R76, R96 ;  /* 0x0000004c5b607223 */ /* 0x000fe20000010060 */
[-C--:B------:R-:W-:Y:S01]  /*35c0*/  FFMA.FTZ R92, R79, R35.reuse, -R92 ;  /* 0x000000234f5c7223 */ /* 0x080fe2000001085c */
[----:B------:R-:W-:Y:S01]  /*35d0*/  FFMA.FTZ R93, R10, R35, R93 ;  /* 0x000000230a5d7223 */ /* 0x000fe2000001005d */
[----:B------:R-:W-:Y:S02]  /*35e0*/  F2FP.SATFINITE.E4M3.F32.PACK_AB_MERGE_C R8, R43, R36, R37 ;  /* 0x000000242b08723e */ /* 0x000fe40004807025 */
[----:B------:R-:W-:Y:S02]  /*35f0*/  F2FP.SATFINITE.E4M3.F32.PACK_AB_MERGE_C R11, R96, R95, R11 ;  /* 0x0000005f600b723e */ /* 0x000fe4000480700b */
[----:B------:R-:W-:-:S07]  /*3600*/  F2FP.SATFINITE.E4M3.F32.PACK_AB_MERGE_C R10, R93, R92, R77 ;  /* 0x0000005c5d0a723e */ /* 0x000fce000480704d */
.L_x_1148:
[----:B------:R-:W-:Y:S05]  /*3610*/  BSYNC B2 ;  /* 0x0000000000027941 */ /* 0x000fea0003800000 */
.L_x_1147:
[----:B------:R1:W-:Y:S02]  /*3620*/  STG.E.128 desc[UR40][R32.64], R8 ;  /* 0x0000000820007986 */ /* 0x0003e4000c101d28 */
.L_x_1146:
[----:B------:R-:W-:Y:S05]  /*3630*/  BSYNC B1 ;  /* 0x0000000000017941 */ /* 0x000fea0003800000 */
.L_x_1145:
        /* <DEDUP_REMOVED lines=65> */
[----:B------:R-:W-:Y:S01]  /*3a50*/  F2FP.F16.E4M3.UNPACK_B R77, R29.H1 ;  /* 0x0000001dff4d723e */ /* 0x000fe200030006ff */
        /* <DEDUP_REMOVED lines=17> */
[-C--:B------:R-:W-:Y:S01]  /*3b70*/  FMUL.FTZ R79, R29, R78.reuse ;  /* 0x0000004e1d4f7220 */ /* 0x080fe20000410000 */
[----:B------:R-:W-:Y:S01]  /*3b80*/  F2FP.F16.E4M3.UNPACK_B R11, R11 ;  /* 0x0000000bff0b723e */ /* 0x000fe200020006ff */
[C---:B------:R-:W-:Y:S01]  /*3b90*/  FMUL.FTZ R78, R36.reuse, R78 ;  /* 0x0000004e244e7220 */ /* 0x040fe20000410000 */
[----:B------:R-:W-:Y:S01]  /*3ba0*/  F2FP.F16.E4M3.UNPACK_B R10, R10 ;  /* 0x0000000aff0a723e */ /* 0x000fe200020006ff */
[----:B------:R-:W-:Y:S01]  /*3bb0*/  FFMA.FTZ R79, R36, R40, -R79 ;  /* 0x00000028244f7223 */ /* 0x000fe2000001084f */
[----:B------:R-:W-:-:S02]  /*3bc0*/  HADD2.F32 R76, -RZ, R76.H0_H0 ;  /* 0x2000004cff4c7230 */ /* 0x000fc40000004100 */
[----:B------:R-:W-:Y:S01]  /*3bd0*/  FFMA.FTZ R78, R29, R40, R78 ;  /* 0x000000281d4e7223 */ /* 0x000fe2000001004e */
[--C-:B------:R-:W-:Y:S02]  /*3be0*/  HADD2.F32 R29, -RZ, R11.reuse.H0_H0 ;  /* 0x2000000bff1d7230 */ /* 0x100fe40000004100 */
[----:B------:R-:W-:Y:S01]  /*3bf0*/  FFMA.FTZ R43, R37, R43, R90 ;  /* 0x0000002b252b7223 */ /* 0x000fe2000001005a */
[----:B------:R-:W-:Y:S01]  /*3c00*/  HADD2.F32 R36, -RZ, R11.H1_H1 ;  /* 0x3000000bff247230 */ /* 0x000fe20000004100 */
[----:B------:R-:W-:Y:S01]  /*3c10*/  F2FP.SATFINITE.E4M3.F32.PACK_AB_MERGE_C R9, R9, R8, R34 ;  /* 0x000000080909723e */ /* 0x000fe20004807022 */
[--C-:B------:R-:W-:Y:S01]  /*3c20*/  HADD2.F32 R11, -RZ, R10.reuse.H0_H0 ;  /* 0x2000000aff0b7230 */ /* 0x100fe20000004100 */
[----:B------:R-:W-:Y:S01]  /*3c30*/  F2FP.SATFINITE.E4M3.F32.PACK_AB_MERGE_C R78, R78, R79, RZ ;  /* 0x0000004f4e4e723e */ /* 0x000fe200048070ff */
[----:B------:R-:W-:Y:S02]  /*3c40*/  HADD2.F32 R10, -RZ, R10.H1_H1 ;  /* 0x3000000aff0a7230 */ /* 0x000fe40000004100 */
[----:B------:R-:W-:Y:S01]  /*3c50*/  FMUL.FTZ R90, R36, R77 ;  /* 0x0000004d245a7220 */ /* 0x000fe20000410000 */
[----:B------:R-:W-:-:S02]  /*3c60*/  HADD2.F32 R42, -RZ, R42.H0_H0 ;  /* 0x2000002aff2a7230 */ /* 0x000fc40000004100 */
[----:B------:R-:W-:Y:S01]  /*3c70*/  FMUL.FTZ R77, R29, R77 ;  /* 0x0000004d1d4d7220 */ /* 0x000fe20000410000 */
[----:B------:R-:W-:Y:S02]  /*3c80*/  HADD2.F32 R41, -RZ, R41.H0_H0 ;  /* 0x20000029ff297230 */ /* 0x000fe40000004100 */
[-C--:B------:R-:W-:Y:S01]  /*3c90*/  FMUL.FTZ R40, R10, R76.reuse ;  /* 0x0000004c0a287220 */ /* 0x080fe20000410000 */
[----:B------:R-:W-:Y:S01]  /*3ca0*/  FMUL.FTZ R37, R11, R76 ;  /* 0x0000004c0b257220 */ /* 0x000fe20000410000 */
[-C--:B------:R-:W-:Y:S01]  /*3cb0*/  FFMA.FTZ R90, R29, R42.reuse, -R90 ;  /* 0x0000002a1d5a7223 */ /* 0x080fe2000001085a */
[----:B------:R-:W-:Y:S01]  /*3cc0*/  FFMA.FTZ R77, R36, R42, R77 ;  /* 0x0000002a244d7223 */ /* 0x000fe2000001004d */
[-C--:B------:R-:W-:Y:S01]  /*3cd0*/  FFMA.FTZ R40, R11, R41.reuse, -R40 ;  /* 0x000000290b287223 */ /* 0x080fe20000010828 */
[----:B------:R-:W-:Y:S01]  /*3ce0*/  FFMA.FTZ R37, R10, R41, R37 ;  /* 0x000000290a257223 */ /* 0x000fe20000010025 */
[----:B------:R-:W-:Y:S02]  /*3cf0*/  F2FP.SATFINITE.E4M3.F32.PACK_AB_MERGE_C R28, R43, R28, RZ ;  /* 0x0000001c2b1c723e */ /* 0x000fe400048070ff */
[----:B------:R-:W-:-:S02]  /*3d00*/  F2FP.SATFINITE.E4M3.F32.PACK_AB_MERGE_C R8, R31, R30, R35 ;  /* 0x0000001e1f08723e */ /* 0x000fc40004807023 */
[----:B------:R-:W-:Y:S02]  /*3d10*/  F2FP.SATFINITE.E4M3.F32.PACK_AB_MERGE_C R10, R37, R40, R78 ;  /* 0x00000028250a723e */ /* 0x000fe4000480704e */
[----:B------:R-:W-:-:S07]  /*3d20*/  F2FP.SATFINITE.E4M3.F32.PACK_AB_MERGE_C R11, R77, R90, R28 ;  /* 0x0000005a4d0b723e */ /* 0x000fce000480701c */
.L_x_1152:
[----:B------:R-:W-:Y:S05]  /*3d30*/  BSYNC B2 ;  /* 0x0000000000027941 */ /* 0x000fea0003800000 */
.L_x_1151:
[----:B------:R2:W-:Y:S02]  /*3d40*/  STG.E.128 desc[UR40][R32.64+0x20], R8 ;  /* 0x0000200820007986 */ /* 0x0005e4000c101d28 */
.L_x_1150:
[----:B------:R-:W-:Y:S05]  /*3d50*/  BSYNC B1 ;  /* 0x0000000000017941 */ /* 0x000fea0003800000 */
.L_x_1149:
[----:B------:R-:W-:Y:S05]  /*3d60*/  @P1 BRA `(.L_x_1144) ;  /* 0x0000002800b81947 */ /* 0x000fea0003800000 */
[----:B------:R-:W3:Y:S01]  /*3d70*/  LDL R28, [R1+0x2c] ;  /* 0x00002c00011c7983 */ /* 0x000ee20000100800 */
[----:B------:R-:W-:Y:S03]  /*3d80*/  BSSY B1, `(.L_x_1153) ;  /* 0x000006b000017945 */ /* 0x000fe60003800000 */
[----:B-12---:R1:W2:Y:S01]  /*3d90*/  LDS.128 R8, [R83+0x15800] ;  /* 0x0158000053087984 */ /* 0x0062a20000000c00 */
[----:B---3--:R-:W-:-:S13]  /*3da0*/  ISETP.GE.AND P4, PT, R28, R86, PT ;  /* 0x000000561c00720c */ /* 0x008fda0003f86270 */
[----:B-12---:R-:W-:Y:S05]  /*3db0*/  @P4 BRA `(.L_x_1154) ;  /* 0x00000004009c4947 */ /* 0x006fea0003800000 */
        /* <DEDUP_REMOVED lines=33> */
[-C--:B------:R-:W-:Y:S01]  /*3fd0*/  FMUL.FTZ R37, R29, R35.reuse ;  /* 0x000000231d257220 */ /* 0x080fe20000410000 */
[----:B------:R-:W-:Y:S01]  /*3fe0*/  FMUL.FTZ R36, R28, R35 ;  /* 0x000000231c247220 */ /* 0x000fe20000410000 */
[----:B------:R-:W-:Y:S01]  /*3ff0*/  F2FP.F16.E4M3.UNPACK_B R15, R14.H1 ;  /* 0x0000000eff0f723e */ /* 0x000fe200030006ff */
[----:B------:R-:W-:-:S02]  /*4000*/  HADD2.F32 R31, -RZ, R39.H1_H1 ;  /* 0x30000027ff1f7230 */ /* 0x000fc40000004100 */
[-C--:B------:R-:W-:Y:S01]  /*4010*/  FFMA.FTZ R37, R28, R30.reuse, -R37 ;  /* 0x0000001e1c257223 */ /* 0x080fe20000010825 */
[----:B------:R-:W-:Y:S01]  /*4020*/  FFMA.FTZ R40, R29, R30, R36 ;  /* 0x0000001e1d287223 */ /* 0x000fe20000010024 */
[----:B------:R-:W-:Y:S01]  /*4030*/  F2FP.F16.E4M3.UNPACK_B R14, R14 ;  /* 0x0000000eff0e723e */ /* 0x000fe200020006ff */
[--C-:B------:R-:W-:Y:S01]  /*4040*/  HADD2.F32 R30, -RZ, R15.reuse.H1_H1 ;  /* 0x3000000fff1e7230 */ /* 0x100fe20000004100 */
[----:B------:R-:W-:Y:S01]  /*4050*/  F2FP.F16.E4M3.UNPACK_B R35, R12 ;  /* 0x0000000cff23723e */ /* 0x000fe200020006ff */
[----:B------:R-:W-:Y:S02]  /*4060*/  HADD2.F32 R29, -RZ, R15.H0_H0 ;  /* 0x2000000fff1d7230 */ /* 0x000fe40000004100 */
[----:B------:R-:W-:Y:S02]  /*4070*/  HADD2.F32 R39, -RZ, R39.H0_H0 ;  /* 0x20000027ff277230 */ /* 0x000fe40000004100 */
[----:B------:R-:W-:Y:S01]  /*4080*/  FMUL.FTZ R36, R30, R31 ;  /* 0x0000001f1e247220 */ /* 0x000fe20000410000 */
[----:B------:R-:W-:-:S02]  /*4090*/  HADD2.F32 R15, -RZ, R14.H0_H0 ;  /* 0x2000000eff0f7230 */ /* 0x000fc40000004100 */
[----:B------:R-:W-:Y:S01]  /*40a0*/  FMUL.FTZ R31, R29, R31 ;  /* 0x0000001f1d1f7220 */ /* 0x000fe20000410000 */
[----:B------:R-:W-:Y:S02]  /*40b0*/  HADD2.F32 R28, -RZ, R14.H1_H1 ;  /* 0x3000000eff1c7230 */ /* 0x000fe40000004100 */
[--C-:B------:R-:W-:Y:S02]  /*40c0*/  HADD2.F32 R14, -RZ, R38.reuse.H1_H1 ;  /* 0x30000026ff0e7230 */ /* 0x100fe40000004100 */
[----:B------:R-:W-:Y:S02]  /*40d0*/  HADD2.F32 R38, -RZ, R38.H0_H0 ;  /* 0x20000026ff267230 */ /* 0x000fe40000004100 */
[-C--:B------:R-:W-:Y:S01]  /*40e0*/  FMUL.FTZ R34, R28, R39.reuse ;  /* 0x000000271c227220 */ /* 0x080fe20000410000 */
[----:B------:R-:W-:Y:S01]  /*40f0*/  FMUL.FTZ R39, R15, R39 ;  /* 0x000000270f277220 */ /* 0x000fe20000410000 */
[-C--:B------:R-:W-:Y:S01]  /*4100*/  FFMA.FTZ R29, R29, R14.reuse, -R36 ;  /* 0x0000000e1d1d7223 */ /* 0x080fe20000010824 */
[----:B------:R-:W-:Y:S01]  /*4110*/  FFMA.FTZ R30, R30, R14, R31 ;  /* 0x0000000e1e1e7223 */ /* 0x000fe2000001001f */
[-C--:B------:R-:W-:Y:S01]  /*4120*/  FFMA.FTZ R14, R15, R38.reuse, -R34 ;  /* 0x000000260f0e7223 */ /* 0x080fe20000010822 */
[----:B------:R-:W-:Y:S01]  /*4130*/  FFMA.FTZ R15, R28, R38, R39 ;  /* 0x000000261c0f7223 */ /* 0x000fe20000010027 */
[----:B------:R-:W-:-:S02]  /*4140*/  F2FP.F16.E4M3.UNPACK_B R31, R11.H1 ;  /* 0x0000000bff1f723e */ /* 0x000fc400030006ff */
[----:B------:R-:W-:Y:S02]  /*4150*/  F2FP.SATFINITE.E4M3.F32.PACK_AB_MERGE_C R29, R30, R29, RZ ;  /* 0x0000001d1e1d723e */ /* 0x000fe400048070ff */
[-C--:B------:R-:W-:Y:S01]  /*4160*/  F2FP.F16.E4M3.UNPACK_B R39, R13.reuse.H1 ;  /* 0x0000000dff27723e */ /* 0x080fe200030006ff */
[--C-:B------:R-:W-:Y:S01]  /*4170*/  HADD2.F32 R34, -RZ, R31.reuse.H0_H0 ;  /* 0x2000001fff227230 */ /* 0x100fe20000004100 */
[----:B------:R-:W-:Y:S01]  /*4180*/  F2FP.F16.E4M3.UNPACK_B R30, R10.H1 ;  /* 0x0000000aff1e723e */ /* 0x000fe200030006ff */
[----:B------:R-:W-:Y:S01]  /*4190*/  HADD2.F32 R31, -RZ, R31.H1_H1 ;  /* 0x3000001fff1f7230 */ /* 0x000fe20000004100 */
[----:B------:R-:W-:Y:S01]  /*41a0*/  F2FP.F16.E4M3.UNPACK_B R38, R13 ;  /* 0x0000000dff26723e */ /* 0x000fe200020006ff */
[----:B------:R-:W-:Y:S01]  /*41b0*/  HADD2.F32 R41, -RZ, R39.H1_H1 ;  /* 0x30000027ff297230 */ /* 0x000fe20000004100 */
[----:B------:R-:W-:Y:S01]  /*41c0*/  F2FP.SATFINITE.E4M3.F32.PACK_AB_MERGE_C R28, R40, R37, RZ ;  /* 0x00000025281c723e */ /* 0x000fe200048070ff */
[----:B------:R-:W-:Y:S01]  /*41d0*/  HADD2.F32 R13, -RZ, R30.H1_H1 ;  /* 0x3000001eff0d7230 */ /* 0x000fe20000004100 */
[----:B------:R-:W-:Y:S01]  /*41e0*/  F2FP.F16.E4M3.UNPACK_B R36, R12.H1 ;  /* 0x0000000cff24723e */ /* 0x000fe200030006ff */
[----:B------:R-:W-:-:S02]  /*41f0*/  HADD2.F32 R40, -RZ, R38.H1_H1 ;  /* 0x30000026ff287230 */ /* 0x000fc40000004100 */
[-C--:B------:R-:W-:Y:S01]  /*4200*/  FMUL.FTZ R43, R31, R41.reuse ;  /* 0x000000291f2b7220 */ /* 0x080fe20000410000 */
[----:B------:R-:W-:Y:S02]  /*4210*/  HADD2.F32 R30, -RZ, R30.H0_H0 ;  /* 0x2000001eff1e7230 */ /* 0x000fe40000004100 */
[----:B------:R-:W-:Y:S01]  /*4220*/  FMUL.FTZ R42, R34, R41 ;  /* 0x00000029222a7220 */ /* 0x000fe20000410000 */
[----:B------:R-:W-:Y:S02]  /*4230*/  HADD2.F32 R12, -RZ, R35.H1_H1 ;  /* 0x30000023ff0c7230 */ /* 0x000fe40000004100 */
[-C--:B------:R-:W-:Y:S01]  /*4240*/  FMUL.FTZ R41, R13, R40.reuse ;  /* 0x000000280d297220 */ /* 0x080fe20000410000 */
[----:B------:R-:W-:Y:S01]  /*4250*/  F2FP.F16.E4M3.UNPACK_B R11, R11 ;  /* 0x0000000bff0b723e */ /* 0x000fe200020006ff */
[C---:B------:R-:W-:Y:S01]  /*4260*/  FMUL.FTZ R40, R30.reuse, R40 ;  /* 0x000000281e287220 */ /* 0x040fe20000410000 */
[----:B------:R-:W-:Y:S01]  /*4270*/  F2FP.F16.E4M3.UNPACK_B R10, R10 ;  /* 0x0000000aff0a723e */ /* 0x000fe200020006ff */
[----:B------:R-:W-:Y:S01]  /*4280*/  FFMA.FTZ R41, R30, R12, -R41 ;  /* 0x0000000c1e297223 */ /* 0x000fe20000010829 */
[----:B------:R-:W-:-:S02]  /*4290*/  HADD2.F32 R37, -RZ, R36.H1_H1 ;  /* 0x30000024ff257230 */ /* 0x000fc40000004100 */
[----:B------:R-:W-:Y:S01]  /*42a0*/  FFMA.FTZ R40, R13, R12, R40 ;  /* 0x0000000c0d287223 */ /* 0x000fe20000010028 */
[--C-:B------:R-:W-:Y:S01]  /*42b0*/  HADD2.F32 R12, -RZ, R11.reuse.H0_H0 ;  /* 0x2000000bff0c7230 */ /* 0x100fe20000004100 */
[----:B------:R-:W-:Y:S01]  /*42c0*/  F2FP.SATFINITE.E4M3.F32.PACK_AB_MERGE_C R9, R9, R8, R28 ;  /* 0x000000080909723e */ /* 0x000fe2000480701c */
[----:B------:R-:W-:Y:S02]  /*42d0*/  HADD2.F32 R13, -RZ, R11.H1_H1 ;  /* 0x3000000bff0d7230 */ /* 0x000fe40000004100 */
[-C--:B------:R-:W-:Y:S01]  /*42e0*/  FFMA.FTZ R43, R34, R37.reuse, -R43 ;  /* 0x00000025222b7223 */ /* 0x080fe2000001082b */
[--C-:B------:R-:W-:Y:S02]  /*42f0*/  HADD2.F32 R11, -RZ, R10.reuse.H0_H0 ;  /* 0x2000000aff0b7230 */ /* 0x100fe40000004100 */
[----:B------:R-:W-:Y:S01]  /*4300*/  FFMA.FTZ R42, R31, R37, R42 ;  /* 0x000000251f2a7223 */ /* 0x000fe2000001002a */
[----:B------:R-:W-:Y:S01]  /*4310*/  HADD2.F32 R39, -RZ, R39.H0_H0 ;  /* 0x20000027ff277230 */ /* 0x000fe20000004100 */
[----:B------:R-:W-:Y:S01]  /*4320*/  F2FP.SATFINITE.E4M3.F32.PACK_AB_MERGE_C R40, R40, R41, RZ ;  /* 0x000000292828723e */ /* 0x000fe200048070ff */
[----:B------:R-:W-:Y:S01]  /*4330*/  HADD2.F32 R10, -RZ, R10.H1_H1 ;  /* 0x3000000aff0a7230 */ /* 0x000fe20000004100 */
[----:B------:R-:W-:Y:S01]  /*4340*/  F2FP.SATFINITE.E4M3.F32.PACK_AB_MERGE_C R8, R15, R14, R29 ;  /* 0x0000000e0f08723e */ /* 0x000fe2000480701d */
[----:B------:R-:W-:-:S02]  /*4350*/  HADD2.F32 R38, -RZ, R38.H0_H0 ;  /* 0x20000026ff267230 */ /* 0x000fc40000004100 */
[-C--:B------:R-:W-:Y:S01]  /*4360*/  FMUL.FTZ R37, R13, R39.reuse ;  /* 0x000000270d257220 */ /* 0x080fe20000410000 */
[----:B------:R-:W-:Y:S02]  /*4370*/  HADD2.F32 R36, -RZ, R36.H0_H0 ;  /* 0x20000024ff247230 */ /* 0x000fe40000004100 */
        /* <DEDUP_REMOVED lines=8> */
[----:B------:R-:W-:-:S04]  /*4400*/  F2FP.SATFINITE.E4M3.F32.PACK_AB_MERGE_C R42, R42, R43, RZ ;  /* 0x0000002b2a2a723e */ /* 0x000fc800048070ff */
[----:B------:R-:W-:Y:S02]  /*4410*/  F2FP.SATFINITE.E4M3.F32.PACK_AB_MERGE_C R10, R31, R30, R40 ;  /* 0x0000001e1f0a723e */ /* 0x000fe40004807028 */
[----:B------:R-:W-:-:S07]  /*4420*/  F2FP.SATFINITE.E4M3.F32.PACK_AB_MERGE_C R11, R34, R37, R42 ;  /* 0x00000025220b723e */ /* 0x000fce000480702a */
.L_x_1154:
[----:B------:R-:W-:Y:S05]  /*4430*/  BSYNC B1 ;  /* 0x0000000000017941 */ /* 0x000fea0003800000 */
.L_x_1153:
[----:B------:R1:W-:Y:S01]  /*4440*/  STG.E.128 desc[UR40][R32.64+0x40], R8 ;  /* 0x0000400820007986 */ /* 0x0003e2000c101d28 */
[----:B------:R-:W-:Y:S05]  /*4450*/  BRA `(.L_x_1144) ;  /* 0x0000002000fc7947 */ /* 0x000fea0003800000 */
.L_x_1138:
        /* <DEDUP_REMOVED lines=11> */
[----:B------:R-:W-:Y:S01]  /*4510*/  ULDC.64 UR4, c[0x0][0x3e8] ;  /* 0x0000fa0000047ab9 */ /* 0x000fe20000000a00 */
[----:B------:R-:W-:Y:S01]  /*4520*/  ULDC.64 UR6, c[0x0][0x400] ;  /* 0x0001000000067ab9 */ /* 0x000fe20000000a00 */
[----:B------:R-:W-:Y:S02]  /*4530*/  IADD3 R40, P3, P5, R52, UR4, R40 ;  /* 0x0000000434287c10 */ /* 0x000fe4000fd7e028 */
[----:B------:R-:W-:Y:S02]  /*4540*/  CS2R R10, SRZ ;  /* 0x00000000000a7805 */ /* 0x000fe4000001ff00 */
[----:B------:R-:W-:Y:S02]  /*4550*/  CS2R R8, SRZ ;  /* 0x0000000000087805 */ /* 0x000fe4000001ff00 */
[----:B------:R-:W-:Y:S02]  /*4560*/  CS2R R30, SRZ ;  /* 0x00000000001e7805 */ /* 0x000fe4000001ff00 */
[----:B------:R-:W-:-:S02]  /*4570*/  IADD3.X R41, R21, UR5, R42, P3, P5 ;  /* 0x0000000515297c10 */ /* 0x000fc40009fea42a */
[----:B------:R-:W-:Y:S02]  /*4580*/  CS2R R28, SRZ ;  /* 0x00000000001c7805 */ /* 0x000fe4000001ff00 */
[----:B------:R-:W-:-:S04]  /*4590*/  IADD3 R38, P3, P5, R48, UR6, R38 ;  /* 0x0000000630267c10 */ /* 0x000fc8000fd7e026 */
[----:B------:R-:W-:Y:S02]  /*45a0*/  IADD3.X R39, R5, UR7, R43, P3, P5 ;  /* 0x0000000705277c10 */ /* 0x000fe40009fea42b */
[-C--:B------:R-:W-:Y:S02]  /*45b0*/  ISETP.GE.AND P3, PT, R152, R86.reuse, PT ;  /* 0x000000569800720c */ /* 0x080fe40003f66270 */
[----:B------:R-:W-:-:S11]  /*45c0*/  ISETP.GE.AND P5, PT, R80, R86, PT ;  /* 0x000000565000720c */ /* 0x000fd60003fa6270 */
[----:B------:R0:W5:Y:S04]  /*45d0*/  @!P3 LDG.E.128 R12, desc[UR40][R40.64] ;  /* 0x00000028280cb981 */ /* 0x000168000c1e1d00 */
[----:B------:R0:W5:Y:S04]  /*45e0*/  @!P5 LDG.E.128 R8, desc[UR40][R40.64+0x20] ;  /* 0x000020282808d981 */ /* 0x000168000c1e1d00 */
[----:B------:R0:W5:Y:S04]  /*45f0*/  @!P3 LDG.E.128 R32, desc[UR40][R38.64] ;  /* 0x000000282620b981 */ /* 0x000168000c1e1d00 */
[----:B------:R0:W5:Y:S02]  /*4600*/  @!P5 LDG.E.128 R28, desc[UR40][R38.64+0x20] ;  /* 0x00002028261cd981 */ /* 0x000164000c1e1d00 */
.L_x_1156:
[----:B------:R-:W-:Y:S05]  /*4610*/  BSYNC B1 ;  /* 0x0000000000017941 */ /* 0x000fea0003800000 */
.L_x_1155:
[----:B0-----:R-:W2:Y:S01]  /*4620*/  LDL R38, [R1+0x4] ;  /* 0x0000040001267983 */ /* 0x001ea20000100800 */
        /* <DEDUP_REMOVED lines=8> */
[----:B--2---:R-:W-:-:S13]  /*46b0*/  ISETP.NE.AND P3, PT, R38, 0x3, PT ;  /* 0x000000032600780c */ /* 0x004fda0003f65270 */
[----:B------:R-:W-:Y:S05]  /*46c0*/  @!P3 BRA `(.L_x_1157) ;  /* 0x000000000004b947 */ /* 0x000fea0003800000 */
[----:B------:R-:W-:Y:S01]  /*46d0*/  BPT.TRAP 0x1 ;  /* 0x000000040000795c */ /* 0x000fe20000300000 */
.L_x_1157:
[----:B------:R-:W2:Y:S01]  /*46e0*/  LDL R38, [R1+0x8] ;  /* 0x0000080001267983 */ /* 0x000ea20000100800 */
[----:B------:R-:W-:Y:S01]  /*46f0*/  IMAD R82, R19, 0x8, R16 ;  /* 0x0000000813527824 */ /* 0x000fe200078e0210 */
[----:B------:R-:W-:Y:S01]  /*4700*/  BSSY B1, `(.L_x_1158) ;  /* 0x0000004000017945 */ /* 0x000fe20003800000 */
[----:B--2---:R-:W-:-:S04]  /*4710*/  SHF.L.U32 R85, R38, 0x1f, RZ ;  /* 0x0000001f26557819 */ /* 0x004fc800000006ff */
[----:B------:R-:W0:Y:S02]  /*4720*/  SYNCS.PHASECHK.TRANS64.TRYWAIT P5, [R82+URZ+0x19c90], R85 ;  /* 0x019c9055520075a7 */ /* 0x000e2400080a017f */
[----:B0-----:R-:W-:Y:S05]  /*4730*/  @!P5 BRA `(.L_x_1159) ;  /* 0x0000020800c0d947 */ /* 0x001fea0003800000 */
.L_x_1478:
[----:B------:R-:W-:Y:S05]  /*4740*/  BSYNC B1 ;  /* 0x0000000000017941 */ /* 0x000fea0003800000 */
.L_x_1158:
[----:B------:R-:W-:Y:S05]  /*4750*/  @P4 BRA `(.L_x_1144) ;  /* 0x00000020003c4947 */ /* 0x000fea0003800000 */
[----:B------:R-:W1:Y:S01]  /*4760*/  LDC R94, c[0x0][0x2f4] ;  /* 0x0000bd00ff5e7b82 */ /* 0x000e620000000800 */
[----:B------:R-:W-:Y:S01]  /*4770*/  ISETP.NE.AND P4, PT, R45, RZ, PT ;  /* 0x000000ff2d00720c */ /* 0x000fe20003f85270 */
[----:B------:R-:W-:Y:S01]  /*4780*/  ULDC.64 UR4, c[0x0][0x300] ;  /* 0x0000c00000047ab9 */ /* 0x000fe20000000a00 */
[----:B------:R-:W-:Y:S01]  /*4790*/  SHF.R.S32.HI R38, RZ, 0x1f, R154 ;  /* 0x0000001fff267819 */ /* 0x000fe2000001149a */
[----:B------:R-:W-:Y:S01]  /*47a0*/  IMAD.MOV.U32 R78, RZ, RZ, R36 ;  /* 0x000000ffff4e7224 */ /* 0x000fe200078e0024 */
[----:B------:R-:W-:Y:S03]  /*47b0*/  BSSY B1, `(.L_x_1160) ;  /* 0x00000fb000017945 */ /* 0x000fe60003800000 */
[----:B------:R-:W-:Y:S02]  /*47c0*/  IMAD R37, R38, UR4, RZ ;  /* 0x0000000426257c24 */ /* 0x000fe4000f8e02ff */
[----:B------:R-:W-:-:S04]  /*47d0*/  IMAD.WIDE.U32 R78, R154, UR4, R78 ;  /* 0x000000049a4e7c25 */ /* 0x000fc8000f8e004e */
[----:B------:R-:W-:-:S04]  /*47e0*/  IMAD R37, R154, UR5, R37 ;  /* 0x000000059a257c24 */ /* 0x000fc8000f8e0225 */
[----:B------:R-:W-:Y:S02]  /*47f0*/  IMAD.IADD R95, R37, 0x1, R79 ;  /* 0x00000001255f7824 */ /* 0x000fe400078e024f */
[----:B-1----:R-:W-:Y:S01]  /*4800*/  IMAD.IADD R96, R94, 0x1, -R60 ;  /* 0x000000015e607824 */ /* 0x002fe200078e0a3c */
[----:B------:R-:W-:Y:S06]  /*4810*/  @!P4 BRA `(.L_x_1161) ;  /* 0x0000000c00d0c947 */ /* 0x000fec0003800000 */
[----:B------:R-:W2:Y:S04]  /*4820*/  LDL R40, [R1+0x20] ;  /* 0x0000200001287983 */ /* 0x000ea80000100800 */
[----:B------:R-:W3:Y:S04]  /*4830*/  LDL R39, [R1+0x78] ;  /* 0x0000780001277983 */ /* 0x000ee80000100800 */
[----:B------:R-:W4:Y:S01]  /*4840*/  LDL R38, [R1+0x30] ;  /* 0x0000300001267983 */ /* 0x000f220000100800 */
[----:B------:R-:W-:Y:S01]  /*4850*/  SEL R36, R60, R96, !P0 ;  /* 0x000000603c247207 */ /* 0x000fe20004000000 */
[----:B------:R-:W-:Y:S01]  /*4860*/  BSSY B2, `(.L_x_1162) ;  /* 0x00000e3000027945 */ /* 0x000fe20003800000 */
[----:B------:R-:W-:-:S02]  /*4870*/  ISETP.GE.AND P4, PT, R152, R86, PT ;  /* 0x000000569800720c */ /* 0x000fc40003f86270 */
[----:B------:R-:W-:-:S04]  /*4880*/  SHF.R.S32.HI R37, RZ, 0x1f, R36 ;  /* 0x0000001fff257819 */ /* 0x000fc80000011424 */
[----:B------:R-:W-:-:S04]  /*4890*/  LEA.HI R37, R37, R36, RZ, 0x5 ;  /* 0x0000002425257211 */ /* 0x000fc800078f28ff */
[----:B------:R-:W-:-:S04]  /*48a0*/  SHF.R.S32.HI R37, RZ, 0x5, R37 ;  /* 0x00000005ff257819 */ /* 0x000fc80000011425 */
[----:B------:R-:W-:-:S04]  /*48b0*/  LEA.HI.SX32 R37, R72, R37, 0x1c ;  /* 0x0000002548257211 */ /* 0x000fc800078fe2ff */
[C---:B------:R-:W-:Y:S01]  /*48c0*/  LEA.HI R36, R37.reuse, R37, RZ, 0x1 ;  /* 0x0000002525247211 */ /* 0x040fe200078f08ff */
[----:B------:R-:W-:-:S04]  /*48d0*/  IMAD.SHL.U32 R101, R37, 0x10, RZ ;  /* 0x0000001025657824 */ /* 0x000fc800078e00ff */
[----:B------:R-:W-:-:S05]  /*48e0*/  IMAD.SHL.U32 R37, R36, 0x800, RZ ;  /* 0x0000080024257824 */ /* 0x000fca00078e00ff */
[----:B------:R-:W-:Y:S02]  /*48f0*/  LOP3.LUT R37, R37, 0xfffff000, RZ, 0xc0, !PT ;  /* 0xfffff00025257812 */ /* 0x000fe400078ec0ff */
[----:B--2---:R-:W-:-:S04]  /*4900*/  LOP3.LUT R36, R40, 0x10, R101, 0xf8, !PT ;  /* 0x0000001028247812 */ /* 0x004fc800078ef865 */
[----:B---3--:R-:W-:-:S04]  /*4910*/  LOP3.LUT R36, R36, R39, RZ, 0x3c, !PT ;  /* 0x0000002724247212 */ /* 0x008fc800078e3cff */
[----:B----4-:R-:W-:Y:S01]  /*4920*/  IADD3 R36, R36, R37, R38 ;  /* 0x0000002524247210 */ /* 0x010fe20007ffe026 */
[----:B------:R-:W-:-:S04]  /*4930*/  IMAD R37, R19, 0x3000, R70 ;  /* 0x0000300013257824 */ /* 0x000fc800078e0246 */
[----:B------:R-:W-:Y:S02]  /*4940*/  IMAD R39, R19, 0x3000, R36 ;  /* 0x0000300013277824 */ /* 0x000fe400078e0224 */
[C---:B------:R-:W-:Y:S02]  /*4950*/  IMAD.IADD R37, R16.reuse, 0x1, R37 ;  /* 0x0000000110257824 */ /* 0x040fe400078e0225 */
[----:B------:R-:W-:-:S04]  /*4960*/  IMAD.IADD R40, R16, 0x1, R39 ;  /* 0x0000000110287824 */ /* 0x000fc800078e0227 */
[----:B------:R-:W1:Y:S04]  /*4970*/  LDS.128 R36, [R37+0x13800] ;  /* 0x0138000025247984 */ /* 0x000e680000000c00 */
[----:B------:R-:W2:Y:S01]  /*4980*/  LDS.128 R40, [R40+0x13800] ;  /* 0x0138000028287984 */ /* 0x000ea20000000c00 */
[----:B------:R-:W-:Y:S05]  /*4990*/  @P4 BRA `(.L_x_1163) ;  /* 0x0000000c003c4947 */ /* 0x000fea0003800000 */
[--C-:B------:R-:W-:Y:S02]  /*49a0*/  SHF.R.U32.HI R12, RZ, 0x10, R13.reuse ;  /* 0x00000010ff0c7819 */ /* 0x100fe4000001160d */
[----:B------:R-:W-:Y:S02]  /*49b0*/  SHF.R.U32.HI R102, RZ, 0x8, R13 ;  /* 0x00000008ff667819 */ /* 0x000fe4000001160d */
[----:B------:R-:W-:Y:S01]  /*49c0*/  LOP3.LUT R14, R13, 0xff0000ff, RZ, 0xc0, !PT ;  /* 0xff0000ff0d0e7812 */ /* 0x000fe200078ec0ff */
[----:B------:R-:W-:Y:S01]  /*49d0*/  IMAD.U32 R12, R12, 0x10000, RZ ;  /* 0x000100000c0c7824 */ /* 0x000fe200078e00ff */
[--C-:B------:R-:W-:Y:S02]  /*49e0*/  SHF.R.U32.HI R13, RZ, 0x8, R33.reuse ;  /* 0x00000008ff0d7819 */ /* 0x100fe40000011621 */
[----:B------:R-:W-:Y:S02]  /*49f0*/  LOP3.LUT R32, R33, 0xff0000ff, RZ, 0xc0, !PT ;  /* 0xff0000ff21207812 */ /* 0x000fe400078ec0ff */
[----:B------:R-:W-:Y:S01]  /*4a00*/  SHF.R.U32.HI R34, RZ, 0x10, R33 ;  /* 0x00000010ff227819 */ /* 0x000fe20000011621 */
[----:B------:R-:W-:-:S04]  /*4a10*/  IMAD.SHL.U32 R13, R13, 0x100, RZ ;  /* 0x000001000d0d7824 */ /* 0x000fc800078e00ff */
[----:B------:R-:W-:Y:S01]  /*4a20*/  IMAD.U32 R34, R34, 0x10000, RZ ;  /* 0x0001000022227824 */ /* 0x000fe200078e00ff */
[----:B------:R-:W-:Y:S01]  /*4a30*/  LOP3.LUT R33, R32, 0xff00, R13, 0xf8, !PT ;  /* 0x0000ff0020217812 */ /* 0x000fe200078ef80d */
[----:B------:R-:W-:Y:S01]  /*4a40*/  IMAD.SHL.U32 R13, R102, 0x100, RZ ;  /* 0x00000100660d7824 */ /* 0x000fe200078e00ff */
[----:B-1----:R-:W-:Y:S02]  /*4a50*/  F2FP.F16.E4M3.UNPACK_B R32, R37 ;  /* 0x00000025ff20723e */ /* 0x002fe400020006ff */
[----:B------:R-:W-:Y:S02]  /*4a60*/  LOP3.LUT R34, R33, 0xff0000, R34, 0xf8, !PT ;  /* 0x00ff000021227812 */ /* 0x000fe400078ef822 */
[----:B------:R-:W-:Y:S01]  /*4a70*/  LOP3.LUT R13, R14, 0xff00, R13, 0xf8, !PT ;  /* 0x0000ff000e0d7812 */ /* 0x000fe200078ef80d */
[--C-:B------:R-:W-:Y:S01]  /*4a80*/  HADD2.F32 R104, -RZ, R32.reuse.H0_H0 ;  /* 0x20000020ff687230 */ /* 0x100fe20000004100 */
[----:B------:R-:W-:Y:S01]  /*4a90*/  F2FP.F16.E4M3.UNPACK_B R102, R34 ;  /* 0x00000022ff66723e */ /* 0x000fe200020006ff */
[----:B------:R-:W-:Y:S01]  /*4aa0*/  HADD2.F32 R32, -RZ, R32.H1_H1 ;  /* 0x30000020ff207230 */ /* 0x000fe20000004100 */
[----:B------:R-:W-:-:S02]  /*4ab0*/  LOP3.LUT R12, R13, 0xff0000, R12, 0xf8, !PT ;  /* 0x00ff00000d0c7812 */ /* 0x000fc400078ef80c */
[-C--:B--2---:R-:W-:Y:S01]  /*4ac0*/  F2FP.F16.E4M3.UNPACK_B R13, R41.reuse ;  /* 0x00000029ff0d723e */ /* 0x084fe200020006ff */
[--C-:B------:R-:W-:Y:S01]  /*4ad0*/  HADD2.F32 R107, -RZ, R102.reuse.H0_H0 ;  /* 0x20000066ff6b7230 */ /* 0x100fe20000004100 */
[----:B------:R-:W-:Y:S01]  /*4ae0*/  F2FP.F16.E4M3.UNPACK_B R103, R12 ;  /* 0x0000000cff67723e */ /* 0x000fe200020006ff */
[----:B------:R-:W-:Y:S01]  /*4af0*/  HADD2.F32 R102, -RZ, R102.H1_H1 ;  /* 0x30000066ff667230 */ /* 0x000fe20000004100 */
[----:B------:R-:W-:Y:S01]  /*4b00*/  F2FP.F16.E4M3.UNPACK_B R41, R41.H1 ;  /* 0x00000029ff29723e */ /* 0x000fe200030006ff */
[----:B------:R-:W-:Y:S01]  /*4b10*/  HADD2.F32 R14, -RZ, R13.H0_H0 ;  /* 0x2000000dff0e7230 */ /* 0x000fe20000004100 */
[----:B------:R-:W-:Y:S01]  /*4b20*/  F2FP.F16.E4M3.UNPACK_B R37, R37.H1 ;  /* 0x00000025ff25723e */ /* 0x000fe200030006ff */
[----:B------:R-:W-:Y:S02]  /*4b30*/  HADD2.F32 R105, -RZ, R103.H0_H0 ;  /* 0x20000067ff697230 */ /* 0x000fe40000004100 */
[----:B------:R-:W-:Y:S02]  /*4b40*/  HADD2.F32 R13, -RZ, R13.H1_H1 ;  /* 0x3000000dff0d7230 */ /* 0x000fe40000004100 */
[-C--:B------:R-:W-:Y:S01]  /*4b50*/  FMUL.FTZ R33, R14, R107.reuse ;  /* 0x0000006b0e217220 */ /* 0x080fe20000410000 */
[----:B------:R-:W-:Y:S01]  /*4b60*/  FMUL.FTZ R107, R104, R107 ;  /* 0x0000006b686b7220 */ /* 0x000fe20000410000 */
[----:B------:R-:W-:-:S02]  /*4b70*/  HADD2.F32 R103, -RZ, R103.H1_H1 ;  /* 0x30000067ff677230 */ /* 0x000fc40000004100 */
[-C--:B------:R-:W-:Y:S01]  /*4b80*/  FFMA.FTZ R33, R104, R105.reuse, -R33 ;  /* 0x0000006968217223 */ /* 0x080fe20000010821 */
[----:B------:R-:W-:Y:S01]  /*4b90*/  FFMA.FTZ R14, R14, R105, R107 ;  /* 0x000000690e0e7223 */ /* 0x000fe2000001006b */
[CC--:B------:R-:W-:Y:S01]  /*4ba0*/  FMUL.FTZ R105, R13.reuse, R102.reuse ;  /* 0x000000660d697220 */ /* 0x0c0fe20000410000 */
[C---:B------:R-:W-:Y:S01]  /*4bb0*/  FMUL.FTZ R102, R32.reuse, R102 ;  /* 0x0000006620667220 */ /* 0x040fe20000410000 */
[----:B------:R-:W-:Y:S02]  /*4bc0*/  HADD2.F32 R104, -RZ, R41.H1_H1 ;  /* 0x30000029ff687230 */ /* 0x000fe40000004100 */
[-C--:B------:R-:W-:Y:S01]  /*4bd0*/  FFMA.FTZ R32, R32, R103.reuse, -R105 ;  /* 0x0000006720207223 */ /* 0x080fe20000010869 */
[----:B------:R-:W-:Y:S01]  /*4be0*/  FFMA.FTZ R13, R13, R103, R102 ;  /* 0x000000670d0d7223 */ /* 0x000fe20000010066 */
[----:B------:R-:W-:Y:S01]  /*4bf0*/  F2FP.F16.E4M3.UNPACK_B R102, R34.H1 ;  /* 0x00000022ff66723e */ /* 0x000fe200030006ff */
[----:B------:R-:W-:Y:S01]  /*4c00*/  HADD2.F32 R34, -RZ, R37.H0_H0 ;  /* 0x20000025ff227230 */ /* 0x000fe20000004100 */
[----:B------:R-:W-:Y:S01]  /*4c10*/  F2FP.F16.E4M3.UNPACK_B R103, R12.H1 ;  /* 0x0000000cff67723e */ /* 0x000fe200030006ff */
[----:B------:R-:W-:-:S02]  /*4c20*/  HADD2.F32 R12, -RZ, R41.H0_H0 ;  /* 0x20000029ff0c7230 */ /* 0x000fc40000004100 */
[--C-:B------:R-:W-:Y:S02]  /*4c30*/  HADD2.F32 R107, -RZ, R102.reuse.H0_H0 ;  /* 0x20000066ff6b7230 */ /* 0x100fe40000004100 */
[----:B------:R-:W-:Y:S02]  /*4c40*/  HADD2.F32 R105, -RZ, R103.H0_H0 ;  /* 0x20000067ff697230 */ /* 0x000fe40000004100 */
[----:B------:R-:W-:Y:S02]  /*4c50*/  HADD2.F32 R102, -RZ, R102.H1_H1 ;  /* 0x30000066ff667230 */ /* 0x000fe40000004100 */
[-C--:B------:R-:W-:Y:S01]  /*4c60*/  FMUL.FTZ R109, R12, R107.reuse ;  /* 0x0000006b0c6d7220 */ /* 0x080fe20000410000 */
[----:B------:R-:W-:Y:S01]  /*4c70*/  FMUL.FTZ R107, R34, R107 ;  /* 0x0000006b226b7220 */ /* 0x000fe20000410000 */
[----:B------:R-:W-:Y:S02]  /*4c80*/  HADD2.F32 R37, -RZ, R37.H1_H1 ;  /* 0x30000025ff257230 */ /* 0x000fe40000004100 */
[----:B------:R-:W-:-:S02]  /*4c90*/  HADD2.F32 R103, -RZ, R103.H1_H1 ;  /* 0x30000067ff677230 */ /* 0x000fc40000004100 */
[-C--:B------:R-:W-:Y:S01]  /*4ca0*/  FFMA.FTZ R34, R34, R105.reuse, -R109 ;  /* 0x0000006922227223 */ /* 0x080fe2000001086d */
[----:B------:R-:W-:Y:S01]  /*4cb0*/  FFMA.FTZ R12, R12, R105, R107 ;  /* 0x000000690c0c7223 */ /* 0x000fe2000001006b */
[CC--:B------:R-:W-:Y:S01]  /*4cc0*/  FMUL.FTZ R106, R104.reuse, R102.reuse ;  /* 0x00000066686a7220 */ /* 0x0c0fe20000410000 */
[C---:B------:R-:W-:Y:S01]  /*4cd0*/  FMUL.FTZ R105, R37.reuse, R102 ;  /* 0x0000006625697220 */ /* 0x040fe20000410000 */
[----:B------:R-:W-:Y:S02]  /*4ce0*/  SHF.R.U32.HI R102, RZ, 0x10, R15 ;  /* 0x00000010ff667819 */ /* 0x000fe4000001160f */
[-C--:B------:R-:W-:Y:S01]  /*4cf0*/  FFMA.FTZ R41, R37, R103.reuse, -R106 ;  /* 0x0000006725297223 */ /* 0x080fe2000001086a */
[----:B------:R-:W-:Y:S01]  /*4d00*/  FFMA.FTZ R37, R104, R103, R105 ;  /* 0x0000006768257223 */ /* 0x000fe20000010069 */
[----:B------:R-:W-:Y:S01]  /*4d10*/  SHF.R.U32.HI R105, RZ, 0x8, R35 ;  /* 0x00000008ff697819 */ /* 0x000fe20000011623 */
[----:B------:R-:W-:Y:S01]  /*4d20*/  IMAD.U32 R102, R102, 0x10000, RZ ;  /* 0x0001000066667824 */ /* 0x000fe200078e00ff */
[----:B------:R-:W-:-:S02]  /*4d30*/  SHF.R.U32.HI R103, RZ, 0x8, R15 ;  /* 0x00000008ff677819 */ /* 0x000fc4000001160f */
[----:B------:R-:W-:Y:S02]  /*4d40*/  LOP3.LUT R104, R15, 0xff0000ff, RZ, 0xc0, !PT ;  /* 0xff0000ff0f687812 */ /* 0x000fe400078ec0ff */
[----:B------:R-:W-:Y:S01]  /*4d50*/  SHF.R.U32.HI R15, RZ, 0x10, R35 ;  /* 0x00000010ff0f7819 */ /* 0x000fe20000011623 */
[----:B------:R-:W-:Y:S01]  /*4d60*/  IMAD.SHL.U32 R103, R103, 0x100, RZ ;  /* 0x0000010067677824 */ /* 0x000fe200078e00ff */
[----:B------:R-:W-:Y:S01]  /*4d70*/  LOP3.LUT R106, R35, 0xff0000ff, RZ, 0xc0, !PT ;  /* 0xff0000ff236a7812 */ /* 0x000fe200078ec0ff */
[----:B------:R-:W-:Y:S01]  /*4d80*/  IMAD.SHL.U32 R35, R105, 0x100, RZ ;  /* 0x0000010069237824 */ /* 0x000fe200078e00ff */
[----:B------:R-:W-:Y:S02]  /*4d90*/  F2FP.SATFINITE.E4M3.F32.PACK_AB_MERGE_C R34, R41, R34, RZ ;  /* 0x000000222922723e */ /* 0x000fe400048070ff */
[----:B------:R-:W-:Y:S01]  /*4da0*/  LOP3.LUT R103, R104, 0xff00, R103, 0xf8, !PT ;  /* 0x0000ff0068677812 */ /* 0x000fe200078ef867 */
[----:B------:R-:W-:Y:S01]  /*4db0*/  IMAD.MOV.U32 R104, RZ, RZ, R39 ;  /* 0x000000ffff687224 */ /* 0x000fe200078e0027 */
[----:B------:R-:W-:Y:S01]  /*4dc0*/  LOP3.LUT R106, R106, 0xff00, R35, 0xf8, !PT ;  /* 0x0000ff006a6a7812 */ /* 0x000fe200078ef823 */
[----:B------:R-:W-:Y:S01]  /*4dd0*/  IMAD.U32 R35, R15, 0x10000, RZ ;  /* 0x000100000f237824 */ /* 0x000fe200078e00ff */
[----:B------:R-:W-:-:S02]  /*4de0*/  LOP3.LUT R15, R103, 0xff0000, R102, 0xf8, !PT ;  /* 0x00ff0000670f7812 */ /* 0x000fc400078ef866 */
[----:B------:R-:W-:Y:S02]  /*4df0*/  F2FP.F16.E4M3.UNPACK_B R102, R43 ;  /* 0x0000002bff66723e */ /* 0x000fe400020006ff */
[----:B------:R-:W-:Y:S02]  /*4e00*/  LOP3.LUT R35, R106, 0xff0000, R35, 0xf8, !PT ;  /* 0x00ff00006a237812 */ /* 0x000fe400078ef823 */
[----:B------:R-:W-:Y:S01]  /*4e10*/  F2FP.F16.E4M3.UNPACK_B R39, R104 ;  /* 0x00000068ff27723e */ /* 0x000fe200020006ff */
[----:B------:R-:W-:Y:S01]  /*4e20*/  HADD2.F32 R107, -RZ, R102.H0_H0 ;  /* 0x20000066ff6b7230 */ /* 0x000fe20000004100 */
[----:B------:R-:W-:Y:S02]  /*4e30*/  F2FP.F16.E4M3.UNPACK_B R105, R35 ;  /* 0x00000023ff69723e */ /* 0x000fe400020006ff */
[----:B------:R-:W-:Y:S01]  /*4e40*/  F2FP.F16.E4M3.UNPACK_B R106, R15 ;  /* 0x0000000fff6a723e */ /* 0x000fe200020006ff */
[----:B------:R-:W-:Y:S01]  /*4e50*/  HADD2.F32 R109, -RZ, R39.H0_H0 ;  /* 0x20000027ff6d7230 */ /* 0x000fe20000004100 */
[----:B------:R-:W-:Y:S01]  /*4e60*/  F2FP.F16.E4M3.UNPACK_B R43, R43.H1 ;  /* 0x0000002bff2b723e */ /* 0x000fe200030006ff */
[--C-:B------:R-:W-:Y:S01]  /*4e70*/  HADD2.F32 R103, -RZ, R105.reuse.H0_H0 ;  /* 0x20000069ff677230 */ /* 0x100fe20000004100 */
[----:B------:R-:W-:Y:S01]  /*4e80*/  F2FP.F16.E4M3.UNPACK_B R35, R35.H1 ;  /* 0x00000023ff23723e */ /* 0x000fe200030006ff */
[----:B------:R-:W-:Y:S01]  /*4e90*/  HADD2.F32 R108, -RZ, R106.H0_H0 ;  /* 0x2000006aff6c7230 */ /* 0x000fe20000004100 */
[----:B------:R-:W-:Y:S01]  /*4ea0*/  F2FP.F16.E4M3.UNPACK_B R15, R15.H1 ;  /* 0x0000000fff0f723e */ /* 0x000fe200030006ff */
[----:B------:R-:W-:-:S02]  /*4eb0*/  HADD2.F32 R105, -RZ, R105.H1_H1 ;  /* 0x30000069ff697230 */ /* 0x000fc40000004100 */
[-C--:B------:R-:W-:Y:S01]  /*4ec0*/  FMUL.FTZ R110, R107, R103.reuse ;  /* 0x000000676b6e7220 */ /* 0x080fe20000410000 */
[----:B------:R-:W-:Y:S01]  /*4ed0*/  FMUL.FTZ R103, R109, R103 ;  /* 0x000000676d677220 */ /* 0x000fe20000410000 */
[----:B------:R-:W-:Y:S01]  /*4ee0*/  HADD2.F32 R39, -RZ, R39.H1_H1 ;  /* 0x30000027ff277230 */ /* 0x000fe20000004100 */
[----:B------:R-:W-:Y:S01]  /*4ef0*/  F2FP.SATFINITE.E4M3.F32.PACK_AB_MERGE_C R12, R37, R12, RZ ;  /* 0x0000000c250c723e */ /* 0x000fe200048070ff */
[----:B------:R-:W-:Y:S02]  /*4f00*/  HADD2.F32 R106, -RZ, R106.H1_H1 ;  /* 0x3000006aff6a7230 */ /* 0x000fe40000004100 */
[-C--:B------:R-:W-:Y:S01]  /*4f10*/  FFMA.FTZ R107, R107, R108.reuse, R103 ;  /* 0x0000006c6b6b7223 */ /* 0x080fe20000010067 */
[----:B------:R-:W-:Y:S02]  /*4f20*/  HADD2.F32 R103, -RZ, R102.H1_H1 ;  /* 0x30000066ff677230 */ /* 0x000fe40000004100 */
[----:B------:R-:W-:Y:S01]  /*4f30*/  FFMA.FTZ R110, R109, R108, -R110 ;  /* 0x0000006c6d6e7223 */ /* 0x000fe2000001086e */
[----:B------:R-:W-:Y:S01]  /*4f40*/  HADD2.F32 R108, -RZ, R35.H0_H0 ;  /* 0x20000023ff6c7230 */ /* 0x000fe20000004100 */
[----:B------:R-:W-:Y:S01]  /*4f50*/  F2FP.F16.E4M3.UNPACK_B R41, R40.H1 ;  /* 0x00000028ff29723e */ /* 0x000fe200030006ff */
[----:B------:R-:W-:Y:S01]  /*4f60*/  FMUL.FTZ R102, R103, R105 ;  /* 0x0000006967667220 */ /* 0x000fe20000410000 */
[----:B------:R-:W-:-:S02]  /*4f70*/  F2FP.F16.E4M3.UNPACK_B R37, R36.H1 ;  /* 0x00000024ff25723e */ /* 0x000fc400030006ff */
[----:B------:R-:W-:Y:S01]  /*4f80*/  F2FP.F16.E4M3.UNPACK_B R40, R40 ;  /* 0x00000028ff28723e */ /* 0x000fe200020006ff */
[C---:B------:R-:W-:Y:S01]  /*4f90*/  FFMA.FTZ R102, R39.reuse, R106, -R102 ;  /* 0x0000006a27667223 */ /* 0x040fe20000010866 */
[----:B------:R-:W-:Y:S01]  /*4fa0*/  FMUL.FTZ R39, R39, R105 ;  /* 0x0000006927277220 */ /* 0x000fe20000410000 */
[--C-:B------:R-:W-:Y:S01]  /*4fb0*/  HADD2.F32 R105, -RZ, R15.reuse.H0_H0 ;  /* 0x2000000fff697230 */ /* 0x100fe20000004100 */
[----:B------:R-:W-:Y:S01]  /*4fc0*/  F2FP.F16.E4M3.UNPACK_B R36, R36 ;  /* 0x00000024ff24723e */ /* 0x000fe200020006ff */
[----:B------:R-:W-:Y:S02]  /*4fd0*/  HADD2.F32 R15, -RZ, R15.H1_H1 ;  /* 0x3000000fff0f7230 */ /* 0x000fe40000004100 */
[----:B------:R-:W-:Y:S01]  /*4fe0*/  FFMA.FTZ R39, R103, R106, R39 ;  /* 0x0000006a67277223 */ /* 0x000fe20000010027 */
[----:B------:R-:W-:Y:S01]  /*4ff0*/  F2FP.F16.E4M3.UNPACK_B R103, R104.H1 ;  /* 0x00000068ff67723e */ /* 0x000fe200030006ff */
[--C-:B------:R-:W-:Y:S02]  /*5000*/  HADD2.F32 R104, -RZ, R43.reuse.H0_H0 ;  /* 0x2000002bff687230 */ /* 0x100fe40000004100 */
[----:B------:R-:W-:-:S02]  /*5010*/  HADD2.F32 R43, -RZ, R43.H1_H1 ;  /* 0x3000002bff2b7230 */ /* 0x000fc40000004100 */
[--C-:B------:R-:W-:Y:S02]  /*5020*/  HADD2.F32 R106, -RZ, R103.reuse.H0_H0 ;  /* 0x20000067ff6a7230 */ /* 0x100fe40000004100 */
[----:B------:R-:W-:Y:S01]  /*5030*/  FMUL.FTZ R109, R104, R108 ;  /* 0x0000006c686d7220 */ /* 0x000fe20000410000 */
[----:B------:R-:W-:-:S03]  /*5040*/  HADD2.F32 R103, -RZ, R103.H1_H1 ;  /* 0x30000067ff677230 */ /* 0x000fc60000004100 */
[C---:B------:R-:W-:Y:S01]  /*5050*/  FFMA.FTZ R109, R106.reuse, R105, -R109 ;  /* 0x000000696a6d7223 */ /* 0x040fe2000001086d */
[----:B------:R-:W-:-:S04]  /*5060*/  FMUL.FTZ R106, R106, R108 ;  /* 0x0000006c6a6a7220 */ /* 0x000fc80000410000 */
[----:B------:R-:W-:Y:S01]  /*5070*/  FFMA.FTZ R104, R104, R105, R106 ;  /* 0x0000006968687223 */ /* 0x000fe2000001006a */
[----:B------:R-:W-:-:S05]  /*5080*/  HADD2.F32 R105, -RZ, R35.H1_H1 ;  /* 0x30000023ff697230 */ /* 0x000fca0000004100 */
[----:B------:R-:W-:-:S04]  /*5090*/  FMUL.FTZ R35, R43, R105 ;  /* 0x000000692b237220 */ /* 0x000fc80000410000 */
[C---:B------:R-:W-:Y:S01]  /*50a0*/  FFMA.FTZ R35, R103.reuse, R15, -R35 ;  /* 0x0000000f67237223 */ /* 0x040fe20000010823 */
[----:B------:R-:W-:Y:S01]  /*50b0*/  FMUL.FTZ R103, R103, R105 ;  /* 0x0000006967677220 */ /* 0x000fe20000410000 */
[--C-:B------:R-:W-:Y:S02]  /*50c0*/  HADD2.F32 R105, -RZ, R37.reuse.H0_H0 ;  /* 0x20000025ff697230 */ /* 0x100fe40000004100 */
[----:B------:R-:W-:Y:S01]  /*50d0*/  HADD2.F32 R37, -RZ, R37.H1_H1 ;  /* 0x30000025ff257230 */ /* 0x000fe20000004100 */
[----:B------:R-:W-:Y:S01]  /*50e0*/  F2FP.SATFINITE.E4M3.F32.PACK_AB_MERGE_C R109, R35, R109, RZ ;  /* 0x0000006d236d723e */ /* 0x000fe200048070ff */
[----:B------:R-:W-:Y:S01]  /*50f0*/  FFMA.FTZ R15, R43, R15, R103 ;  /* 0x0000000f2b0f7223 */ /* 0x000fe20000010067 */
[-C--:B------:R-:W-:Y:S01]  /*5100*/  F2FP.F16.E4M3.UNPACK_B R35, R98.reuse.H1 ;  /* 0x00000062ff23723e */ /* 0x080fe200030006ff */
[--C-:B------:R-:W-:Y:S01]  /*5110*/  HADD2.F32 R43, -RZ, R41.reuse.H0_H0 ;  /* 0x20000029ff2b7230 */ /* 0x100fe20000004100 */
[-C--:B------:R-:W-:Y:S01]  /*5120*/  F2FP.F16.E4M3.UNPACK_B R103, R97.reuse.H1 ;  /* 0x00000061ff67723e */ /* 0x080fe200030006ff */
[----:B------:R-:W-:Y:S01]  /*5130*/  HADD2.F32 R41, -RZ, R41.H1_H1 ;  /* 0x30000029ff297230 */ /* 0x000fe20000004100 */
[----:B------:R-:W-:Y:S01]  /*5140*/  F2FP.F16.E4M3.UNPACK_B R98, R98 ;  /* 0x00000062ff62723e */ /* 0x000fe200020006ff */
[----:B------:R-:W-:Y:S01]  /*5150*/  HADD2.F32 R111, -RZ, R35.H0_H0 ;  /* 0x20000023ff6f7230 */ /* 0x000fe20000004100 */
[----:B------:R-:W-:Y:S01]  /*5160*/  F2FP.F16.E4M3.UNPACK_B R97, R97 ;  /* 0x00000061ff61723e */ /* 0x000fe200020006ff */
[----:B------:R-:W-:Y:S01]  /*5170*/  HADD2.F32 R106, -RZ, R103.H0_H0 ;  /* 0x20000067ff6a7230 */ /* 0x000fe20000004100 */
[----:B------:R-:W-:Y:S01]  /*5180*/  F2FP.SATFINITE.E4M3.F32.PACK_AB_MERGE_C R104, R15, R104, RZ ;  /* 0x000000680f68723e */ /* 0x000fe200048070ff */
[----:B------:R-:W-:-:S02]  /*5190*/  HADD2.F32 R35, -RZ, R35.H1_H1 ;  /* 0x30000023ff237230 */ /* 0x000fc40000004100 */
[-C--:B------:R-:W-:Y:S01]  /*51a0*/  FMUL.FTZ R108, R43, R111.reuse ;  /* 0x0000006f2b6c7220 */ /* 0x080fe20000410000 */
[C---:B------:R-:W-:Y:S01]  /*51b0*/  FMUL.FTZ R111, R105.reuse, R111 ;  /* 0x0000006f696f7220 */ /* 0x040fe20000410000 */
[----:B------:R-:W-:Y:S01]  /*51c0*/  HADD2.F32 R103, -RZ, R103.H1_H1 ;  /* 0x30000067ff677230 */ /* 0x000fe20000004100 */
[----:B------:R-:W-:Y:S01]  /*51d0*/  F2FP.SATFINITE.E4M3.F32.PACK_AB_MERGE_C R109, R102, R110, R109 ;  /* 0x0000006e666d723e */ /* 0x000fe2000480706d */
[-C--:B------:R-:W-:Y:S01]  /*51e0*/  FFMA.FTZ R108, R105, R106.reuse, -R108 ;  /* 0x0000006a696c7223 */ /* 0x080fe2000001086c */
[----:B------:R-:W-:Y:S01]  /*51f0*/  FFMA.FTZ R111, R43, R106, R111 ;  /* 0x0000006a2b6f7223 */ /* 0x000fe2000001006f */
[-C--:B------:R-:W-:Y:S01]  /*5200*/  FMUL.FTZ R43, R41, R35.reuse ;  /* 0x00000023292b7220 */ /* 0x080fe20000410000 */
[C---:B------:R-:W-:Y:S01]  /*5210*/  FMUL.FTZ R35, R37.reuse, R35 ;  /* 0x0000002325237220 */ /* 0x040fe20000410000 */
[----:B------:R-:W-:Y:S02]  /*5220*/  HADD2.F32 R106, -RZ, R98.H0_H0 ;  /* 0x20000062ff6a7230 */ /* 0x000fe40000004100 */
[-C--:B------:R-:W-:Y:S01]  /*5230*/  FFMA.FTZ R37, R37, R103.reuse, -R43 ;  /* 0x0000006725257223 */ /* 0x080fe2000001082b */
[----:B------:R-:W-:Y:S01]  /*5240*/  FFMA.FTZ R35, R41, R103, R35 ;  /* 0x0000006729237223 */ /* 0x000fe20000010023 */
[----:B------:R-:W-:-:S02]  /*5250*/  HADD2.F32 R41, -RZ, R40.H0_H0 ;  /* 0x20000028ff297230 */ /* 0x000fc40000004100 */
[----:B------:R-:W-:Y:S01]  /*5260*/  HADD2.F32 R103, -RZ, R36.H0_H0 ;  /* 0x20000024ff677230 */ /* 0x000fe20000004100 */
[----:B------:R-:W-:Y:S01]  /*5270*/  F2FP.SATFINITE.E4M3.F32.PACK_AB_MERGE_C R108, R37, R108, RZ ;  /* 0x0000006c256c723e */ /* 0x000fe200048070ff */
[----:B------:R-:W-:Y:S02]  /*5280*/  HADD2.F32 R43, -RZ, R97.H0_H0 ;  /* 0x20000061ff2b7230 */ /* 0x000fe40000004100 */
[-C--:B------:R-:W-:Y:S01]  /*5290*/  FMUL.FTZ R105, R41, R106.reuse ;  /* 0x0000006a29697220 */ /* 0x080fe20000410000 */
[----:B------:R-:W-:Y:S02]  /*52a0*/  HADD2.F32 R98, -RZ, R98.H1_H1 ;  /* 0x30000062ff627230 */ /* 0x000fe40000004100 */
[C---:B------:R-:W-:Y:S01]  /*52b0*/  FMUL.FTZ R106, R103.reuse, R106 ;  /* 0x0000006a676a7220 */ /* 0x040fe20000410000 */
[----:B------:R-:W-:Y:S02]  /*52c0*/  HADD2.F32 R40, -RZ, R40.H1_H1 ;  /* 0x30000028ff287230 */ /* 0x000fe40000004100 */
[----:B------:R-:W-:Y:S01]  /*52d0*/  FFMA.FTZ R105, R103, R43, -R105 ;  /* 0x0000002b67697223 */ /* 0x000fe20000010869 */
[----:B------:R-:W-:-:S02]  /*52e0*/  HADD2.F32 R36, -RZ, R36.H1_H1 ;  /* 0x30000024ff247230 */ /* 0x000fc40000004100 */
[----:B------:R-:W-:Y:S01]  /*52f0*/  FFMA.FTZ R106, R41, R43, R106 ;  /* 0x0000002b296a7223 */ /* 0x000fe2000001006a */
[----:B------:R-:W-:Y:S02]  /*5300*/  HADD2.F32 R97, -RZ, R97.H1_H1 ;  /* 0x30000061ff617230 */ /* 0x000fe40000004100 */
[-C--:B------:R-:W-:Y:S01]  /*5310*/  FMUL.FTZ R41, R40, R98.reuse ;  /* 0x0000006228297220 */ /* 0x080fe20000410000 */
[-C--:B------:R-:W-:Y:S01]  /*5320*/  F2FP.F16.E4M3.UNPACK_B R37, R99.reuse.H1 ;  /* 0x00000063ff25723e */ /* 0x080fe200030006ff */
[C---:B------:R-:W-:Y:S01]  /*5330*/  FMUL.FTZ R98, R36.reuse, R98 ;  /* 0x0000006224627220 */ /* 0x040fe20000410000 */
[----:B------:R-:W-:Y:S01]  /*5340*/  F2FP.F16.E4M3.UNPACK_B R99, R99 ;  /* 0x00000063ff63723e */ /* 0x000fe200020006ff */
[----:B------:R-:W-:Y:S01]  /*5350*/  FFMA.FTZ R41, R36, R97, -R41 ;  /* 0x0000006124297223 */ /* 0x000fe20000010829 */
[----:B------:R-:W-:Y:S01]  /*5360*/  F2FP.SATFINITE.E4M3.F32.PACK_AB_MERGE_C R35, R35, R111, RZ ;  /* 0x0000006f2323723e */ /* 0x000fe200048070ff */
[----:B------:R-:W-:Y:S01]  /*5370*/  FFMA.FTZ R36, R40, R97, R98 ;  /* 0x0000006128247223 */ /* 0x000fe20000010062 */
[----:B------:R-:W-:Y:S01]  /*5380*/  F2FP.F16.E4M3.UNPACK_B R40, R38.H1 ;  /* 0x00000026ff28723e */ /* 0x000fe200030006ff */
[--C-:B------:R-:W-:Y:S01]  /*5390*/  HADD2.F32 R112, -RZ, R37.reuse.H0_H0 ;  /* 0x20000025ff707230 */ /* 0x100fe20000004100 */
[----:B------:R-:W-:Y:S01]  /*53a0*/  F2FP.SATFINITE.E4M3.F32.PACK_AB_MERGE_C R105, R41, R105, R108 ;  /* 0x000000692969723e */ /* 0x000fe2000480706c */
[----:B------:R-:W-:Y:S01]  /*53b0*/  HADD2.F32 R37, -RZ, R37.H1_H1 ;  /* 0x30000025ff257230 */ /* 0x000fe20000004100 */
[----:B------:R-:W-:Y:S01]  /*53c0*/  F2FP.F16.E4M3.UNPACK_B R41, R42.H1 ;  /* 0x0000002aff29723e */ /* 0x000fe200030006ff */
[--C-:B------:R-:W-:Y:S01]  /*53d0*/  HADD2.F32 R98, -RZ, R40.reuse.H0_H0 ;  /* 0x20000028ff627230 */ /* 0x100fe20000004100 */
[----:B------:R-:W-:Y:S01]  /*53e0*/  F2FP.F16.E4M3.UNPACK_B R97, R100.H1 ;  /* 0x00000064ff61723e */ /* 0x000fe200030006ff */
[----:B------:R-:W-:Y:S01]  /*53f0*/  HADD2.F32 R40, -RZ, R40.H1_H1 ;  /* 0x30000028ff287230 */ /* 0x000fe20000004100 */
[----:B------:R-:W-:Y:S01]  /*5400*/  F2FP.F16.E4M3.UNPACK_B R42, R42 ;  /* 0x0000002aff2a723e */ /* 0x000fe200020006ff */
[----:B------:R-:W-:Y:S01]  /*5410*/  HADD2.F32 R43, -RZ, R41.H0_H0 ;  /* 0x20000029ff2b7230 */ /* 0x000fe20000004100 */
[----:B------:R-:W-:Y:S01]  /*5420*/  F2FP.F16.E4M3.UNPACK_B R38, R38 ;  /* 0x00000026ff26723e */ /* 0x000fe200020006ff */
[----:B------:R-:W-:Y:S01]  /*5430*/  HADD2.F32 R103, -RZ, R97.H0_H0 ;  /* 0x20000061ff677230 */ /* 0x000fe20000004100 */
[----:B------:R-:W-:Y:S01]  /*5440*/  F2FP.F16.E4M3.UNPACK_B R100, R100 ;  /* 0x00000064ff64723e */ /* 0x000fe200020006ff */
[----:B------:R-:W-:-:S02]  /*5450*/  HADD2.F32 R41, -RZ, R41.H1_H1 ;  /* 0x30000029ff297230 */ /* 0x000fc40000004100 */
[CC--:B------:R-:W-:Y:S01]  /*5460*/  FMUL.FTZ R108, R43.reuse, R112.reuse ;  /* 0x000000702b6c7220 */ /* 0x0c0fe20000410000 */
[C---:B------:R-:W-:Y:S01]  /*5470*/  FMUL.FTZ R112, R98.reuse, R112 ;  /* 0x0000007062707220 */ /* 0x040fe20000410000 */
[----:B------:R-:W-:Y:S02]  /*5480*/  HADD2.F32 R97, -RZ, R97.H1_H1 ;  /* 0x30000061ff617230 */ /* 0x000fe40000004100 */
[-C--:B------:R-:W-:Y:S01]  /*5490*/  FFMA.FTZ R108, R98, R103.reuse, -R108 ;  /* 0x00000067626c7223 */ /* 0x080fe2000001086c */
[----:B------:R-:W-:Y:S01]  /*54a0*/  FFMA.FTZ R112, R43, R103, R112 ;  /* 0x000000672b707223 */ /* 0x000fe20000010070 */
[CC--:B------:R-:W-:Y:S01]  /*54b0*/  FMUL.FTZ R43, R41.reuse, R37.reuse ;  /* 0x00000025292b7220 */ /* 0x0c0fe20000410000 */
        /* <DEDUP_REMOVED lines=17> */
[----:B------:R-:W-:Y:S01]  /*55d0*/  F2FP.SATFINITE.E4M3.F32.PACK_AB_MERGE_C R37, R37, R112, RZ ;  /* 0x000000702525723e */ /* 0x000fe200048070ff */
[----:B------:R-:W-:Y:S01]  /*55e0*/  FMUL.FTZ R99, R38, R99 ;  /* 0x0000006326637220 */ /* 0x000fe20000410000 */
[----:B------:R-:W-:Y:S01]  /*55f0*/  F2FP.SATFINITE.E4M3.F32.PACK_AB_MERGE_C R40, R36, R106, R35 ;  /* 0x0000006a2428723e */ /* 0x000fe20004807023 */
[-C--:B------:R-:W-:Y:S01]  /*5600*/  FFMA.FTZ R43, R38, R41.reuse, -R43 ;  /* 0x00000029262b7223 */ /* 0x080fe2000001082b */
[----:B------:R-:W-:Y:S02]  /*5610*/  IMAD.MOV.U32 R36, RZ, RZ, R105 ;  /* 0x000000ffff247224 */ /* 0x000fe400078e0069 */
[----:B------:R-:W-:Y:S01]  /*5620*/  FFMA.FTZ R42, R42, R41, R99 ;  /* 0x000000292a2a7223 */ /* 0x000fe20000010063 */
[----:B------:R-:W-:-:S02]  /*5630*/  F2FP.SATFINITE.E4M3.F32.PACK_AB_MERGE_C R41, R13, R14, R12 ;  /* 0x0000000e0d29723e */ /* 0x000fc4000480700c */
[----:B------:R-:W-:Y:S02]  /*5640*/  F2FP.SATFINITE.E4M3.F32.PACK_AB_MERGE_C R38, R43, R98, R108 ;  /* 0x000000622b26723e */ /* 0x000fe4000480706c */
[----:B------:R-:W-:Y:S02]  /*5650*/  F2FP.SATFINITE.E4M3.F32.PACK_AB_MERGE_C R42, R42, R103, R37 ;  /* 0x000000672a2a723e */ /* 0x000fe40004807025 */
[----:B------:R-:W-:Y:S01]  /*5660*/  F2FP.SATFINITE.E4M3.F32.PACK_AB_MERGE_C R43, R39, R107, R104 ;  /* 0x0000006b272b723e */ /* 0x000fe20004807068 */
[----:B------:R-:W-:Y:S01]  /*5670*/  IMAD.MOV.U32 R39, RZ, RZ, R109 ;  /* 0x000000ffff277224 */ /* 0x000fe200078e006d */
[----:B------:R-:W-:-:S07]  /*5680*/  F2FP.SATFINITE.E4M3.F32.PACK_AB_MERGE_C R37, R32, R33, R34 ;  /* 0x000000212025723e */ /* 0x000fce0004807022 */
.L_x_1163:
[----:B------:R-:W-:Y:S05]  /*5690*/  BSYNC B2 ;  /* 0x0000000000027941 */ /* 0x000fea0003800000 */
.L_x_1162:
        /* <DEDUP_REMOVED lines=9> */
[----:B-1----:R1:W-:Y:S01]  /*5730*/  STG.E.128 desc[UR40][R12.64], R36 ;  /* 0x000000240c007986 */ /* 0x0023e2000c101d28 */
[----:B------:R-:W-:-:S05]  /*5740*/  @!P4 IMAD.X R15, R32, 0x1, R77, P5 ;  /* 0x00000001200fc824 */ /* 0x000fca00028e064d */
[----:B--2---:R1:W-:Y:S03]  /*5750*/  @!P4 STG.E.128 desc[UR40][R14.64], R40 ;  /* 0x000000280e00c986 */ /* 0x0043e6000c101d28 */
.L_x_1161:
[----:B------:R-:W-:Y:S05]  /*5760*/  BSYNC B1 ;  /* 0x0000000000017941 */ /* 0x000fea0003800000 */
.L_x_1160:
[----:B------:R-:W-:-:S13]  /*5770*/  ISETP.NE.AND P4, PT, R44, RZ, PT ;  /* 0x000000ff2c00720c */ /* 0x000fda0003f85270 */
[----:B------:R-:W-:Y:S05]  /*5780*/  @!P4 BRA `(.L_x_1144) ;  /* 0x000000100030c947 */ /* 0x000fea0003800000 */
[----:B------:R-:W2:Y:S04]  /*5790*/  LDL R32, [R1+0x20] ;  /* 0x0000200001207983 */ /* 0x000ea80000100800 */
[----:B-1----:R-:W3:Y:S04]  /*57a0*/  LDL R15, [R1+0x78] ;  /* 0x00007800010f7983 */ /* 0x002ee80000100800 */
[----:B------:R-:W4:Y:S01]  /*57b0*/  LDL R14, [R1+0x30] ;  /* 0x00003000010e7983 */ /* 0x000f220000100800 */
[----:B------:R-:W-:Y:S01]  /*57c0*/  ISETP.NE.AND P5, PT, R81, RZ, PT ;  /* 0x000000ff5100720c */ /* 0x000fe20003fa5270 */
[----:B------:R-:W-:Y:S03]  /*57d0*/  BSSY B1, `(.L_x_1164) ;  /* 0x00000e6000017945 */ /* 0x000fe60003800000 */
[----:B------:R-:W-:-:S02]  /*57e0*/  SEL R96, R60, R96, !P5 ;  /* 0x000000603c607207 */ /* 0x000fc40006800000 */
[----:B------:R-:W-:Y:S02]  /*57f0*/  IADD3 R37, P4, P5, R58, R78, R7 ;  /* 0x0000004e3a257210 */ /* 0x000fe40007d9e007 */
[----:B------:R-:W-:Y:S02]  /*5800*/  SHF.R.S32.HI R13, RZ, 0x1f, R96 ;  /* 0x0000001fff0d7819 */ /* 0x000fe40000011460 */
[----:B------:R-:W-:Y:S02]  /*5810*/  IADD3.X R38, R75, R95, R3, P4, P5 ;  /* 0x0000005f4b267210 */ /* 0x000fe400027ea403 */
[----:B------:R-:W-:Y:S02]  /*5820*/  LEA.HI R13, R13, R96, RZ, 0x5 ;  /* 0x000000600d0d7211 */ /* 0x000fe400078f28ff */
[----:B------:R-:W-:Y:S02]  /*5830*/  ISETP.GE.AND P5, PT, R80, R86, PT ;  /* 0x000000565000720c */ /* 0x000fe40003fa6270 */
[----:B------:R-:W-:-:S02]  /*5840*/  SHF.R.S32.HI R12, RZ, 0x5, R13 ;  /* 0x00000005ff0c7819 */ /* 0x000fc4000001140d */
[----:B------:R-:W-:Y:S02]  /*5850*/  IADD3 R36, P4, R37, R76, RZ ;  /* 0x0000004c25247210 */ /* 0x000fe40007f9e0ff */
[----:B------:R-:W-:-:S03]  /*5860*/  LEA.HI.SX32 R12, R71, R12, 0x1c ;  /* 0x0000000c470c7211 */ /* 0x000fc600078fe2ff */
[----:B------:R-:W-:Y:S01]  /*5870*/  IMAD.X R37, R38, 0x1, R77, P4 ;  /* 0x0000000126257824 */ /* 0x000fe200020e064d */
        /* <DEDUP_REMOVED lines=14> */
[----:B------:R-:W-:Y:S02]  /*5960*/  SHF.R.U32.HI R42, RZ, 0x8, R9 ;  /* 0x00000008ff2a7819 */ /* 0x000fe40000011609 */
[----:B------:R-:W-:Y:S02]  /*5970*/  SHF.R.U32.HI R97, RZ, 0x8, R31 ;  /* 0x00000008ff617819 */ /* 0x000fe4000001161f */
[----:B------:R-:W-:Y:S02]  /*5980*/  SHF.R.U32.HI R43, RZ, 0x8, R29 ;  /* 0x00000008ff2b7819 */ /* 0x000fe4000001161d */
[--C-:B------:R-:W-:Y:S01]  /*5990*/  SHF.R.U32.HI R41, RZ, 0x8, R11.reuse ;  /* 0x00000008ff297819 */ /* 0x100fe2000001160b */
[----:B------:R-:W-:Y:S01]  /*59a0*/  IMAD.SHL.U32 R97, R97, 0x100, RZ ;  /* 0x0000010061617824 */ /* 0x000fe200078e00ff */
[----:B------:R-:W-:Y:S01]  /*59b0*/  LOP3.LUT R10, R11, 0xff0000ff, RZ, 0xc0, !PT ;  /* 0xff0000ff0b0a7812 */ /* 0x000fe200078ec0ff */
[----:B------:R-:W-:Y:S01]  /*59c0*/  IMAD.SHL.U32 R43, R43, 0x100, RZ ;  /* 0x000001002b2b7824 */ /* 0x000fe200078e00ff */
[----:B------:R-:W-:Y:S01]  /*59d0*/  SHF.R.U32.HI R8, RZ, 0x10, R11 ;  /* 0x00000010ff087819 */ /* 0x000fe2000001160b */
[----:B------:R-:W-:Y:S01]  /*59e0*/  IMAD.SHL.U32 R41, R41, 0x100, RZ ;  /* 0x0000010029297824 */ /* 0x000fe200078e00ff */
[----:B------:R-:W-:-:S02]  /*59f0*/  LOP3.LUT R38, R31, 0xff0000ff, RZ, 0xc0, !PT ;  /* 0xff0000ff1f267812 */ /* 0x000fc400078ec0ff */
[----:B------:R-:W-:Y:S01]  /*5a00*/  SHF.R.U32.HI R11, RZ, 0x10, R31 ;  /* 0x00000010ff0b7819 */ /* 0x000fe2000001161f */
[----:B------:R-:W-:Y:S01]  /*5a10*/  IMAD.SHL.U32 R31, R42, 0x100, RZ ;  /* 0x000001002a1f7824 */ /* 0x000fe200078e00ff */
[----:B------:R-:W-:Y:S01]  /*5a20*/  LOP3.LUT R40, R9, 0xff0000ff, RZ, 0xc0, !PT ;  /* 0xff0000ff09287812 */ /* 0x000fe200078ec0ff */
[----:B------:R-:W-:Y:S01]  /*5a30*/  IMAD.U32 R8, R8, 0x10000, RZ ;  /* 0x0001000008087824 */ /* 0x000fe200078e00ff */
[----:B------:R-:W-:Y:S01]  /*5a40*/  SHF.R.U32.HI R28, RZ, 0x10, R9 ;  /* 0x00000010ff1c7819 */ /* 0x000fe20000011609 */
[----:B------:R-:W-:Y:S01]  /*5a50*/  IMAD.U32 R86, R11, 0x10000, RZ ;  /* 0x000100000b567824 */ /* 0x000fe200078e00ff */
[----:B------:R-:W-:Y:S02]  /*5a60*/  LOP3.LUT R30, R29, 0xff0000ff, RZ, 0xc0, !PT ;  /* 0xff0000ff1d1e7812 */ /* 0x000fe400078ec0ff */
[----:B------:R-:W-:Y:S01]  /*5a70*/  SHF.R.U32.HI R9, RZ, 0x10, R29 ;  /* 0x00000010ff097819 */ /* 0x000fe2000001161d */
[----:B-1----:R-:W-:Y:S01]  /*5a80*/  IMAD.MOV.U32 R29, RZ, RZ, R12 ;  /* 0x000000ffff1d7224 */ /* 0x002fe200078e000c */
[----:B------:R-:W-:Y:S01]  /*5a90*/  LOP3.LUT R31, R40, 0xff00, R31, 0xf8, !PT ;  /* 0x0000ff00281f7812 */ /* 0x000fe200078ef81f */
[----:B------:R-:W-:Y:S01]  /*5aa0*/  IMAD.U32 R28, R28, 0x10000, RZ ;  /* 0x000100001c1c7824 */ /* 0x000fe200078e00ff */
[----:B------:R-:W-:Y:S01]  /*5ab0*/  LOP3.LUT R97, R38, 0xff00, R97, 0xf8, !PT ;  /* 0x0000ff0026617812 */ /* 0x000fe200078ef861 */
[----:B------:R-:W-:Y:S01]  /*5ac0*/  IMAD.U32 R9, R9, 0x10000, RZ ;  /* 0x0001000009097824 */ /* 0x000fe200078e00ff */
[----:B------:R-:W-:-:S02]  /*5ad0*/  LOP3.LUT R42, R30, 0xff00, R43, 0xf8, !PT ;  /* 0x0000ff001e2a7812 */ /* 0x000fc400078ef82b */
[----:B------:R-:W-:Y:S02]  /*5ae0*/  F2FP.F16.E4M3.UNPACK_B R40, R93.H1 ;  /* 0x0000005dff28723e */ /* 0x000fe400030006ff */
[----:B--2---:R-:W-:Y:S02]  /*5af0*/  F2FP.F16.E4M3.UNPACK_B R38, R32.H1 ;  /* 0x00000020ff26723e */ /* 0x004fe400030006ff */
[----:B------:R-:W-:Y:S01]  /*5b00*/  F2FP.F16.E4M3.UNPACK_B R30, R29.H1 ;  /* 0x0000001dff1e723e */ /* 0x000fe200030006ff */
[----:B------:R-:W-:Y:S01]  /*5b10*/  HADD2.F32 R43, -RZ, R40.H0_H0 ;  /* 0x20000028ff2b7230 */ /* 0x000fe20000004100 */
[----:B------:R-:W-:Y:S01]  /*5b20*/  LOP3.LUT R41, R10, 0xff00, R41, 0xf8, !PT ;  /* 0x0000ff000a297812 */ /* 0x000fe200078ef829 */
[----:B------:R-:W-:Y:S01]  /*5b30*/  HADD2.F32 R12, -RZ, R38.H0_H0 ;  /* 0x20000026ff0c7230 */ /* 0x000fe20000004100 */
[----:B------:R-:W-:Y:S01]  /*5b40*/  LOP3.LUT R10, R31, 0xff0000, R28, 0xf8, !PT ;  /* 0x00ff00001f0a7812 */ /* 0x000fe200078ef81c */
[----:B------:R-:W-:Y:S01]  /*5b50*/  HADD2.F32 R28, -RZ, R30.H0_H0 ;  /* 0x2000001eff1c7230 */ /* 0x000fe20000004100 */
[----:B------:R-:W-:Y:S01]  /*5b60*/  F2FP.F16.E4M3.UNPACK_B R31, R90.H1 ;  /* 0x0000005aff1f723e */ /* 0x000fe200030006ff */
[----:B------:R-:W-:Y:S01]  /*5b70*/  HADD2.F32 R40, -RZ, R40.H1_H1 ;  /* 0x30000028ff287230 */ /* 0x000fe20000004100 */
[----:B------:R-:W-:Y:S01]  /*5b80*/  LOP3.LUT R8, R41, 0xff0000, R8, 0xf8, !PT ;  /* 0x00ff000029087812 */ /* 0x000fe200078ef808 */
[-C--:B------:R-:W-:Y:S01]  /*5b90*/  FMUL.FTZ R99, R12, R43.reuse ;  /* 0x0000002b0c637220 */ /* 0x080fe20000410000 */
[----:B------:R-:W-:Y:S01]  /*5ba0*/  FMUL.FTZ R43, R28, R43 ;  /* 0x0000002b1c2b7220 */ /* 0x000fe20000410000 */
[--C-:B------:R-:W-:Y:S01]  /*5bb0*/  HADD2.F32 R41, -RZ, R31.reuse.H0_H0 ;  /* 0x2000001fff297230 */ /* 0x100fe20000004100 */
[----:B------:R-:W-:Y:S01]  /*5bc0*/  LOP3.LUT R11, R42, 0xff0000, R9, 0xf8, !PT ;  /* 0x00ff00002a0b7812 */ /* 0x000fe200078ef809 */
[----:B------:R-:W-:Y:S01]  /*5bd0*/  HADD2.F32 R42, -RZ, R31.H1_H1 ;  /* 0x3000001fff2a7230 */ /* 0x000fe20000004100 */
[----:B------:R-:W-:Y:S01]  /*5be0*/  F2FP.F16.E4M3.UNPACK_B R93, R93 ;  /* 0x0000005dff5d723e */ /* 0x000fe200020006ff */
[----:B------:R-:W-:-:S02]  /*5bf0*/  HADD2.F32 R31, -RZ, R30.H1_H1 ;  /* 0x3000001eff1f7230 */ /* 0x000fc40000004100 */
[-C--:B------:R-:W-:Y:S01]  /*5c00*/  FFMA.FTZ R28, R28, R41.reuse, -R99 ;  /* 0x000000291c1c7223 */ /* 0x080fe20000010863 */
[----:B------:R-:W-:Y:S01]  /*5c10*/  FFMA.FTZ R12, R12, R41, R43 ;  /* 0x000000290c0c7223 */ /* 0x000fe2000001002b */
[----:B------:R-:W-:Y:S01]  /*5c20*/  HADD2.F32 R41, -RZ, R38.H1_H1 ;  /* 0x30000026ff297230 */ /* 0x000fe20000004100 */
[----:B------:R-:W-:Y:S01]  /*5c30*/  F2FP.F16.E4M3.UNPACK_B R32, R32 ;  /* 0x00000020ff20723e */ /* 0x000fe200020006ff */
[-C--:B------:R-:W-:Y:S01]  /*5c40*/  FMUL.FTZ R96, R31, R40.reuse ;  /* 0x000000281f607220 */ /* 0x080fe20000410000 */
[----:B------:R-:W-:Y:S01]  /*5c50*/  F2FP.F16.E4M3.UNPACK_B R38, R29 ;  /* 0x0000001dff26723e */ /* 0x000fe200020006ff */
[----:B------:R-:W-:Y:S01]  /*5c60*/  HADD2.F32 R43, -RZ, R93.H0_H0 ;  /* 0x2000005dff2b7230 */ /* 0x000fe20000004100 */
[----:B------:R-:W-:Y:S01]  /*5c70*/  LOP3.LUT R9, R97, 0xff0000, R86, 0xf8, !PT ;  /* 0x00ff000061097812 */ /* 0x000fe200078ef856 */
[----:B------:R-:W-:Y:S01]  /*5c80*/  FMUL.FTZ R86, R41, R40 ;  /* 0x0000002829567220 */ /* 0x000fe20000410000 */
[----:B------:R-:W-:Y:S01]  /*5c90*/  F2FP.F16.E4M3.UNPACK_B R90, R90 ;  /* 0x0000005aff5a723e */ /* 0x000fe200020006ff */
[----:B------:R-:W-:-:S02]  /*5ca0*/  HADD2.F32 R40, -RZ, R32.H0_H0 ;  /* 0x20000020ff287230 */ /* 0x000fc40000004100 */
[----:B------:R-:W-:Y:S02]  /*5cb0*/  HADD2.F32 R30, -RZ, R38.H0_H0 ;  /* 0x20000026ff1e7230 */ /* 0x000fe40000004100 */
[-C--:B------:R-:W-:Y:S01]  /*5cc0*/  FFMA.FTZ R29, R31, R42.reuse, -R86 ;  /* 0x0000002a1f1d7223 */ /* 0x080fe20000010856 */
[----:B------:R-:W-:Y:S01]  /*5cd0*/  FFMA.FTZ R31, R41, R42, R96 ;  /* 0x0000002a291f7223 */ /* 0x000fe20000010060 */
[----:B------:R-:W-:Y:S02]  /*5ce0*/  HADD2.F32 R41, -RZ, R90.H0_H0 ;  /* 0x2000005aff297230 */ /* 0x000fe40000004100 */
[-C--:B------:R-:W-:Y:S01]  /*5cf0*/  FMUL.FTZ R97, R40, R43.reuse ;  /* 0x0000002b28617220 */ /* 0x080fe20000410000 */
[----:B------:R-:W-:Y:S01]  /*5d00*/  FMUL.FTZ R99, R30, R43 ;  /* 0x0000002b1e637220 */ /* 0x000fe20000410000 */
[----:B------:R-:W-:Y:S01]  /*5d10*/  HADD2.F32 R93, -RZ, R93.H1_H1 ;  /* 0x3000005dff5d7230 */ /* 0x000fe20000004100 */
[----:B------:R-:W-:Y:S01]  /*5d20*/  F2FP.F16.E4M3.UNPACK_B R42, R34.H1 ;  /* 0x00000022ff2a723e */ /* 0x000fe200030006ff */
[----:B------:R-:W-:-:S02]  /*5d30*/  HADD2.F32 R43, -RZ, R32.H1_H1 ;  /* 0x30000020ff2b7230 */ /* 0x000fc40000004100 */
[-C--:B------:R-:W-:Y:S01]  /*5d40*/  FFMA.FTZ R30, R30, R41.reuse, -R97 ;  /* 0x000000291e1e7223 */ /* 0x080fe20000010861 */
[----:B------:R-:W-:Y:S01]  /*5d50*/  FFMA.FTZ R32, R40, R41, R99 ;  /* 0x0000002928207223 */ /* 0x000fe20000010063 */
[----:B------:R-:W-:Y:S01]  /*5d60*/  HADD2.F32 R38, -RZ, R38.H1_H1 ;  /* 0x30000026ff267230 */ /* 0x000fe20000004100 */
[----:B------:R-:W-:Y:S01]  /*5d70*/  F2FP.F16.E4M3.UNPACK_B R40, R92.H1 ;  /* 0x0000005cff28723e */ /* 0x000fe200030006ff */
[----:B------:R-:W-:Y:S02]  /*5d80*/  HADD2.F32 R90, -RZ, R90.H1_H1 ;  /* 0x3000005aff5a7230 */ /* 0x000fe40000004100 */
[C---:B------:R-:W-:Y:S01]  /*5d90*/  FMUL.FTZ R41, R43.reuse, R93 ;  /* 0x0000005d2b297220 */ /* 0x040fe20000410000 */
[----:B------:R-:W-:Y:S01]  /*5da0*/  F2FP.F16.E4M3.UNPACK_B R96, R91.H1 ;  /* 0x0000005bff60723e */ /* 0x000fe200030006ff */
[C---:B------:R-:W-:Y:S01]  /*5db0*/  FMUL.FTZ R98, R38.reuse, R93 ;  /* 0x0000005d26627220 */ /* 0x040fe20000410000 */
[----:B------:R-:W-:Y:S02]  /*5dc0*/  HADD2.F32 R99, -RZ, R40.H0_H0 ;  /* 0x20000028ff637230 */ /* 0x000fe40000004100 */
[----:B------:R-:W-:Y:S01]  /*5dd0*/  FFMA.FTZ R41, R38, R90, -R41 ;  /* 0x0000005a26297223 */ /* 0x000fe20000010829 */
[----:B------:R-:W-:Y:S01]  /*5de0*/  F2FP.F16.E4M3.UNPACK_B R38, R14.H1 ;  /* 0x0000000eff26723e */ /* 0x000fe200030006ff */
[----:B------:R-:W-:Y:S01]  /*5df0*/  FFMA.FTZ R43, R43, R90, R98 ;  /* 0x0000005a2b2b7223 */ /* 0x000fe20000010062 */
[----:B------:R-:W-:Y:S01]  /*5e00*/  HADD2.F32 R86, -RZ, R42.H0_H0 ;  /* 0x2000002aff567230 */ /* 0x000fe20000004100 */
[----:B------:R-:W-:Y:S01]  /*5e10*/  F2FP.F16.E4M3.UNPACK_B R92, R92 ;  /* 0x0000005cff5c723e */ /* 0x000fe200020006ff */
[----:B------:R-:W-:Y:S01]  /*5e20*/  HADD2.F32 R90, -RZ, R40.H1_H1 ;  /* 0x30000028ff5a7230 */ /* 0x000fe20000004100 */
[----:B------:R-:W-:Y:S01]  /*5e30*/  F2FP.F16.E4M3.UNPACK_B R14, R14 ;  /* 0x0000000eff0e723e */ /* 0x000fe200020006ff */
[----:B------:R-:W-:-:S02]  /*5e40*/  HADD2.F32 R40, -RZ, R38.H0_H0 ;  /* 0x20000026ff287230 */ /* 0x000fc40000004100 */
[----:B------:R-:W-:Y:S01]  /*5e50*/  FMUL.FTZ R101, R86, R99 ;  /* 0x0000006356657220 */ /* 0x000fe20000410000 */
[----:B------:R-:W-:Y:S01]  /*5e60*/  HADD2.F32 R97, -RZ, R96.H0_H0 ;  /* 0x20000060ff617230 */ /* 0x000fe20000004100 */
[----:B------:R-:W-:Y:S01]  /*5e70*/  F2FP.F16.E4M3.UNPACK_B R91, R91 ;  /* 0x0000005bff5b723e */ /* 0x000fe200020006ff */
[----:B------:R-:W-:Y:S02]  /*5e80*/  HADD2.F32 R93, -RZ, R38.H1_H1 ;  /* 0x30000026ff5d7230 */ /* 0x000fe40000004100 */
[C---:B------:R-:W-:Y:S01]  /*5e90*/  FMUL.FTZ R99, R40.reuse, R99 ;  /* 0x0000006328637220 */ /* 0x040fe20000410000 */
[----:B------:R-:W-:Y:S02]  /*5ea0*/  HADD2.F32 R42, -RZ, R42.H1_H1 ;  /* 0x3000002aff2a7230 */ /* 0x000fe40000004100 */
[-C--:B------:R-:W-:Y:S01]  /*5eb0*/  FFMA.FTZ R38, R40, R97.reuse, -R101 ;  /* 0x0000006128267223 */ /* 0x080fe20000010865 */
[----:B------:R-:W-:Y:S02]  /*5ec0*/  HADD2.F32 R96, -RZ, R96.H1_H1 ;  /* 0x30000060ff607230 */ /* 0x000fe40000004100 */
[----:B------:R-:W-:Y:S01]  /*5ed0*/  FFMA.FTZ R40, R86, R97, R99 ;  /* 0x0000006156287223 */ /* 0x000fe20000010063 */
[----:B------:R-:W-:Y:S01]  /*5ee0*/  F2FP.F16.E4M3.UNPACK_B R86, R34 ;  /* 0x00000022ff56723e */ /* 0x000fe200020006ff */
[-C--:B------:R-:W-:Y:S01]  /*5ef0*/  FMUL.FTZ R101, R93, R90.reuse ;  /* 0x0000005a5d657220 */ /* 0x080fe20000410000 */
[C---:B------:R-:W-:Y:S01]  /*5f00*/  FMUL.FTZ R98, R42.reuse, R90 ;  /* 0x0000005a2a627220 */ /* 0x040fe20000410000 */
[----:B------:R-:W-:Y:S01]  /*5f10*/  HADD2.F32 R103, -RZ, R92.H1_H1 ;  /* 0x3000005cff677230 */ /* 0x000fe20000004100 */
[----:B------:R-:W-:Y:S01]  /*5f20*/  F2FP.SATFINITE.E4M3.F32.PACK_AB_MERGE_C R28, R29, R28, RZ ;  /* 0x0000001c1d1c723e */ /* 0x000fe200048070ff */
[----:B------:R-:W-:Y:S01]  /*5f30*/  FFMA.FTZ R97, R42, R96, R101 ;  /* 0x000000602a617223 */ /* 0x000fe20000010065 */
[----:B------:R-:W-:Y:S01]  /*5f40*/  HADD2.F32 R90, -RZ, R86.H0_H0 ;  /* 0x20000056ff5a7230 */ /* 0x000fe20000004100 */
[----:B------:R-:W-:Y:S01]  /*5f50*/  F2FP.SATFINITE.E4M3.F32.PACK_AB_MERGE_C R29, R31, R12, RZ ;  /* 0x0000000c1f1d723e */ /* 0x000fe200048070ff */
[----:B------:R-:W-:-:S02]  /*5f60*/  HADD2.F32 R101, -RZ, R92.H0_H0 ;  /* 0x2000005cff657230 */ /* 0x000fc40000004100 */
[----:B------:R-:W-:Y:S01]  /*5f70*/  FFMA.FTZ R93, R93, R96, -R98 ;  /* 0x000000605d5d7223 */ /* 0x000fe20000010862 */
[----:B------:R-:W-:Y:S01]  /*5f80*/  HADD2.F32 R86, -RZ, R86.H1_H1 ;  /* 0x30000056ff567230 */ /* 0x000fe20000004100 */
[----:B------:R-:W-:Y:S01]  /*5f90*/  F2FP.SATFINITE.E4M3.F32.PACK_AB_MERGE_C R12, R41, R30, R28 ;  /* 0x0000001e290c723e */ /* 0x000fe2000480701c */
[--C-:B------:R-:W-:Y:S02]  /*5fa0*/  HADD2.F32 R34, -RZ, R14.reuse.H0_H0 ;  /* 0x2000000eff227230 */ /* 0x100fe40000004100 */
[----:B------:R-:W-:Y:S01]  /*5fb0*/  FMUL.FTZ R105, R90, R101 ;  /* 0x000000655a697220 */ /* 0x000fe20000410000 */
[----:B------:R-:W-:Y:S02]  /*5fc0*/  HADD2.F32 R42, -RZ, R14.H1_H1 ;  /* 0x3000000eff2a7230 */ /* 0x000fe40000004100 */
[----:B------:R-:W-:Y:S01]  /*5fd0*/  FMUL.FTZ R107, R86, R103 ;  /* 0x00000067566b7220 */ /* 0x000fe20000410000 */
[--C-:B------:R-:W-:Y:S02]  /*5fe0*/  HADD2.F32 R99, -RZ, R91.reuse.H0_H0 ;  /* 0x2000005bff637230 */ /* 0x100fe40000004100 */
[----:B------:R-:W-:Y:S01]  /*5ff0*/  FMUL.FTZ R101, R34, R101 ;  /* 0x0000006522657220 */ /* 0x000fe20000410000 */
[----:B------:R-:W-:-:S02]  /*6000*/  HADD2.F32 R91, -RZ, R91.H1_H1 ;  /* 0x3000005bff5b7230 */ /* 0x000fc40000004100 */
[----:B------:R-:W-:Y:S01]  /*6010*/  FMUL.FTZ R103, R42, R103 ;  /* 0x000000672a677220 */ /* 0x000fe20000410000 */
[----:B------:R-:W-:Y:S01]  /*6020*/  F2FP.SATFINITE.E4M3.F32.PACK_AB_MERGE_C R32, R43, R32, R29 ;  /* 0x000000202b20723e */ /* 0x000fe2000480701d */
[----:B------:R-:W-:Y:S01]  /*6030*/  FFMA.FTZ R14, R34, R99, -R105 ;  /* 0x00000063220e7223 */ /* 0x000fe20000010869 */
[----:B------:R-:W-:Y:S01]  /*6040*/  F2FP.F16.E4M3.UNPACK_B R31, R33 ;  /* 0x00000021ff1f723e */ /* 0x000fe200020006ff */
[----:B------:R-:W-:Y:S01]  /*6050*/  FFMA.FTZ R34, R90, R99, R101 ;  /* 0x000000635a227223 */ /* 0x000fe20000010065 */
[----:B------:R-:W-:Y:S01]  /*6060*/  F2FP.F16.E4M3.UNPACK_B R30, R11 ;  /* 0x0000000bff1e723e */ /* 0x000fe200020006ff */
[----:B------:R-:W-:Y:S01]  /*6070*/  FFMA.FTZ R103, R86, R91, R103 ;  /* 0x0000005b56677223 */ /* 0x000fe20000010067 */
[----:B------:R-:W-:Y:S01]  /*6080*/  F2FP.F16.E4M3.UNPACK_B R29, R13 ;  /* 0x0000000dff1d723e */ /* 0x000fe200020006ff */
[----:B------:R-:W-:Y:S01]  /*6090*/  FFMA.FTZ R107, R42, R91, -R107 ;  /* 0x0000005b2a6b7223 */ /* 0x000fe2000001086b */
[----:B------:R-:W-:Y:S01]  /*60a0*/  F2FP.SATFINITE.E4M3.F32.PACK_AB_MERGE_C R93, R93, R38, RZ ;  /* 0x000000265d5d723e */ /* 0x000fe200048070ff */
[----:B------:R-:W-:Y:S01]  /*60b0*/  HADD2.F32 R38, -RZ, R31.H0_H0 ;  /* 0x2000001fff267230 */ /* 0x000fe20000004100 */
[----:B------:R-:W-:Y:S01]  /*60c0*/  F2FP.SATFINITE.E4M3.F32.PACK_AB_MERGE_C R40, R97, R40, RZ ;  /* 0x000000286128723e */ /* 0x000fe200048070ff */
[----:B------:R-:W-:Y:S01]  /*60d0*/  HADD2.F32 R91, -RZ, R30.H0_H0 ;  /* 0x2000001eff5b7230 */ /* 0x000fe20000004100 */
[----:B------:R-:W-:Y:S01]  /*60e0*/  F2FP.F16.E4M3.UNPACK_B R41, R10 ;  /* 0x0000000aff29723e */ /* 0x000fe200020006ff */
[----:B------:R-:W-:Y:S01]  /*60f0*/  HADD2.F32 R28, -RZ, R29.H0_H0 ;  /* 0x2000001dff1c7230 */ /* 0x000fe20000004100 */
[----:B------:R-:W-:Y:S01]  /*6100*/  F2FP.SATFINITE.E4M3.F32.PACK_AB_MERGE_C R34, R103, R34, R40 ;  /* 0x000000226722723e */ /* 0x000fe20004807028 */
[----:B------:R-:W-:Y:S01]  /*6110*/  HADD2.F32 R40, -RZ, R31.H1_H1 ;  /* 0x3000001fff287230 */ /* 0x000fe20000004100 */
[----:B------:R-:W-:Y:S01]  /*6120*/  F2FP.SATFINITE.E4M3.F32.PACK_AB_MERGE_C R14, R107, R14, R93 ;  /* 0x0000000e6b0e723e */ /* 0x000fe2000480705d */
[----:B------:R-:W-:-:S02]  /*6130*/  HADD2.F32 R43, -RZ, R41.H0_H0 ;  /* 0x20000029ff2b7230 */ /* 0x000fc40000004100 */
[-C--:B------:R-:W-:Y:S01]  /*6140*/  FMUL.FTZ R93, R38, R91.reuse ;  /* 0x0000005b265d7220 */ /* 0x080fe20000410000 */
[C---:B------:R-:W-:Y:S01]  /*6150*/  FMUL.FTZ R31, R28.reuse, R91 ;  /* 0x0000005b1c1f7220 */ /* 0x040fe20000410000 */
[----:B------:R-:W-:Y:S01]  /*6160*/  HADD2.F32 R91, -RZ, R30.H1_H1 ;  /* 0x3000001eff5b7230 */ /* 0x000fe20000004100 */
[----:B------:R-:W-:Y:S01]  /*6170*/  F2FP.F16.E4M3.UNPACK_B R33, R33.H1 ;  /* 0x00000021ff21723e */ /* 0x000fe200030006ff */
[----:B------:R-:W-:Y:S02]  /*6180*/  HADD2.F32 R30, -RZ, R29.H1_H1 ;  /* 0x3000001dff1e7230 */ /* 0x000fe40000004100 */
[-C--:B------:R-:W-:Y:S01]  /*6190*/  FFMA.FTZ R28, R28, R43.reuse, -R93 ;  /* 0x0000002b1c1c7223 */ /* 0x080fe2000001085d */
[----:B------:R-:W-:Y:S01]  /*61a0*/  FFMA.FTZ R29, R38, R43, R31 ;  /* 0x0000002b261d7223 */ /* 0x000fe2000001001f */
[----:B------:R-:W-:Y:S02]  /*61b0*/  HADD2.F32 R41, -RZ, R41.H1_H1 ;  /* 0x30000029ff297230 */ /* 0x000fe40000004100 */
[-C--:B------:R-:W-:Y:S01]  /*61c0*/  FMUL.FTZ R43, R40, R91.reuse ;  /* 0x0000005b282b7220 */ /* 0x080fe20000410000 */
[C---:B------:R-:W-:Y:S01]  /*61d0*/  FMUL.FTZ R91, R30.reuse, R91 ;  /* 0x0000005b1e5b7220 */ /* 0x040fe20000410000 */
[----:B------:R-:W-:Y:S01]  /*61e0*/  F2FP.F16.E4M3.UNPACK_B R42, R11.H1 ;  /* 0x0000000bff2a723e */ /* 0x000fe200030006ff */
[----:B------:R-:W-:Y:S01]  /*61f0*/  HADD2.F32 R38, -RZ, R33.H0_H0 ;  /* 0x20000021ff267230 */ /* 0x000fe20000004100 */
[----:B------:R-:W-:Y:S01]  /*6200*/  F2FP.F16.E4M3.UNPACK_B R31, R13.H1 ;  /* 0x0000000dff1f723e */ /* 0x000fe200030006ff */
[-C--:B------:R-:W-:Y:S01]  /*6210*/  FFMA.FTZ R13, R30, R41.reuse, -R43 ;  /* 0x000000291e0d7223 */ /* 0x080fe2000001082b */
[----:B------:R-:W-:Y:S01]  /*6220*/  FFMA.FTZ R30, R40, R41, R91 ;  /* 0x00000029281e7223 */ /* 0x000fe2000001005b */
[----:B------:R-:W-:Y:S01]  /*6230*/  F2FP.F16.E4M3.UNPACK_B R10, R10.H1 ;  /* 0x0000000aff0a723e */ /* 0x000fe200030006ff */
[----:B------:R-:W-:Y:S01]  /*6240*/  HADD2.F32 R40, -RZ, R42.H0_H0 ;  /* 0x2000002aff287230 */ /* 0x000fe20000004100 */
[----:B------:R-:W-:Y:S01]  /*6250*/  F2FP.F16.E4M3.UNPACK_B R96, R9.H1 ;  /* 0x00000009ff60723e */ /* 0x000fe200030006ff */
[----:B------:R-:W-:-:S02]  /*6260*/  HADD2.F32 R11, -RZ, R31.H0_H0 ;  /* 0x2000001fff0b7230 */ /* 0x000fc40000004100 */
[----:B------:R-:W-:Y:S02]  /*6270*/  HADD2.F32 R41, -RZ, R33.H1_H1 ;  /* 0x30000021ff297230 */ /* 0x000fe40000004100 */
[-C--:B------:R-:W-:Y:S01]  /*6280*/  FMUL.FTZ R90, R38, R40.reuse ;  /* 0x00000028265a7220 */ /* 0x080fe20000410000 */
[----:B------:R-:W-:Y:S02]  /*6290*/  HADD2.F32 R86, -RZ, R42.H1_H1 ;  /* 0x3000002aff567230 */ /* 0x000fe40000004100 */
[----:B------:R-:W-:Y:S01]  /*62a0*/  FMUL.FTZ R43, R11, R40 ;  /* 0x000000280b2b7220 */ /* 0x000fe20000410000 */
[--C-:B------:R-:W-:Y:S02]  /*62b0*/  HADD2.F32 R33, -RZ, R10.reuse.H0_H0 ;  /* 0x2000000aff217230 */ /* 0x100fe40000004100 */
[----:B------:R-:W-:Y:S02]  /*62c0*/  HADD2.F32 R31, -RZ, R31.H1_H1 ;  /* 0x3000001fff1f7230 */ /* 0x000fe40000004100 */
[----:B------:R-:W-:Y:S01]  /*62d0*/  FMUL.FTZ R40, R41, R86 ;  /* 0x0000005629287220 */ /* 0x000fe20000410000 */
[----:B------:R-:W-:-:S02]  /*62e0*/  HADD2.F32 R42, -RZ, R10.H1_H1 ;  /* 0x3000000aff2a7230 */ /* 0x000fc40000004100 */
[-C--:B------:R-:W-:Y:S01]  /*62f0*/  FFMA.FTZ R10, R11, R33.reuse, -R90 ;  /* 0x000000210b0a7223 */ /* 0x080fe2000001085a */
[----:B------:R-:W-:Y:S01]  /*6300*/  FFMA.FTZ R11, R38, R33, R43 ;  /* 0x00000021260b7223 */ /* 0x000fe2000001002b */
[C---:B------:R-:W-:Y:S01]  /*6310*/  FMUL.FTZ R38, R31.reuse, R86 ;  /* 0x000000561f267220 */ /* 0x040fe20000410000 */
[-C--:B------:R-:W-:Y:S01]  /*6320*/  F2FP.F16.E4M3.UNPACK_B R33, R35.reuse ;  /* 0x00000023ff21723e */ /* 0x080fe200020006ff */
[-C--:B------:R-:W-:Y:S01]  /*6330*/  FFMA.FTZ R31, R31, R42.reuse, -R40 ;  /* 0x0000002a1f1f7223 */ /* 0x080fe20000010828 */
[----:B------:R-:W-:Y:S01]  /*6340*/  F2FP.F16.E4M3.UNPACK_B R90, R35.H1 ;  /* 0x00000023ff5a723e */ /* 0x000fe200030006ff */
[----:B------:R-:W-:Y:S01]  /*6350*/  FFMA.FTZ R38, R41, R42, R38 ;  /* 0x0000002a29267223 */ /* 0x000fe20000010026 */
[----:B------:R-:W-:Y:S01]  /*6360*/  F2FP.F16.E4M3.UNPACK_B R35, R9 ;  /* 0x00000009ff23723e */ /* 0x000fe200020006ff */
[----:B------:R-:W-:Y:S01]  /*6370*/  HADD2.F32 R86, -RZ, R33.H0_H0 ;  /* 0x20000021ff567230 */ /* 0x000fe20000004100 */
[-C--:B------:R-:W-:Y:S01]  /*6380*/  F2FP.F16.E4M3.UNPACK_B R40, R15.reuse ;  /* 0x0000000fff28723e */ /* 0x080fe200020006ff */
[----:B------:R-:W-:Y:S01]  /*6390*/  HADD2.F32 R91, -RZ, R90.H0_H0 ;  /* 0x2000005aff5b7230 */ /* 0x000fe20000004100 */
[----:B------:R-:W-:Y:S01]  /*63a0*/  F2FP.F16.E4M3.UNPACK_B R15, R15.H1 ;  /* 0x0000000fff0f723e */ /* 0x000fe200030006ff */
[----:B------:R-:W-:Y:S01]  /*63b0*/  HADD2.F32 R97, -RZ, R35.H0_H0 ;  /* 0x20000023ff617230 */ /* 0x000fe20000004100 */
[-C--:B------:R-:W-:Y:S01]  /*63c0*/  F2FP.F16.E4M3.UNPACK_B R9, R8.reuse ;  /* 0x00000008ff09723e */ /* 0x080fe200020006ff */
[----:B------:R-:W-:Y:S01]  /*63d0*/  HADD2.F32 R42, -RZ, R40.H0_H0 ;  /* 0x20000028ff2a7230 */ /* 0x000fe20000004100 */
[----:B------:R-:W-:Y:S01]  /*63e0*/  F2FP.F16.E4M3.UNPACK_B R41, R8.H1 ;  /* 0x00000008ff29723e */ /* 0x000fe200030006ff */
[----:B------:R-:W-:-:S02]  /*63f0*/  HADD2.F32 R8, -RZ, R96.H0_H0 ;  /* 0x20000060ff087230 */ /* 0x000fc40000004100 */
[-C--:B------:R-:W-:Y:S01]  /*6400*/  FMUL.FTZ R99, R86, R97.reuse ;  /* 0x0000006156637220 */ /* 0x080fe20000410000 */
[----:B------:R-:W-:Y:S02]  /*6410*/  HADD2.F32 R43, -RZ, R15.H0_H0 ;  /* 0x2000000fff2b7230 */ /* 0x000fe40000004100 */
[----:B------:R-:W-:Y:S01]  /*6420*/  FMUL.FTZ R97, R42, R97 ;  /* 0x000000612a617220 */ /* 0x000fe20000410000 */
[----:B------:R-:W-:Y:S02]  /*6430*/  HADD2.F32 R93, -RZ, R9.H0_H0 ;  /* 0x20000009ff5d7230 */ /* 0x000fe40000004100 */
[-C--:B------:R-:W-:Y:S01]  /*6440*/  FMUL.FTZ R98, R91, R8.reuse ;  /* 0x000000085b627220 */ /* 0x080fe20000410000 */
[----:B------:R-:W-:Y:S02]  /*6450*/  HADD2.F32 R92, -RZ, R41.H0_H0 ;  /* 0x20000029ff5c7230 */ /* 0x000fe40000004100 */
[----:B------:R-:W-:Y:S01]  /*6460*/  FMUL.FTZ R100, R43, R8 ;  /* 0x000000082b647220 */ /* 0x000fe20000410000 */
[----:B------:R-:W-:-:S02]  /*6470*/  HADD2.F32 R90, -RZ, R90.H1_H1 ;  /* 0x3000005aff5a7230 */ /* 0x000fc40000004100 */
[-C--:B------:R-:W-:Y:S01]  /*6480*/  FFMA.FTZ R8, R42, R93.reuse, -R99 ;  /* 0x0000005d2a087223 */ /* 0x080fe20000010863 */
[----:B------:R-:W-:Y:S02]  /*6490*/  HADD2.F32 R96, -RZ, R96.H1_H1 ;  /* 0x30000060ff607230 */ /* 0x000fe40000004100 */
[----:B------:R-:W-:Y:S01]  /*64a0*/  FFMA.FTZ R42, R86, R93, R97 ;  /* 0x0000005d562a7223 */ /* 0x000fe20000010061 */
[----:B------:R-:W-:Y:S02]  /*64b0*/  HADD2.F32 R15, -RZ, R15.H1_H1 ;  /* 0x3000000fff0f7230 */ /* 0x000fe40000004100 */
[----:B------:R-:W-:Y:S01]  /*64c0*/  FFMA.FTZ R43, R43, R92, -R98 ;  /* 0x0000005c2b2b7223 */ /* 0x000fe20000010862 */
[----:B------:R-:W-:Y:S02]  /*64d0*/  HADD2.F32 R33, -RZ, R33.H1_H1 ;  /* 0x30000021ff217230 */ /* 0x000fe40000004100 */
[----:B------:R-:W-:Y:S01]  /*64e0*/  FMUL.FTZ R98, R90, R96 ;  /* 0x000000605a627220 */ /* 0x000fe20000410000 */
[----:B------:R-:W-:-:S02]  /*64f0*/  HADD2.F32 R35, -RZ, R35.H1_H1 ;  /* 0x30000023ff237230 */ /* 0x000fc40000004100 */
[----:B------:R-:W-:Y:S01]  /*6500*/  FMUL.FTZ R93, R15, R96 ;  /* 0x000000600f5d7220 */ /* 0x000fe20000410000 */
[----:B------:R-:W-:Y:S02]  /*6510*/  HADD2.F32 R40, -RZ, R40.H1_H1 ;  /* 0x30000028ff287230 */ /* 0x000fe40000004100 */
[----:B------:R-:W-:Y:S01]  /*6520*/  FFMA.FTZ R86, R91, R92, R100 ;  /* 0x0000005c5b567223 */ /* 0x000fe20000010064 */
[----:B------:R-:W-:Y:S02]  /*6530*/  HADD2.F32 R41, -RZ, R41.H1_H1 ;  /* 0x30000029ff297230 */ /* 0x000fe40000004100 */
[-C--:B------:R-:W-:Y:S01]  /*6540*/  FMUL.FTZ R91, R33, R35.reuse ;  /* 0x00000023215b7220 */ /* 0x080fe20000410000 */
[----:B------:R-:W-:Y:S02]  /*6550*/  HADD2.F32 R9, -RZ, R9.H1_H1 ;  /* 0x30000009ff097230 */ /* 0x000fe40000004100 */
[----:B------:R-:W-:Y:S01]  /*6560*/  FMUL.FTZ R92, R40, R35 ;  /* 0x00000023285c7220 */ /* 0x000fe20000410000 */
[----:B------:R-:W-:Y:S01]  /*6570*/  F2FP.SATFINITE.E4M3.F32.PACK_AB_MERGE_C R10, R31, R10, RZ ;  /* 0x0000000a1f0a723e */ /* 0x000fe200048070ff */
[-C--:B------:R-:W-:Y:S01]  /*6580*/  FFMA.FTZ R98, R15, R41.reuse, -R98 ;  /* 0x000000290f627223 */ /* 0x080fe20000010862 */
[----:B------:R-:W-:Y:S01]  /*6590*/  FFMA.FTZ R93, R90, R41, R93 ;  /* 0x000000295a5d7223 */ /* 0x000fe2000001005d */
[-C--:B------:R-:W-:Y:S01]  /*65a0*/  FFMA.FTZ R91, R40, R9.reuse, -R91 ;  /* 0x00000009285b7223 */ /* 0x080fe2000001085b */
[----:B------:R-:W-:Y:S01]  /*65b0*/  FFMA.FTZ R9, R33, R9, R92 ;  /* 0x0000000921097223 */ /* 0x000fe2000001005c */
[----:B------:R-:W-:-:S02]  /*65c0*/  F2FP.SATFINITE.E4M3.F32.PACK_AB_MERGE_C R11, R38, R11, RZ ;  /* 0x0000000b260b723e */ /* 0x000fc400048070ff */
[----:B------:R-:W-:Y:S02]  /*65d0*/  F2FP.SATFINITE.E4M3.F32.PACK_AB_MERGE_C R43, R98, R43, RZ ;  /* 0x0000002b622b723e */ /* 0x000fe400048070ff */
[----:B------:R-:W-:Y:S02]  /*65e0*/  F2FP.SATFINITE.E4M3.F32.PACK_AB_MERGE_C R86, R93, R86, RZ ;  /* 0x000000565d56723e */ /* 0x000fe400048070ff */
[----:B------:R-:W-:Y:S02]  /*65f0*/  F2FP.SATFINITE.E4M3.F32.PACK_AB_MERGE_C R13, R13, R28, R10 ;  /* 0x0000001c0d0d723e */ /* 0x000fe4000480700a */
[----:B------:R-:W-:Y:S02]  /*6600*/  F2FP.SATFINITE.E4M3.F32.PACK_AB_MERGE_C R15, R91, R8, R43 ;  /* 0x000000085b0f723e */ /* 0x000fe4000480702b */
[----:B------:R-:W-:Y:S02]  /*6610*/  F2FP.SATFINITE.E4M3.F32.PACK_AB_MERGE_C R33, R30, R29, R11 ;  /* 0x0000001d1e21723e */ /* 0x000fe4000480700b */
[----:B------:R-:W-:-:S07]  /*6620*/  F2FP.SATFINITE.E4M3.F32.PACK_AB_MERGE_C R35, R9, R42, R86 ;  /* 0x0000002a0923723e */ /* 0x000fce0004807056 */
.L_x_1165:
[----:B------:R-:W-:Y:S05]  /*6630*/  BSYNC B1 ;  /* 0x0000000000017941 */ /* 0x000fea0003800000 */
.L_x_1164:
[----:B-1----:R3:W-:Y:S01]  /*6640*/  STG.E.128 desc[UR40][R36.64], R12 ;  /* 0x0000000c24007986 */ /* 0x0027e2000c101d28 */
[----:B------:R-:W-:-:S13]  /*6650*/  ISETP.GE.AND P4, PT, R39, R94, PT ;  /* 0x0000005e2700720c */ /* 0x000fda0003f86270 */
[----:B------:R-:W-:Y:S05]  /*6660*/  @P4 BRA `(.L_x_1144) ;  /* 0x0000000000784947 */ /* 0x000fea0003800000 */
[--C-:B------:R-:W-:Y:S02]  /*6670*/  IADD3 R79, P4, P5, R58, R78, R39.reuse ;  /* 0x0000004e3a4f7210 */ /* 0x100fe40007d9e027 */
[----:B------:R-:W-:-:S04]  /*6680*/  SHF.R.S32.HI R8, RZ, 0x1f, R39 ;  /* 0x0000001fff087819 */ /* 0x000fc80000011427 */
[----:B------:R-:W-:Y:S02]  /*6690*/  IADD3.X R8, R75, R95, R8, P4, P5 ;  /* 0x0000005f4b087210 */ /* 0x000fe400027ea408 */
[----:B------:R-:W-:-:S05]  /*66a0*/  IADD3 R76, P4, R79, R76, RZ ;  /* 0x0000004c4f4c7210 */ /* 0x000fca0007f9e0ff */
[----:B------:R-:W-:-:S05]  /*66b0*/  IMAD.X R77, R8, 0x1, R77, P4 ;  /* 0x00000001084d7824 */ /* 0x000fca00020e064d */
[----:B--2---:R4:W-:Y:S01]  /*66c0*/  STG.E.128 desc[UR40][R76.64], R32 ;  /* 0x000000204c007986 */ /* 0x0049e2000c101d28 */
[----:B------:R-:W-:Y:S05]  /*66d0*/  BRA `(.L_x_1144) ;  /* 0x00000000005c7947 */ /* 0x000fea0003800000 */
.L_x_1137:
[----:B------:R-:W2:Y:S02]  /*66e0*/  LDL R8, [R1+0x4] ;  /* 0x0000040001087983 */ /* 0x000ea40000100800 */
[----:B--2---:R-:W-:-:S13]  /*66f0*/  ISETP.NE.AND P3, PT, R8, 0x3, PT ;  /* 0x000000030800780c */ /* 0x004fda0003f65270 */
[----:B------:R-:W-:Y:S05]  /*6700*/  @!P3 BRA `(.L_x_1166) ;  /* 0x000000000004b947 */ /* 0x000fea0003800000 */
[----:B------:R-:W-:Y:S01]  /*6710*/  BPT.TRAP 0x1 ;  /* 0x000000040000795c */ /* 0x000fe20000300000 */
.L_x_1166:
[----:B------:R-:W2:Y:S01]  /*6720*/  LDL R8, [R1+0x8] ;  /* 0x0000080001087983 */ /* 0x000ea20000100800 */
[----:B------:R-:W-:Y:S01]  /*6730*/  IMAD R82, R19, 0x8, R16 ;  /* 0x0000000813527824 */ /* 0x000fe200078e0210 */
[----:B------:R-:W-:Y:S01]  /*6740*/  BSSY B1, `(.L_x_1167) ;  /* 0x0000007000017945 */ /* 0x000fe20003800000 */
[----:B------:R-:W-:-:S05]  /*6750*/  IMAD R84, R2, -0x80, R26 ;  /* 0xffffff8002547824 */ /* 0x000fca00078e021a */
[----:B------:R-:W-:-:S04]  /*6760*/  VIMNMX R84, R84, 0x80, PT ;  /* 0x0000008054547848 */ /* 0x000fc80003fe0100 */
[----:B------:R-:W-:Y:S02]  /*6770*/  ISETP.GE.AND P4, PT, R154, R84, PT ;  /* 0x000000549a00720c */ /* 0x000fe40003f86270 */
[----:B--2---:R-:W-:-:S04]  /*6780*/  SHF.L.U32 R85, R8, 0x1f, RZ ;  /* 0x0000001f08557819 */ /* 0x004fc800000006ff */
[----:B------:R-:W0:Y:S02]  /*6790*/  SYNCS.PHASECHK.TRANS64.TRYWAIT P5, [R82+URZ+0x19c90], R85 ;  /* 0x019c9055520075a7 */ /* 0x000e2400080a017f */
[----:B0-----:R-:W-:Y:S05]  /*67a0*/  @!P5 BRA `(.L_x_1168) ;  /* 0x000001e800b8d947 */ /* 0x001fea0003800000 */
.L_x_1479:
[----:B------:R-:W-:Y:S05]  /*67b0*/  BSYNC B1 ;  /* 0x0000000000017941 */ /* 0x000fea0003800000 */
.L_x_1167:
[----:B------:R-:W-:Y:S05]  /*67c0*/  @P4 BRA `(.L_x_1144) ;  /* 0x0000000000204947 */ /* 0x000fea0003800000 */
[----:B------:R-:W-:Y:S01]  /*67d0*/  ISETP.NE.AND P4, PT, R45, RZ, PT ;  /* 0x000000ff2d00720c */ /* 0x000fe20003f85270 */
[----:B------:R-:W1:Y:S01]  /*67e0*/  @!P1 LDS.128 R8, [R83+0x15800] ;  /* 0x0158000053089984 */ /* 0x000e620000000c00 */
[----:B------:R-:W-:-:S11]  /*67f0*/  ISETP.NE.AND P5, PT, R44, RZ, PT ;  /* 0x000000ff2c00720c */ /* 0x000fd60003fa5270 */
[----:B------:R-:W2:Y:S04]  /*6800*/  @P4 LDS.128 R12, [R83+0x13800] ;  /* 0x01380000530c4984 */ /* 0x000ea80000000c00 */
[----:B------:R-:W3:Y:S04]  /*6810*/  @P5 LDS.128 R28, [R83+0x14800] ;  /* 0x01480000531c5984 */ /* 0x000ee80000000c00 */
[----:B-1----:R1:W-:Y:S04]  /*6820*/  @!P1 STG.E.128 desc[UR40][R32.64+0x40], R8 ;  /* 0x0000400820009986 */ /* 0x0023e8000c101d28 */
[----:B--2---:R1:W-:Y:S04]  /*6830*/  @P4 STG.E.128 desc[UR40][R32.64], R12 ;  /* 0x0000000c20004986 */ /* 0x0043e8000c101d28 */
[----:B---3--:R1:W-:Y:S02]  /*6840*/  @P5 STG.E.128 desc[UR40][R32.64+0x20], R28 ;  /* 0x0000201c20005986 */ /* 0x0083e4000c101d28 */
.L_x_1144:
[----:B------:R-:W-:Y:S05]  /*6850*/  BSYNC B0 ;  /* 0x0000000000007941 */ /* 0x000fea0003800000 */
.L_x_1136:
        /* <DEDUP_REMOVED lines=17> */
.L_x_1170:
[----:B------:R-:W-:Y:S05]  /*6970*/  BSYNC B0 ;  /* 0x0000000000007941 */ /* 0x000fea0003800000 */
.L_x_1169:
[----:B------:R-:W2:Y:S01]  /*6980*/  SYNCS.PHASECHK.TRANS64.TRYWAIT P5, [R82+URZ+0x19cb0], R85 ;  /* 0x019cb055520075a7 */ /* 0x000ea200080a017f */
[----:B------:R-:W-:Y:S01]  /*6990*/  BSSY B0, `(.L_x_1171) ;  /* 0x0000003000007945 */ /* 0x000fe20003800000 */
[----:B------:R-:W-:-:S03]  /*69a0*/  ISETP.GE.AND P3, PT, R154, R84, PT ;  /* 0x000000549a00720c */ /* 0x000fc60003f66270 */
[----:B--2---:R-:W-:Y:S10]  /*69b0*/  @!P5 BRA `(.L_x_1172) ;  /* 0x000001e80048d947 */ /* 0x004ff40003800000 */
.L_x_1480:
[----:B------:R-:W-:Y:S05]  /*69c0*/  BSYNC B0 ;  /* 0x0000000000007941 */ /* 0x000fea0003800000 */
.L_x_1171:
[----:B------:R-:W-:Y:S04]  /*69d0*/  BSSY B0, `(.L_x_1173) ;  /* 0x0000016000007945 */ /* 0x000fe80003800000 */
[----:B------:R-:W-:Y:S05]  /*69e0*/  @P3 BRA `(.L_x_1174) ;  /* 0x0000000000503947 */ /* 0x000fea0003800000 */
[----:B------:R-:W-:Y:S01]  /*69f0*/  ULDC UR8, c[0x0][0x2f4] ;  /* 0x0000bd0000087ab9 */ /* 0x000fe20000000800 */
[----:B---3--:R-:W-:Y:S01]  /*6a00*/  IMAD.WIDE R12, R2, 0x80, R46 ;  /* 0x00000080020c7825 */ /* 0x008fe200078e022e */
[----:B------:R-:W-:Y:S01]  /*6a10*/  ISETP.GE.AND P5, PT, R152, UR8, PT ;  /* 0x0000000898007c0c */ /* 0x000fe2000bfa6270 */
[----:B------:R-:W-:Y:S01]  /*6a20*/  ULDC.64 UR4, c[0x0][0x328] ;  /* 0x0000ca0000047ab9 */ /* 0x000fe20000000a00 */
[----:B------:R-:W-:Y:S01]  /*6a30*/  ULDC.64 UR6, c[0x0][0x318] ;  /* 0x0000c60000067ab9 */ /* 0x000fe20000000a00 */
[----:B------:R-:W-:Y:S02]  /*6a40*/  IMAD.MOV.U32 R14, RZ, RZ, R56 ;  /* 0x000000ffff0e7224 */ /* 0x000fe400078e0038 */
[----:B------:R-:W-:Y:S02]  /*6a50*/  IMAD.MOV.U32 R15, RZ, RZ, R0 ;  /* 0x000000ffff0f7224 */ /* 0x000fe400078e0000 */
[----:B------:R-:W-:Y:S02]  /*6a60*/  IMAD R13, R13, UR4, RZ ;  /* 0x000000040d0d7c24 */ /* 0x000fe4000f8e02ff */
[----:B------:R-:W-:-:S04]  /*6a70*/  IMAD.WIDE.U32 R14, R12, UR4, R14 ;  /* 0x000000040c0e7c25 */ /* 0x000fc8000f8e000e */
[----:B-1----:R-:W1:Y:S01]  /*6a80*/  @!P5 LDS.128 R8, [R83+0x9000] ;  /* 0x009000005308d984 */ /* 0x002e620000000c00 */
[----:B------:R-:W-:Y:S01]  /*6a90*/  IMAD R13, R12, UR5, R13 ;  /* 0x000000050c0d7c24 */ /* 0x000fe2000f8e020d */
[----:B------:R-:W-:-:S04]  /*6aa0*/  IADD3 R28, P3, R14, UR6, RZ ;  /* 0x000000060e1c7c10 */ /* 0x000fc8000ff7e0ff */
[----:B------:R-:W-:Y:S02]  /*6ab0*/  IADD3.X R29, R15, UR7, R13, P3, !PT ;  /* 0x000000070f1d7c10 */ /* 0x000fe40009ffe40d */
[----:B------:R-:W-:-:S03]  /*6ac0*/  ISETP.GE.AND P3, PT, R80, UR8, PT ;  /* 0x0000000850007c0c */ /* 0x000fc6000bf66270 */
[----:B-1----:R-:W-:Y:S01]  /*6ad0*/  @!P5 STG.E.128 desc[UR40][R28.64], R8 ;  /* 0x000000081c00d986 */ /* 0x002fe2000c101d28 */
[----:B------:R-:W-:-:S09]  /*6ae0*/  ISETP.GE.AND P5, PT, R64, UR8, PT ;  /* 0x0000000840007c0c */ /* 0x000fd2000bfa6270 */
[----:B------:R-:W1:Y:S04]  /*6af0*/  @!P3 LDS.128 R8, [R83+0xa000] ;  /* 0x00a000005308b984 */ /* 0x000e680000000c00 */
[----:B------:R-:W3:Y:S04]  /*6b00*/  @!P5 LDS.128 R12, [R83+0xb000] ;  /* 0x00b00000530cd984 */ /* 0x000ee80000000c00 */
[----:B-1----:R1:W-:Y:S04]  /*6b10*/  @!P3 STG.E.128 desc[UR40][R28.64+0x20], R8 ;  /* 0x000020081c00b986 */ /* 0x0023e8000c101d28 */
[----:B---3--:R1:W-:Y:S02]  /*6b20*/  @!P5 STG.E.128 desc[UR40][R28.64+0x40], R12 ;  /* 0x0000400c1c00d986 */ /* 0x0083e4000c101d28 */
.L_x_1174:
[----:B------:R-:W-:Y:S05]  /*6b30*/  BSYNC B0 ;  /* 0x0000000000007941 */ /* 0x000fea0003800000 */
.L_x_1173:
[----:B-1----:R-:W5:Y:S01]  /*6b40*/  LDL.LU R9, [R1+0x8] ;  /* 0x0000080001097983 */ /* 0x002f620000300800 */
[----:B0-2---:R-:W-:Y:S01]  /*6b50*/  @!P4 VIADD R82, R82, 0x19cc0 ;  /* 0x00019cc05252c836 */ /* 0x005fe20000000000 */
[----:B------:R-:W-:Y:S01]  /*6b60*/  PLOP3.LUT P3, PT, PT, PT, PT, 0x8, 0x0 ;  /* 0x000000000000781c */ /* 0x000fe20003f6e170 */
[----:B------:R-:W-:Y:S01]  /*6b70*/  VIADD R19, R19, 0x1 ;  /* 0x0000000113137836 */ /* 0x000fe20000000000 */
[----:B------:R-:W-:Y:S01]  /*6b80*/  @!PT LDS RZ, [RZ] ;  /* 0x00000000fffff984 */ /* 0x000fe20000000800 */
[----:B------:R-:W-:Y:S01]  /*6b90*/  @!PT LDS RZ, [RZ] ;  /* 0x00000000fffff984 */ /* 0x000fe20000000800 */
[----:B------:R-:W-:Y:S01]  /*6ba0*/  @!PT LDS RZ, [RZ] ;  /* 0x00000000fffff984 */ /* 0x000fe20000000800 */
[----:B------:R-:W-:Y:S01]  /*6bb0*/  @!PT LDS RZ, [RZ] ;  /* 0x00000000fffff984 */ /* 0x000fe20000000800 */
[----:B------:R0:W-:Y:S06]  /*6bc0*/  MEMBAR.ALL.CTA ;  /* 0x0000000000007992 */ /* 0x0001ec0000008000 */
[----:B0-----:R-:W0:Y:S01]  /*6bd0*/  FENCE.VIEW.ASYNC.S ;  /* 0x00000000000073c6 */ /* 0x001e220000000000 */
[----:B------:R-:W-:Y:S01]  /*6be0*/  @!P4 PRMT R82, RZ, 0x654, R82 ;  /* 0x00000654ff52c816 */ /* 0x000fe20000000052 */
[----:B0-----:R0:W-:Y:S06]  /*6bf0*/  BAR.SYNC.DEFER_BLOCKING R61, 0x80 ;  /* 0x0002003d0000751d */ /* 0x0011ec0000010000 */
[----:B------:R0:W-:Y:S01]  /*6c00*/  @!P4 SYNCS.ARRIVE.TRANS64.RED.A1T0 RZ, [R82+URZ], RZ ;  /* 0x000000ff52ffc9a7 */ /* 0x0001e2000810043f */
[----:B------:R-:W-:-:S04]  /*6c10*/  ISETP.NE.AND P4, PT, R19, 0x2, PT ;  /* 0x000000021300780c */ /* 0x000fc80003f85270 */
[----:B------:R-:W-:Y:S02]  /*6c20*/  SEL R8, RZ, 0x1, P4 ;  /* 0x00000001ff087807 */ /* 0x000fe40002000000 */
[----:B------:R-:W-:Y:S02]  /*6c30*/  SEL R19, R19, RZ, P4 ;  /* 0x000000ff13137207 */ /* 0x000fe40002000000 */
[----:B-----5:R-:W-:-:S05]  /*6c40*/  LOP3.LUT R9, R9, R8, RZ, 0x3c, !PT ;  /* 0x0000000809097212 */ /* 0x020fca00078e3cff */
[----:B------:R0:W-:Y:S01]  /*6c50*/  STL [R1+0x8], R9 ;  /* 0x0000080901007387 */ /* 0x0001e20000100800 */
[----:B------:R-:W-:Y:S05]  /*6c60*/  @P2 BRA `(.L_x_1175) ;  /* 0xffffffbc005c2947 */ /* 0x000fea000383ffff */
.L_x_1131:
[----:B------:R-:W2:Y:S01]  /*6c70*/  LDL R8, [R1+0xc] ;  /* 0x00000c0001087983 */ /* 0x000ea20000100800 */
[----:B------:R-:W1:Y:S01]  /*6c80*/  LDC R0, c[0x0][0x448] ;  /* 0x00011200ff007b82 */ /* 0x000e620000000800 */
[----:B------:R-:W-:Y:S07]  /*6c90*/  BSSY B0, `(.L_x_1176) ;  /* 0x000000d000007945 */ /* 0x000fee0003800000 */
[----:B------:R-:W3:Y:S01]  /*6ca0*/  LDC.64 R2, c[0x0][0x9e0] ;  /* 0x00027800ff027b82 */ /* 0x000ee20000000a00 */
[----:B-1----:R-:W-:-:S02]  /*6cb0*/  ISETP.NE.AND P1, PT, R0, 0x1, PT ;  /* 0x000000010000780c */ /* 0x002fc40003f25270 */
[----:B---3--:R-:W-:-:S11]  /*6cc0*/  ISETP.GE.AND P2, PT, R3, 0x1, PT ;  /* 0x000000010300780c */ /* 0x008fd60003f46270 */
[----:B------:R-:W1:Y:S08]  /*6cd0*/  @P1 LDC R5, c[0x0][0x44c] ;  /* 0x00011300ff051b82 */ /* 0x000e700000000800 */
[----:B------:R-:W3:Y:S01]  /*6ce0*/  @P1 LDC R4, c[0x0][0x450] ;  /* 0x00011400ff041b82 */ /* 0x000ee20000000800 */
[----:B--2---:R-:W-:-:S04]  /*6cf0*/  VIADD R0, R8, 0xbf ;  /* 0x000000bf08007836 */ /* 0x004fc80000000000 */
[----:B-1----:R-:W-:-:S05]  /*6d00*/  @P1 IMAD.HI.U32 R5, R0, R5, RZ ;  /* 0x0000000500051227 */ /* 0x002fca00078e00ff */
[----:B---3--:R-:W-:-:S05]  /*6d10*/  @P1 SHF.R.U32.HI R0, RZ, R4, R5 ;  /* 0x00000004ff001219 */ /* 0x008fca0000011605 */
[----:B------:R-:W-:Y:S01]  /*6d20*/  IMAD.IADD R5, R87, 0x1, R0 ;  /* 0x0000000157057824 */ /* 0x000fe200078e0200 */
[----:B------:R-:W-:Y:S06]  /*6d30*/  @P3 BRA `(.L_x_1177) ;  /* 0x0000000000083947 */ /* 0x000fec0003800000 */
[----:B------:R-:W1:Y:S02]  /*6d40*/  FENCE.VIEW.ASYNC.G ;  /* 0x00000000000073c6 */ /* 0x000e640000000100 */
[----:B-1----:R-:W-:Y:S06]  /*6d50*/  BAR.ARV 0xc, 0x200 ;  /* 0x0308000000007b1d */ /* 0x002fec0000002000 */
.L_x_1177:
[----:B------:R-:W-:Y:S05]  /*6d60*/  BSYNC B0 ;  /* 0x0000000000007941 */ /* 0x000fea0003800000 */
.L_x_1176:
[----:B------:R-:W-:Y:S01]  /*6d70*/  IMAD.IADD R2, R5, 0x1, R2 ;  /* 0x0000000105027824 */ /* 0x000fe200078e0202 */
[----:B------:R-:W-:Y:S06]  /*6d80*/  @!P2 BRA `(.L_x_1178) ;  /* 0x000000000048a947 */ /* 0x000fec0003800000 */
[C---:B------:R-:W-:Y:S01]  /*6d90*/  ISETP.GT.AND P0, PT, R5.reuse, RZ, PT ;  /* 0x000000ff0500720c */ /* 0x040fe20003f04270 */
[----:B------:R-:W-:Y:S01]  /*6da0*/  BSSY B0, `(.L_x_1179) ;  /* 0x000000e000007945 */ /* 0x000fe20003800000 */
[----:B------:R-:W-:-:S11]  /*6db0*/  VIADD R0, R5, 0xffffffff ;  /* 0xffffffff05007836 */ /* 0x000fd60000000000 */
        /* <DEDUP_REMOVED lines=8> */
.L_x_1180:
[----:B------:R-:W-:-:S13]  /*6e40*/  ISETP.NE.AND P0, PT, R3, 0x1, PT ;  /* 0x000000010300780c */ /* 0x000fda0003f05270 */
[----:B------:R-:W1:Y:S02]  /*6e50*/  @P0 LDC.64 R4, c[0x0][0x9e8] ;  /* 0x00027a00ff040b82 */ /* 0x000e640000000a00 */
[----:B-1----:R-:W-:-:S05]  /*6e60*/  @P0 IMAD.HI.U32 R4, R0, R4, RZ ;  /* 0x0000000400040227 */ /* 0x002fca00078e00ff */
[----:B------:R-:W-:-:S07]  /*6e70*/  @P0 SHF.R.U32.HI R0, RZ, R5, R4 ;  /* 0x00000005ff000219 */ /* 0x000fce0000011604 */
.L_x_1181:
[----:B------:R-:W-:Y:S05]  /*6e80*/  BSYNC B0 ;  /* 0x0000000000007941 */ /* 0x000fea0003800000 */
.L_x_1179:
[----:B------:R-:W-:-:S05]  /*6e90*/  IMAD R5, R0, R3, R3 ;  /* 0x0000000300057224 */ /* 0x000fca00078e0203 */
[----:B------:R-:W-:-:S07]  /*6ea0*/  VIMNMX R2, R2, R5, PT ;  /* 0x0000000502027248 */ /* 0x000fce0003fe0100 */
.L_x_1178:
[----:B------:R-:W1:Y:S01]  /*6eb0*/  @P1 LDC R0, c[0x0][0x44c] ;  /* 0x00011300ff001b82 */ /* 0x000e620000000800 */
[----:B------:R-:W-:Y:S01]  /*6ec0*/  VIADD R2, R2, 0x7f ;  /* 0x0000007f02027836 */ /* 0x000fe20000000000 */
[----:B------:R-:W-:-:S04]  /*6ed0*/  ULDC UR4, c[0x0][0x9dc] ;  /* 0x0002770000047ab9 */ /* 0x000fc80000000800 */
[----:B------:R-:W-:Y:S02]  /*6ee0*/  SHF.R.S32.HI R5, RZ, 0x1f, R2 ;  /* 0x0000001fff057819 */ /* 0x000fe40000011402 */
[----:B------:R-:W2:Y:S02]  /*6ef0*/  @P1 LDC R7, c[0x0][0x450] ;  /* 0x00011400ff071b82 */ /* 0x000ea40000000800 */
[----:B------:R-:W-:-:S04]  /*6f00*/  LEA.HI R5, R5, R2, RZ, 0x7 ;  /* 0x0000000205057211 */ /* 0x000fc800078f38ff */
[----:B------:R-:W-:-:S04]  /*6f10*/  SHF.R.S32.HI R5, RZ, 0x7, R5 ;  /* 0x00000007ff057819 */ /* 0x000fc80000011405 */
[----:B------:R-:W-:Y:S01]  /*6f20*/  VIMNMX R11, R88, R5, PT ;  /* 0x00000005580b7248 */ /* 0x000fe20003fe0100 */
[----:B-1----:R-:W-:-:S04]  /*6f30*/  @P1 IMAD.HI.U32 R4, R8, R0, RZ ;  /* 0x0000000008041227 */ /* 0x002fc800078e00ff */
[----:B------:R-:W-:Y:S01]  /*6f40*/  IMAD.MOV.U32 R0, RZ, RZ, R8 ;  /* 0x000000ffff007224 */ /* 0x000fe200078e0008 */
[----:B--2---:R-:W-:-:S05]  /*6f50*/  @P1 SHF.R.U32.HI R0, RZ, R7, R4 ;  /* 0x00000007ff001219 */ /* 0x004fca0000011604 */
        /* <DEDUP_REMOVED lines=13> */
.L_x_1184:
[----:B------:R-:W-:-:S13]  /*7030*/  ISETP.NE.AND P0, PT, R3, 0x1, PT ;  /* 0x000000010300780c */ /* 0x000fda0003f05270 */
[----:B------:R-:W1:Y:S02]  /*7040*/  @P0 LDC.64 R4, c[0x0][0x9e8] ;  /* 0x00027a00ff040b82 */ /* 0x000e640000000a00 */
[----:B-1----:R-:W-:-:S05]  /*7050*/  @P0 IMAD.HI.U32 R4, R0, R4, RZ ;  /* 0x0000000400040227 */ /* 0x002fca00078e00ff */
[----:B------:R-:W-:-:S07]  /*7060*/  @P0 SHF.R.U32.HI R0, RZ, R5, R4 ;  /* 0x00000005ff000219 */ /* 0x000fce0000011604 */
.L_x_1185:
[----:B------:R-:W-:Y:S05]  /*7070*/  BSYNC B0 ;  /* 0x0000000000007941 */ /* 0x000fea0003800000 */
.L_x_1183:
[----:B------:R-:W-:-:S05]  /*7080*/  IMAD R3, R0, R3, RZ ;  /* 0x0000000300037224 */ /* 0x000fca00078e02ff */
[----:B------:R-:W-:-:S07]  /*7090*/  VIMNMX R2, R2, R3, !PT ;  /* 0x0000000302027248 */ /* 0x000fce0007fe0100 */
.L_x_1182:
[----:B------:R-:W-:Y:S01]  /*70a0*/  SHF.R.S32.HI R3, RZ, 0x1f, R2 ;  /* 0x0000001fff037819 */ /* 0x000fe20000011402 */
[----:B------:R-:W-:Y:S01]  /*70b0*/  BSSY B0, `(.L_x_1186) ;  /* 0x0000027000007945 */ /* 0x000fe20003800000 */
[----:B------:R-:W-:Y:S02]  /*70c0*/  IMAD.MOV.U32 R88, RZ, RZ, RZ ;  /* 0x000000ffff587224 */ /* 0x000fe400078e00ff */
[----:B------:R-:W-:-:S04]  /*70d0*/  LEA.HI R3, R3, R2, RZ, 0x7 ;  /* 0x0000000203037211 */ /* 0x000fc800078f38ff */
[----:B------:R-:W-:-:S04]  /*70e0*/  SHF.R.S32.HI R3, RZ, 0x7, R3 ;  /* 0x00000007ff037819 */ /* 0x000fc80000011403 */
[----:B0-----:R-:W-:-:S04]  /*70f0*/  VIMNMX R9, RZ, R3, !PT ;  /* 0x00000003ff097248 */ /* 0x001fc80007fe0100 */
[----:B------:R-:W-:-:S13]  /*7100*/  ISETP.GT.AND P0, PT, R11, R9, PT ;  /* 0x000000090b00720c */ /* 0x000fda0003f04270 */
[----:B------:R-:W-:Y:S05]  /*7110*/  @!P0 BRA `(.L_x_1187) ;  /* 0x0000000000808947 */ /* 0x000fea0003800000 */
[----:B------:R-:W2:Y:S01]  /*7120*/  LDL R0, [R1+0x58] ;  /* 0x0000580001007983 */ /* 0x000ea20000100800 */
[----:B------:R-:W-:Y:S01]  /*7130*/  ULDC UR4, c[0x0][0x9f0] ;  /* 0x00027c0000047ab9 */ /* 0x000fe20000000800 */
[----:B--2---:R-:W-:-:S04]  /*7140*/  ISETP.NE.AND P0, PT, R0, RZ, PT ;  /* 0x000000ff0000720c */ /* 0x004fc80003f05270 */
        /* <DEDUP_REMOVED lines=29> */
.L_x_1187:
[----:B------:R-:W-:Y:S05]  /*7320*/  BSYNC B0 ;  /* 0x0000000000007941 */ /* 0x000fea0003800000 */
.L_x_1186:
[----:B------:R-:W2:Y:S01]  /*7330*/  LDL R0, [R1+0x68] ;  /* 0x0000680001007983 */ /* 0x000ea20000100800 */
[----:B------:R-:W-:Y:S02]  /*7340*/  PLOP3.LUT P0, PT, PT, PT, PT, 0x80, 0x0 ;  /* 0x000000000000781c */ /* 0x000fe40003f0f070 */
[----:B------:R-:W-:Y:S01]  /*7350*/  CS2R R2, SRZ ;  /* 0x0000000000027805 */ /* 0x000fe2000001ff00 */
[----:B------:R-:W-:Y:S01]  /*7360*/  IMAD.MOV.U32 R13, RZ, RZ, RZ ;  /* 0x000000ffff0d7224 */ /* 0x000fe200078e00ff */
[----:B------:R-:W-:Y:S01]  /*7370*/  CS2R R14, SRZ ;  /* 0x00000000000e7805 */ /* 0x000fe2000001ff00 */
[----:B----4-:R-:W-:Y:S01]  /*7380*/  IMAD.MOV.U32 R32, RZ, RZ, RZ ;  /* 0x000000ffff207224 */ /* 0x010fe200078e00ff */
        /* <DEDUP_REMOVED lines=19> */
[----:B------:R-:W-:Y:S02]  /*74c0*/  CS2R R122, SRZ ;  /* 0x00000000007a7805 */ /* 0x000fe4000001ff00 */
[----:B------:R-:W-:Y:S02]  /*74d0*/  CS2R R132, SRZ ;  /* 0x0000000000847805 */ /* 0x000fe4000001ff00 */
[----:B------:R-:W-:Y:S02]  /*74e0*/  CS2R R128, SRZ ;  /* 0x0000000000807805 */ /* 0x000fe4000001ff00 */
[----:B------:R-:W-:Y:S02]  /*74f0*/  CS2R R134, SRZ ;  /* 0x0000000000867805 */ /* 0x000fe4000001ff00 */
[----:B------:R-:W-:Y:S01]  /*7500*/  CS2R R130, SRZ ;  /* 0x0000000000827805 */ /* 0x000fe2000001ff00 */
[----:B--2---:R-:W-:Y:S01]  /*7510*/  IMAD R4, R0, R88, R9 ;  /* 0x0000005800047224 */ /* 0x004fe200078e0209 */
[----:B------:R-:W-:Y:S01]  /*7520*/  CS2R R8, SRZ ;  /* 0x0000000000087805 */ /* 0x000fe2000001ff00 */
        /* <DEDUP_REMOVED lines=38> */
.L_x_1190:
[----:B------:R-:W-:Y:S05]  /*7790*/  BSYNC B6 ;  /* 0x0000000000067941 */ /* 0x000fea0003800000 */
.L_x_1189:
[----:B------:R-:W2:Y:S01]  /*77a0*/  LDL R21, [R1+0x4c] ;  /* 0x00004c0001157983 */ /* 0x000ea20000100800 */
[----:B------:R-:W-:Y:S01]  /*77b0*/  ULDC.64 UR6, c[0x0][0x998] ;  /* 0x0002660000067ab9 */ /* 0x000fe20000000a00 */
[----:B------:R-:W-:Y:S02]  /*77c0*/  ULDC.64 UR4, c[0x0][0x990] ;  /* 0x0002640000047ab9 */ /* 0x000fe40000000a00 */
[----:B------:R-:W3:Y:S01]  /*77d0*/  LDL R20, [R1+0x3c] ;  /* 0x00003c0001147983 */ /* 0x000ee20000100800 */
[----:B------:R-:W-:Y:S02]  /*77e0*/  ISETP.NE.U32.AND P1, PT, RZ, UR6, PT ;  /* 0x00000006ff007c0c */ /* 0x000fe4000bf25070 */
[----:B------:R-:W-:Y:S02]  /*77f0*/  ISETP.NE.U32.AND P0, PT, RZ, UR4, PT ;  /* 0x00000004ff007c0c */ /* 0x000fe4000bf05070 */
[----:B------:R-:W-:Y:S02]  /*7800*/  ISETP.NE.AND.EX P1, PT, RZ, UR7, PT, P1 ;  /* 0x00000007ff007c0c */ /* 0x000fe4000bf25310 */
[----:B------:R-:W-:-:S11]  /*7810*/  ISETP.NE.AND.EX P0, PT, RZ, UR5, PT, P0 ;  /* 0x00000005ff007c0c */ /* 0x000fd6000bf05300 */
[----:B------:R-:W0:Y:S08]  /*7820*/  @P1 LDC.64 R8, c[0x0][0x9b8] ;  /* 0x00026e00ff081b82 */ /* 0x000e300000000a00 */
[----:B------:R-:W1:Y:S08]  /*7830*/  @P0 LDC.64 R6, c[0x0][0x9a8] ;  /* 0x00026a00ff060b82 */ /* 0x000e700000000a00 */
[----:B------:R-:W3:Y:S08]  /*7840*/  @P0 LDC.64 R10, c[0x0][0x9b0] ;  /* 0x00026c00ff0a0b82 */ /* 0x000ef00000000a00 */
[----:B------:R-:W4:Y:S01]  /*7850*/  @P1 LDC.64 R12, c[0x0][0x9c0] ;  /* 0x00027000ff0c1b82 */ /* 0x000f220000000a00 */
[----:B--2---:R-:W-:-:S02]  /*7860*/  @P1 SHF.R.S32.HI R5, RZ, 0x1f, R21 ;  /* 0x0000001fff051819 */ /* 0x004fc40000011415 */
[----:B------:R-:W-:-:S03]  /*7870*/  @P0 SHF.R.S32.HI R3, RZ, 0x1f, R21 ;  /* 0x0000001fff030819 */ /* 0x000fc60000011415 */
[----:B0-----:R-:W-:Y:S02]  /*7880*/  @P1 IMAD R2, R5, R8, RZ ;  /* 0x0000000805021224 */ /* 0x001fe400078e02ff */
[-C--:B-1----:R-:W-:Y:S02]  /*7890*/  @P0 IMAD R0, R3, R6.reuse, RZ ;  /* 0x0000000603000224 */ /* 0x082fe400078e02ff */
[C---:B------:R-:W-:Y:S02]  /*78a0*/  @P1 IMAD R9, R21.reuse, R9, R2 ;  /* 0x0000000915091224 */ /* 0x040fe400078e0202 */
[C---:B------:R-:W-:Y:S02]  /*78b0*/  @P0 IMAD R7, R21.reuse, R7, R0 ;  /* 0x0000000715070224 */ /* 0x040fe400078e0200 */
[----:B------:R-:W-:-:S04]  /*78c0*/  @P0 IMAD.WIDE.U32 R2, R21, R6, RZ ;  /* 0x0000000615020225 */ /* 0x000fc800078e00ff */
[----:B------:R-:W-:-:S04]  /*78d0*/  @P1 IMAD.WIDE.U32 R4, R21, R8, RZ ;  /* 0x0000000815041225 */ /* 0x000fc800078e00ff */
[----:B------:R-:W-:Y:S02]  /*78e0*/  @P0 IMAD.IADD R3, R3, 0x1, R7 ;  /* 0x0000000103030824 */ /* 0x000fe400078e0207 */
[----:B------:R-:W-:Y:S02]  /*78f0*/  @P1 IMAD.IADD R5, R5, 0x1, R9 ;  /* 0x0000000105051824 */ /* 0x000fe400078e0209 */
[----:B---3--:R-:W-:-:S04]  /*7900*/  @P0 IMAD.WIDE.U32 R2, R20, R10, R2 ;  /* 0x0000000a14020225 */ /* 0x008fc800078e0002 */
[----:B----4-:R-:W-:Y:S01]  /*7910*/  @P1 IMAD.WIDE.U32 R6, R20, R12, R4 ;  /* 0x0000000c14061225 */ /* 0x010fe200078e0004 */
        /* <DEDUP_REMOVED lines=26> */
.L_x_1194:
[----:B-1----:R1:W2:Y:S02]  /*7ac0*/  SYNCS.PHASECHK.TRANS64.TRYWAIT P0, [R16+URZ+0x19c00], R3 ;  /* 0x019c0003100075a7 */ /* 0x0022a4000800017f */
[----:B--2---:R-:W-:Y:S05]  /*7ad0*/  @!P0 NANOSLEEP.SYNCS 0x989680 ;  /* 0x009896800000895d */ /* 0x004fea0003900000 */
[----:B------:R-:W2:Y:S02]  /*7ae0*/  @!P0 SYNCS.PHASECHK.TRANS64 P0, [R16+URZ+0x19c00], R3 ;  /* 0x019c0003100085a7 */ /* 0x000ea4000800007f */
[----:B--2---:R-:W-:Y:S05]  /*7af0*/  @!P0 BRA `(.L_x_1194) ;  /* 0xfffffffc00f08947 */ /* 0x004fea000383ffff */
.L_x_1193:
[----:B------:R-:W-:Y:S05]  /*7b00*/  BSYNC B0 ;  /* 0x0000000000007941 */ /* 0x000fea0003800000 */
.L_x_1192:
[----:B------:R-:W-:Y:S05]  /*7b10*/  BRA `(.L_x_1195) ;  /* 0x0000004400647947 */ /* 0x000fea0003800000 */
.L_x_1191:
[----:B------:R-:W-:Y:S01]  /*7b20*/  LOP3.LUT P0, RZ, R26, 0x9f, RZ, 0xc0, !PT ;  /* 0x0000009f1aff7812 */ /* 0x000fe2000780c0ff */
[----:B------:R-:W-:Y:S01]  /*7b30*/  ULDC.64 UR4, c[0x0][0x3f8] ;  /* 0x0000fe0000047ab9 */ /* 0x000fe20000000a00 */
[----:B-----5:R-:W-:Y:S01]  /*7b40*/  SHF.R.S32.HI R0, RZ, 0x1f, R24 ;  /* 0x0000001fff007819 */ /* 0x020fe20000011418 */
[----:B------:R-:W-:Y:S01]  /*7b50*/  ULDC.64 UR6, c[0x0][0x408] ;  /* 0x0001020000067ab9 */ /* 0x000fe20000000a00 */
[----:B------:R-:W-:Y:S01]  /*7b60*/  IMAD.WIDE.U32 R26, R24, UR4, RZ ;  /* 0x00000004181a7c25 */ /* 0x000fe2000f8e00ff */
[----:B------:R-:W-:Y:S03]  /*7b70*/  BSSY B6, `(.L_x_1196) ;  /* 0x0000019000067945 */ /* 0x000fe60003800000 */
[C---:B------:R-:W-:Y:S02]  /*7b80*/  IMAD R3, R0.reuse, UR4, RZ ;  /* 0x0000000400037c24 */ /* 0x040fe4000f8e02ff */
[----:B------:R-:W-:-:S02]  /*7b90*/  IMAD R5, R0, UR6, RZ ;  /* 0x0000000600057c24 */ /* 0x000fc4000f8e02ff */
[C---:B------:R-:W-:Y:S02]  /*7ba0*/  IMAD R3, R24.reuse, UR5, R3 ;  /* 0x0000000518037c24 */ /* 0x040fe4000f8e0203 */
[C---:B------:R-:W-:Y:S02]  /*7bb0*/  IMAD R5, R24.reuse, UR7, R5 ;  /* 0x0000000718057c24 */ /* 0x040fe4000f8e0205 */
[----:B------:R-:W-:-:S04]  /*7bc0*/  IMAD.WIDE.U32 R24, R24, UR6, RZ ;  /* 0x0000000618187c25 */ /* 0x000fc8000f8e00ff */
        /* <DEDUP_REMOVED lines=19> */
.L_x_1197:
[----:B------:R-:W-:Y:S05]  /*7d00*/  BSYNC B6 ;  /* 0x0000000000067941 */ /* 0x000fea0003800000 */
.L_x_1196:
[----:B------:R-:W2:Y:S01]  /*7d10*/  LDL R21, [R1+0xc] ;  /* 0x00000c0001157983 */ /* 0x000ea20000100800 */
[----:B------:R-:W-:-:S03]  /*7d20*/  ULDC.U8 UR4, c[0x0][0x410] ;  /* 0x0001040000047ab9 */ /* 0x000fc60000000000 */
[----:B------:R-:W3:Y:S01]  /*7d30*/  LDL R20, [R1+0x50] ;  /* 0x0000500001147983 */ /* 0x000ee20000100800 */
[----:B------:R-:W-:Y:S01]  /*7d40*/  ISETP.NE.AND P0, PT, RZ, UR4, PT ;  /* 0x00000004ff007c0c */ /* 0x000fe2000bf05270 */
[----:B------:R-:W-:Y:S01]  /*7d50*/  BSSY B0, `(.L_x_1198) ;  /* 0x000042d000007945 */ /* 0x000fe20003800000 */
[----:B--2---:R-:W-:Y:S02]  /*7d60*/  IMAD.IADD R10, R154, 0x1, R21 ;  /* 0x000000019a0a7824 */ /* 0x004fe400078e0215 */
[----:B---3--:R-:W-:-:S09]  /*7d70*/  IMAD.IADD R37, R16, 0x1, R20 ;  /* 0x0000000110257824 */ /* 0x008fd200078e0214 */
[----:B------:R-:W-:Y:S05]  /*7d80*/  @!P0 BRA `(.L_x_1199) ;  /* 0x0000001c00408947 */ /* 0x000fea0003800000 */
[----:B------:R-:W0:Y:S01]  /*7d90*/  LDC R20, c[0x0][0x448] ;  /* 0x00011200ff147b82 */ /* 0x000e220000000800 */
[----:B------:R-:W-:Y:S01]  /*7da0*/  IMAD.MOV.U32 R5, RZ, RZ, R10 ;  /* 0x000000ffff057224 */ /* 0x000fe200078e000a */
[----:B------:R-:W-:Y:S01]  /*7db0*/  ULDC.64 UR4, c[0x0][0x3f8] ;  /* 0x0000fe0000047ab9 */ /* 0x000fe20000000a00 */
[----:B------:R-:W-:Y:S01]  /*7dc0*/  IMAD.MOV.U32 R6, RZ, RZ, R26 ;  /* 0x000000ffff067224 */ /* 0x000fe200078e001a */
[----:B------:R-:W-:Y:S01]  /*7dd0*/  ULDC.64 UR6, c[0x0][0x408] ;  /* 0x0001020000067ab9 */ /* 0x000fe20000000a00 */
[----:B------:R-:W-:Y:S01]  /*7de0*/  IMAD.MOV.U32 R8, RZ, RZ, R24 ;  /* 0x000000ffff087224 */ /* 0x000fe200078e0018 */
[----:B------:R-:W-:Y:S01]  /*7df0*/  ULDC.64 UR8, c[0x0][0x400] ;  /* 0x0001000000087ab9 */ /* 0x000fe20000000a00 */
[----:B------:R-:W-:Y:S01]  /*7e00*/  IMAD.MOV.U32 R9, RZ, RZ, R31 ;  /* 0x000000ffff097224 */ /* 0x000fe200078e001f */
[----:B0-----:R-:W-:-:S13]  /*7e10*/  ISETP.NE.AND P0, PT, R20, 0x1, PT ;  /* 0x000000011400780c */ /* 0x001fda0003f05270 */
[----:B------:R-:W0:Y:S08]  /*7e20*/  @P0 LDC R3, c[0x0][0x44c] ;  /* 0x00011300ff030b82 */ /* 0x000e300000000800 */
[----:B------:R-:W1:Y:S01]  /*7e30*/  @P0 LDC R7, c[0x0][0x450] ;  /* 0x00011400ff070b82 */ /* 0x000e620000000800 */
[----:B0-----:R-:W-:-:S05]  /*7e40*/  @P0 IMAD.HI.U32 R0, R10, R3, RZ ;  /* 0x000000030a000227 */ /* 0x001fca00078e00ff */
[----:B-1----:R-:W-:Y:S01]  /*7e50*/  @P0 SHF.R.U32.HI R5, RZ, R7, R0 ;  /* 0x00000007ff050219 */ /* 0x002fe20000011600 */
[----:B------:R-:W-:-:S03]  /*7e60*/  IMAD.MOV.U32 R7, RZ, RZ, R29 ;  /* 0x000000ffff077224 */ /* 0x000fc600078e001d */
[----:B------:R-:W-:Y:S01]  /*7e70*/  SHF.R.S32.HI R0, RZ, 0x1f, R5 ;  /* 0x0000001fff007819 */ /* 0x000fe20000011405 */
[----:B------:R-:W-:-:S04]  /*7e80*/  IMAD.WIDE.U32 R6, R5, UR4, R6 ;  /* 0x0000000405067c25 */ /* 0x000fc8000f8e0006 */
[----:B------:R-:W-:Y:S02]  /*7e90*/  IMAD R4, R0, UR4, RZ ;  /* 0x0000000400047c24 */ /* 0x000fe4000f8e02ff */
[----:B------:R-:W-:-:S04]  /*7ea0*/  IMAD.WIDE.U32 R8, R5, UR6, R8 ;  /* 0x0000000605087c25 */ /* 0x000fc8000f8e0008 */
[----:B------:R-:W-:Y:S02]  /*7eb0*/  IMAD R0, R0, UR6, RZ ;  /* 0x0000000600007c24 */ /* 0x000fe4000f8e02ff */
[C---:B------:R-:W-:Y:S01]  /*7ec0*/  IMAD R13, R5.reuse, UR5, R4 ;  /* 0x00000005050d7c24 */ /* 0x040fe2000f8e0204 */
[----:B------:R-:W-:Y:S01]  /*7ed0*/  ULDC.64 UR4, c[0x0][0x3e8] ;  /* 0x0000fa0000047ab9 */ /* 0x000fe20000000a00 */
[----:B------:R-:W-:Y:S01]  /*7ee0*/  IMAD R11, R5, UR7, R0 ;  /* 0x00000007050b7c24 */ /* 0x000fe2000f8e0200 */
[----:B------:R-:W-:Y:S01]  /*7ef0*/  IADD3 R3, P0, R6, UR4, RZ ;  /* 0x0000000406037c10 */ /* 0x000fe2000ff1e0ff */
[----:B------:R-:W-:Y:S01]  /*7f00*/  UMOV UR4, 0xffffffff ;  /* 0xffffffff00047882 */ /* 0x000fe20000000000 */
[----:B------:R-:W-:Y:S02]  /*7f10*/  IADD3 R5, P1, R8, UR8, RZ ;  /* 0x0000000808057c10 */ /* 0x000fe4000ff3e0ff */
[----:B------:R-:W-:Y:S02]  /*7f20*/  IADD3.X R13, R7, UR5, R13, P0, !PT ;  /* 0x00000005070d7c10 */ /* 0x000fe400087fe40d */
[----:B------:R-:W-:Y:S01]  /*7f30*/  IADD3.X R4, R9, UR9, R11, P1, !PT ;  /* 0x0000000909047c10 */ /* 0x000fe20008ffe40b */
[----:B------:R-:W-:Y:S08]  /*7f40*/  BRA.DIV UR4, `(.L_x_1200) ;  /* 0x000001d204f87947 */ /* 0x000ff0000b800000 */
[----:B------:R0:W1:Y:S04]  /*7f50*/  SHFL.IDX PT, R0, R13, RZ, 0x1e1f ;  /* 0x001e1fff0d007589 */ /* 0x00006800000e0000 */
[----:B------:R-:W2:Y:S04]  /*7f60*/  SHFL.IDX PT, R3, R3, RZ, 0x1e1f ;  /* 0x001e1fff03037589 */ /* 0x000ea800000e0000 */
[----:B------:R-:W3:Y:S04]  /*7f70*/  SHFL.IDX PT, R4, R4, RZ, 0x1e1f ;  /* 0x001e1fff04047589 */ /* 0x000ee800000e0000 */
[----:B------:R0:W4:Y:S02]  /*7f80*/  SHFL.IDX PT, R14, R5, RZ, 0x1e1f ;  /* 0x001e1fff050e7589 */ /* 0x00012400000e0000 */
.L_x_1486:
[----:B------:R-:W5:Y:S01]  /*7f90*/  LDL R6, [R1+0x60] ;  /* 0x0000600001067983 */ /* 0x000f620000100800 */
[----:B------:R-:W-:Y:S01]  /*7fa0*/  IMAD R39, R155, R20, RZ ;  /* 0x000000149b277224 */ /* 0x000fe200078e02ff */
[----:B------:R-:W-:Y:S01]  /*7fb0*/  BSSY B1, `(.L_x_1201) ;  /* 0x000002f000017945 */ /* 0x000fe20003800000 */
[----:B------:R-:W-:Y:S02]  /*7fc0*/  CS2R R26, SRZ ;  /* 0x00000000001a7805 */ /* 0x000fe4000001ff00 */
[----:B0-----:R-:W-:Y:S02]  /*7fd0*/  CS2R R12, SRZ ;  /* 0x00000000000c7805 */ /* 0x001fe4000001ff00 */
[----:B------:R-:W-:Y:S02]  /*7fe0*/  CS2R R8, SRZ ;  /* 0x0000000000087805 */ /* 0x000fe4000001ff00 */
[----:B------:R-:W-:Y:S02]  /*7ff0*/  ISETP.GE.AND P0, PT, R10, R39, PT ;  /* 0x000000270a00720c */ /* 0x000fe40003f06270 */
[----:B------:R-:W-:-:S02]  /*8000*/  CS2R R24, SRZ ;  /* 0x0000000000187805 */ /* 0x000fc4000001ff00 */
        /* <DEDUP_REMOVED lines=9> */
[----:B------:R-:W3:Y:S04]  /*80a0*/  LDL.64 R28, [R1+0x10] ;  /* 0x00001000011c7983 */ /* 0x000ee80000100a00 */
[----:B------:R-:W4:Y:S01]  /*80b0*/  LDL R15, [R1+0x2c] ;  /* 0x00002c00010f7983 */ /* 0x000f220000100800 */
[----:B------:R-:W-:Y:S02]  /*80c0*/  CS2R R20, SRZ ;  /* 0x0000000000147805 */ /* 0x000fe4000001ff00 */
[----:B------:R-:W-:Y:S02]  /*80d0*/  CS2R R12, SRZ ;  /* 0x00000000000c7805 */ /* 0x000fe4000001ff00 */
[----:B------:R-:W-:Y:S02]  /*80e0*/  CS2R R24, SRZ ;  /* 0x0000000000187805 */ /* 0x000fe4000001ff00 */
[----:B------:R-:W-:-:S02]  /*80f0*/  CS2R R26, SRZ ;  /* 0x00000000001a7805 */ /* 0x000fc4000001ff00 */
[----:B------:R-:W-:Y:S02]  /*8100*/  CS2R R10, SRZ ;  /* 0x00000000000a7805 */ /* 0x000fe4000001ff00 */
[----:B--2---:R-:W-:Y:S02]  /*8110*/  ISETP.GE.AND P2, PT, R32, UR4, PT ;  /* 0x0000000420007c0c */ /* 0x004fe4000bf46270 */
[----:B------:R-:W-:Y:S02]  /*8120*/  SHF.R.S32.HI R7, RZ, 0x1f, R32 ;  /* 0x0000001fff077819 */ /* 0x000fe40000011420 */
[----:B---3--:R-:W-:Y:S02]  /*8130*/  ISETP.GE.AND P1, PT, R28, UR4, PT ;  /* 0x000000041c007c0c */ /* 0x008fe4000bf26270 */
[----:B----4-:R-:W-:Y:S02]  /*8140*/  ISETP.GE.AND P0, PT, R15, UR4, PT ;  /* 0x000000040f007c0c */ /* 0x010fe4000bf06270 */
[----:B------:R-:W-:-:S05]  /*8150*/  SHF.R.S32.HI R9, RZ, 0x1f, R15 ;  /* 0x0000001fff097819 */ /* 0x000fca000001140f */
[CC--:B------:R-:W-:Y:S02]  /*8160*/  @!P2 IADD3 R30, P6, R32.reuse, R3.reuse, RZ ;  /* 0x00000003201ea210 */ /* 0x0c0fe40007fde0ff */
[-C--:B------:R-:W-:Y:S02]  /*8170*/  @!P2 IADD3 R32, P5, R32, R14.reuse, RZ ;  /* 0x0000000e2020a210 */ /* 0x080fe40007fbe0ff */
[-C--:B------:R-:W-:Y:S01]  /*8180*/  @!P1 IADD3 R6, P3, R28, R3.reuse, RZ ;  /* 0x000000031c069210 */ /* 0x080fe20007f7e0ff */
[--C-:B-1----:R-:W-:Y:S02]  /*8190*/  @!P2 IMAD.X R31, R0, 0x1, R7.reuse, P6 ;  /* 0x00000001001fa824 */ /* 0x102fe400030e0607 */
[----:B------:R-:W-:Y:S01]  /*81a0*/  @!P2 IMAD.X R33, R4, 0x1, R7, P5 ;  /* 0x000000010421a824 */ /* 0x000fe200028e0607 */
[C---:B------:R-:W-:Y:S02]  /*81b0*/  @!P0 IADD3 R34, P4, R15.reuse, R3, RZ ;  /* 0x000000030f228210 */ /* 0x040fe40007f9e0ff */
[----:B------:R-:W-:Y:S01]  /*81c0*/  @!P1 SHF.R.S32.HI R3, RZ, 0x1f, R28 ;  /* 0x0000001fff039819 */ /* 0x000fe2000001141c */
[----:B------:R0:W5:Y:S01]  /*81d0*/  @!P2 LD.E.64 R20, desc[UR40][R30.64] ;  /* 0x000000281e14a980 */ /* 0x000162000c101b00 */
[-C--:B------:R-:W-:Y:S01]  /*81e0*/  @!P1 IADD3 R28, P6, R28, R14.reuse, RZ ;  /* 0x0000000e1c1c9210 */ /* 0x080fe20007fde0ff */
[C---:B------:R-:W-:Y:S01]  /*81f0*/  @!P0 IMAD.X R35, R0.reuse, 0x1, R9, P4 ;  /* 0x0000000100238824 */ /* 0x040fe200020e0609 */
[----:B------:R-:W-:Y:S01]  /*8200*/  @!P0 IADD3 R14, P5, R15, R14, RZ ;  /* 0x0000000e0f0e8210 */ /* 0x000fe20007fbe0ff */
[--C-:B------:R-:W-:Y:S01]  /*8210*/  @!P1 IMAD.X R7, R0, 0x1, R3.reuse, P3 ;  /* 0x0000000100079824 */ /* 0x100fe200018e0603 */
[----:B------:R0:W5:Y:S01]  /*8220*/  @!P2 LD.E.64 R12, desc[UR40][R32.64] ;  /* 0x00000028200ca980 */ /* 0x000162000c101b00 */
[----:B------:R-:W-:-:S02]  /*8230*/  @!P1 IMAD.X R29, R4, 0x1, R3, P6 ;  /* 0x00000001041d9824 */ /* 0x000fc400030e0603 */
[----:B------:R-:W-:Y:S01]  /*8240*/  @!P0 IMAD.X R15, R4, 0x1, R9, P5 ;  /* 0x00000001040f8824 */ /* 0x000fe200028e0609 */
[----:B------:R-:W-:Y:S01]  /*8250*/  CS2R R8, SRZ ;  /* 0x0000000000087805 */ /* 0x000fe2000001ff00 */
[----:B------:R0:W5:Y:S04]  /*8260*/  @!P1 LD.E.64 R24, desc[UR40][R6.64] ;  /* 0x0000002806189980 */ /* 0x000168000c101b00 */
[----:B------:R0:W5:Y:S04]  /*8270*/  @!P1 LD.E.64 R26, desc[UR40][R28.64] ;  /* 0x000000281c1a9980 */ /* 0x000168000c101b00 */
[----:B------:R0:W5:Y:S04]  /*8280*/  @!P0 LD.E.64 R10, desc[UR40][R34.64] ;  /* 0x00000028220a8980 */ /* 0x000168000c101b00 */
[----:B------:R0:W5:Y:S02]  /*8290*/  @!P0 LD.E.64 R8, desc[UR40][R14.64] ;  /* 0x000000280e088980 */ /* 0x000164000c101b00 */
.L_x_1202:
[----:B------:R-:W-:Y:S05]  /*82a0*/  BSYNC B1 ;  /* 0x0000000000017941 */ /* 0x000fea0003800000 */
.L_x_1201:
[----:B-1----:R-:W2:Y:S01]  /*82b0*/  LDL.LU R0, [R1+0x44] ;  /* 0x0000440001007983 */ /* 0x002ea20000300800 */
[----:B------:R-:W1:Y:S01]  /*82c0*/  SYNCS.PHASECHK.TRANS64.TRYWAIT P0, [R16+URZ+0x19c00], R5 ;  /* 0x019c0005100075a7 */ /* 0x000e62000800017f */
[----:B------:R-:W-:Y:S01]  /*82d0*/  BSSY B1, `(.L_x_1203) ;  /* 0x0000005000017945 */ /* 0x000fe20003800000 */
[----:B--2---:R-:W-:-:S05]  /*82e0*/  IMAD R0, R0, -0xc0, R39 ;  /* 0xffffff4000007824 */ /* 0x004fca00078e0227 */
[----:B------:R-:W-:-:S04]  /*82f0*/  VIMNMX R3, R0, 0xc0, PT ;  /* 0x000000c000037848 */ /* 0x000fc80003fe0100 */
[----:B------:R-:W-:Y:S01]  /*8300*/  ISETP.GE.AND P1, PT, R154, R3, PT ;  /* 0x000000039a00720c */ /* 0x000fe20003f26270 */
[----:B-1----:R-:W-:-:S12]  /*8310*/  @!P0 BRA `(.L_x_1204) ;  /* 0x000001d000708947 */ /* 0x002fd80003800000 */
.L_x_1487:
[----:B------:R-:W-:Y:S05]  /*8320*/  BSYNC B1 ;  /* 0x0000000000017941 */ /* 0x000fea0003800000 */
.L_x_1203:
[----:B------:R-:W-:Y:S05]  /*8330*/  @P1 BRA `(.L_x_1205) ;  /* 0x0000003c00381947 */ /* 0x000fea0003800000 */
[----:B0-----:R-:W2:Y:S01]  /*8340*/  LDL.64 R6, [R1+0x10] ;  /* 0x0000100001067983 */ /* 0x001ea20000100a00 */
[----:B------:R-:W2:Y:S03]  /*8350*/  LDC R0, c[0x0][0x3f4] ;  /* 0x0000fd00ff007b82 */ /* 0x000ea60000000800 */
[----:B---3--:R-:W3:Y:S04]  /*8360*/  LDL R4, [R1+0x28] ;  /* 0x0000280001047983 */ /* 0x008ee80000100800 */
[----:B------:R-:W4:Y:S01]  /*8370*/  LDL R3, [R1+0x2c] ;  /* 0x00002c0001037983 */ /* 0x000f220000100800 */
[----:B------:R-:W-:Y:S01]  /*8380*/  BSSY B1, `(.L_x_1206) ;  /* 0x000007b000017945 */ /* 0x000fe20003800000 */
[----:B--2---:R-:W-:-:S02]  /*8390*/  ISETP.GE.AND P0, PT, R6, R0, PT ;  /* 0x000000000600720c */ /* 0x004fc40003f06270 */
[-C--:B---3--:R-:W-:Y:S02]  /*83a0*/  ISETP.GE.AND P1, PT, R4, R0.reuse, PT ;  /* 0x000000000400720c */ /* 0x088fe40003f26270 */
[----:B----4-:R-:W-:-:S09]  /*83b0*/  ISETP.GE.AND P2, PT, R3, R0, PT ;  /* 0x000000000300720c */ /* 0x010fd20003f46270 */
[----:B------:R-:W-:Y:S05]  /*83c0*/  @P0 BRA `(.L_x_1207) ;  /* 0x0000000400d80947 */ /* 0x000fea0003800000 */
[----:B-1----:R-:W0:Y:S01]  /*83d0*/  LDS.128 R4, [R37+0xf000] ;  /* 0x00f0000025047984 */ /* 0x002e220000000c00 */
[----:B-----5:R-:W-:Y:S02]  /*83e0*/  SHF.R.U32.HI R15, RZ, 0x8, R25 ;  /* 0x00000008ff0f7819 */ /* 0x020fe40000011619 */
[----:B------:R-:W-:Y:S02]  /*83f0*/  LOP3.LUT R14, R25, 0xff, RZ, 0xc0, !PT ;  /* 0x000000ff190e7812 */ /* 0x000fe400078ec0ff */
[----:B------:R-:W-:Y:S02]  /*8400*/  LOP3.LUT R15, R15, 0xff, RZ, 0xc0, !PT ;  /* 0x000000ff0f0f7812 */ /* 0x000fe400078ec0ff */
[----:B------:R-:W-:Y:S02]  /*8410*/  SHF.R.U32.HI R31, RZ, 0x8, R27 ;  /* 0x00000008ff1f7819 */ /* 0x000fe4000001161b */
[----:B------:R-:W-:Y:S02]  /*8420*/  SHF.R.U32.HI R3, RZ, 0x8, R24 ;  /* 0x00000008ff037819 */ /* 0x000fe40000011618 */
[----:B------:R-:W-:-:S02]  /*8430*/  PRMT R14, R15, 0x7604, R14 ;  /* 0x000076040f0e7816 */ /* 0x000fc4000000000e */
[----:B------:R-:W-:Y:S02]  /*8440*/  LOP3.LUT R28, R27, 0xff, RZ, 0xc0, !PT ;  /* 0x000000ff1b1c7812 */ /* 0x000fe400078ec0ff */
[----:B------:R-:W-:Y:S02]  /*8450*/  LOP3.LUT R31, R31, 0xff, RZ, 0xc0, !PT ;  /* 0x000000ff1f1f7812 */ /* 0x000fe400078ec0ff */
[----:B------:R-:W-:Y:S02]  /*8460*/  SHF.R.U32.HI R30, RZ, 0x10, R27 ;  /* 0x00000010ff1e7819 */ /* 0x000fe4000001161b */
[----:B------:R-:W-:Y:S02]  /*8470*/  LOP3.LUT R0, R24, 0xff, RZ, 0xc0, !PT ;  /* 0x000000ff18007812 */ /* 0x000fe400078ec0ff */
[----:B------:R-:W-:Y:S02]  /*8480*/  LOP3.LUT R3, R3, 0xff, RZ, 0xc0, !PT ;  /* 0x000000ff03037812 */ /* 0x000fe400078ec0ff */
[----:B------:R-:W-:-:S02]  /*8490*/  SHF.R.U32.HI R32, RZ, 0x10, R25 ;  /* 0x00000010ff207819 */ /* 0x000fc40000011619 */
[----:B------:R-:W-:Y:S02]  /*84a0*/  SHF.R.U32.HI R15, RZ, 0x8, R26 ;  /* 0x00000008ff0f7819 */ /* 0x000fe4000001161a */
[----:B------:R-:W-:Y:S01]  /*84b0*/  PRMT R28, R31, 0x7604, R28 ;  /* 0x000076041f1c7816 */ /* 0x000fe2000000001c */
[----:B------:R-:W-:Y:S01]  /*84c0*/  IMAD.U32 R31, R30, 0x10000, RZ ;  /* 0x000100001e1f7824 */ /* 0x000fe200078e00ff */
[----:B------:R-:W-:Y:S02]  /*84d0*/  PRMT R3, R3, 0x7604, R0 ;  /* 0x0000760403037816 */ /* 0x000fe40000000000 */
[----:B------:R-:W-:Y:S01]  /*84e0*/  LOP3.LUT R29, R15, 0xff, RZ, 0xc0, !PT ;  /* 0x000000ff0f1d7812 */ /* 0x000fe200078ec0ff */
[----:B------:R-:W-:Y:S01]  /*84f0*/  IMAD.U32 R15, R32, 0x10000, RZ ;  /* 0x00010000200f7824 */ /* 0x000fe200078e00ff */
[----:B------:R-:W-:Y:S02]  /*8500*/  LOP3.LUT R0, R26, 0xff, RZ, 0xc0, !PT ;  /* 0x000000ff1a007812 */ /* 0x000fe400078ec0ff */
[----:B------:R-:W-:-:S02]  /*8510*/  LOP3.LUT R31, R28, 0xff0000, R31, 0xf8, !PT ;  /* 0x00ff00001c1f7812 */ /* 0x000fc400078ef81f */
[----:B------:R-:W-:Y:S02]  /*8520*/  PRMT R29, R29, 0x7604, R0 ;  /* 0x000076041d1d7816 */ /* 0x000fe40000000000 */
[----:B------:R-:W-:Y:S02]  /*8530*/  LOP3.LUT R15, R14, 0xff0000, R15, 0xf8, !PT ;  /* 0x00ff00000e0f7812 */ /* 0x000fe400078ef80f */
[--C-:B------:R-:W-:Y:S02]  /*8540*/  LOP3.LUT R29, R29, 0xff0000, R26.reuse, 0xf8, !PT ;  /* 0x00ff00001d1d7812 */ /* 0x100fe400078ef81a */
[----:B------:R-:W-:Y:S02]  /*8550*/  LOP3.LUT R31, R31, 0xff000000, R27, 0xf8, !PT ;  /* 0xff0000001f1f7812 */ /* 0x000fe400078ef81b */
[----:B------:R-:W-:Y:S02]  /*8560*/  LOP3.LUT R27, R15, 0xff000000, R25, 0xf8, !PT ;  /* 0xff0000000f1b7812 */ /* 0x000fe400078ef819 */
[----:B------:R-:W-:-:S02]  /*8570*/  LOP3.LUT R30, R29, 0xff000000, R26, 0xf8, !PT ;  /* 0xff0000001d1e7812 */ /* 0x000fc400078ef81a */
[--C-:B------:R-:W-:Y:S02]  /*8580*/  LOP3.LUT R3, R3, 0xff0000, R24.reuse, 0xf8, !PT ;  /* 0x00ff000003037812 */ /* 0x100fe400078ef818 */
[-C--:B0-----:R-:W-:Y:S02]  /*8590*/  F2FP.F16.E4M3.UNPACK_B R0, R6.reuse.H1 ;  /* 0x00000006ff00723e */ /* 0x081fe400030006ff */
        /* <DEDUP_REMOVED lines=10> */
[C---:B------:R-:W-:Y:S01]  /*8640*/  FMUL.FTZ R35, R15.reuse, R33 ;  /* 0x000000210f237220 */ /* 0x040fe20000410000 */
[----:B------:R-:W-:Y:S01]  /*8650*/  F2FP.F16.E4M3.UNPACK_B R6, R5 ;  /* 0x00000005ff06723e */ /* 0x000fe200020006ff */
[----:B------:R-:W-:Y:S01]  /*8660*/  FMUL.FTZ R34, R15, R29 ;  /* 0x0000001d0f227220 */ /* 0x000fe20000410000 */
[----:B------:R-:W-:Y:S01]  /*8670*/  F2FP.F16.E4M3.UNPACK_B R7, R5.H1 ;  /* 0x00000005ff07723e */ /* 0x000fe200030006ff */
[----:B------:R-:W-:Y:S01]  /*8680*/  HADD2.F32 R32, -RZ, R32.H0_H0 ;  /* 0x20000020ff207230 */ /* 0x000fe20000004100 */
[----:B------:R-:W-:Y:S01]  /*8690*/  F2FP.F16.E4M3.UNPACK_B R31, R31.H1 ;  /* 0x0000001fff1f723e */ /* 0x000fe200030006ff */
[----:B------:R-:W-:-:S02]  /*86a0*/  HADD2.F32 R5, -RZ, R3.H1_H1 ;  /* 0x30000003ff057230 */ /* 0x000fc40000004100 */
[C---:B------:R-:W-:Y:S01]  /*86b0*/  FFMA.FTZ R35, R14.reuse, R29, -R35 ;  /* 0x0000001d0e237223 */ /* 0x040fe20000010823 */
[----:B------:R-:W-:Y:S02]  /*86c0*/  HADD2.F32 R26, -RZ, R26.H0_H0 ;  /* 0x2000001aff1a7230 */ /* 0x000fe40000004100 */
        /* <DEDUP_REMOVED lines=69> */
[----:B------:R0:W-:Y:S02]  /*8b20*/  STS.128 [R37+0xf000], R4 ;  /* 0x00f0000425007388 */ /* 0x0001e40000000c00 */
.L_x_1207:
[----:B------:R-:W-:Y:S05]  /*8b30*/  BSYNC B1 ;  /* 0x0000000000017941 */ /* 0x000fea0003800000 */
.L_x_1206:
[----:B------:R-:W-:Y:S04]  /*8b40*/  BSSY B1, `(.L_x_1208) ;  /* 0x000007c000017945 */ /* 0x000fe80003800000 */
[----:B------:R-:W-:Y:S05]  /*8b50*/  @P1 BRA `(.L_x_1209) ;  /* 0x0000000400e81947 */ /* 0x000fea0003800000 */
[----:B01----:R-:W0:Y:S01]  /*8b60*/  LDS.128 R4, [R37+0x10800] ;  /* 0x0108000025047984 */ /* 0x003e220000000c00 */
[----:B-----5:R-:W-:Y:S02]  /*8b70*/  SHF.R.U32.HI R14, RZ, 0x8, R21 ;  /* 0x00000008ff0e7819 */ /* 0x020fe40000011615 */
[----:B------:R-:W-:Y:S02]  /*8b80*/  SHF.R.U32.HI R26, RZ, 0x8, R13 ;  /* 0x00000008ff1a7819 */ /* 0x000fe4000001160d */
[----:B------:R-:W-:Y:S02]  /*8b90*/  LOP3.LUT R15, R21, 0xff, RZ, 0xc0, !PT ;  /* 0x000000ff150f7812 */ /* 0x000fe400078ec0ff */
[----:B------:R-:W-:Y:S02]  /*8ba0*/  LOP3.LUT R27, R13, 0xff, RZ, 0xc0, !PT ;  /* 0x000000ff0d1b7812 */ /* 0x000fe400078ec0ff */
[----:B------:R-:W-:Y:S02]  /*8bb0*/  LOP3.LUT R14, R14, 0xff, RZ, 0xc0, !PT ;  /* 0x000000ff0e0e7812 */ /* 0x000fe400078ec0ff */
[----:B------:R-:W-:-:S02]  /*8bc0*/  LOP3.LUT R26, R26, 0xff, RZ, 0xc0, !PT ;  /* 0x000000ff1a1a7812 */ /* 0x000fc400078ec0ff */
[----:B------:R-:W-:Y:S02]  /*8bd0*/  SHF.R.U32.HI R0, RZ, 0x8, R20 ;  /* 0x00000008ff007819 */ /* 0x000fe40000011614 */
[----:B------:R-:W-:Y:S02]  /*8be0*/  SHF.R.U32.HI R24, RZ, 0x8, R12 ;  /* 0x00000008ff187819 */ /* 0x000fe4000001160c */
[----:B------:R-:W-:Y:S02]  /*8bf0*/  PRMT R15, R14, 0x7604, R15 ;  /* 0x000076040e0f7816 */ /* 0x000fe4000000000f */
[----:B------:R-:W-:Y:S02]  /*8c00*/  PRMT R27, R26, 0x7604, R27 ;  /* 0x000076041a1b7816 */ /* 0x000fe4000000001b */
[----:B------:R-:W-:Y:S02]  /*8c10*/  SHF.R.U32.HI R14, RZ, 0x10, R21 ;  /* 0x00000010ff0e7819 */ /* 0x000fe40000011615 */
[----:B------:R-:W-:-:S02]  /*8c20*/  SHF.R.U32.HI R26, RZ, 0x10, R13 ;  /* 0x00000010ff1a7819 */ /* 0x000fc4000001160d */
        /* <DEDUP_REMOVED lines=8> */
[----:B------:R-:W-:Y:S02]  /*8cb0*/  SHF.R.U32.HI R0, RZ, 0x10, R20 ;  /* 0x00000010ff007819 */ /* 0x000fe40000011614 */
[----:B------:R-:W-:Y:S02]  /*8cc0*/  SHF.R.U32.HI R24, RZ, 0x10, R12 ;  /* 0x00000010ff187819 */ /* 0x000fe4000001160c */
[----:B------:R-:W-:Y:S02]  /*8cd0*/  PRMT R15, R14, 0x7054, R15 ;  /* 0x000070540e0f7816 */ /* 0x000fe4000000000f */
[----:B------:R-:W-:-:S02]  /*8ce0*/  PRMT R27, R26, 0x7054, R27 ;  /* 0x000070541a1b7816 */ /* 0x000fc4000000001b */
[----:B------:R-:W-:Y:S02]  /*8cf0*/  LOP3.LUT R0, R0, 0xff, RZ, 0xc0, !PT ;  /* 0x000000ff00007812 */ /* 0x000fe400078ec0ff */
[----:B------:R-:W-:Y:S02]  /*8d00*/  LOP3.LUT R24, R24, 0xff, RZ, 0xc0, !PT ;  /* 0x000000ff18187812 */ /* 0x000fe400078ec0ff */
[----:B------:R-:W-:Y:S02]  /*8d10*/  LOP3.LUT R27, R27, 0xff000000, R13, 0xf8, !PT ;  /* 0xff0000001b1b7812 */ /* 0x000fe400078ef80d */
[----:B------:R-:W-:Y:S02]  /*8d20*/  LOP3.LUT R21, R15, 0xff000000, R21, 0xf8, !PT ;  /* 0xff0000000f157812 */ /* 0x000fe400078ef815 */
[----:B------:R-:W-:Y:S02]  /*8d30*/  PRMT R3, R0, 0x7054, R3 ;  /* 0x0000705400037816 */ /* 0x000fe40000000003 */
[----:B------:R-:W-:-:S02]  /*8d40*/  PRMT R25, R24, 0x7054, R25 ;  /* 0x0000705418197816 */ /* 0x000fc40000000019 */
[-C--:B0-----:R-:W-:Y:S02]  /*8d50*/  F2FP.F16.E4M3.UNPACK_B R0, R6.reuse.H1 ;  /* 0x00000006ff00723e */ /* 0x081fe400030006ff */
[----:B------:R-:W-:Y:S02]  /*8d60*/  F2FP.F16.E4M3.UNPACK_B R28, R27 ;  /* 0x0000001bff1c723e */ /* 0x000fe400020006ff */
[----:B------:R-:W-:Y:S01]  /*8d70*/  F2FP.F16.E4M3.UNPACK_B R24, R21 ;  /* 0x00000015ff18723e */ /* 0x000fe200020006ff */
[----:B------:R-:W-:Y:S01]  /*8d80*/  HADD2.F32 R13, -RZ, R0.H1_H1 ;  /* 0x30000000ff0d7230 */ /* 0x000fe20000004100 */
[----:B------:R-:W-:Y:S01]  /*8d90*/  LOP3.LUT R20, R3, 0xff000000, R20, 0xf8, !PT ;  /* 0xff00000003147812 */ /* 0x000fe200078ef814 */
[----:B------:R-:W-:Y:S01]  /*8da0*/  HADD2.F32 R29, -RZ, R28.H1_H1 ;  /* 0x3000001cff1d7230 */ /* 0x000fe20000004100 */
[----:B------:R-:W-:Y:S01]  /*8db0*/  LOP3.LUT R26, R25, 0xff000000, R12, 0xf8, !PT ;  /* 0xff000000191a7812 */ /* 0x000fe200078ef80c */
[----:B------:R-:W-:Y:S01]  /*8dc0*/  HADD2.F32 R25, -RZ, R24.H1_H1 ;  /* 0x30000018ff197230 */ /* 0x000fe20000004100 */
[----:B------:R-:W-:Y:S01]  /*8dd0*/  F2FP.F16.E4M3.UNPACK_B R3, R6 ;  /* 0x00000006ff03723e */ /* 0x000fe200020006ff */
[----:B------:R-:W-:Y:S01]  /*8de0*/  HADD2.F32 R12, -RZ, R0.H0_H0 ;  /* 0x20000000ff0c7230 */ /* 0x000fe20000004100 */
[----:B------:R-:W-:Y:S01]  /*8df0*/  F2FP.F16.E4M3.UNPACK_B R14, R7 ;  /* 0x00000007ff0e723e */ /* 0x000fe200020006ff */
[C---:B------:R-:W-:Y:S01]  /*8e00*/  FMUL.FTZ R31, R13.reuse, R29 ;  /* 0x0000001d0d1f7220 */ /* 0x040fe20000410000 */
[----:B------:R-:W-:Y:S01]  /*8e10*/  F2FP.F16.E4M3.UNPACK_B R15, R7.H1 ;  /* 0x00000007ff0f723e */ /* 0x000fe200030006ff */
[----:B------:R-:W-:Y:S01]  /*8e20*/  FMUL.FTZ R30, R13, R25 ;  /* 0x000000190d1e7220 */ /* 0x000fe20000410000 */
[-C--:B------:R-:W-:Y:S01]  /*8e30*/  F2FP.F16.E4M3.UNPACK_B R6, R5.reuse ;  /* 0x00000005ff06723e */ /* 0x080fe200020006ff */
[----:B------:R-:W-:Y:S01]  /*8e40*/  HADD2.F32 R28, -RZ, R28.H0_H0 ;  /* 0x2000001cff1c7230 */ /* 0x000fe20000004100 */
[----:B------:R-:W-:Y:S01]  /*8e50*/  F2FP.F16.E4M3.UNPACK_B R7, R5.H1 ;  /* 0x00000005ff07723e */ /* 0x000fe200030006ff */
[----:B------:R-:W-:Y:S01]  /*8e60*/  HADD2.F32 R5, -RZ, R3.H1_H1 ;  /* 0x30000003ff057230 */ /* 0x000fe20000004100 */
[----:B------:R-:W-:Y:S01]  /*8e70*/  F2FP.F16.E4M3.UNPACK_B R27, R27.H1 ;  /* 0x0000001bff1b723e */ /* 0x000fe200030006ff */
[----:B------:R-:W-:-:S02]  /*8e80*/  HADD2.F32 R24, -RZ, R24.H0_H0 ;  /* 0x20000018ff187230 */ /* 0x000fc40000004100 */
[C---:B------:R-:W-:Y:S01]  /*8e90*/  FFMA.FTZ R31, R12.reuse, R25, -R31 ;  /* 0x000000190c1f7223 */ /* 0x040fe2000001081f */
[----:B------:R-:W-:Y:S01]  /*8ea0*/  FFMA.FTZ R30, R12, R29, R30 ;  /* 0x0000001d0c1e7223 */ /* 0x000fe2000001001e */
[----:B------:R-:W-:Y:S01]  /*8eb0*/  HADD2.F32 R3, -RZ, R3.H0_H0 ;  /* 0x20000003ff037230 */ /* 0x000fe20000004100 */
[----:B------:R-:W-:Y:S01]  /*8ec0*/  F2FP.F16.E4M3.UNPACK_B R21, R21.H1 ;  /* 0x00000015ff15723e */ /* 0x000fe200030006ff */
[C---:B------:R-:W-:Y:S01]  /*8ed0*/  FMUL.FTZ R12, R5.reuse, R28 ;  /* 0x0000001c050c7220 */ /* 0x040fe20000410000 */
[----:B------:R-:W-:Y:S01]  /*8ee0*/  FMUL.FTZ R25, R5, R24 ;  /* 0x0000001805197220 */ /* 0x000fe20000410000 */
[--C-:B------:R-:W-:Y:S01]  /*8ef0*/  HADD2.F32 R5, -RZ, R14.reuse.H1_H1 ;  /* 0x3000000eff057230 */ /* 0x100fe20000004100 */
[----:B------:R-:W-:Y:S01]  /*8f00*/  F2FP.F16.E4M3.UNPACK_B R0, R4 ;  /* 0x00000004ff00723e */ /* 0x000fe200020006ff */
[----:B------:R-:W-:Y:S02]  /*8f10*/  HADD2.F32 R13, -RZ, R27.H0_H0 ;  /* 0x2000001bff0d7230 */ /* 0x000fe40000004100 */
[C---:B------:R-:W-:Y:S01]  /*8f20*/  FFMA.FTZ R29, R3.reuse, R24, -R12 ;  /* 0x00000018031d7223 */ /* 0x040fe2000001080c */
[----:B------:R-:W-:Y:S01]  /*8f30*/  FFMA.FTZ R28, R3, R28, R25 ;  /* 0x0000001c031c7223 */ /* 0x000fe20000010019 */
[----:B------:R-:W-:Y:S01]  /*8f40*/  HADD2.F32 R12, -RZ, R21.H0_H0 ;  /* 0x20000015ff0c7230 */ /* 0x000fe20000004100 */
[----:B------:R-:W-:Y:S01]  /*8f50*/  F2FP.F16.E4M3.UNPACK_B R4, R4.H1 ;  /* 0x00000004ff04723e */ /* 0x000fe200030006ff */
[----:B------:R-:W-:-:S02]  /*8f60*/  HADD2.F32 R14, -RZ, R14.H0_H0 ;  /* 0x2000000eff0e7230 */ /* 0x000fc40000004100 */
[CC--:B------:R-:W-:Y:S01]  /*8f70*/  FMUL.FTZ R25, R5.reuse, R13.reuse ;  /* 0x0000000d05197220 */ /* 0x0c0fe20000410000 */
[----:B------:R-:W-:Y:S02]  /*8f80*/  HADD2.F32 R24, -RZ, R27.H1_H1 ;  /* 0x3000001bff187230 */ /* 0x000fe40000004100 */
[-C--:B------:R-:W-:Y:S01]  /*8f90*/  FMUL.FTZ R5, R5, R12.reuse ;  /* 0x0000000c05057220 */ /* 0x080fe20000410000 */
[----:B------:R-:W-:Y:S02]  /*8fa0*/  HADD2.F32 R3, -RZ, R15.H1_H1 ;  /* 0x3000000fff037230 */ /* 0x000fe40000004100 */
[C---:B------:R-:W-:Y:S01]  /*8fb0*/  FFMA.FTZ R27, R14.reuse, R12, -R25 ;  /* 0x0000000c0e1b7223 */ /* 0x040fe20000010819 */
[----:B------:R-:W-:Y:S02]  /*8fc0*/  HADD2.F32 R12, -RZ, R21.H1_H1 ;  /* 0x30000015ff0c7230 */ /* 0x000fe40000004100 */
[----:B------:R-:W-:Y:S01]  /*8fd0*/  FFMA.FTZ R32, R14, R13, R5 ;  /* 0x0000000d0e207223 */ /* 0x000fe20000010005 */
[----:B------:R-:W-:-:S02]  /*8fe0*/  HADD2.F32 R15, -RZ, R15.H0_H0 ;  /* 0x2000000fff0f7230 */ /* 0x000fc40000004100 */
        /* <DEDUP_REMOVED lines=49> */
.L_x_1209:
[----:B------:R-:W-:Y:S05]  /*9300*/  BSYNC B1 ;  /* 0x0000000000017941 */ /* 0x000fea0003800000 */
.L_x_1208:
[----:B------:R-:W-:Y:S05]  /*9310*/  @P2 BRA `(.L_x_1205) ;  /* 0x0000002c00402947 */ /* 0x000fea0003800000 */
[----:B012---:R-:W0:Y:S01]  /*9320*/  LDS.128 R4, [R37+0x12000] ;  /* 0x0120000025047984 */ /* 0x007e220000000c00 */
[----:B-----5:R-:W-:Y:S02]  /*9330*/  SHF.R.U32.HI R13, RZ, 0x8, R11 ;  /* 0x00000008ff0d7819 */ /* 0x020fe4000001160b */
[----:B------:R-:W-:Y:S02]  /*9340*/  LOP3.LUT R12, R11, 0xff, RZ, 0xc0, !PT ;  /* 0x000000ff0b0c7812 */ /* 0x000fe400078ec0ff */
[----:B------:R-:W-:Y:S02]  /*9350*/  LOP3.LUT R13, R13, 0xff, RZ, 0xc0, !PT ;  /* 0x000000ff0d0d7812 */ /* 0x000fe400078ec0ff */
[----:B------:R-:W-:Y:S02]  /*9360*/  SHF.R.U32.HI R21, RZ, 0x8, R9 ;  /* 0x00000008ff157819 */ /* 0x000fe40000011609 */
[----:B------:R-:W-:Y:S02]  /*9370*/  PRMT R12, R13, 0x7604, R12 ;  /* 0x000076040d0c7816 */ /* 0x000fe4000000000c */
[----:B------:R-:W-:-:S02]  /*9380*/  SHF.R.U32.HI R24, RZ, 0x10, R11 ;  /* 0x00000010ff187819 */ /* 0x000fc4000001160b */
[----:B------:R-:W-:Y:S02]  /*9390*/  SHF.R.U32.HI R13, RZ, 0x8, R8 ;  /* 0x00000008ff0d7819 */ /* 0x000fe40000011608 */
[----:B------:R-:W-:Y:S02]  /*93a0*/  LOP3.LUT R14, R9, 0xff, RZ, 0xc0, !PT ;  /* 0x000000ff090e7812 */ /* 0x000fe400078ec0ff */
[----:B------:R-:W-:Y:S02]  /*93b0*/  LOP3.LUT R21, R21, 0xff, RZ, 0xc0, !PT ;  /* 0x000000ff15157812 */ /* 0x000fe400078ec0ff */
[----:B------:R-:W-:Y:S02]  /*93c0*/  SHF.R.U32.HI R20, RZ, 0x10, R9 ;  /* 0x00000010ff147819 */ /* 0x000fe40000011609 */
[----:B------:R-:W-:Y:S02]  /*93d0*/  SHF.R.U32.HI R3, RZ, 0x8, R10 ;  /* 0x00000008ff037819 */ /* 0x000fe4000001160a */
[----:B------:R-:W-:Y:S01]  /*93e0*/  LOP3.LUT R15, R13, 0xff, RZ, 0xc0, !PT ;  /* 0x000000ff0d0f7812 */ /* 0x000fe200078ec0ff */
[----:B------:R-:W-:Y:S01]  /*93f0*/  IMAD.U32 R13, R24, 0x10000, RZ ;  /* 0x00010000180d7824 */ /* 0x000fe200078e00ff */
[----:B------:R-:W-:Y:S01]  /*9400*/  PRMT R14, R21, 0x7604, R14 ;  /* 0x00007604150e7816 */ /* 0x000fe2000000000e */
[----:B------:R-:W-:Y:S01]  /*9410*/  IMAD.U32 R21, R20, 0x10000, RZ ;  /* 0x0001000014157824 */ /* 0x000fe200078e00ff */
[----:B------:R-:W-:-:S02]  /*9420*/  LOP3.LUT R0, R10, 0xff, RZ, 0xc0, !PT ;  /* 0x000000ff0a007812 */ /* 0x000fc400078ec0ff */
[----:B------:R-:W-:Y:S02]  /*9430*/  LOP3.LUT R3, R3, 0xff, RZ, 0xc0, !PT ;  /* 0x000000ff03037812 */ /* 0x000fe400078ec0ff */
[----:B------:R-:W-:Y:S02]  /*9440*/  LOP3.LUT R13, R12, 0xff0000, R13, 0xf8, !PT ;  /* 0x00ff00000c0d7812 */ /* 0x000fe400078ef80d */
[----:B------:R-:W-:Y:S02]  /*9450*/  PRMT R3, R3, 0x7604, R0 ;  /* 0x0000760403037816 */ /* 0x000fe40000000000 */
[----:B------:R-:W-:Y:S02]  /*9460*/  LOP3.LUT R0, R8, 0xff, RZ, 0xc0, !PT ;  /* 0x000000ff08007812 */ /* 0x000fe400078ec0ff */
[----:B------:R-:W-:Y:S02]  /*9470*/  LOP3.LUT R21, R14, 0xff0000, R21, 0xf8, !PT ;  /* 0x00ff00000e157812 */ /* 0x000fe400078ef815 */
[----:B------:R-:W-:-:S02]  /*9480*/  PRMT R15, R15, 0x7604, R0 ;  /* 0x000076040f0f7816 */ /* 0x000fc40000000000 */
[----:B------:R-:W-:Y:S02]  /*9490*/  LOP3.LUT R21, R21, 0xff000000, R9, 0xf8, !PT ;  /* 0xff00000015157812 */ /* 0x000fe400078ef809 */
[----:B------:R-:W-:Y:S02]  /*94a0*/  LOP3.LUT R13, R13, 0xff000000, R11, 0xf8, !PT ;  /* 0xff0000000d0d7812 */ /* 0x000fe400078ef80b */
[----:B------:R-:W-:Y:S02]  /*94b0*/  LOP3.LUT R3, R3, 0xff0000, R10, 0xf8, !PT ;  /* 0x00ff000003037812 */ /* 0x000fe400078ef80a */
[----:B0-----:R-:W-:Y:S02]  /*94c0*/  F2FP.F16.E4M3.UNPACK_B R0, R6.H1 ;  /* 0x00000006ff00723e */ /* 0x001fe400030006ff */
[----:B------:R-:W-:Y:S02]  /*94d0*/  LOP3.LUT R15, R15, 0xff0000, R8, 0xf8, !PT ;  /* 0x00ff00000f0f7812 */ /* 0x000fe400078ef808 */
[----:B------:R-:W-:Y:S01]  /*94e0*/  F2FP.F16.E4M3.UNPACK_B R24, R21 ;  /* 0x00000015ff18723e */ /* 0x000fe200020006ff */
[----:B------:R-:W-:Y:S01]  /*94f0*/  HADD2.F32 R9, -RZ, R0.H1_H1 ;  /* 0x30000000ff097230 */ /* 0x000fe20000004100 */
[----:B------:R-:W-:-:S02]  /*9500*/  F2FP.F16.E4M3.UNPACK_B R14, R13 ;  /* 0x0000000dff0e723e */ /* 0x000fc400020006ff */
        /* <DEDUP_REMOVED lines=88> */
.L_x_1199:
[----:B------:R-:W0:Y:S01]  /*9a90*/  LDC R28, c[0x0][0x448] ;  /* 0x00011200ff1c7b82 */ /* 0x000e220000000800 */
[----:B------:R-:W-:Y:S01]  /*9aa0*/  IMAD.MOV.U32 R9, RZ, RZ, R10 ;  /* 0x000000ffff097224 */ /* 0x000fe200078e000a */
[----:B------:R-:W-:Y:S01]  /*9ab0*/  ULDC.64 UR4, c[0x0][0x3f8] ;  /* 0x0000fe0000047ab9 */ /* 0x000fe20000000a00 */
[----:B------:R-:W-:Y:S01]  /*9ac0*/  IMAD.MOV.U32 R4, RZ, RZ, R26 ;  /* 0x000000ffff047224 */ /* 0x000fe200078e001a */
[----:B------:R-:W-:Y:S01]  /*9ad0*/  ULDC.64 UR6, c[0x0][0x408] ;  /* 0x0001020000067ab9 */ /* 0x000fe20000000a00 */
[----:B------:R-:W-:Y:S01]  /*9ae0*/  IMAD.MOV.U32 R5, RZ, RZ, R29 ;  /* 0x000000ffff057224 */ /* 0x000fe200078e001d */
[----:B------:R-:W-:Y:S01]  /*9af0*/  ULDC.64 UR8, c[0x0][0x400] ;  /* 0x0001000000087ab9 */ /* 0x000fe20000000a00 */
[----:B------:R-:W-:Y:S02]  /*9b00*/  IMAD.MOV.U32 R6, RZ, RZ, R24 ;  /* 0x000000ffff067224 */ /* 0x000fe400078e0018 */
[----:B------:R-:W-:Y:S01]  /*9b10*/  IMAD.MOV.U32 R7, RZ, RZ, R31 ;  /* 0x000000ffff077224 */ /* 0x000fe200078e001f */
[----:B0-----:R-:W-:-:S13]  /*9b20*/  ISETP.NE.AND P0, PT, R28, 0x1, PT ;  /* 0x000000011c00780c */ /* 0x001fda0003f05270 */
[----:B------:R-:W0:Y:S08]  /*9b30*/  @P0 LDC R3, c[0x0][0x44c] ;  /* 0x00011300ff030b82 */ /* 0x000e300000000800 */
[----:B------:R-:W1:Y:S01]  /*9b40*/  @P0 LDC R0, c[0x0][0x450] ;  /* 0x00011400ff000b82 */ /* 0x000e620000000800 */
[----:B0-----:R-:W-:-:S05]  /*9b50*/  @P0 IMAD.HI.U32 R3, R10, R3, RZ ;  /* 0x000000030a030227 */ /* 0x001fca00078e00ff */
[----:B-1----:R-:W-:-:S04]  /*9b60*/  @P0 SHF.R.U32.HI R9, RZ, R0, R3 ;  /* 0x00000000ff090219 */ /* 0x002fc80000011603 */
[----:B------:R-:W-:Y:S01]  /*9b70*/  SHF.R.S32.HI R0, RZ, 0x1f, R9 ;  /* 0x0000001fff007819 */ /* 0x000fe20000011409 */
[----:B------:R-:W-:-:S04]  /*9b80*/  IMAD.WIDE.U32 R4, R9, UR4, R4 ;  /* 0x0000000409047c25 */ /* 0x000fc8000f8e0004 */
[----:B------:R-:W-:Y:S02]  /*9b90*/  IMAD R8, R0, UR4, RZ ;  /* 0x0000000400087c24 */ /* 0x000fe4000f8e02ff */
[----:B------:R-:W-:-:S04]  /*9ba0*/  IMAD.WIDE.U32 R6, R9, UR6, R6 ;  /* 0x0000000609067c25 */ /* 0x000fc8000f8e0006 */
[----:B------:R-:W-:Y:S01]  /*9bb0*/  IMAD R0, R0, UR6, RZ ;  /* 0x0000000600007c24 */ /* 0x000fe2000f8e02ff */
[----:B------:R-:W-:Y:S01]  /*9bc0*/  IADD3 R21, P1, R6, UR8, RZ ;  /* 0x0000000806157c10 */ /* 0x000fe2000ff3e0ff */
[C---:B------:R-:W-:Y:S01]  /*9bd0*/  IMAD R13, R9.reuse, UR5, R8 ;  /* 0x00000005090d7c24 */ /* 0x040fe2000f8e0208 */
[----:B------:R-:W-:Y:S01]  /*9be0*/  ULDC.64 UR4, c[0x0][0x3e8] ;  /* 0x0000fa0000047ab9 */ /* 0x000fe20000000a00 */
[----:B------:R-:W-:Y:S01]  /*9bf0*/  IMAD R9, R9, UR7, R0 ;  /* 0x0000000709097c24 */ /* 0x000fe2000f8e0200 */
[----:B------:R-:W-:Y:S01]  /*9c00*/  IADD3 R3, P0, R4, UR4, RZ ;  /* 0x0000000404037c10 */ /* 0x000fe2000ff1e0ff */
[----:B------:R-:W-:-:S03]  /*9c10*/  UMOV UR4, 0xffffffff ;  /* 0xffffffff00047882 */ /* 0x000fc60000000000 */
[----:B------:R-:W-:Y:S02]  /*9c20*/  IADD3.X R13, R5, UR5, R13, P0, !PT ;  /* 0x00000005050d7c10 */ /* 0x000fe400087fe40d */
[----:B------:R-:W-:Y:S01]  /*9c30*/  IADD3.X R20, R7, UR9, R9, P1, !PT ;  /* 0x0000000907147c10 */ /* 0x000fe20008ffe409 */
[----:B------:R-:W-:Y:S06]  /*9c40*/  BRA.DIV UR4, `(.L_x_1210) ;  /* 0x000001ba04387947 */ /* 0x000fec000b800000 */
[----:B------:R0:W1:Y:S04]  /*9c50*/  SHFL.IDX PT, R0, R13, RZ, 0x1e1f ;  /* 0x001e1fff0d007589 */ /* 0x00006800000e0000 */
[----:B------:R-:W2:Y:S04]  /*9c60*/  SHFL.IDX PT, R3, R3, RZ, 0x1e1f ;  /* 0x001e1fff03037589 */ /* 0x000ea800000e0000 */
[----:B------:R-:W3:Y:S04]  /*9c70*/  SHFL.IDX PT, R20, R20, RZ, 0x1e1f ;  /* 0x001e1fff14147589 */ /* 0x000ee800000e0000 */
[----:B0-----:R-:W4:Y:S02]  /*9c80*/  SHFL.IDX PT, R21, R21, RZ, 0x1e1f ;  /* 0x001e1fff15157589 */ /* 0x001f2400000e0000 */
.L_x_1493:
[----:B------:R-:W5:Y:S01]  /*9c90*/  LDL R13, [R1+0x60] ;  /* 0x00006000010d7983 */ /* 0x000f620000100800 */
[----:B------:R-:W-:Y:S01]  /*9ca0*/  IMAD R41, R155, R28, RZ ;  /* 0x0000001c9b297224 */ /* 0x000fe200078e02ff */
[----:B------:R-:W-:Y:S01]  /*9cb0*/  BSSY B1, `(.L_x_1211) ;  /* 0x000002b000017945 */ /* 0x000fe20003800000 */
[----:B------:R-:W-:Y:S02]  /*9cc0*/  CS2R R4, SRZ ;  /* 0x0000000000047805 */ /* 0x000fe4000001ff00 */
[----:B------:R-:W-:Y:S02]  /*9cd0*/  CS2R R8, SRZ ;  /* 0x0000000000087805 */ /* 0x000fe4000001ff00 */
[----:B------:R-:W-:Y:S02]  /*9ce0*/  CS2R R14, SRZ ;  /* 0x00000000000e7805 */ /* 0x000fe4000001ff00 */
[----:B------:R-:W-:Y:S02]  /*9cf0*/  ISETP.GE.AND P0, PT, R10, R41, PT ;  /* 0x000000290a00720c */ /* 0x000fe40003f06270 */
[----:B------:R-:W-:-:S02]  /*9d00*/  CS2R R10, SRZ ;  /* 0x00000000000a7805 */ /* 0x000fc4000001ff00 */
        /* <DEDUP_REMOVED lines=9> */
[----:B------:R-:W3:Y:S01]  /*9da0*/  LDL R29, [R1+0x70] ;  /* 0x00007000011d7983 */ /* 0x000ee20000100800 */
        /* <DEDUP_REMOVED lines=12> */
[----:B--2---:R-:W-:-:S02]  /*9e70*/  @!P4 IADD3 R28, P0, R152, R3, RZ ;  /* 0x00000003981cc210 */ /* 0x004fc40007f1e0ff */
[----:B----4-:R-:W-:-:S05]  /*9e80*/  @!P4 IADD3 R30, P1, R152, R21, RZ ;  /* 0x00000015981ec210 */ /* 0x010fca0007f3e0ff */
[--C-:B---3--:R-:W-:Y:S02]  /*9e90*/  @!P4 IMAD.X R31, R20, 0x1, R5.reuse, P1 ;  /* 0x00000001141fc824 */ /* 0x108fe400008e0605 */
[----:B------:R-:W-:Y:S02]  /*9ea0*/  @!P5 IMAD.SHL.U32 R4, R29, 0x10, RZ ;  /* 0x000000101d04d824 */ /* 0x000fe400078e00ff */
[----:B-1----:R-:W-:-:S03]  /*9eb0*/  @!P4 IMAD.X R29, R0, 0x1, R5, P0 ;  /* 0x00000001001dc824 */ /* 0x002fc600000e0605 */
[-C--:B------:R-:W-:Y:S02]  /*9ec0*/  @!P5 IADD3 R32, P2, R3, R4.reuse, RZ ;  /* 0x000000040320d210 */ /* 0x080fe40007f5e0ff */
[----:B------:R-:W-:Y:S01]  /*9ed0*/  @!P5 IADD3 R34, P3, R21, R4, RZ ;  /* 0x000000041522d210 */ /* 0x000fe20007f7e0ff */
[----:B------:R0:W5:Y:S01]  /*9ee0*/  @!P4 LD.E.128 R12, desc[UR40][R28.64] ;  /* 0x000000281c0cc980 */ /* 0x000162000c101d00 */
[----:B------:R-:W-:Y:S02]  /*9ef0*/  @!P5 SHF.R.S32.HI R3, RZ, 0x1f, R4 ;  /* 0x0000001fff03d819 */ /* 0x000fe40000011404 */
[----:B------:R-:W-:-:S03]  /*9f00*/  CS2R R4, SRZ ;  /* 0x0000000000047805 */ /* 0x000fc6000001ff00 */
[--C-:B------:R-:W-:Y:S02]  /*9f10*/  @!P5 IMAD.X R33, R0, 0x1, R3.reuse, P2 ;  /* 0x000000010021d824 */ /* 0x100fe400010e0603 */
[----:B------:R-:W-:Y:S01]  /*9f20*/  @!P5 IMAD.X R35, R20, 0x1, R3, P3 ;  /* 0x000000011423d824 */ /* 0x000fe200018e0603 */
[----:B------:R0:W5:Y:S04]  /*9f30*/  @!P4 LD.E.128 R4, desc[UR40][R30.64] ;  /* 0x000000281e04c980 */ /* 0x000168000c101d00 */
[----:B------:R0:W5:Y:S04]  /*9f40*/  @!P5 LD.E.128 R24, desc[UR40][R32.64] ;  /* 0x000000282018d980 */ /* 0x000168000c101d00 */
[----:B------:R0:W5:Y:S02]  /*9f50*/  @!P5 LD.E.128 R8, desc[UR40][R34.64] ;  /* 0x000000282208d980 */ /* 0x000164000c101d00 */
.L_x_1212:
[----:B------:R-:W-:Y:S05]  /*9f60*/  BSYNC B1 ;  /* 0x0000000000017941 */ /* 0x000fea0003800000 */
.L_x_1211:
[----:B-1----:R-:W2:Y:S01]  /*9f70*/  LDL.LU R0, [R1+0x44] ;  /* 0x0000440001007983 */ /* 0x002ea20000300800 */
[----:B------:R-:W1:Y:S01]  /*9f80*/  SYNCS.PHASECHK.TRANS64.TRYWAIT P0, [R16+URZ+0x19c00], R39 ;  /* 0x019c0027100075a7 */ /* 0x000e62000800017f */
[----:B------:R-:W-:Y:S01]  /*9f90*/  BSSY B1, `(.L_x_1213) ;  /* 0x0000005000017945 */ /* 0x000fe20003800000 */
[----:B--2---:R-:W-:-:S05]  /*9fa0*/  IMAD R0, R0, -0xc0, R41 ;  /* 0xffffff4000007824 */ /* 0x004fca00078e0229 */
[----:B------:R-:W-:-:S04]  /*9fb0*/  VIMNMX R3, R0, 0xc0, PT ;  /* 0x000000c000037848 */ /* 0x000fc80003fe0100 */
[----:B------:R-:W-:Y:S01]  /*9fc0*/  ISETP.GE.AND P1, PT, R154, R3, PT ;  /* 0x000000039a00720c */ /* 0x000fe20003f26270 */
[----:B-1----:R-:W-:-:S12]  /*9fd0*/  @!P0 BRA `(.L_x_1214) ;  /* 0x000001b400c48947 */ /* 0x002fd80003800000 */
.L_x_1494:
[----:B------:R-:W-:Y:S05]  /*9fe0*/  BSYNC B1 ;  /* 0x0000000000017941 */ /* 0x000fea0003800000 */
.L_x_1213:
[----:B------:R-:W-:Y:S05]  /*9ff0*/  @P1 BRA `(.L_x_1205) ;  /* 0x0000002000081947 */ /* 0x000fea0003800000 */
[----:B------:R2:W5:Y:S01]  /*a000*/  LDL R63, [R1+0x20] ;  /* 0x00002000013f7983 */ /* 0x0005620000100800 */
[----:B------:R-:W0:Y:S03]  /*a010*/  LDC R3, c[0x0][0x3f4] ;  /* 0x0000fd00ff037b82 */ /* 0x000e260000000800 */
[----:B------:R2:W5:Y:S04]  /*a020*/  LDL R62, [R1+0x30] ;  /* 0x00003000013e7983 */ /* 0x0005680000100800 */
[----:B------:R2:W5:Y:S01]  /*a030*/  LDL R60, [R1+0x78] ;  /* 0x00007800013c7983 */ /* 0x0005620000100800 */
[C---:B------:R-:W-:Y:S01]  /*a040*/  VIADD R0, R152.reuse, 0x20 ;  /* 0x0000002098007836 */ /* 0x040fe20000000000 */
[----:B------:R-:W-:Y:S01]  /*a050*/  BSSY B1, `(.L_x_1215) ;  /* 0x00000fd000017945 */ /* 0x000fe20003800000 */
[----:B0-----:R-:W-:-:S03]  /*a060*/  ISETP.GE.AND P0, PT, R152, R3, PT ;  /* 0x000000039800720c */ /* 0x001fc60003f06270 */
[----:B------:R-:W-:-:S10]  /*a070*/  ISETP.GE.AND P1, PT, R0, R3, PT ;  /* 0x000000030000720c */ /* 0x000fd40003f26270 */
[----:B--2---:R-:W-:Y:S05]  /*a080*/  @P0 BRA `(.L_x_1216) ;  /* 0x0000000c00e40947 */ /* 0x004fea0003800000 */
[----:B----4-:R-:W0:Y:S01]  /*a090*/  S2R R21, SR_TID.X ;  /* 0x0000000000157919 */ /* 0x010e220000002100 */
[----:B---3-5:R-:W-:Y:S02]  /*a0a0*/  SHF.R.U32.HI R20, RZ, 0x8, R12 ;  /* 0x00000008ff147819 */ /* 0x028fe4000001160c */
[----:B------:R-:W-:Y:S02]  /*a0b0*/  LOP3.LUT R0, R12, 0xff, RZ, 0xc0, !PT ;  /* 0x000000ff0c007812 */ /* 0x000fe400078ec0ff */
[----:B------:R-:W-:Y:S02]  /*a0c0*/  SHF.R.U32.HI R30, RZ, 0x8, R14 ;  /* 0x00000008ff1e7819 */ /* 0x000fe4000001160e */
[----:B------:R-:W-:Y:S02]  /*a0d0*/  SHF.R.U32.HI R29, RZ, 0x8, R13 ;  /* 0x00000008ff1d7819 */ /* 0x000fe4000001160d */
[----:B------:R-:W-:Y:S02]  /*a0e0*/  LOP3.LUT R28, R13, 0xff, RZ, 0xc0, !PT ;  /* 0x000000ff0d1c7812 */ /* 0x000fe400078ec0ff */
[----:B------:R-:W-:-:S02]  /*a0f0*/  LOP3.LUT R29, R29, 0xff, RZ, 0xc0, !PT ;  /* 0x000000ff1d1d7812 */ /* 0x000fc400078ec0ff */
[----:B------:R-:W-:Y:S02]  /*a100*/  SHF.R.U32.HI R40, RZ, 0x8, R5 ;  /* 0x00000008ff287819 */ /* 0x000fe40000011605 */
[----:B------:R-:W-:Y:S02]  /*a110*/  PRMT R38, R29, 0x7604, R28 ;  /* 0x000076041d267816 */ /* 0x000fe4000000001c */
[----:B------:R-:W-:Y:S02]  /*a120*/  SHF.R.U32.HI R29, RZ, 0x8, R15 ;  /* 0x00000008ff1d7819 */ /* 0x000fe4000001160f */
[----:B------:R-:W-:Y:S02]  /*a130*/  LOP3.LUT R28, R15, 0xff, RZ, 0xc0, !PT ;  /* 0x000000ff0f1c7812 */ /* 0x000fe400078ec0ff */
[----:B------:R-:W-:Y:S02]  /*a140*/  LOP3.LUT R29, R29, 0xff, RZ, 0xc0, !PT ;  /* 0x000000ff1d1d7812 */ /* 0x000fe400078ec0ff */
[----:B------:R-:W-:-:S02]  /*a150*/  SHF.R.U32.HI R43, RZ, 0x8, R6 ;  /* 0x00000008ff2b7819 */ /* 0x000fc40000011606 */
[----:B------:R-:W-:Y:S02]  /*a160*/  LOP3.LUT R40, R40, 0xff, RZ, 0xc0, !PT ;  /* 0x000000ff28287812 */ /* 0x000fe400078ec0ff */
[----:B------:R-:W-:Y:S02]  /*a170*/  LOP3.LUT R42, R6, 0xff, RZ, 0xc0, !PT ;  /* 0x000000ff062a7812 */ /* 0x000fe400078ec0ff */
[----:B------:R-:W-:Y:S02]  /*a180*/  LOP3.LUT R43, R43, 0xff, RZ, 0xc0, !PT ;  /* 0x000000ff2b2b7812 */ /* 0x000fe400078ec0ff */
[----:B------:R-:W-:Y:S01]  /*a190*/  SHF.R.U32.HI R49, RZ, 0x10, R5 ;  /* 0x00000010ff317819 */ /* 0x000fe20000011605 */
[----:B0-----:R-:W-:Y:S01]  /*a1a0*/  VIADD R31, R21, 0xffffff80 ;  /* 0xffffff80151f7836 */ /* 0x001fe20000000000 */
[----:B------:R-:W-:Y:S02]  /*a1b0*/  LOP3.LUT R21, R20, 0xff, RZ, 0xc0, !PT ;  /* 0x000000ff14157812 */ /* 0x000fe400078ec0ff */
[----:B------:R-:W-:Y:S01]  /*a1c0*/  LOP3.LUT R20, R14, 0xff, RZ, 0xc0, !PT ;  /* 0x000000ff0e147812 */ /* 0x000fe200078ec0ff */
[----:B------:R-:W-:Y:S01]  /*a1d0*/  IMAD.U32 R49, R49, 0x10000, RZ ;  /* 0x0001000031317824 */ /* 0x000fe200078e00ff */
[----:B------:R-:W-:-:S02]  /*a1e0*/  LEA.HI R32, R31, R31, RZ, 0x1 ;  /* 0x0000001f1f207211 */ /* 0x000fc400078f08ff */
[----:B-1----:R-:W-:Y:S02]  /*a1f0*/  PRMT R39, R21, 0x7604, R0 ;  /* 0x0000760415277816 */ /* 0x002fe40000000000 */
[----:B------:R-:W-:Y:S02]  /*a200*/  LOP3.LUT R32, R32, 0xfffffffe, RZ, 0xc0, !PT ;  /* 0xfffffffe20207812 */ /* 0x000fe400078ec0ff */
[----:B------:R-:W-:Y:S02]  /*a210*/  SHF.R.U32.HI R21, RZ, 0x8, R4 ;  /* 0x00000008ff157819 */ /* 0x000fe40000011604 */
[----:B------:R-:W-:Y:S01]  /*a220*/  PRMT R51, R43, 0x7604, R42 ;  /* 0x000076042b337816 */ /* 0x000fe2000000002a */
[----:B------:R-:W-:Y:S01]  /*a230*/  IMAD.IADD R32, R31, 0x1, -R32 ;  /* 0x000000011f207824 */ /* 0x000fe200078e0a20 */
[----:B------:R-:W-:Y:S02]  /*a240*/  LOP3.LUT R31, R30, 0xff, RZ, 0xc0, !PT ;  /* 0x000000ff1e1f7812 */ /* 0x000fe400078ec0ff */
[----:B------:R-:W-:-:S02]  /*a250*/  LOP3.LUT R33, R21, 0xff, RZ, 0xc0, !PT ;  /* 0x000000ff15217812 */ /* 0x000fc400078ec0ff */
[----:B------:R-:W-:Y:S02]  /*a260*/  LEA.HI R0, R3, R32, RZ, 0x1c ;  /* 0x0000002003007211 */ /* 0x000fe400078fe0ff */
[----:B------:R-:W-:Y:S02]  /*a270*/  PRMT R41, R31, 0x7604, R20 ;  /* 0x000076041f297816 */ /* 0x000fe40000000014 */
[C---:B------:R-:W-:Y:S01]  /*a280*/  LEA.HI R20, R0.reuse, R0, RZ, 0x1 ;  /* 0x0000000000147211 */ /* 0x040fe200078f08ff */
[----:B------:R-:W-:Y:S01]  /*a290*/  IMAD.SHL.U32 R0, R0, 0x10, RZ ;  /* 0x0000001000007824 */ /* 0x000fe200078e00ff */
[----:B------:R-:W-:Y:S02]  /*a2a0*/  LOP3.LUT R32, R4, 0xff, RZ, 0xc0, !PT ;  /* 0x000000ff04207812 */ /* 0x000fe400078ec0ff */
[----:B------:R-:W-:Y:S02]  /*a2b0*/  SHF.R.S32.HI R20, RZ, 0x1, R20 ;  /* 0x00000001ff147819 */ /* 0x000fe40000011414 */
[----:B------:R-:W-:-:S02]  /*a2c0*/  LOP3.LUT R0, R63, 0x10, R0, 0xf8, !PT ;  /* 0x000000103f007812 */ /* 0x000fc400078ef800 */
[----:B------:R-:W-:Y:S01]  /*a2d0*/  PRMT R47, R33, 0x7604, R32 ;  /* 0x00007604212f7816 */ /* 0x000fe20000000020 */
[----:B------:R-:W-:Y:S01]  /*a2e0*/  IMAD R21, R20, 0x1800, R62 ;  /* 0x0000180014157824 */ /* 0x000fe200078e023e */
[----:B------:R-:W-:Y:S02]  /*a2f0*/  LOP3.LUT R0, R0, R60, RZ, 0x3c, !PT ;  /* 0x0000003c00007212 */ /* 0x000fe400078e3cff */
[----:B------:R-:W-:Y:S02]  /*a300*/  PRMT R20, R29, 0x7604, R28 ;  /* 0x000076041d147816 */ /* 0x000fe4000000001c */
[----:B------:R-:W-:Y:S01]  /*a310*/  IADD3 R0, R16, R21, R0 ;  /* 0x0000001510007210 */ /* 0x000fe20007ffe000 */
[----:B------:R-:W0:Y:S01]  /*a320*/  LDS.128 R28, [R37+0xf000] ;  /* 0x00f00000251c7984 */ /* 0x000e220000000c00 */
[----:B------:R-:W-:Y:S02]  /*a330*/  LOP3.LUT R21, R5, 0xff, RZ, 0xc0, !PT ;  /* 0x000000ff05157812 */ /* 0x000fe400078ec0ff */
[----:B------:R-:W-:Y:S01]  /*a340*/  SHF.R.U32.HI R43, RZ, 0x10, R15 ;  /* 0x00000010ff2b7819 */ /* 0x000fe2000001160f */
[----:B------:R-:W1:Y:S01]  /*a350*/  LDS.128 R32, [R0+0xf000] ;  /* 0x00f0000000207984 */ /* 0x000e620000000c00 */
[----:B------:R-:W-:-:S02]  /*a360*/  PRMT R40, R40, 0x7604, R21 ;  /* 0x0000760428287816 */ /* 0x000fc40000000015 */
[----:B------:R-:W-:Y:S01]  /*a370*/  SHF.R.U32.HI R21, RZ, 0x10, R13 ;  /* 0x00000010ff157819 */ /* 0x000fe2000001160d */
[----:B------:R-:W-:Y:S01]  /*a380*/  IMAD.U32 R43, R43, 0x10000, RZ ;  /* 0x000100002b2b7824 */ /* 0x000fe200078e00ff */
[----:B------:R-:W-:Y:S02]  /*a390*/  SHF.R.U32.HI R45, RZ, 0x8, R7 ;  /* 0x00000008ff2d7819 */ /* 0x000fe40000011607 */
[----:B------:R-:W-:Y:S01]  /*a3a0*/  LOP3.LUT R44, R7, 0xff, RZ, 0xc0, !PT ;  /* 0x000000ff072c7812 */ /* 0x000fe200078ec0ff */
[----:B------:R-:W-:Y:S01]  /*a3b0*/  IMAD.U32 R21, R21, 0x10000, RZ ;  /* 0x0001000015157824 */ /* 0x000fe200078e00ff */
[----:B------:R-:W-:Y:S02]  /*a3c0*/  LOP3.LUT R45, R45, 0xff, RZ, 0xc0, !PT ;  /* 0x000000ff2d2d7812 */ /* 0x000fe400078ec0ff */
[----:B------:R-:W-:Y:S02]  /*a3d0*/  LOP3.LUT R49, R40, 0xff0000, R49, 0xf8, !PT ;  /* 0x00ff000028317812 */ /* 0x000fe400078ef831 */
[----:B------:R-:W-:-:S02]  /*a3e0*/  LOP3.LUT R21, R38, 0xff0000, R21, 0xf8, !PT ;  /* 0x00ff000026157812 */ /* 0x000fc400078ef815 */
[----:B------:R-:W-:Y:S02]  /*a3f0*/  PRMT R44, R45, 0x7604, R44 ;  /* 0x000076042d2c7816 */ /* 0x000fe4000000002c */
[----:B------:R-:W-:Y:S02]  /*a400*/  LOP3.LUT R49, R49, 0xff000000, R5, 0xf8, !PT ;  /* 0xff00000031317812 */ /* 0x000fe400078ef805 */
[----:B------:R-:W-:Y:S02]  /*a410*/  LOP3.LUT R45, R20, 0xff0000, R43, 0xf8, !PT ;  /* 0x00ff0000142d7812 */ /* 0x000fe400078ef82b */
[----:B------:R-:W-:Y:S02]  /*a420*/  LOP3.LUT R39, R39, 0xff0000, R12, 0xf8, !PT ;  /* 0x00ff000027277812 */ /* 0x000fe400078ef80c */
[----:B------:R-:W-:Y:S02]  /*a430*/  LOP3.LUT R41, R41, 0xff0000, R14, 0xf8, !PT ;  /* 0x00ff000029297812 */ /* 0x000fe400078ef80e */
[----:B------:R-:W-:-:S02]  /*a440*/  LOP3.LUT R43, R21, 0xff000000, R13, 0xf8, !PT ;  /* 0xff000000152b7812 */ /* 0x000fc400078ef80d */
[----:B------:R-:W-:Y:S02]  /*a450*/  LOP3.LUT R47, R47, 0xff0000, R4, 0xf8, !PT ;  /* 0x00ff00002f2f7812 */ /* 0x000fe400078ef804 */
[----:B------:R-:W-:Y:S02]  /*a460*/  LOP3.LUT R51, R51, 0xff0000, R6, 0xf8, !PT ;  /* 0x00ff000033337812 */ /* 0x000fe400078ef806 */
[----:B------:R-:W-:Y:S02]  /*a470*/  F2FP.F16.E4M3.UNPACK_B R48, R49 ;  /* 0x00000031ff30723e */ /* 0x000fe400020006ff */
[----:B------:R-:W-:Y:S02]  /*a480*/  SHF.R.U32.HI R53, RZ, 0x10, R7 ;  /* 0x00000010ff357819 */ /* 0x000fe40000011607 */
[----:B------:R-:W-:Y:S01]  /*a490*/  LOP3.LUT R20, R39, 0xff000000, R12, 0xf8, !PT ;  /* 0xff00000027147812 */ /* 0x000fe200078ef80c */
[--C-:B------:R-:W-:Y:S01]  /*a4a0*/  HADD2.F32 R50, -RZ, R48.reuse.H0_H0 ;  /* 0x20000030ff327230 */ /* 0x100fe20000004100 */
[----:B------:R-:W-:Y:S01]  /*a4b0*/  LOP3.LUT R45, R45, 0xff000000, R15, 0xf8, !PT ;  /* 0xff0000002d2d7812 */ /* 0x000fe200078ef80f */
[----:B------:R-:W-:Y:S01]  /*a4c0*/  IMAD.U32 R53, R53, 0x10000, RZ ;  /* 0x0001000035357824 */ /* 0x000fe200078e00ff */
[----:B0-----:R-:W-:Y:S01]  /*a4d0*/  F2FP.F16.E4M3.UNPACK_B R15, R28 ;  /* 0x0000001cff0f723e */ /* 0x001fe200020006ff */
[----:B------:R-:W-:Y:S01]  /*a4e0*/  HADD2.F32 R48, -RZ, R48.H1_H1 ;  /* 0x30000030ff307230 */ /* 0x000fe20000004100 */
[----:B-1----:R-:W-:-:S02]  /*a4f0*/  F2FP.F16.E4M3.UNPACK_B R21, R33 ;  /* 0x00000021ff15723e */ /* 0x002fc400020006ff */
[----:B------:R-:W-:Y:S02]  /*a500*/  F2FP.F16.E4M3.UNPACK_B R39, R28.H1 ;  /* 0x0000001cff27723e */ /* 0x000fe400030006ff */
[----:B------:R-:W-:Y:S02]  /*a510*/  LOP3.LUT R12, R41, 0xff000000, R14, 0xf8, !PT ;  /* 0xff000000290c7812 */ /* 0x000fe400078ef80e */
[----:B------:R-:W-:Y:S02]  /*a520*/  LOP3.LUT R38, R47, 0xff000000, R4, 0xf8, !PT ;  /* 0xff0000002f267812 */ /* 0x000fe400078ef804 */
[----:B------:R-:W-:Y:S02]  /*a530*/  F2FP.F16.E4M3.UNPACK_B R28, R43 ;  /* 0x0000002bff1c723e */ /* 0x000fe400020006ff */
[----:B------:R-:W-:Y:S01]  /*a540*/  LOP3.LUT R4, R51, 0xff000000, R6, 0xf8, !PT ;  /* 0xff00000033047812 */ /* 0x000fe200078ef806 */
[--C-:B------:R-:W-:Y:S01]  /*a550*/  HADD2.F32 R6, -RZ, R21.reuse.H0_H0 ;  /* 0x20000015ff067230 */ /* 0x100fe20000004100 */
[-C--:B------:R-:W-:Y:S01]  /*a560*/  F2FP.F16.E4M3.UNPACK_B R14, R29.reuse ;  /* 0x0000001dff0e723e */ /* 0x080fe200020006ff */
[----:B------:R-:W-:Y:S01]  /*a570*/  HADD2.F32 R21, -RZ, R21.H1_H1 ;  /* 0x30000015ff157230 */ /* 0x000fe20000004100 */
[----:B------:R-:W-:Y:S01]  /*a580*/  F2FP.F16.E4M3.UNPACK_B R40, R29.H1 ;  /* 0x0000001dff28723e */ /* 0x000fe200030006ff */
[----:B------:R-:W-:Y:S01]  /*a590*/  HADD2.F32 R29, -RZ, R28.H0_H0 ;  /* 0x2000001cff1d7230 */ /* 0x000fe20000004100 */
[-C--:B------:R-:W-:Y:S01]  /*a5a0*/  F2FP.F16.E4M3.UNPACK_B R42, R31.reuse ;  /* 0x0000001fff2a723e */ /* 0x080fe200020006ff */
[--C-:B------:R-:W-:Y:S01]  /*a5b0*/  HADD2.F32 R13, -RZ, R14.reuse.H0_H0 ;  /* 0x2000000eff0d7230 */ /* 0x100fe20000004100 */
[----:B------:R-:W-:Y:S01]  /*a5c0*/  F2FP.F16.E4M3.UNPACK_B R46, R31.H1 ;  /* 0x0000001fff2e723e */ /* 0x000fe200030006ff */
[----:B------:R-:W-:Y:S01]  /*a5d0*/  HADD2.F32 R14, -RZ, R14.H1_H1 ;  /* 0x3000000eff0e7230 */ /* 0x000fe20000004100 */
[----:B------:R-:W-:Y:S01]  /*a5e0*/  F2FP.F16.E4M3.UNPACK_B R31, R32 ;  /* 0x00000020ff1f723e */ /* 0x000fe200020006ff */
[----:B------:R-:W-:Y:S01]  /*a5f0*/  FMUL.FTZ R51, R21, R48 ;  /* 0x0000003015337220 */ /* 0x000fe20000410000 */
[----:B------:R-:W-:Y:S01]  /*a600*/  F2FP.F16.E4M3.UNPACK_B R41, R32.H1 ;  /* 0x00000020ff29723e */ /* 0x000fe200030006ff */
[----:B------:R-:W-:Y:S01]  /*a610*/  FMUL.FTZ R32, R6, R50 ;  /* 0x0000003206207220 */ /* 0x000fe20000410000 */
[----:B------:R-:W-:-:S02]  /*a620*/  LOP3.LUT R53, R44, 0xff0000, R53, 0xf8, !PT ;  /* 0x00ff00002c357812 */ /* 0x000fc400078ef835 */
[-C--:B------:R-:W-:Y:S02]  /*a630*/  F2FP.F16.E4M3.UNPACK_B R44, R35.reuse ;  /* 0x00000023ff2c723e */ /* 0x080fe400020006ff */
[----:B------:R-:W-:Y:S01]  /*a640*/  F2FP.F16.E4M3.UNPACK_B R47, R35.H1 ;  /* 0x00000023ff2f723e */ /* 0x000fe200030006ff */
[----:B------:R-:W-:Y:S01]  /*a650*/  FMUL.FTZ R35, R6, R29 ;  /* 0x0000001d06237220 */ /* 0x000fe20000410000 */
[----:B------:R-:W-:Y:S01]  /*a660*/  F2FP.F16.E4M3.UNPACK_B R33, R33.H1 ;  /* 0x00000021ff21723e */ /* 0x000fe200030006ff */
[C---:B------:R-:W-:Y:S01]  /*a670*/  FFMA.FTZ R6, R13.reuse, R29, -R32 ;  /* 0x0000001d0d067223 */ /* 0x040fe20000010820 */
[----:B------:R-:W-:Y:S01]  /*a680*/  F2FP.F16.E4M3.UNPACK_B R49, R49.H1 ;  /* 0x00000031ff31723e */ /* 0x000fe200030006ff */
[----:B------:R-:W-:Y:S01]  /*a690*/  HADD2.F32 R32, -RZ, R28.H1_H1 ;  /* 0x3000001cff207230 */ /* 0x000fe20000004100 */
[----:B------:R-:W-:Y:S01]  /*a6a0*/  F2FP.F16.E4M3.UNPACK_B R43, R43.H1 ;  /* 0x0000002bff2b723e */ /* 0x000fe200030006ff */
[----:B------:R-:W-:Y:S01]  /*a6b0*/  FFMA.FTZ R13, R13, R50, R35 ;  /* 0x000000320d0d7223 */ /* 0x000fe20000010023 */
[----:B------:R-:W-:Y:S01]  /*a6c0*/  HADD2.F32 R28, -RZ, R33.H0_H0 ;  /* 0x20000021ff1c7230 */ /* 0x000fe20000004100 */
[----:B------:R-:W-:Y:S01]  /*a6d0*/  LOP3.LUT R53, R53, 0xff000000, R7, 0xf8, !PT ;  /* 0xff00000035357812 */ /* 0x000fe200078ef807 */
[----:B------:R-:W-:-:S02]  /*a6e0*/  HADD2.F32 R50, -RZ, R49.H0_H0 ;  /* 0x20000031ff327230 */ /* 0x000fc40000004100 */
[-C--:B------:R-:W-:Y:S01]  /*a6f0*/  FMUL.FTZ R55, R21, R32.reuse ;  /* 0x0000002015377220 */ /* 0x080fe20000410000 */
[----:B------:R-:W-:Y:S02]  /*a700*/  HADD2.F32 R35, -RZ, R43.H0_H0 ;  /* 0x2000002bff237230 */ /* 0x000fe40000004100 */
[----:B------:R-:W-:Y:S01]  /*a710*/  FFMA.FTZ R21, R14, R32, -R51 ;  /* 0x000000200e157223 */ /* 0x000fe20000010833 */
[----:B------:R-:W-:Y:S02]  /*a720*/  HADD2.F32 R29, -RZ, R40.H0_H0 ;  /* 0x20000028ff1d7230 */ /* 0x000fe40000004100 */
[----:B------:R-:W-:Y:S01]  /*a730*/  FMUL.FTZ R52, R28, R50 ;  /* 0x000000321c347220 */ /* 0x000fe20000410000 */
[----:B------:R-:W-:Y:S01]  /*a740*/  FFMA.FTZ R14, R14, R48, R55 ;  /* 0x000000300e0e7223 */ /* 0x000fe20000010037 */
[----:B------:R-:W-:Y:S01]  /*a750*/  FMUL.FTZ R57, R28, R35 ;  /* 0x000000231c397220 */ /* 0x000fe20000410000 */
[----:B------:R-:W-:Y:S01]  /*a760*/  F2FP.F16.E4M3.UNPACK_B R51, R53 ;  /* 0x00000035ff33723e */ /* 0x000fe200020006ff */
[C---:B------:R-:W-:Y:S01]  /*a770*/  FFMA.FTZ R28, R29.reuse, R35, -R52 ;  /* 0x000000231d1c7223 */ /* 0x040fe20000010834 */
[----:B------:R-:W-:Y:S01]  /*a780*/  F2FP.F16.E4M3.UNPACK_B R48, R45 ;  /* 0x0000002dff30723e */ /* 0x000fe200020006ff */
[----:B------:R-:W-:Y:S01]  /*a790*/  FFMA.FTZ R29, R29, R50, R57 ;  /* 0x000000321d1d7223 */ /* 0x000fe20000010039 */
[----:B------:R-:W-:Y:S01]  /*a7a0*/  HADD2.F32 R50, -RZ, R49.H1_H1 ;  /* 0x30000031ff327230 */ /* 0x000fe20000004100 */
        /* <DEDUP_REMOVED lines=8> */
[C---:B------:R-:W-:Y:S01]  /*a830*/  FMUL.FTZ R59, R35.reuse, R52 ;  /* 0x00000034233b7220 */ /* 0x040fe20000410000 */
[----:B------:R-:W-:Y:S02]  /*a840*/  HADD2.F32 R33, -RZ, R33.H1_H1 ;  /* 0x30000021ff217230 */ /* 0x000fe40000004100 */
[-C--:B------:R-:W-:Y:S01]  /*a850*/  FMUL.FTZ R61, R35, R49.reuse ;  /* 0x00000031233d7220 */ /* 0x080fe20000410000 */
[----:B------:R-:W-:Y:S02]  /*a860*/  HADD2.F32 R43, -RZ, R43.H1_H1 ;  /* 0x3000002bff2b7230 */ /* 0x000fe40000004100 */
[C---:B------:R-:W-:Y:S01]  /*a870*/  FFMA.FTZ R35, R32.reuse, R49, -R59 ;  /* 0x0000003120237223 */ /* 0x040fe2000001083b */
[----:B------:R-:W-:Y:S02]  /*a880*/  HADD2.F32 R40, -RZ, R40.H1_H1 ;  /* 0x30000028ff287230 */ /* 0x000fe40000004100 */
[C---:B------:R-:W-:Y:S01]  /*a890*/  FMUL.FTZ R55, R33.reuse, R50 ;  /* 0x0000003221377220 */ /* 0x040fe20000410000 */
[----:B------:R-:W-:Y:S01]  /*a8a0*/  FFMA.FTZ R32, R32, R52, R61 ;  /* 0x0000003420207223 */ /* 0x000fe2000001003d */
[----:B------:R-:W-:Y:S01]  /*a8b0*/  HADD2.F32 R49, -RZ, R48.H1_H1 ;  /* 0x30000030ff317230 */ /* 0x000fe20000004100 */
[----:B------:R-:W-:Y:S01]  /*a8c0*/  F2FP.F16.E4M3.UNPACK_B R52, R53.H1 ;  /* 0x00000035ff34723e */ /* 0x000fe200030006ff */
[----:B------:R-:W-:Y:S01]  /*a8d0*/  FMUL.FTZ R57, R33, R43 ;  /* 0x0000002b21397220 */ /* 0x000fe20000410000 */
[----:B------:R-:W-:Y:S01]  /*a8e0*/  F2FP.F16.E4M3.UNPACK_B R48, R45.H1 ;  /* 0x0000002dff30723e */ /* 0x000fe200030006ff */
[----:B------:R-:W-:Y:S01]  /*a8f0*/  FFMA.FTZ R33, R40, R43, -R55 ;  /* 0x0000002b28217223 */ /* 0x000fe20000010837 */
[----:B------:R-:W-:-:S02]  /*a900*/  HADD2.F32 R51, -RZ, R51.H1_H1 ;  /* 0x30000033ff337230 */ /* 0x000fc40000004100 */
[----:B------:R-:W-:Y:S01]  /*a910*/  FFMA.FTZ R40, R40, R50, R57 ;  /* 0x0000003228287223 */ /* 0x000fe20000010039 */
[----:B------:R-:W-:Y:S02]  /*a920*/  HADD2.F32 R44, -RZ, R44.H1_H1 ;  /* 0x3000002cff2c7230 */ /* 0x000fe40000004100 */
[----:B------:R-:W-:Y:S02]  /*a930*/  HADD2.F32 R43, -RZ, R42.H1_H1 ;  /* 0x3000002aff2b7230 */ /* 0x000fe40000004100 */
[----:B------:R-:W-:Y:S02]  /*a940*/  HADD2.F32 R53, -RZ, R52.H0_H0 ;  /* 0x20000034ff357230 */ /* 0x000fe40000004100 */
[C---:B------:R-:W-:Y:S01]  /*a950*/  FMUL.FTZ R54, R44.reuse, R51 ;  /* 0x000000332c367220 */ /* 0x040fe20000410000 */
[----:B------:R-:W-:Y:S02]  /*a960*/  HADD2.F32 R42, -RZ, R47.H0_H0 ;  /* 0x2000002fff2a7230 */ /* 0x000fe40000004100 */
[----:B------:R-:W-:Y:S01]  /*a970*/  FMUL.FTZ R44, R44, R49 ;  /* 0x000000312c2c7220 */ /* 0x000fe20000410000 */
[----:B------:R-:W-:Y:S01]  /*a980*/  HADD2.F32 R50, -RZ, R48.H0_H0 ;  /* 0x20000030ff327230 */ /* 0x000fe20000004100 */
[----:B------:R-:W-:Y:S01]  /*a990*/  F2FP.SATFINITE.E4M3.F32.PACK_AB_MERGE_C R29, R40, R29, RZ ;  /* 0x0000001d281d723e */ /* 0x000fe200048070ff */
[----:B------:R-:W-:-:S02]  /*a9a0*/  HADD2.F32 R45, -RZ, R46.H0_H0 ;  /* 0x2000002eff2d7230 */ /* 0x000fc40000004100 */
[C---:B------:R-:W-:Y:S01]  /*a9b0*/  FMUL.FTZ R56, R42.reuse, R53 ;  /* 0x000000352a387220 */ /* 0x040fe20000410000 */
[----:B------:R-:W-:Y:S02]  /*a9c0*/  HADD2.F32 R55, -RZ, R52.H1_H1 ;  /* 0x30000034ff377230 */ /* 0x000fe40000004100 */
[-C--:B------:R-:W-:Y:S01]  /*a9d0*/  FMUL.FTZ R58, R42, R50.reuse ;  /* 0x000000322a3a7220 */ /* 0x080fe20000410000 */
        /* <DEDUP_REMOVED lines=9> */
[----:B------:R-:W-:-:S02]  /*aa70*/  HADD2.F32 R54, -RZ, R53.H0_H0 ;  /* 0x20000035ff367230 */ /* 0x000fc40000004100 */
[----:B------:R-:W-:Y:S02]  /*aa80*/  HADD2.F32 R47, -RZ, R41.H0_H0 ;  /* 0x20000029ff2f7230 */ /* 0x000fe40000004100 */
        /* <DEDUP_REMOVED lines=11> */
[----:B------:R-:W-:Y:S02]  /*ab40*/  HADD2.F32 R54, -RZ, R53.H1_H1 ;  /* 0x30000035ff367230 */ /* 0x000fe40000004100 */
[C---:B------:R-:W-:Y:S01]  /*ab50*/  FFMA.FTZ R47, R46.reuse, R51, -R59 ;  /* 0x000000332e2f7223 */ /* 0x040fe2000001083b */
[----:B------:R-:W-:Y:S01]  /*ab60*/  HADD2.F32 R39, -RZ, R39.H1_H1 ;  /* 0x30000027ff277230 */ /* 0x000fe20000004100 */
[----:B------:R-:W-:Y:S01]  /*ab70*/  F2FP.F16.E4M3.UNPACK_B R50, R20 ;  /* 0x00000014ff32723e */ /* 0x000fe200020006ff */
[C---:B------:R-:W-:Y:S01]  /*ab80*/  FMUL.FTZ R53, R41.reuse, R52 ;  /* 0x0000003429357220 */ /* 0x040fe20000410000 */
[----:B------:R-:W-:Y:S01]  /*ab90*/  F2FP.F16.E4M3.UNPACK_B R51, R38 ;  /* 0x00000026ff33723e */ /* 0x000fe200020006ff */
[-C--:B------:R-:W-:Y:S01]  /*aba0*/  FMUL.FTZ R20, R41, R54.reuse ;  /* 0x0000003629147220 */ /* 0x080fe20000410000 */
[----:B------:R-:W-:Y:S01]  /*abb0*/  FFMA.FTZ R46, R46, R55, R56 ;  /* 0x000000372e2e7223 */ /* 0x000fe20000010038 */
[----:B------:R-:W-:Y:S01]  /*abc0*/  FFMA.FTZ R56, R39, R54, R53 ;  /* 0x0000003627387223 */ /* 0x000fe20000010035 */
[----:B------:R-:W-:-:S02]  /*abd0*/  HADD2.F32 R38, -RZ, R31.H0_H0 ;  /* 0x2000001fff267230 */ /* 0x000fc40000004100 */
[----:B------:R-:W-:Y:S01]  /*abe0*/  FFMA.FTZ R57, R39, R52, -R20 ;  /* 0x0000003427397223 */ /* 0x000fe20000010814 */
[--C-:B------:R-:W-:Y:S02]  /*abf0*/  HADD2.F32 R41, -RZ, R51.reuse.H0_H0 ;  /* 0x20000033ff297230 */ /* 0x100fe40000004100 */
[--C-:B------:R-:W-:Y:S02]  /*ac00*/  HADD2.F32 R39, -RZ, R50.reuse.H0_H0 ;  /* 0x20000032ff277230 */ /* 0x100fe40000004100 */
[----:B------:R-:W-:Y:S02]  /*ac10*/  HADD2.F32 R52, -RZ, R51.H1_H1 ;  /* 0x30000033ff347230 */ /* 0x000fe40000004100 */
[C---:B------:R-:W-:Y:S01]  /*ac20*/  FMUL.FTZ R53, R38.reuse, R41 ;  /* 0x0000002926357220 */ /* 0x040fe20000410000 */
[----:B------:R-:W-:Y:S02]  /*ac30*/  HADD2.F32 R31, -RZ, R31.H1_H1 ;  /* 0x3000001fff1f7230 */ /* 0x000fe40000004100 */
[----:B------:R-:W-:Y:S01]  /*ac40*/  FMUL.FTZ R55, R38, R39 ;  /* 0x0000002726377220 */ /* 0x000fe20000410000 */
[----:B------:R-:W-:Y:S01]  /*ac50*/  HADD2.F32 R20, -RZ, R15.H0_H0 ;  /* 0x2000000fff147230 */ /* 0x000fe20000004100 */
[----:B------:R-:W-:Y:S01]  /*ac60*/  F2FP.F16.E4M3.UNPACK_B R51, R4.H1 ;  /* 0x00000004ff33723e */ /* 0x000fe200030006ff */
[----:B------:R-:W-:-:S02]  /*ac70*/  HADD2.F32 R50, -RZ, R50.H1_H1 ;  /* 0x30000032ff327230 */ /* 0x000fc40000004100 */
[C---:B------:R-:W-:Y:S01]  /*ac80*/  FMUL.FTZ R54, R31.reuse, R52 ;  /* 0x000000341f367220 */ /* 0x040fe20000410000 */
[----:B------:R-:W-:Y:S02]  /*ac90*/  HADD2.F32 R15, -RZ, R15.H1_H1 ;  /* 0x3000000fff0f7230 */ /* 0x000fe40000004100 */
[C---:B------:R-:W-:Y:S01]  /*aca0*/  FFMA.FTZ R53, R20.reuse, R39, -R53 ;  /* 0x0000002714357223 */ /* 0x040fe20000010835 */
[----:B------:R-:W-:Y:S01]  /*acb0*/  FFMA.FTZ R55, R20, R41, R55 ;  /* 0x0000002914377223 */ /* 0x000fe20000010037 */
[----:B------:R-:W-:Y:S01]  /*acc0*/  F2FP.F16.E4M3.UNPACK_B R38, R12.H1 ;  /* 0x0000000cff26723e */ /* 0x000fe200030006ff */
[-C--:B------:R-:W-:Y:S01]  /*acd0*/  FMUL.FTZ R31, R31, R50.reuse ;  /* 0x000000321f1f7220 */ /* 0x080fe20000410000 */
[----:B------:R-:W-:Y:S02]  /*ace0*/  HADD2.F32 R41, -RZ, R51.H0_H0 ;  /* 0x20000033ff297230 */ /* 0x000fe40000004100 */
[----:B------:R-:W-:Y:S01]  /*acf0*/  FFMA.FTZ R54, R15, R50, -R54 ;  /* 0x000000320f367223 */ /* 0x000fe20000010836 */
[----:B------:R-:W-:-:S02]  /*ad00*/  HADD2.F32 R20, -RZ, R34.H0_H0 ;  /* 0x20000022ff147230 */ /* 0x000fc40000004100 */
[----:B------:R-:W-:Y:S01]  /*ad10*/  FFMA.FTZ R52, R15, R52, R31 ;  /* 0x000000340f347223 */ /* 0x000fe2000001001f */
[--C-:B------:R-:W-:Y:S01]  /*ad20*/  HADD2.F32 R31, -RZ, R38.reuse.H0_H0 ;  /* 0x20000026ff1f7230 */ /* 0x100fe20000004100 */
[----:B------:R-:W-:Y:S01]  /*ad30*/  F2FP.F16.E4M3.UNPACK_B R12, R12 ;  /* 0x0000000cff0c723e */ /* 0x000fe200020006ff */
[----:B------:R-:W-:Y:S02]  /*ad40*/  HADD2.F32 R39, -RZ, R38.H1_H1 ;  /* 0x30000026ff277230 */ /* 0x000fe40000004100 */
[C---:B------:R-:W-:Y:S01]  /*ad50*/  FMUL.FTZ R38, R20.reuse, R41 ;  /* 0x0000002914267220 */ /* 0x040fe20000410000 */
[----:B------:R-:W-:Y:S02]  /*ad60*/  HADD2.F32 R15, -RZ, R30.H0_H0 ;  /* 0x2000001eff0f7230 */ /* 0x000fe40000004100 */
[----:B------:R-:W-:Y:S01]  /*ad70*/  FMUL.FTZ R20, R20, R31 ;  /* 0x0000001f14147220 */ /* 0x000fe20000410000 */
[----:B------:R-:W-:Y:S01]  /*ad80*/  HADD2.F32 R51, -RZ, R51.H1_H1 ;  /* 0x30000033ff337230 */ /* 0x000fe20000004100 */
[----:B------:R-:W-:Y:S01]  /*ad90*/  F2FP.F16.E4M3.UNPACK_B R4, R4 ;  /* 0x00000004ff04723e */ /* 0x000fe200020006ff */
[----:B------:R-:W-:-:S02]  /*ada0*/  HADD2.F32 R34, -RZ, R34.H1_H1 ;  /* 0x30000022ff227230 */ /* 0x000fc40000004100 */
[C---:B------:R-:W-:Y:S01]  /*adb0*/  FFMA.FTZ R38, R15.reuse, R31, -R38 ;  /* 0x0000001f0f267223 */ /* 0x040fe20000010826 */
[----:B------:R-:W-:Y:S02]  /*adc0*/  HADD2.F32 R30, -RZ, R30.H1_H1 ;  /* 0x3000001eff1e7230 */ /* 0x000fe40000004100 */
[----:B------:R-:W-:Y:S01]  /*add0*/  FFMA.FTZ R41, R15, R41, R20 ;  /* 0x000000290f297223 */ /* 0x000fe20000010014 */
[--C-:B------:R-:W-:Y:S02]  /*ade0*/  HADD2.F32 R15, -RZ, R12.reuse.H0_H0 ;  /* 0x2000000cff0f7230 */ /* 0x100fe40000004100 */
[C---:B------:R-:W-:Y:S01]  /*adf0*/  FMUL.FTZ R31, R34.reuse, R51 ;  /* 0x00000033221f7220 */ /* 0x040fe20000410000 */
[-C--:B------:R-:W-:Y:S01]  /*ae00*/  FMUL.FTZ R34, R34, R39.reuse ;  /* 0x0000002722227220 */ /* 0x080fe20000410000 */
[----:B------:R-:W-:Y:S02]  /*ae10*/  HADD2.F32 R20, -RZ, R12.H1_H1 ;  /* 0x3000000cff147230 */ /* 0x000fe40000004100 */
[C---:B------:R-:W-:Y:S01]  /*ae20*/  FFMA.FTZ R59, R30.reuse, R39, -R31 ;  /* 0x000000271e3b7223 */ /* 0x040fe2000001081f */
[----:B------:R-:W-:Y:S01]  /*ae30*/  FFMA.FTZ R50, R30, R51, R34 ;  /* 0x000000331e327223 */ /* 0x000fe20000010022 */
[----:B------:R-:W-:-:S02]  /*ae40*/  HADD2.F32 R12, -RZ, R7.H0_H0 ;  /* 0x20000007ff0c7230 */ /* 0x000fc40000004100 */
[--C-:B------:R-:W-:Y:S01]  /*ae50*/  HADD2.F32 R30, -RZ, R4.reuse.H1_H1 ;  /* 0x30000004ff1e7230 */ /* 0x100fe20000004100 */
[----:B------:R-:W-:Y:S01]  /*ae60*/  F2FP.SATFINITE.E4M3.F32.PACK_AB_MERGE_C R38, R59, R38, RZ ;  /* 0x000000263b26723e */ /* 0x000fe200048070ff */
[----:B------:R-:W-:Y:S01]  /*ae70*/  HADD2.F32 R7, -RZ, R7.H1_H1 ;  /* 0x30000007ff077230 */ /* 0x000fe20000004100 */
[----:B------:R-:W-:Y:S01]  /*ae80*/  F2FP.SATFINITE.E4M3.F32.PACK_AB_MERGE_C R41, R50, R41, RZ ;  /* 0x000000293229723e */ /* 0x000fe200048070ff */
[----:B------:R-:W-:Y:S02]  /*ae90*/  HADD2.F32 R31, -RZ, R4.H0_H0 ;  /* 0x20000004ff1f7230 */ /* 0x000fe40000004100 */
[--C-:B------:R-:W-:Y:S02]  /*aea0*/  HADD2.F32 R4, -RZ, R5.reuse.H0_H0 ;  /* 0x20000005ff047230 */ /* 0x100fe40000004100 */
[C---:B------:R-:W-:Y:S01]  /*aeb0*/  FMUL.FTZ R34, R7.reuse, R30 ;  /* 0x0000001e07227220 */ /* 0x040fe20000410000 */
[----:B------:R-:W-:Y:S02]  /*aec0*/  HADD2.F32 R5, -RZ, R5.H1_H1 ;  /* 0x30000005ff057230 */ /* 0x000fe40000004100 */
[C---:B------:R-:W-:Y:S01]  /*aed0*/  FMUL.FTZ R39, R12.reuse, R31 ;  /* 0x0000001f0c277220 */ /* 0x040fe20000410000 */
[-C--:B------:R-:W-:Y:S01]  /*aee0*/  FMUL.FTZ R7, R7, R20.reuse ;  /* 0x0000001407077220 */ /* 0x080fe20000410000 */
[----:B------:R-:W-:Y:S01]  /*aef0*/  FMUL.FTZ R12, R12, R15 ;  /* 0x0000000f0c0c7220 */ /* 0x000fe20000410000 */
[----:B------:R-:W-:-:S02]  /*af00*/  FFMA.FTZ R34, R5, R20, -R34 ;  /* 0x0000001405227223 */ /* 0x000fc40000010822 */
[----:B------:R-:W-:Y:S01]  /*af10*/  FFMA.FTZ R30, R5, R30, R7 ;  /* 0x0000001e051e7223 */ /* 0x000fe20000010007 */
[C---:B------:R-:W-:Y:S01]  /*af20*/  FFMA.FTZ R39, R4.reuse, R15, -R39 ;  /* 0x0000000f04277223 */ /* 0x040fe20000010827 */
[----:B------:R-:W-:Y:S01]  /*af30*/  FFMA.FTZ R31, R4, R31, R12 ;  /* 0x0000001f041f7223 */ /* 0x000fe2000001000c */
[----:B------:R-:W-:Y:S02]  /*af40*/  F2FP.SATFINITE.E4M3.F32.PACK_AB_MERGE_C R5, R33, R28, RZ ;  /* 0x0000001c2105723e */ /* 0x000fe400048070ff */
[----:B------:R-:W-:Y:S02]  /*af50*/  F2FP.SATFINITE.E4M3.F32.PACK_AB_MERGE_C R7, R47, R44, RZ ;  /* 0x0000002c2f07723e */ /* 0x000fe400048070ff */
[----:B------:R-:W-:Y:S02]  /*af60*/  F2FP.SATFINITE.E4M3.F32.PACK_AB_MERGE_C R4, R57, R48, RZ ;  /* 0x000000303904723e */ /* 0x000fe400048070ff */
[----:B------:R-:W-:Y:S02]  /*af70*/  F2FP.SATFINITE.E4M3.F32.PACK_AB_MERGE_C R15, R46, R45, RZ ;  /* 0x0000002d2e0f723e */ /* 0x000fe400048070ff */
[----:B------:R-:W-:-:S02]  /*af80*/  F2FP.SATFINITE.E4M3.F32.PACK_AB_MERGE_C R12, R56, R49, RZ ;  /* 0x00000031380c723e */ /* 0x000fc400048070ff */
[----:B------:R-:W-:Y:S02]  /*af90*/  F2FP.SATFINITE.E4M3.F32.PACK_AB_MERGE_C R5, R21, R6, R5 ;  /* 0x000000061505723e */ /* 0x000fe40004807005 */
[----:B------:R-:W-:Y:S02]  /*afa0*/  F2FP.SATFINITE.E4M3.F32.PACK_AB_MERGE_C R7, R42, R35, R7 ;  /* 0x000000232a07723e */ /* 0x000fe40004807007 */
[----:B------:R-:W-:Y:S02]  /*afb0*/  F2FP.SATFINITE.E4M3.F32.PACK_AB_MERGE_C R4, R54, R53, R4 ;  /* 0x000000353604723e */ /* 0x000fe40004807004 */
[----:B------:R-:W-:Y:S02]  /*afc0*/  F2FP.SATFINITE.E4M3.F32.PACK_AB_MERGE_C R6, R34, R39, R38 ;  /* 0x000000272206723e */ /* 0x000fe40004807026 */
[----:B------:R-:W-:Y:S02]  /*afd0*/  F2FP.SATFINITE.E4M3.F32.PACK_AB_MERGE_C R15, R43, R32, R15 ;  /* 0x000000202b0f723e */ /* 0x000fe4000480700f */
[----:B------:R-:W-:Y:S01]  /*afe0*/  F2FP.SATFINITE.E4M3.F32.PACK_AB_MERGE_C R12, R52, R55, R12 ;  /* 0x00000037340c723e */ /* 0x000fe2000480700c */
[----:B------:R0:W-:Y:S01]  /*aff0*/  STS.128 [R37+0xf000], R4 ;  /* 0x00f0000425007388 */ /* 0x0001e20000000c00 */
[----:B------:R-:W-:-:S05]  /*b000*/  F2FP.SATFINITE.E4M3.F32.PACK_AB_MERGE_C R14, R30, R31, R41 ;  /* 0x0000001f1e0e723e */ /* 0x000fca0004807029 */
[----:B------:R0:W-:Y:S02]  /*b010*/  STS.128 [R0+0xf000], R12 ;  /* 0x00f0000c00007388 */ /* 0x0001e40000000c00 */
.L_x_1216:
[----:B------:R-:W-:Y:S05]  /*b020*/  BSYNC B1 ;  /* 0x0000000000017941 */ /* 0x000fea0003800000 */
.L_x_1215:
[----:B------:R-:W-:Y:S05]  /*b030*/  @P1 BRA `(.L_x_1205) ;  /* 0x0000000c00f81947 */ /* 0x000fea0003800000 */
[----:B----4-:R-:W2:Y:S04]  /*b040*/  LDL R21, [R1+0x70] ;  /* 0x0000700001157983 */ /* 0x010ea80000100800 */
[----:B------:R-:W4:Y:S01]  /*b050*/  LDL R49, [R1+0x74] ;  /* 0x0000740001317983 */ /* 0x000f220000100800 */
[----:B0----5:R-:W-:Y:S02]  /*b060*/  SHF.R.U32.HI R0, RZ, 0x8, R24 ;  /* 0x00000008ff007819 */ /* 0x021fe40000011618 */
[----:B------:R-:W-:Y:S02]  /*b070*/  LOP3.LUT R5, R24, 0xff, RZ, 0xc0, !PT ;  /* 0x000000ff18057812 */ /* 0x000fe400078ec0ff */
[----:B------:R-:W-:Y:S02]  /*b080*/  LOP3.LUT R0, R0, 0xff, RZ, 0xc0, !PT ;  /* 0x000000ff00007812 */ /* 0x000fe400078ec0ff */
[----:B------:R-:W-:-:S02]  /*b090*/  SHF.R.U32.HI R14, RZ, 0x8, R25 ;  /* 0x00000008ff0e7819 */ /* 0x000fc40000011619 */
[----:B---3--:R-:W-:Y:S02]  /*b0a0*/  PRMT R20, R0, 0x7604, R5 ;  /* 0x0000760400147816 */ /* 0x008fe40000000005 */
[----:B------:R-:W-:Y:S02]  /*b0b0*/  LOP3.LUT R7, R25, 0xff, RZ, 0xc0, !PT ;  /* 0x000000ff19077812 */ /* 0x000fe400078ec0ff */
[----:B------:R-:W-:Y:S02]  /*b0c0*/  SHF.R.U32.HI R6, RZ, 0x8, R27 ;  /* 0x00000008ff067819 */ /* 0x000fe4000001161b */
[----:B------:R-:W-:Y:S02]  /*b0d0*/  LOP3.LUT R0, R14, 0xff, RZ, 0xc0, !PT ;  /* 0x000000ff0e007812 */ /* 0x000fe400078ec0ff */
[----:B------:R-:W-:Y:S02]  /*b0e0*/  LOP3.LUT R13, R27, 0xff, RZ, 0xc0, !PT ;  /* 0x000000ff1b0d7812 */ /* 0x000fe400078ec0ff */
[----:B------:R-:W-:-:S02]  /*b0f0*/  LOP3.LUT R6, R6, 0xff, RZ, 0xc0, !PT ;  /* 0x000000ff06067812 */ /* 0x000fc400078ec0ff */
[----:B------:R-:W-:Y:S02]  /*b100*/  PRMT R28, R0, 0x7604, R7 ;  /* 0x00007604001c7816 */ /* 0x000fe40000000007 */
[----:B------:R-:W-:Y:S02]  /*b110*/  SHF.R.U32.HI R12, RZ, 0x8, R8 ;  /* 0x00000008ff0c7819 */ /* 0x000fe40000011608 */
[----:B------:R-:W-:Y:S02]  /*b120*/  PRMT R32, R6, 0x7604, R13 ;  /* 0x0000760406207816 */ /* 0x000fe4000000000d */
[----:B------:R-:W-:Y:S02]  /*b130*/  LOP3.LUT R15, R8, 0xff, RZ, 0xc0, !PT ;  /* 0x000000ff080f7812 */ /* 0x000fe400078ec0ff */
[----:B------:R-:W-:Y:S02]  /*b140*/  LOP3.LUT R12, R12, 0xff, RZ, 0xc0, !PT ;  /* 0x000000ff0c0c7812 */ /* 0x000fe400078ec0ff */
[----:B------:R-:W-:-:S02]  /*b150*/  SHF.R.U32.HI R13, RZ, 0x8, R10 ;  /* 0x00000008ff0d7819 */ /* 0x000fc4000001160a */
[----:B------:R-:W-:Y:S02]  /*b160*/  PRMT R33, R12, 0x7604, R15 ;  /* 0x000076040c217816 */ /* 0x000fe4000000000f */
[----:B------:R-:W-:Y:S02]  /*b170*/  LOP3.LUT R14, R13, 0xff, RZ, 0xc0, !PT ;  /* 0x000000ff0d0e7812 */ /* 0x000fe400078ec0ff */
        /* <DEDUP_REMOVED lines=8> */
[----:B------:R-:W-:Y:S02]  /*b200*/  SHF.R.U32.HI R29, RZ, 0x8, R11 ;  /* 0x00000008ff1d7819 */ /* 0x000fe4000001160b */
[----:B------:R-:W-:-:S02]  /*b210*/  LOP3.LUT R34, R11, 0xff, RZ, 0xc0, !PT ;  /* 0x000000ff0b227812 */ /* 0x000fc400078ec0ff */
[----:B------:R-:W-:-:S04]  /*b220*/  SHF.R.U32.HI R31, RZ, 0x10, R27 ;  /* 0x00000010ff1f7819 */ /* 0x000fc8000001161b */
[----:B------:R-:W-:-:S04]  /*b230*/  LOP3.LUT R31, R31, 0xff, RZ, 0xc0, !PT ;  /* 0x000000ff1f1f7812 */ /* 0x000fc800078ec0ff */
[----:B------:R-:W-:Y:S02]  /*b240*/  PRMT R31, R31, 0x7054, R32 ;  /* 0x000070541f1f7816 */ /* 0x000fe40000000020 */
[----:B------:R-:W-:Y:S02]  /*b250*/  SHF.R.U32.HI R32, RZ, 0x10, R11 ;  /* 0x00000010ff207819 */ /* 0x000fe4000001160b */
[----:B------:R-:W-:Y:S02]  /*b260*/  LOP3.LUT R38, R31, 0xff000000, R27, 0xf8, !PT ;  /* 0xff0000001f267812 */ /* 0x000fe400078ef81b */
[----:B------:R-:W-:Y:S02]  /*b270*/  LOP3.LUT R32, R32, 0xff, RZ, 0xc0, !PT ;  /* 0x000000ff20207812 */ /* 0x000fe400078ec0ff */
[----:B--2---:R-:W-:Y:S02]  /*b280*/  LEA.HI R3, R3, R21, RZ, 0x1c ;  /* 0x0000001503037211 */ /* 0x004fe400078fe0ff */
[----:B------:R-:W-:-:S02]  /*b290*/  LOP3.LUT R21, R10, 0xff, RZ, 0xc0, !PT ;  /* 0x000000ff0a157812 */ /* 0x000fc400078ec0ff */
[C---:B------:R-:W-:Y:S01]  /*b2a0*/  LEA.HI R0, R3.reuse, R3, RZ, 0x1 ;  /* 0x0000000303007211 */ /* 0x040fe200078f08ff */
[----:B------:R-:W-:Y:S01]  /*b2b0*/  IMAD.SHL.U32 R3, R3, 0x10, RZ ;  /* 0x0000001003037824 */ /* 0x000fe200078e00ff */
[----:B------:R-:W-:Y:S01]  /*b2c0*/  PRMT R37, R14, 0x7604, R21 ;  /* 0x000076040e257816 */ /* 0x000fe20000000015 */
[----:B----4-:R-:W-:Y:S01]  /*b2d0*/  LDS.128 R4, [R49+0xf000] ;  /* 0x00f0000031047984 */ /* 0x010fe20000000c00 */
[----:B------:R-:W-:Y:S02]  /*b2e0*/  SHF.R.S32.HI R0, RZ, 0x1, R0 ;  /* 0x00000001ff007819 */ /* 0x000fe40000011400 */
[----:B------:R-:W-:Y:S02]  /*b2f0*/  LOP3.LUT R3, R63, 0x10, R3, 0xf8, !PT ;  /* 0x000000103f037812 */ /* 0x000fe400078ef803 */
[----:B------:R-:W-:Y:S01]  /*b300*/  SHF.R.U32.HI R21, RZ, 0x10, R25 ;  /* 0x00000010ff157819 */ /* 0x000fe20000011619 */
[----:B------:R-:W-:Y:S01]  /*b310*/  IMAD R13, R0, 0x1800, R62 ;  /* 0x00001800000d7824 */ /* 0x000fe200078e023e */
[----:B------:R-:W-:-:S02]  /*b320*/  LOP3.LUT R0, R3, R60, RZ, 0x3c, !PT ;  /* 0x0000003c03007212 */ /* 0x000fc400078e3cff */
[----:B------:R-:W-:Y:S02]  /*b330*/  LOP3.LUT R3, R29, 0xff, RZ, 0xc0, !PT ;  /* 0x000000ff1d037812 */ /* 0x000fe400078ec0ff */
[----:B------:R-:W-:Y:S02]  /*b340*/  IADD3 R0, R16, R13, R0 ;  /* 0x0000000d10007210 */ /* 0x000fe40007ffe000 */
[----:B-1----:R-:W-:Y:S02]  /*b350*/  PRMT R39, R3, 0x7604, R34 ;  /* 0x0000760403277816 */ /* 0x002fe40000000022 */
[----:B------:R-:W-:Y:S01]  /*b360*/  LOP3.LUT R21, R21, 0xff, RZ, 0xc0, !PT ;  /* 0x000000ff15157812 */ /* 0x000fe200078ec0ff */
[----:B------:R-:W0:Y:S01]  /*b370*/  LDS.128 R12, [R0+0xf000] ;  /* 0x00f00000000c7984 */ /* 0x000e220000000c00 */
[----:B------:R-:W-:Y:S02]  /*b380*/  SHF.R.U32.HI R3, RZ, 0x10, R24 ;  /* 0x00000010ff037819 */ /* 0x000fe40000011618 */
[----:B------:R-:W-:-:S02]  /*b390*/  SHF.R.U32.HI R29, RZ, 0x10, R26 ;  /* 0x00000010ff1d7819 */ /* 0x000fc4000001161a */
[----:B------:R-:W-:Y:S02]  /*b3a0*/  PRMT R21, R21, 0x7054, R28 ;  /* 0x0000705415157816 */ /* 0x000fe4000000001c */
[----:B------:R-:W-:Y:S02]  /*b3b0*/  LOP3.LUT R3, R3, 0xff, RZ, 0xc0, !PT ;  /* 0x000000ff03037812 */ /* 0x000fe400078ec0ff */
[----:B------:R-:W-:Y:S02]  /*b3c0*/  SHF.R.U32.HI R28, RZ, 0x10, R9 ;  /* 0x00000010ff1c7819 */ /* 0x000fe40000011609 */
[----:B------:R-:W-:Y:S02]  /*b3d0*/  LOP3.LUT R29, R29, 0xff, RZ, 0xc0, !PT ;  /* 0x000000ff1d1d7812 */ /* 0x000fe400078ec0ff */
[----:B------:R-:W-:Y:S02]  /*b3e0*/  PRMT R3, R3, 0x7054, R20 ;  /* 0x0000705403037816 */ /* 0x000fe40000000014 */
[----:B------:R-:W-:-:S02]  /*b3f0*/  LOP3.LUT R28, R28, 0xff, RZ, 0xc0, !PT ;  /* 0x000000ff1c1c7812 */ /* 0x000fc400078ec0ff */
[----:B------:R-:W-:Y:S02]  /*b400*/  SHF.R.U32.HI R20, RZ, 0x10, R8 ;  /* 0x00000010ff147819 */ /* 0x000fe40000011608 */
[----:B------:R-:W-:Y:S02]  /*b410*/  PRMT R29, R29, 0x7054, R30 ;  /* 0x000070541d1d7816 */ /* 0x000fe4000000001e */
[----:B------:R-:W-:Y:S02]  /*b420*/  SHF.R.U32.HI R30, RZ, 0x10, R10 ;  /* 0x00000010ff1e7819 */ /* 0x000fe4000001160a */
[----:B------:R-:W-:Y:S02]  /*b430*/  PRMT R35, R28, 0x7054, R35 ;  /* 0x000070541c237816 */ /* 0x000fe40000000023 */
[----:B------:R-:W-:Y:S02]  /*b440*/  LOP3.LUT R20, R20, 0xff, RZ, 0xc0, !PT ;  /* 0x000000ff14147812 */ /* 0x000fe400078ec0ff */
[----:B------:R-:W-:-:S02]  /*b450*/  LOP3.LUT R30, R30, 0xff, RZ, 0xc0, !PT ;  /* 0x000000ff1e1e7812 */ /* 0x000fc400078ec0ff */
[----:B------:R-:W-:Y:S02]  /*b460*/  PRMT R41, R32, 0x7054, R39 ;  /* 0x0000705420297816 */ /* 0x000fe40000000027 */
[----:B------:R-:W-:Y:S02]  /*b470*/  LOP3.LUT R39, R35, 0xff000000, R9, 0xf8, !PT ;  /* 0xff00000023277812 */ /* 0x000fe400078ef809 */
[----:B------:R-:W-:Y:S02]  /*b480*/  PRMT R33, R20, 0x7054, R33 ;  /* 0x0000705414217816 */ /* 0x000fe40000000021 */
[----:B------:R-:W-:Y:S02]  /*b490*/  LOP3.LUT R28, R21, 0xff000000, R25, 0xf8, !PT ;  /* 0xff000000151c7812 */ /* 0x000fe400078ef819 */
[----:B------:R-:W-:Y:S02]  /*b4a0*/  LOP3.LUT R20, R3, 0xff000000, R24, 0xf8, !PT ;  /* 0xff00000003147812 */ /* 0x000fe400078ef818 */
[----:B------:R-:W-:-:S02]  /*b4b0*/  PRMT R37, R30, 0x7054, R37 ;  /* 0x000070541e257816 */ /* 0x000fc40000000025 */
[----:B------:R-:W-:Y:S02]  /*b4c0*/  LOP3.LUT R3, R29, 0xff000000, R26, 0xf8, !PT ;  /* 0xff0000001d037812 */ /* 0x000fe400078ef81a */
[----:B------:R-:W-:Y:S02]  /*b4d0*/  F2FP.F16.E4M3.UNPACK_B R40, R39 ;  /* 0x00000027ff28723e */ /* 0x000fe400020006ff */
[----:B0-----:R-:W-:Y:S02]  /*b4e0*/  F2FP.F16.E4M3.UNPACK_B R26, R13 ;  /* 0x0000000dff1a723e */ /* 0x001fe400020006ff */
[----:B------:R-:W-:Y:S01]  /*b4f0*/  F2FP.F16.E4M3.UNPACK_B R32, R28 ;  /* 0x0000001cff20723e */ /* 0x000fe200020006ff */
[----:B------:R-:W-:Y:S01]  /*b500*/  HADD2.F32 R42, -RZ, R40.H0_H0 ;  /* 0x20000028ff2a7230 */ /* 0x000fe20000004100 */
[----:B------:R-:W-:Y:S02]  /*b510*/  LOP3.LUT R21, R33, 0xff000000, R8, 0xf8, !PT ;  /* 0xff00000021157812 */ /* 0x000fe400078ef808 */
[----:B------:R-:W-:Y:S01]  /*b520*/  LOP3.LUT R8, R37, 0xff000000, R10, 0xf8, !PT ;  /* 0xff00000025087812 */ /* 0x000fe200078ef80a */
[----:B------:R-:W-:Y:S01]  /*b530*/  HADD2.F32 R34, -RZ, R32.H0_H0 ;  /* 0x20000020ff227230 */ /* 0x000fe20000004100 */
[----:B------:R-:W-:-:S02]  /*b540*/  F2FP.F16.E4M3.UNPACK_B R10, R5 ;  /* 0x00000005ff0a723e */ /* 0x000fc400020006ff */
[----:B------:R-:W-:Y:S01]  /*b550*/  F2FP.F16.E4M3.UNPACK_B R25, R5.H1 ;  /* 0x00000005ff19723e */ /* 0x000fe200030006ff */
[----:B------:R-:W-:Y:S01]  /*b560*/  HADD2.F32 R5, -RZ, R26.H0_H0 ;  /* 0x2000001aff057230 */ /* 0x000fe20000004100 */
[-C--:B------:R-:W-:Y:S01]  /*b570*/  F2FP.F16.E4M3.UNPACK_B R24, R12.reuse ;  /* 0x0000000cff18723e */ /* 0x080fe200020006ff */
[----:B------:R-:W-:Y:S01]  /*b580*/  HADD2.F32 R9, -RZ, R10.H0_H0 ;  /* 0x2000000aff097230 */ /* 0x000fe20000004100 */
[----:B------:R-:W-:Y:S01]  /*b590*/  F2FP.F16.E4M3.UNPACK_B R30, R12.H1 ;  /* 0x0000000cff1e723e */ /* 0x000fe200030006ff */
[----:B------:R-:W-:Y:S01]  /*b5a0*/  HADD2.F32 R26, -RZ, R26.H1_H1 ;  /* 0x3000001aff1a7230 */ /* 0x000fe20000004100 */
[----:B------:R-:W-:Y:S01]  /*b5b0*/  F2FP.F16.E4M3.UNPACK_B R27, R13.H1 ;  /* 0x0000000dff1b723e */ /* 0x000fe200030006ff */
[C---:B------:R-:W-:Y:S01]  /*b5c0*/  FMUL.FTZ R12, R5.reuse, R42 ;  /* 0x0000002a050c7220 */ /* 0x040fe20000410000 */
[----:B------:R-:W-:Y:S01]  /*b5d0*/  FMUL.FTZ R13, R5, R34 ;  /* 0x00000022050d7220 */ /* 0x000fe20000410000 */
[----:B------:R-:W-:Y:S01]  /*b5e0*/  F2FP.F16.E4M3.UNPACK_B R39, R39.H1 ;  /* 0x00000027ff27723e */ /* 0x000fe200030006ff */
[----:B------:R-:W-:Y:S01]  /*b5f0*/  HADD2.F32 R10, -RZ, R10.H1_H1 ;  /* 0x3000000aff0a7230 */ /* 0x000fe20000004100 */
[----:B------:R-:W-:Y:S01]  /*b600*/  F2FP.F16.E4M3.UNPACK_B R28, R28.H1 ;  /* 0x0000001cff1c723e */ /* 0x000fe200030006ff */
[----:B------:R-:W-:Y:S01]  /*b610*/  FFMA.FTZ R5, R9, R34, -R12 ;  /* 0x0000002209057223 */ /* 0x000fe2000001080c */
[----:B------:R-:W-:Y:S01]  /*b620*/  LOP3.LUT R43, R41, 0xff000000, R11, 0xf8, !PT ;  /* 0xff000000292b7812 */ /* 0x000fe200078ef80b */
[----:B------:R-:W-:Y:S01]  /*b630*/  FFMA.FTZ R9, R9, R42, R13 ;  /* 0x0000002a09097223 */ /* 0x000fe2000001000d */
[----:B------:R-:W-:Y:S01]  /*b640*/  HADD2.F32 R41, -RZ, R40.H1_H1 ;  /* 0x30000028ff297230 */ /* 0x000fe20000004100 */
[-C--:B------:R-:W-:Y:S01]  /*b650*/  F2FP.F16.E4M3.UNPACK_B R33, R15.reuse ;  /* 0x0000000fff21723e */ /* 0x080fe200020006ff */
[----:B------:R-:W-:Y:S01]  /*b660*/  HADD2.F32 R13, -RZ, R32.H1_H1 ;  /* 0x30000020ff0d7230 */ /* 0x000fe20000004100 */
[----:B------:R-:W-:Y:S01]  /*b670*/  F2FP.F16.E4M3.UNPACK_B R37, R15.H1 ;  /* 0x0000000fff25723e */ /* 0x000fe200030006ff */
[----:B------:R-:W-:-:S02]  /*b680*/  HADD2.F32 R34, -RZ, R39.H0_H0 ;  /* 0x20000027ff227230 */ /* 0x000fc40000004100 */
[C---:B------:R-:W-:Y:S01]  /*b690*/  FMUL.FTZ R45, R26.reuse, R41 ;  /* 0x000000291a2d7220 */ /* 0x040fe20000410000 */
[----:B------:R-:W-:Y:S02]  /*b6a0*/  HADD2.F32 R12, -RZ, R27.H0_H0 ;  /* 0x2000001bff0c7230 */ /* 0x000fe40000004100 */
[----:B------:R-:W-:Y:S01]  /*b6b0*/  FMUL.FTZ R26, R26, R13 ;  /* 0x0000000d1a1a7220 */ /* 0x000fe20000410000 */
[--C-:B------:R-:W-:Y:S01]  /*b6c0*/  HADD2.F32 R32, -RZ, R28.reuse.H0_H0 ;  /* 0x2000001cff207230 */ /* 0x100fe20000004100 */
[----:B------:R-:W-:Y:S01]  /*b6d0*/  F2FP.F16.E4M3.UNPACK_B R31, R7 ;  /* 0x00000007ff1f723e */ /* 0x000fe200020006ff */
[----:B------:R-:W-:Y:S02]  /*b6e0*/  HADD2.F32 R15, -RZ, R25.H0_H0 ;  /* 0x20000019ff0f7230 */ /* 0x000fe40000004100 */
[C---:B------:R-:W-:Y:S01]  /*b6f0*/  FMUL.FTZ R40, R12.reuse, R34 ;  /* 0x000000220c287220 */ /* 0x040fe20000410000 */
[----:B------:R-:W-:Y:S02]  /*b700*/  HADD2.F32 R27, -RZ, R27.H1_H1 ;  /* 0x3000001bff1b7230 */ /* 0x000fe40000004100 */
[-C--:B------:R-:W-:Y:S01]  /*b710*/  FMUL.FTZ R47, R12, R32.reuse ;  /* 0x000000200c2f7220 */ /* 0x080fe20000410000 */
[C---:B------:R-:W-:Y:S01]  /*b720*/  FFMA.FTZ R12, R10.reuse, R13, -R45 ;  /* 0x0000000d0a0c7223 */ /* 0x040fe2000001082d */
[C---:B------:R-:W-:Y:S01]  /*b730*/  FFMA.FTZ R13, R15.reuse, R32, -R40 ;  /* 0x000000200f0d7223 */ /* 0x040fe20000010828 */
[----:B------:R-:W-:Y:S01]  /*b740*/  FFMA.FTZ R10, R10, R41, R26 ;  /* 0x000000290a0a7223 */ /* 0x000fe2000001001a */
[----:B------:R-:W-:Y:S01]  /*b750*/  FFMA.FTZ R15, R15, R34, R47 ;  /* 0x000000220f0f7223 */ /* 0x000fe2000001002f */
[----:B------:R-:W-:Y:S01]  /*b760*/  F2FP.F16.E4M3.UNPACK_B R41, R43 ;  /* 0x0000002bff29723e */ /* 0x000fe200020006ff */
        /* <DEDUP_REMOVED lines=8> */
[----:B------:R-:W-:Y:S01]  /*b7f0*/  HADD2.F32 R39, -RZ, R34.H0_H0 ;  /* 0x20000022ff277230 */ /* 0x000fe20000004100 */
[----:B------:R-:W-:Y:S01]  /*b800*/  F2FP.F16.E4M3.UNPACK_B R35, R7.H1 ;  /* 0x00000007ff23723e */ /* 0x000fe200030006ff */
[----:B------:R-:W-:Y:S02]  /*b810*/  HADD2.F32 R25, -RZ, R25.H1_H1 ;  /* 0x30000019ff197230 */ /* 0x000fe40000004100 */
[C---:B------:R-:W-:Y:S01]  /*b820*/  FMUL.FTZ R47, R26.reuse, R45 ;  /* 0x0000002d1a2f7220 */ /* 0x040fe20000410000 */
[----:B------:R-:W-:Y:S02]  /*b830*/  HADD2.F32 R32, -RZ, R31.H0_H0 ;  /* 0x2000001fff207230 */ /* 0x000fe40000004100 */
[----:B------:R-:W-:Y:S01]  /*b840*/  FMUL.FTZ R44, R26, R39 ;  /* 0x000000271a2c7220 */ /* 0x000fe20000410000 */
[----:B------:R-:W-:-:S02]  /*b850*/  HADD2.F32 R41, -RZ, R41.H1_H1 ;  /* 0x30000029ff297230 */ /* 0x000fc40000004100 */
[C---:B------:R-:W-:Y:S01]  /*b860*/  FFMA.FTZ R26, R25.reuse, R28, -R42 ;  /* 0x0000001c191a7223 */ /* 0x040fe2000001082a */
[----:B------:R-:W-:Y:S01]  /*b870*/  F2FP.F16.E4M3.UNPACK_B R42, R43.H1 ;  /* 0x0000002bff2a723e */ /* 0x000fe200030006ff */
[----:B------:R-:W-:Y:S01]  /*b880*/  FFMA.FTZ R28, R25, R40, R27 ;  /* 0x00000028191c7223 */ /* 0x000fe2000001001b */
[C---:B------:R-:W-:Y:S01]  /*b890*/  FFMA.FTZ R27, R32.reuse, R39, -R47 ;  /* 0x00000027201b7223 */ /* 0x040fe2000001082f */
[----:B------:R-:W-:Y:S01]  /*b8a0*/  FFMA.FTZ R25, R32, R45, R44 ;  /* 0x0000002d20197223 */ /* 0x000fe2000001002c */
[----:B------:R-:W-:Y:S01]  /*b8b0*/  HADD2.F32 R32, -RZ, R33.H1_H1 ;  /* 0x30000021ff207230 */ /* 0x000fe20000004100 */
[-C--:B------:R-:W-:Y:S01]  /*b8c0*/  F2FP.F16.E4M3.UNPACK_B R29, R4.reuse.H1 ;  /* 0x00000004ff1d723e */ /* 0x080fe200030006ff */
[----:B------:R-:W-:Y:S01]  /*b8d0*/  HADD2.F32 R39, -RZ, R34.H1_H1 ;  /* 0x30000022ff277230 */ /* 0x000fe20000004100 */
[----:B------:R-:W-:Y:S01]  /*b8e0*/  F2FP.F16.E4M3.UNPACK_B R11, R4 ;  /* 0x00000004ff0b723e */ /* 0x000fe200020006ff */
[----:B------:R-:W-:Y:S02]  /*b8f0*/  HADD2.F32 R43, -RZ, R42.H0_H0 ;  /* 0x2000002aff2b7230 */ /* 0x000fe40000004100 */
[----:B------:R-:W-:Y:S01]  /*b900*/  FMUL.FTZ R44, R32, R41 ;  /* 0x00000029202c7220 */ /* 0x000fe20000410000 */
[----:B------:R-:W-:-:S02]  /*b910*/  HADD2.F32 R34, -RZ, R37.H0_H0 ;  /* 0x20000025ff227230 */ /* 0x000fc40000004100 */
[----:B------:R-:W-:Y:S01]  /*b920*/  FMUL.FTZ R32, R32, R39 ;  /* 0x0000002720207220 */ /* 0x000fe20000410000 */
[----:B------:R-:W-:Y:S01]  /*b930*/  HADD2.F32 R40, -RZ, R38.H0_H0 ;  /* 0x20000026ff287230 */ /* 0x000fe20000004100 */
[----:B------:R-:W-:Y:S01]  /*b940*/  F2FP.F16.E4M3.UNPACK_B R4, R6 ;  /* 0x00000006ff04723e */ /* 0x000fe200020006ff */
[----:B------:R-:W-:Y:S02]  /*b950*/  HADD2.F32 R31, -RZ, R31.H1_H1 ;  /* 0x3000001fff1f7230 */ /* 0x000fe40000004100 */
[C---:B------:R-:W-:Y:S01]  /*b960*/  FMUL.FTZ R46, R34.reuse, R43 ;  /* 0x0000002b222e7220 */ /* 0x040fe20000410000 */
[--C-:B------:R-:W-:Y:S02]  /*b970*/  HADD2.F32 R33, -RZ, R35.reuse.H0_H0 ;  /* 0x20000023ff217230 */ /* 0x100fe40000004100 */
[-C--:B------:R-:W-:Y:S01]  /*b980*/  FMUL.FTZ R48, R34, R40.reuse ;  /* 0x0000002822307220 */ /* 0x080fe20000410000 */
[----:B------:R-:W-:Y:S02]  /*b990*/  HADD2.F32 R35, -RZ, R35.H1_H1 ;  /* 0x30000023ff237230 */ /* 0x000fe40000004100 */
        /* <DEDUP_REMOVED lines=8> */
[----:B------:R-:W-:Y:S01]  /*ba20*/  F2FP.F16.E4M3.UNPACK_B R7, R6.H1 ;  /* 0x00000006ff07723e */ /* 0x000fe200030006ff */
[----:B------:R-:W-:Y:S01]  /*ba30*/  HADD2.F32 R40, -RZ, R38.H1_H1 ;  /* 0x30000026ff287230 */ /* 0x000fe20000004100 */
[----:B------:R-:W-:Y:S01]  /*ba40*/  F2FP.F16.E4M3.UNPACK_B R6, R14 ;  /* 0x0000000eff06723e */ /* 0x000fe200020006ff */
[----:B------:R-:W-:-:S02]  /*ba50*/  HADD2.F32 R38, -RZ, R30.H0_H0 ;  /* 0x2000001eff267230 */ /* 0x000fc40000004100 */
[C---:B------:R-:W-:Y:S01]  /*ba60*/  FMUL.FTZ R50, R39.reuse, R46 ;  /* 0x0000002e27327220 */ /* 0x040fe20000410000 */
[----:B------:R-:W-:Y:S02]  /*ba70*/  HADD2.F32 R42, -RZ, R41.H0_H0 ;  /* 0x20000029ff2a7230 */ /* 0x000fe40000004100 */
[----:B------:R-:W-:Y:S01]  /*ba80*/  FMUL.FTZ R45, R39, R40 ;  /* 0x00000028272d7220 */ /* 0x000fe20000410000 */
[----:B------:R-:W-:Y:S01]  /*ba90*/  HADD2.F32 R44, -RZ, R43.H0_H0 ;  /* 0x2000002bff2c7230 */ /* 0x000fe20000004100 */
[----:B------:R-:W-:Y:S01]  /*baa0*/  F2FP.F16.E4M3.UNPACK_B R14, R14.H1 ;  /* 0x0000000eff0e723e */ /* 0x000fe200030006ff */
[----:B------:R-:W-:Y:S02]  /*bab0*/  HADD2.F32 R37, -RZ, R29.H0_H0 ;  /* 0x2000001dff257230 */ /* 0x000fe40000004100 */
[C---:B------:R-:W-:Y:S01]  /*bac0*/  FMUL.FTZ R39, R38.reuse, R42 ;  /* 0x0000002a26277220 */ /* 0x040fe20000410000 */
[----:B------:R-:W-:Y:S02]  /*bad0*/  HADD2.F32 R43, -RZ, R43.H1_H1 ;  /* 0x3000002bff2b7230 */ /* 0x000fe40000004100 */
[----:B------:R-:W-:Y:S01]  /*bae0*/  FMUL.FTZ R48, R38, R44 ;  /* 0x0000002c26307220 */ /* 0x000fe20000410000 */
[C---:B------:R-:W-:Y:S01]  /*baf0*/  FFMA.FTZ R38, R35.reuse, R40, -R50 ;  /* 0x0000002823267223 */ /* 0x040fe20000010832 */
[----:B------:R-:W-:Y:S01]  /*bb00*/  FFMA.FTZ R40, R35, R46, R45 ;  /* 0x0000002e23287223 */ /* 0x000fe2000001002d */
[----:B------:R-:W-:Y:S01]  /*bb10*/  FFMA.FTZ R45, R37, R44, R39 ;  /* 0x0000002c252d7223 */ /* 0x000fe20000010027 */
[----:B------:R-:W-:Y:S01]  /*bb20*/  HADD2.F32 R30, -RZ, R30.H1_H1 ;  /* 0x3000001eff1e7230 */ /* 0x000fe20000004100 */
[----:B------:R-:W-:Y:S01]  /*bb30*/  F2FP.F16.E4M3.UNPACK_B R39, R21 ;  /* 0x00000015ff27723e */ /* 0x000fe200020006ff */
[----:B------:R-:W-:-:S02]  /*bb40*/  HADD2.F32 R41, -RZ, R41.H1_H1 ;  /* 0x30000029ff297230 */ /* 0x000fc40000004100 */
[----:B------:R-:W-:Y:S01]  /*bb50*/  FFMA.FTZ R35, R37, R42, -R48 ;  /* 0x0000002a25237223 */ /* 0x000fe20000010830 */
[----:B------:R-:W-:Y:S01]  /*bb60*/  HADD2.F32 R29, -RZ, R29.H1_H1 ;  /* 0x3000001dff1d7230 */ /* 0x000fe20000004100 */
[----:B------:R-:W-:Y:S01]  /*bb70*/  F2FP.F16.E4M3.UNPACK_B R37, R20 ;  /* 0x00000014ff25723e */ /* 0x000fe200020006ff */
[C---:B------:R-:W-:Y:S01]  /*bb80*/  FMUL.FTZ R20, R30.reuse, R43 ;  /* 0x0000002b1e147220 */ /* 0x040fe20000410000 */
[----:B------:R-:W-:Y:S01]  /*bb90*/  FMUL.FTZ R42, R30, R41 ;  /* 0x000000291e2a7220 */ /* 0x000fe20000410000 */
[----:B------:R-:W-:Y:S01]  /*bba0*/  HADD2.F32 R30, -RZ, R39.H0_H0 ;  /* 0x20000027ff1e7230 */ /* 0x000fe20000004100 */
[----:B------:R-:W-:Y:S01]  /*bbb0*/  F2FP.SATFINITE.E4M3.F32.PACK_AB_MERGE_C R13, R26, R13, RZ ;  /* 0x0000000d1a0d723e */ /* 0x000fe200048070ff */
[----:B------:R-:W-:Y:S02]  /*bbc0*/  HADD2.F32 R21, -RZ, R24.H0_H0 ;  /* 0x20000018ff157230 */ /* 0x000fe40000004100 */
[C---:B------:R-:W-:Y:S01]  /*bbd0*/  FFMA.FTZ R46, R29.reuse, R41, -R20 ;  /* 0x000000291d2e7223 */ /* 0x040fe20000010814 */
[----:B------:R-:W-:Y:S01]  /*bbe0*/  FFMA.FTZ R48, R29, R43, R42 ;  /* 0x0000002b1d307223 */ /* 0x000fe2000001002a */
[----:B------:R-:W-:Y:S01]  /*bbf0*/  HADD2.F32 R29, -RZ, R37.H0_H0 ;  /* 0x20000025ff1d7230 */ /* 0x000fe20000004100 */
[----:B------:R-:W-:Y:S01]  /*bc00*/  F2FP.SATFINITE.E4M3.F32.PACK_AB_MERGE_C R15, R28, R15, RZ ;  /* 0x0000000f1c0f723e */ /* 0x000fe200048070ff */
[----:B------:R-:W-:-:S02]  /*bc10*/  HADD2.F32 R20, -RZ, R11.H0_H0 ;  /* 0x2000000bff147230 */ /* 0x000fc40000004100 */
[C---:B------:R-:W-:Y:S01]  /*bc20*/  FMUL.FTZ R41, R21.reuse, R30 ;  /* 0x0000001e15297220 */ /* 0x040fe20000410000 */
[----:B------:R-:W-:Y:S02]  /*bc30*/  HADD2.F32 R39, -RZ, R39.H1_H1 ;  /* 0x30000027ff277230 */ /* 0x000fe40000004100 */
[-C--:B------:R-:W-:Y:S01]  /*bc40*/  FMUL.FTZ R21, R21, R29.reuse ;  /* 0x0000001d15157220 */ /* 0x080fe20000410000 */
[----:B------:R-:W-:Y:S02]  /*bc50*/  HADD2.F32 R24, -RZ, R24.H1_H1 ;  /* 0x30000018ff187230 */ /* 0x000fe40000004100 */
[----:B------:R-:W-:Y:S01]  /*bc60*/  FFMA.FTZ R41, R20, R29, -R41 ;  /* 0x0000001d14297223 */ /* 0x000fe20000010829 */
[----:B------:R-:W-:Y:S01]  /*bc70*/  HADD2.F32 R37, -RZ, R37.H1_H1 ;  /* 0x30000025ff257230 */ /* 0x000fe20000004100 */
[----:B------:R-:W-:Y:S01]  /*bc80*/  F2FP.F16.E4M3.UNPACK_B R29, R8.H1 ;  /* 0x00000008ff1d723e */ /* 0x000fe200030006ff */
[----:B------:R-:W-:Y:S02]  /*bc90*/  HADD2.F32 R11, -RZ, R11.H1_H1 ;  /* 0x3000000bff0b7230 */ /* 0x000fe40000004100 */
[----:B------:R-:W-:Y:S01]  /*bca0*/  FMUL.FTZ R44, R24, R39 ;  /* 0x00000027182c7220 */ /* 0x000fe20000410000 */
[----:B------:R-:W-:Y:S01]  /*bcb0*/  FFMA.FTZ R42, R20, R30, R21 ;  /* 0x0000001e142a7223 */ /* 0x000fe20000010015 */
        /* <DEDUP_REMOVED lines=16> */
[----:B------:R-:W-:Y:S01]  /*bdc0*/  HADD2.F32 R7, -RZ, R7.H1_H1 ;  /* 0x30000007ff077230 */ /* 0x000fe20000004100 */
[----:B------:R-:W-:Y:S01]  /*bdd0*/  F2FP.SATFINITE.E4M3.F32.PACK_AB_MERGE_C R5, R12, R5, R13 ;  /* 0x000000050c05723e */ /* 0x000fe2000480700d */
[--C-:B------:R-:W-:Y:S02]  /*bde0*/  HADD2.F32 R11, -RZ, R3.reuse.H1_H1 ;  /* 0x30000003ff0b7230 */ /* 0x100fe40000004100 */
[C---:B------:R-:W-:Y:S01]  /*bdf0*/  FMUL.FTZ R24, R14.reuse, R29 ;  /* 0x0000001d0e187220 */ /* 0x040fe20000410000 */
[----:B------:R-:W-:Y:S01]  /*be00*/  FMUL.FTZ R52, R14, R21 ;  /* 0x000000150e347220 */ /* 0x000fe20000410000 */
[----:B------:R-:W-:Y:S01]  /*be10*/  F2FP.F16.E4M3.UNPACK_B R14, R8 ;  /* 0x00000008ff0e723e */ /* 0x000fe200020006ff */
[----:B------:R-:W-:-:S02]  /*be20*/  HADD2.F32 R8, -RZ, R3.H0_H0 ;  /* 0x20000003ff087230 */ /* 0x000fc40000004100 */
[C---:B------:R-:W-:Y:S01]  /*be30*/  FFMA.FTZ R37, R7.reuse, R21, -R24 ;  /* 0x0000001507257223 */ /* 0x040fe20000010818 */
[----:B------:R-:W-:Y:S01]  /*be40*/  FFMA.FTZ R43, R7, R29, R52 ;  /* 0x0000001d072b7223 */ /* 0x000fe20000010034 */
[----:B------:R-:W-:Y:S01]  /*be50*/  HADD2.F32 R7, -RZ, R6.H0_H0 ;  /* 0x20000006ff077230 */ /* 0x000fe20000004100 */
[----:B------:R-:W-:Y:S01]  /*be60*/  F2FP.SATFINITE.E4M3.F32.PACK_AB_MERGE_C R9, R10, R9, R15 ;  /* 0x000000090a09723e */ /* 0x000fe2000480700f */
[--C-:B------:R-:W-:Y:S01]  /*be70*/  HADD2.F32 R20, -RZ, R14.reuse.H0_H0 ;  /* 0x2000000eff147230 */ /* 0x100fe20000004100 */
[----:B------:R-:W-:Y:S01]  /*be80*/  F2FP.SATFINITE.E4M3.F32.PACK_AB_MERGE_C R37, R37, R50, RZ ;  /* 0x000000322525723e */ /* 0x000fe200048070ff */
[----:B------:R-:W-:Y:S01]  /*be90*/  HADD2.F32 R21, -RZ, R14.H1_H1 ;  /* 0x3000000eff157230 */ /* 0x000fe20000004100 */
[----:B------:R-:W-:Y:S01]  /*bea0*/  F2FP.SATFINITE.E4M3.F32.PACK_AB_MERGE_C R30, R43, R30, RZ ;  /* 0x0000001e2b1e723e */ /* 0x000fe200048070ff */
[----:B------:R-:W-:Y:S02]  /*beb0*/  HADD2.F32 R6, -RZ, R6.H1_H1 ;  /* 0x30000006ff067230 */ /* 0x000fe40000004100 */
[----:B------:R-:W-:Y:S01]  /*bec0*/  FMUL.FTZ R14, R7, R20 ;  /* 0x00000014070e7220 */ /* 0x000fe20000410000 */
[----:B------:R-:W-:-:S02]  /*bed0*/  HADD2.F32 R3, -RZ, R4.H0_H0 ;  /* 0x20000004ff037230 */ /* 0x000fc40000004100 */
[-C--:B------:R-:W-:Y:S01]  /*bee0*/  FMUL.FTZ R7, R7, R8.reuse ;  /* 0x0000000807077220 */ /* 0x080fe20000410000 */
[----:B------:R-:W-:Y:S02]  /*bef0*/  HADD2.F32 R4, -RZ, R4.H1_H1 ;  /* 0x30000004ff047230 */ /* 0x000fe40000004100 */
[C---:B------:R-:W-:Y:S01]  /*bf00*/  FMUL.FTZ R29, R6.reuse, R21 ;  /* 0x00000015061d7220 */ /* 0x040fe20000410000 */
        /* <DEDUP_REMOVED lines=12> */
[----:B------:R-:W-:-:S02]  /*bfd0*/  F2FP.SATFINITE.E4M3.F32.PACK_AB_MERGE_C R11, R32, R25, R11 ;  /* 0x00000019200b723e */ /* 0x000fc4000480700b */
[----:B------:R-:W-:Y:S01]  /*bfe0*/  F2FP.SATFINITE.E4M3.F32.PACK_AB_MERGE_C R8, R39, R42, R8 ;  /* 0x0000002a2708723e */ /* 0x000fe20004807008 */
[----:B------:R2:W-:Y:S01]  /*bff0*/  STS.128 [R49+0xf000], R4 ;  /* 0x00f0000431007388 */ /* 0x0005e20000000c00 */
[----:B------:R-:W-:-:S05]  /*c000*/  F2FP.SATFINITE.E4M3.F32.PACK_AB_MERGE_C R10, R24, R3, R30 ;  /* 0x00000003180a723e */ /* 0x000fca000480701e */
[----:B------:R2:W-:Y:S02]  /*c010*/  STS.128 [R0+0xf000], R8 ;  /* 0x00f0000800007388 */ /* 0x0005e40000000c00 */
.L_x_1205:
[----:B------:R-:W-:Y:S05]  /*c020*/  BSYNC B0 ;  /* 0x0000000000007941 */ /* 0x000fea0003800000 */
.L_x_1198:
        /* <DEDUP_REMOVED lines=8> */
.L_x_1195:
[----:B0-2---:R-:W2:Y:S02]  /*c0b0*/  LDL R0, [R1+0x4] ;  /* 0x0000040001007983 */ /* 0x005ea40000100800 */
[----:B--2---:R-:W-:-:S13]  /*c0c0*/  ISETP.NE.AND P0, PT, R0, 0x3, PT ;  /* 0x000000030000780c */ /* 0x004fda0003f05270 */
[----:B------:R-:W-:Y:S05]  /*c0d0*/  @!P0 BRA `(.L_x_1217) ;  /* 0x0000000000048947 */ /* 0x000fea0003800000 */
[----:B------:R-:W-:Y:S01]  /*c0e0*/  BPT.TRAP 0x1 ;  /* 0x000000040000795c */ /* 0x000fe20000300000 */
.L_x_1217:
[----:B-1----:R-:W-:Y:S01]  /*c0f0*/  IMAD R3, R18, 0x8, R16 ;  /* 0x0000000812037824 */ /* 0x002fe200078e0210 */
[----:B------:R-:W-:-:S04]  /*c100*/  SHF.L.U32 R0, R22, 0x1f, RZ ;  /* 0x0000001f16007819 */ /* 0x000fc800000006ff */
[----:B------:R0:W1:Y:S01]  /*c110*/  SYNCS.PHASECHK.TRANS64.TRYWAIT P2, [R3+URZ+0x19c30], R0 ;  /* 0x019c3000030075a7 */ /* 0x000062000804017f */
[----:B------:R-:W-:Y:S05]  /*c120*/  @!P0 BRA `(.L_x_1218) ;  /* 0x0000000000048947 */ /* 0x000fea0003800000 */
[----:B------:R-:W-:Y:S01]  /*c130*/  BPT.TRAP 0x1 ;  /* 0x000000040000795c */ /* 0x000fe20000300000 */
.L_x_1218:
[----:B---3-5:R-:W2:Y:S02]  /*c140*/  S2R R4, SR_TID.X ;  /* 0x0000000000047919 */ /* 0x028ea40000002100 */
[----:B--2---:R-:W-:-:S04]  /*c150*/  LOP3.LUT R4, R4, 0x7f, RZ, 0xc0, !PT ;  /* 0x0000007f04047812 */ /* 0x004fc800078ec0ff */
[----:B------:R-:W-:Y:S01]  /*c160*/  ISETP.NE.AND P1, PT, R4, RZ, PT ;  /* 0x000000ff0400720c */ /* 0x000fe20003f25270 */
[----:B-1----:R-:W-:-:S12]  /*c170*/  @P2 BRA `(.L_x_1219) ;  /* 0x0000000000082947 */ /* 0x002fd80003800000 */
[----:B------:R-:W1:Y:S02]  /*c180*/  SYNCS.PHASECHK.TRANS64.TRYWAIT P2, [R3+URZ+0x19c30], R0 ;  /* 0x019c3000030075a7 */ /* 0x000e64000804017f */
[----:B-1----:R-:W-:Y:S05]  /*c190*/  @!P2 BRA `(.L_x_1220) ;  /* 0x000001940068a947 */ /* 0x002fea0003800000 */
.L_x_1219:
[----:B------:R-:W-:Y:S05]  /*c1a0*/  WARPSYNC.ALL ;  /* 0x0000000000007948 */ /* 0x000fea0003800000 */
[----:B01----:R-:W-:Y:S01]  /*c1b0*/  VIADD R0, R16, 0x13800 ;  /* 0x0001380010007836 */ /* 0x003fe20000000000 */
[----:B------:R-:W-:Y:S01]  /*c1c0*/  LOP3.LUT R6, R36, 0x10000, RZ, 0xfc, !PT ;  /* 0x0001000024067812 */ /* 0x000fe200078efcff */
[----:B------:R-:W-:Y:S01]  /*c1d0*/  IMAD.MOV.U32 R7, RZ, RZ, -0x3ffffff0 ;  /* 0xc0000010ff077424 */ /* 0x000fe200078e00ff */
[----:B------:R-:W0:Y:S01]  /*c1e0*/  LDC R95, c[0x0][0x448] ;  /* 0x00011200ff5f7b82 */ /* 0x000e220000000800 */
[----:B------:R-:W-:Y:S01]  /*c1f0*/  IMAD.MOV.U32 R5, RZ, RZ, -0x3ffffff0 ;  /* 0xc0000010ff057424 */ /* 0x000fe200078e00ff */
[----:B------:R-:W-:Y:S01]  /*c200*/  SHF.R.U32.HI R0, RZ, 0x4, R0 ;  /* 0x00000004ff007819 */ /* 0x000fe20000011600 */
[----:B------:R-:W-:-:S02]  /*c210*/  IMAD.MOV.U32 R157, RZ, RZ, -0x3ffffff0 ;  /* 0xc0000010ff9d7424 */ /* 0x000fc400078e00ff */
[----:B------:R-:W-:Y:S01]  /*c220*/  IMAD.MOV.U32 R9, RZ, RZ, -0x3ffffff0 ;  /* 0xc0000010ff097424 */ /* 0x000fe200078e00ff */
[----:B------:R-:W-:Y:S01]  /*c230*/  LOP3.LUT R0, R0, 0x3fff, RZ, 0xc0, !PT ;  /* 0x00003fff00007812 */ /* 0x000fe200078ec0ff */
[----:B------:R-:W-:Y:S01]  /*c240*/  IMAD.MOV.U32 R11, RZ, RZ, -0x3ffffff0 ;  /* 0xc0000010ff0b7424 */ /* 0x000fe200078e00ff */
[----:B------:R-:W-:Y:S01]  /*c250*/  LOP3.LUT R17, R17, 0xffffffbf, RZ, 0xc0, !PT ;  /* 0xffffffbf11117812 */ /* 0x000fe200078ec0ff */
[----:B------:R-:W-:Y:S01]  /*c260*/  @!P1 VIADD R3, R3, 0x19c40 ;  /* 0x00019c4003039836 */ /* 0x000fe20000000000 */
[----:B------:R-:W-:Y:S01]  /*c270*/  LOP3.LUT R4, R0, 0x10000, RZ, 0xfc, !PT ;  /* 0x0001000000047812 */ /* 0x000fe200078efcff */
[----:B------:R-:W-:-:S04]  /*c280*/  ULDC UR36, c[0x0][0x9dc] ;  /* 0x0002770000247ab9 */ /* 0x000fc80000000800 */
[----:B------:R1:W-:Y:S01]  /*c290*/  STL [R1+0x18], R4 ;  /* 0x0000180401007387 */ /* 0x0003e20000100800 */
[----:B------:R-:W-:Y:S02]  /*c2a0*/  R2UR UR4, R6 ;  /* 0x00000000060472ca */ /* 0x000fe400000e0000 */
[----:B------:R-:W-:Y:S01]  /*c2b0*/  R2UR UR5, R7 ;  /* 0x00000000070572ca */ /* 0x000fe200000e0000 */
[----:B------:R-:W-:Y:S01]  /*c2c0*/  WARPGROUP.ARRIVE ;  /* 0x00000000000079c5 */ /* 0x000fe20000000000 */
[----:B------:R-:W-:Y:S01]  /*c2d0*/  R2UR UR7, R5 ;  /* 0x00000000050772ca */ /* 0x000fe200000e0000 */
[----:B------:R-:W2:Y:S01]  /*c2e0*/  LDL R12, [R1+0x34] ;  /* 0x00003400010c7983 */ /* 0x000ea20000100800 */
[----:B-1----:R-:W-:-:S03]  /*c2f0*/  IMAD R4, R18, 0x300, R4 ;  /* 0x0000030012047824 */ /* 0x002fc600078e0204 */
[----:B------:R-:W2:Y:S02]  /*c300*/  LDL R93, [R1+0xc] ;  /* 0x00000c00015d7983 */ /* 0x000ea40000100800 */
[----:B------:R-:W-:Y:S02]  /*c310*/  R2UR UR6, R4 ;  /* 0x00000000040672ca */ /* 0x000fe400000e0000 */
[----:B------:R-:W3:Y:S11]  /*c320*/  LDL R97, [R1] ;  /* 0x0000000001617983 */ /* 0x000ef60000100800 */
[----:B------:R-:W-:Y:S01]  /*c330*/  QGMMA.64x128x32.F32.E4M3.E4M3 R24, gdesc[UR4], RZ, !UPT, gsb0 ;  /* 0x01e00000041879f3 */ /* 0x000fe2000c0008ff */
[----:B------:R-:W-:-:S02]  /*c340*/  VIADD R156, R6, 0x180 ;  /* 0x00000180069c7836 */ /* 0x000fc40000000000 */
[----:B------:R-:W-:Y:S01]  /*c350*/  VIADD R8, R4, 0x100 ;  /* 0x0000010004087836 */ /* 0x000fe20000000000 */
[----:B------:R-:W-:Y:S02]  /*c360*/  R2UR UR5, R157 ;  /* 0x000000009d0572ca */ /* 0x000fe400000e0000 */
[----:B------:R-:W-:Y:S02]  /*c370*/  R2UR UR4, R156 ;  /* 0x000000009c0472ca */ /* 0x000fe400000e0000 */
[----:B------:R-:W-:Y:S02]  /*c380*/  R2UR UR6, R8 ;  /* 0x00000000080672ca */ /* 0x000fe400000e0000 */
[----:B------:R-:W-:Y:S01]  /*c390*/  R2UR UR7, R9 ;  /* 0x00000000090772ca */ /* 0x000fe200000e0000 */
[----:B------:R-:W-:Y:S02]  /*c3a0*/  VIADD R10, R6, 0x300 ;  /* 0x00000300060a7836 */ /* 0x000fe40000000000 */
[----:B------:R-:W-:-:S02]  /*c3b0*/  VIADD R4, R4, 0x200 ;  /* 0x0000020004047836 */ /* 0x000fc40000000000 */
[----:B------:R-:W-:Y:S01]  /*c3c0*/  IMAD.MOV.U32 R5, RZ, RZ, -0x3ffffff0 ;  /* 0xc0000010ff057424 */ /* 0x000fe200078e00ff */
[----:B------:R-:W-:Y:S02]  /*c3d0*/  WARPGROUP.DEPBAR.LE gsb0, 0x0 ;  /* 0x00008000000079c5 */ /* 0x000fe40000010000 */
[----:B------:R-:W-:-:S06]  /*c3e0*/  WARPGROUP.ARRIVE ;  /* 0x00000000000079c5 */ /* 0x000fcc0000000000 */
[----:B------:R-:W-:Y:S01]  /*c3f0*/  QGMMA.64x128x32.F32.E4M3.E4M3 R24, gdesc[UR4], R24, gsb0 ;  /* 0x01e00000041879f3 */ /* 0x000fe20008000818 */
[----:B------:R-:W-:Y:S02]  /*c400*/  R2UR UR4, R10 ;  /* 0x000000000a0472ca */ /* 0x000fe400000e0000 */
[----:B------:R-:W-:Y:S02]  /*c410*/  R2UR UR5, R11 ;  /* 0x000000000b0572ca */ /* 0x000fe400000e0000 */
[----:B------:R-:W-:Y:S02]  /*c420*/  R2UR UR6, R4 ;  /* 0x00000000040672ca */ /* 0x000fe400000e0000 */
[----:B------:R-:W-:Y:S02]  /*c430*/  R2UR UR7, R5 ;  /* 0x00000000050772ca */ /* 0x000fe400000e0000 */
[----:B0-----:R-:W-:-:S13]  /*c440*/  ISETP.NE.AND P2, PT, R95, 0x1, PT ;  /* 0x000000015f00780c */ /* 0x001fda0003f45270 */
[----:B------:R-:W0:Y:S08]  /*c450*/  @P2 LDC R5, c[0x0][0x44c] ;  /* 0x00011300ff052b82 */ /* 0x000e300000000800 */
[----:B------:R-:W1:Y:S01]  /*c460*/  @P2 LDC R13, c[0x0][0x450] ;  /* 0x00011400ff0d2b82 */ /* 0x000e620000000800 */
[----:B------:R-:W-:Y:S02]  /*c470*/  WARPGROUP.DEPBAR.LE gsb0, 0x0 ;  /* 0x00008000000079c5 */ /* 0x000fe40000010000 */
[----:B------:R-:W-:-:S06]  /*c480*/  WARPGROUP.ARRIVE ;  /* 0x00000000000079c5 */ /* 0x000fcc0000000000 */
[----:B------:R-:W-:Y:S01]  /*c490*/  QGMMA.64x128x32.F32.E4M3.E4M3 R24, gdesc[UR4], R24, gsb0 ;  /* 0x01e00000041879f3 */ /* 0x000fe20008000818 */
[----:B------:R-:W-:Y:S01]  /*c4a0*/  @P2 LOP3.LUT R17, R17, 0x40, RZ, 0xfc, !PT ;  /* 0x0000004011112812 */ /* 0x000fe200078efcff */
[----:B------:R-:W-:-:S03]  /*c4b0*/  ULOP3.LUT UR36, URZ, UR36, URZ, 0x33, !UPT ;  /* 0x000000243f247292 */ /* 0x000fc6000f8e333f */
[----:B------:R-:W-:Y:S01]  /*c4c0*/  LOP3.LUT R17, R17, 0xffffffdf, RZ, 0xc0, !PT ;  /* 0xffffffdf11117812 */ /* 0x000fe200078ec0ff */
[----:B------:R-:W-:Y:S02]  /*c4d0*/  WARPGROUP.DEPBAR.LE gsb0, 0x0 ;  /* 0x00008000000079c5 */ /* 0x000fe40000010000 */
        /* <DEDUP_REMOVED lines=8> */
[----:B--2---:R-:W-:-:S04]  /*c560*/  IMAD.IADD R78, R12, 0x1, R93 ;  /* 0x000000010c4e7824 */ /* 0x004fc800078e025d */
[----:B0-----:R-:W-:-:S05]  /*c570*/  @P2 IMAD.HI.U32 R4, R78, R5, RZ ;  /* 0x000000054e042227 */ /* 0x001fca00078e00ff */
[----:B-1----:R-:W-:Y:S02]  /*c580*/  @P2 SHF.R.U32.HI R78, RZ, R13, R4 ;  /* 0x0000000dff4e2219 */ /* 0x002fe40000011604 */
[----:B------:R-:W0:Y:S01]  /*c590*/  LDC.64 R12, c[0x0][0x9e0] ;  /* 0x00027800ff0c7b82 */ /* 0x000e220000000a00 */
[C---:B----4-:R-:W-:Y:S01]  /*c5a0*/  FMUL.FTZ R21, R2.reuse, R28 ;  /* 0x0000001c02157220 */ /* 0x050fe20000410000 */
        /* <DEDUP_REMOVED lines=27> */
[----:B------:R-:W1:Y:S01]  /*c760*/  SHFL.IDX PT, R84, R78, RZ, 0x1c1f ;  /* 0x001c1fff4e547589 */ /* 0x000e6200000e0000 */
[----:B------:R-:W-:-:S02]  /*c770*/  IMAD.MOV.U32 R5, RZ, RZ, -0x80 ;  /* 0xffffff80ff057424 */ /* 0x000fc400078e00ff */
        /* <DEDUP_REMOVED lines=19> */
[----:B------:R-:W-:Y:S01]  /*c8b0*/  @!P1 PRMT R4, RZ, 0x654, R3 ;  /* 0x00000654ff049816 */ /* 0x000fe20000000003 */
        /* <DEDUP_REMOVED lines=9> */
[----:B------:R2:W-:Y:S01]  /*c950*/  @!P1 SYNCS.ARRIVE.TRANS64.RED.A1T0 RZ, [R4+URZ], RZ ;  /* 0x000000ff04ff99a7 */ /* 0x0005e2000810043f */
[----:B0-----:R-:W-:Y:S01]  /*c960*/  ISETP.GE.AND P2, PT, R13, 0x1, PT ;  /* 0x000000010d00780c */ /* 0x001fe20003f46270 */
[----:B------:R-:W0:Y:S01]  /*c970*/  MUFU.TANH R9, R9 ;  /* 0x0000000900097308 */ /* 0x000e220000002400 */
[----:B--2---:R-:W-:-:S07]  /*c980*/  IADD3 R4, -R23, 0x1, R82 ;  /* 0x0000000117047810 */ /* 0x004fce0007ffe152 */
[----:B------:R-:W2:Y:S01]  /*c990*/  MUFU.TANH R14, R14 ;  /* 0x0000000e000e7308 */ /* 0x000ea20000002400 */
[----:B---3--:R-:W-:-:S07]  /*c9a0*/  IADD3 R85, -R155, R4, R97 ;  /* 0x000000049b557210 */ /* 0x008fce0007ffe161 */
[----:B------:R-:W3:Y:S01]  /*c9b0*/  MUFU.TANH R0, R0 ;  /* 0x0000000000007308 */ /* 0x000ee20000002400 */
[----:B------:R-:W-:-:S07]  /*c9c0*/  VIADD R87, R85, UR36 ;  /* 0x0000002455577c36 */ /* 0x000fce0008000000 */
[----:B------:R-:W4:Y:S01]  /*c9d0*/  MUFU.TANH R8, R8 ;  /* 0x0000000800087308 */ /* 0x000f220000002400 */
[----:B------:R-:W-:-:S07]  /*c9e0*/  FMUL.FTZ R86, R2, R86 ;  /* 0x0000005602567220 */ /* 0x000fce0000410000 */
        /* <DEDUP_REMOVED lines=60> */
[----:B------:R-:W-:Y:S01]  /*cdb0*/  IADD3 R90, -R23, R97, R82 ;  /* 0x00000061175a7210 */ /* 0x000fe20007ffe152 */
[----:B-1----:R-:W-:Y:S01]  /*cdc0*/  IMAD.IADD R83, R87, 0x1, R84 ;  /* 0x0000000157537824 */ /* 0x002fe200078e0254 */
[----:B------:R-:W-:-:S02]  /*cdd0*/  @P2 LOP3.LUT R17, R17, 0x20, RZ, 0xfc, !PT ;  /* 0x0000002011112812 */ /* 0x000fc400078efcff */
[----:B------:R-:W-:-:S03]  /*cde0*/  LEA R80, R88, 0xffffff80, 0x7 ;  /* 0xffffff8058507811 */ /* 0x000fc600078e38ff */
[----:B------:R1:W0:Y:S02]  /*cdf0*/  MUFU.TANH R3, R86 ;  /* 0x0000005600037308 */ /* 0x0002240000002400 */
[----:B-1----:R-:W-:Y:S01]  /*ce00*/  VIADDMNMX R86, R84, R85, R90, PT ;  /* 0x0000005554567246 */ /* 0x002fe2000380015a */
[----:B--234-:R-:W-:Y:S06]  /*ce10*/  @!P2 BRA `(.L_x_1221) ;  /* 0x000000000050a947 */ /* 0x01cfec0003800000 */
[----:B------:R-:W-:Y:S01]  /*ce20*/  IADD3 R91, -R155, R97, R84 ;  /* 0x000000619b5b7210 */ /* 0x000fe20007ffe154 */
[----:B------:R-:W-:Y:S03]  /*ce30*/  BSSY B0, `(.L_x_1222) ;  /* 0x000000e000007945 */ /* 0x000fe60003800000 */
        /* <DEDUP_REMOVED lines=9> */
.L_x_1223:
[----:B------:R-:W-:-:S13]  /*ced0*/  ISETP.NE.AND P2, PT, R13, 0x1, PT ;  /* 0x000000010d00780c */ /* 0x000fda0003f45270 */
[----:B------:R-:W1:Y:S02]  /*cee0*/  @P2 LDC.64 R4, c[0x0][0x9e8] ;  /* 0x00027a00ff042b82 */ /* 0x000e640000000a00 */
[----:B-1----:R-:W-:-:S05]  /*cef0*/  @P2 IMAD.HI.U32 R4, R91, R4, RZ ;  /* 0x000000045b042227 */ /* 0x002fca00078e00ff */
[----:B------:R-:W-:-:S07]  /*cf00*/  @P2 SHF.R.U32.HI R91, RZ, R5, R4 ;  /* 0x00000005ff5b2219 */ /* 0x000fce0000011604 */
.L_x_1224:
[----:B------:R-:W-:Y:S05]  /*cf10*/  BSYNC B0 ;  /* 0x0000000000007941 */ /* 0x000fea0003800000 */
.L_x_1222:
[----:B------:R-:W-:-:S04]  /*cf20*/  IMAD R4, R91, R13, -R80 ;  /* 0x0000000d5b047224 */ /* 0x000fc800078e0a50 */
[----:B------:R-:W-:-:S05]  /*cf30*/  IMAD.IADD R4, R4, 0x1, -R23 ;  /* 0x0000000104047824 */ /* 0x000fca00078e0a17 */
[----:B------:R-:W-:Y:S02]  /*cf40*/  VIMNMX R83, R83, R4, !PT ;  /* 0x0000000453537248 */ /* 0x000fe40007fe0100 */
[----:B------:R-:W-:-:S07]  /*cf50*/  VIADDMNMX R86, R4, R13, R86, PT ;  /* 0x0000000d04567246 */ /* 0x000fce0003800156 */
.L_x_1221:
[C---:B------:R-:W-:Y:S01]  /*cf60*/  ISETP.GE.AND P2, PT, R82.reuse, 0x2, PT ;  /* 0x000000025200780c */ /* 0x040fe20003f46270 */
[----:B------:R-:W1:Y:S01]  /*cf70*/  SHFL.IDX PT, R78, R78, 0x1, 0x1c1f ;  /* 0x003c1f004e4e7f89 */ /* 0x000e6200000e0000 */
[C---:B------:R-:W-:Y:S02]  /*cf80*/  ISETP.GE.AND P6, PT, R82.reuse, 0x9, PT ;  /* 0x000000095200780c */ /* 0x040fe40003fc6270 */
[----:B------:R-:W-:Y:S02]  /*cf90*/  ISETP.GT.AND P3, PT, R83, 0x1, !P2 ;  /* 0x000000015300780c */ /* 0x000fe40005764270 */
[----:B------:R-:W-:Y:S02]  /*cfa0*/  ISETP.GE.AND P4, PT, R82, 0xa, PT ;  /* 0x0000000a5200780c */ /* 0x000fe40003f86270 */
[----:B------:R-:W-:Y:S02]  /*cfb0*/  ISETP.LT.OR P3, PT, R86, 0x2, P3 ;  /* 0x000000025600780c */ /* 0x000fe40001f61670 */
[----:B------:R-:W-:-:S02]  /*cfc0*/  LOP3.LUT R17, R17, 0xf7ffffff, RZ, 0xc0, !PT ;  /* 0xf7ffffff11117812 */ /* 0x000fc400078ec0ff */
[----:B------:R-:W-:Y:S02]  /*cfd0*/  FSEL R14, R14, -INF , !P3 ;  /* 0xff8000000e0e7808 */ /* 0x000fe40005800000 */
[----:B------:R-:W-:Y:S02]  /*cfe0*/  ISETP.GT.AND P3, PT, R83, 0x8, !P6 ;  /* 0x000000085300780c */ /* 0x000fe40007764270 */
[----:B------:R-:W-:Y:S02]  /*cff0*/  ISETP.GE.AND P5, PT, R82, 0x1, PT ;  /* 0x000000015200780c */ /* 0x000fe40003fa6270 */
[----:B------:R-:W-:Y:S02]  /*d000*/  ISETP.LT.OR P3, PT, R86, 0x9, P3 ;  /* 0x000000095600780c */ /* 0x000fe40001f61670 */
[----:B------:R-:W-:Y:S02]  /*d010*/  @P4 LOP3.LUT R17, R17, 0x8000000, RZ, 0xfc, !PT ;  /* 0x0800000011114812 */ /* 0x000fe400078efcff */
[----:B0-----:R-:W-:-:S02]  /*d020*/  FSEL R84, R21, -INF , !P3 ;  /* 0xff80000015547808 */ /* 0x001fc40005800000 */
[----:B------:R-:W-:Y:S01]  /*d030*/  ISETP.GT.AND P3, PT, R83, 0x9, !P4 ;  /* 0x000000095300780c */ /* 0x000fe20006764270 */
[----:B-1----:R-:W-:Y:S01]  /*d040*/  IMAD.IADD R87, R87, 0x1, R78 ;  /* 0x0000000157577824 */ /* 0x002fe200078e024e */
[----:B------:R-:W-:Y:S02]  /*d050*/  ISETP.GE.AND P4, PT, R82, 0x11, PT ;  /* 0x000000115200780c */ /* 0x000fe40003f86270 */
[----:B------:R-:W-:Y:S02]  /*d060*/  ISETP.LT.OR P3, PT, R86, 0xa, P3 ;  /* 0x0000000a5600780c */ /* 0x000fe40001f61670 */
[----:B------:R-:W-:Y:S02]  /*d070*/  LOP3.LUT R17, R17, 0xfbffffff, RZ, 0xc0, !PT ;  /* 0xfbffffff11117812 */ /* 0x000fe400078ec0ff */
[----:B------:R-:W-:Y:S02]  /*d080*/  FSEL R24, R24, -INF , !P3 ;  /* 0xff80000018187808 */ /* 0x000fe40005800000 */
[----:B------:R-:W-:-:S02]  /*d090*/  ISETP.GT.AND P3, PT, R83, 0x10, !P4 ;  /* 0x000000105300780c */ /* 0x000fc40006764270 */
[----:B------:R-:W-:Y:S02]  /*d0a0*/  VIADDMNMX R90, R78, R85, R90, PT ;  /* 0x000000554e5a7246 */ /* 0x000fe4000380015a */
[----:B------:R-:W-:Y:S02]  /*d0b0*/  ISETP.LT.OR P3, PT, R86, 0x11, P3 ;  /* 0x000000115600780c */ /* 0x000fe40001f61670 */
[----:B------:R-:W-:Y:S02]  /*d0c0*/  @P4 LOP3.LUT R17, R17, 0x4000000, RZ, 0xfc, !PT ;  /* 0x0400000011114812 */ /* 0x000fe400078efcff */
[----:B------:R-:W-:Y:S02]  /*d0d0*/  ISETP.GE.AND P4, PT, R82, 0x12, PT ;  /* 0x000000125200780c */ /* 0x000fe40003f86270 */
[----:B------:R-:W-:Y:S02]  /*d0e0*/  LOP3.LUT R17, R17, 0xfdffffff, RZ, 0xc0, !PT ;  /* 0xfdffffff11117812 */ /* 0x000fe400078ec0ff */
[----:B------:R-:W-:-:S02]  /*d0f0*/  FSEL R92, R27, -INF , !P3 ;  /* 0xff8000001b5c7808 */ /* 0x000fc40005800000 */
        /* <DEDUP_REMOVED lines=153> */
[----:B------:R-:W-:-:S04]  /*da90*/  ISETP.GT.AND P4, PT, R83, RZ, !P5 ;  /* 0x000000ff5300720c */ /* 0x000fc80006f84270 */
[----:B------:R-:W-:-:S04]  /*daa0*/  ISETP.LT.OR P4, PT, R86, 0x1, P4 ;  /* 0x000000015600780c */ /* 0x000fc80002781670 */
[----:B------:R-:W-:Y:S02]  /*dab0*/  FSEL R21, R9, -INF , !P4 ;  /* 0xff80000009157808 */ /* 0x000fe40006000000 */
[----:B------:R-:W-:-:S13]  /*dac0*/  ISETP.GE.AND P4, PT, R82, 0x7a, PT ;  /* 0x0000007a5200780c */ /* 0x000fda0003f86270 */
[----:B------:R-:W-:Y:S02]  /*dad0*/  @P4 LOP3.LUT R17, R17, 0x20000000, RZ, 0xfc, !PT ;  /* 0x2000000011114812 */ /* 0x000fe400078efcff */
[----:B------:R-:W-:-:S04]  /*dae0*/  ISETP.GT.AND P4, PT, R83, 0x79, !P4 ;  /* 0x000000795300780c */ /* 0x000fc80006784270 */
[----:B------:R-:W-:-:S04]  /*daf0*/  ISETP.LT.OR P4, PT, R86, 0x7a, P4 ;  /* 0x0000007a5600780c */ /* 0x000fc80002781670 */
[----:B------:R-:W-:Y:S02]  /*db00*/  FSEL R82, R81, -INF , !P4 ;  /* 0xff80000051527808 */ /* 0x000fe40006000000 */
[----:B------:R-:W-:-:S13]  /*db10*/  ISETP.GE.AND P4, PT, R13, 0x1, PT ;  /* 0x000000010d00780c */ /* 0x000fda0003f86270 */
[----:B------:R-:W-:Y:S05]  /*db20*/  @!P4 BRA `(.L_x_1225) ;  /* 0x000000000050c947 */ /* 0x000fea0003800000 */
[----:B------:R-:W-:Y:S01]  /*db30*/  IADD3 R9, -R155, R97, R78 ;  /* 0x000000619b097210 */ /* 0x000fe20007ffe14e */
[----:B------:R-:W-:Y:S03]  /*db40*/  BSSY B0, `(.L_x_1226) ;  /* 0x000000e000007945 */ /* 0x000fe60003800000 */
[----:B------:R-:W-:-:S13]  /*db50*/  ISETP.GT.AND P4, PT, R9, -0x1, PT ;  /* 0xffffffff0900780c */ /* 0x000fda0003f84270 */
        /* <DEDUP_REMOVED lines=8> */
.L_x_1227:
[----:B------:R-:W-:-:S13]  /*dbe0*/  ISETP.NE.AND P4, PT, R13, 0x1, PT ;  /* 0x000000010d00780c */ /* 0x000fda0003f85270 */
[----:B------:R-:W0:Y:S02]  /*dbf0*/  @P4 LDC.64 R4, c[0x0][0x9e8] ;  /* 0x00027a00ff044b82 */ /* 0x000e240000000a00 */
[----:B0-----:R-:W-:-:S05]  /*dc00*/  @P4 IMAD.HI.U32 R4, R9, R4, RZ ;  /* 0x0000000409044227 */ /* 0x001fca00078e00ff */
[----:B------:R-:W-:-:S07]  /*dc10*/  @P4 SHF.R.U32.HI R9, RZ, R5, R4 ;  /* 0x00000005ff094219 */ /* 0x000fce0000011604 */
.L_x_1228:
[----:B------:R-:W-:Y:S05]  /*dc20*/  BSYNC B0 ;  /* 0x0000000000007941 */ /* 0x000fea0003800000 */
.L_x_1226:
[----:B------:R-:W-:-:S04]  /*dc30*/  IMAD R80, R9, R13, -R80 ;  /* 0x0000000d09507224 */ /* 0x000fc800078e0a50 */
[----:B------:R-:W-:-:S05]  /*dc40*/  IMAD.IADD R80, R80, 0x1, -R23 ;  /* 0x0000000150507824 */ /* 0x000fca00078e0a17 */
[----:B------:R-:W-:Y:S02]  /*dc50*/  VIMNMX R87, R87, R80, !PT ;  /* 0x0000005057577248 */ /* 0x000fe40007fe0100 */
[----:B------:R-:W-:-:S07]  /*dc60*/  VIADDMNMX R90, R80, R13, R90, PT ;  /* 0x0000000d505a7246 */ /* 0x000fce000380015a */
.L_x_1225:
[C---:B------:R-:W-:Y:S01]  /*dc70*/  ISETP.GT.AND P2, PT, R87.reuse, 0x1, !P2 ;  /* 0x000000015700780c */ /* 0x040fe20005744270 */
[----:B------:R-:W-:Y:S01]  /*dc80*/  ULDC UR4, c[0x0][0x988] ;  /* 0x0002620000047ab9 */ /* 0x000fe20000000800 */
[----:B------:R-:W-:Y:S02]  /*dc90*/  ISETP.GT.AND P6, PT, R87, 0x8, !P6 ;  /* 0x000000085700780c */ /* 0x000fe400077c4270 */
[C---:B------:R-:W-:Y:S02]  /*dca0*/  ISETP.LT.OR P2, PT, R90.reuse, 0x2, P2 ;  /* 0x000000025a00780c */ /* 0x040fe40001741670 */
[----:B------:R-:W-:Y:S02]  /*dcb0*/  ISETP.LT.OR P6, PT, R90, 0x9, P6 ;  /* 0x000000095a00780c */ /* 0x000fe400037c1670 */
[----:B------:R-:W-:Y:S02]  /*dcc0*/  FSEL R4, R8, -INF , !P2 ;  /* 0xff80000008047808 */ /* 0x000fe40005000000 */
[----:B------:R-:W-:-:S02]  /*dcd0*/  LOP3.LUT P2, RZ, R17, 0x8000000, RZ, 0xc0, !PT ;  /* 0x0800000011ff7812 */ /* 0x000fc4000784c0ff */
[----:B------:R-:W-:Y:S02]  /*dce0*/  FSEL R78, R15, -INF , !P6 ;  /* 0xff8000000f4e7808 */ /* 0x000fe40007000000 */
[----:B------:R-:W-:Y:S02]  /*dcf0*/  ISETP.GT.AND P2, PT, R87, 0x9, !P2 ;  /* 0x000000095700780c */ /* 0x000fe40005744270 */
[C---:B------:R-:W-:Y:S02]  /*dd00*/  LOP3.LUT P6, RZ, R17.reuse, 0x2000000, RZ, 0xc0, !PT ;  /* 0x0200000011ff7812 */ /* 0x040fe400078cc0ff */
[----:B------:R-:W-:Y:S02]  /*dd10*/  ISETP.LT.OR P2, PT, R90, 0xa, P2 ;  /* 0x0000000a5a00780c */ /* 0x000fe40001741670 */
[----:B------:R-:W-:Y:S02]  /*dd20*/  LOP3.LUT P4, RZ, R17, 0x1000000, RZ, 0xc0, !PT ;  /* 0x0100000011ff7812 */ /* 0x000fe4000788c0ff */
        /* <DEDUP_REMOVED lines=8> */
[----:B------:R-:W-:Y:S02]  /*ddb0*/  ISETP.GT.AND P2, PT, R87, 0x11, !P6 ;  /* 0x000000115700780c */ /* 0x000fe40007744270 */
[----:B------:R-:W-:Y:S02]  /*ddc0*/  FMNMX.FTZ R5, R92, R5, !PT ;  /* 0x000000055c057209 */ /* 0x000fe40007810000 */
[----:B------:R-:W-:Y:S02]  /*ddd0*/  ISETP.LT.OR P2, PT, R90, 0x12, P2 ;  /* 0x000000125a00780c */ /* 0x000fe40001741670 */
[----:B------:R-:W-:Y:S02]  /*dde0*/  FMNMX.FTZ R5, R28, R5, !PT ;  /* 0x000000051c057209 */ /* 0x000fe40007810000 */
[----:B------:R-:W-:-:S02]  /*ddf0*/  FSEL R26, R26, -INF , !P2 ;  /* 0xff8000001a1a7808 */ /* 0x000fc40005000000 */
[----:B------:R-:W-:Y:S02]  /*de00*/  ISETP.GT.AND P2, PT, R87, 0x18, !P4 ;  /* 0x000000185700780c */ /* 0x000fe40006744270 */
[----:B------:R-:W-:Y:S02]  /*de10*/  FMNMX.FTZ R5, R94, R5, !PT ;  /* 0x000000055e057209 */ /* 0x000fe40007810000 */
[----:B------:R-:W-:Y:S02]  /*de20*/  ISETP.LT.OR P2, PT, R90, 0x19, P2 ;  /* 0x000000195a00780c */ /* 0x000fe40001741670 */
[----:B------:R-:W-:Y:S02]  /*de30*/  FMNMX.FTZ R5, R32, R5, !PT ;  /* 0x0000000520057209 */ /* 0x000fe40007810000 */
[----:B------:R-:W-:Y:S02]  /*de40*/  FSEL R86, R29, -INF , !P2 ;  /* 0xff8000001d567808 */ /* 0x000fe40005000000 */
[----:B------:R-:W-:-:S02]  /*de50*/  LOP3.LUT P2, RZ, R17, 0x800000, RZ, 0xc0, !PT ;  /* 0x0080000011ff7812 */ /* 0x000fc4000784c0ff */
[----:B------:R-:W-:Y:S02]  /*de60*/  LOP3.LUT P6, RZ, R17, 0x4000, RZ, 0xc0, !PT ;  /* 0x0000400011ff7812 */ /* 0x000fe400078cc0ff */
[----:B------:R-:W-:Y:S02]  /*de70*/  ISETP.GT.AND P2, PT, R87, 0x19, !P2 ;  /* 0x000000195700780c */ /* 0x000fe40005744270 */
[----:B------:R-:W-:Y:S02]  /*de80*/  FMNMX.FTZ R5, R96, R5, !PT ;  /* 0x0000000560057209 */ /* 0x000fe40007810000 */
[----:B------:R-:W-:Y:S02]  /*de90*/  ISETP.LT.OR P2, PT, R90, 0x1a, P2 ;  /* 0x0000001a5a00780c */ /* 0x000fe40001741670 */
[----:B------:R-:W-:Y:S02]  /*dea0*/  FMNMX.FTZ R5, R36, R5, !PT ;  /* 0x0000000524057209 */ /* 0x000fe40007810000 */
[----:B------:R-:W-:-:S02]  /*deb0*/  FSEL R30, R30, -INF , !P2 ;  /* 0xff8000001e1e7808 */ /* 0x000fc40005000000 */
[C---:B------:R-:W-:Y:S02]  /*dec0*/  LOP3.LUT P2, RZ, R17.reuse, 0x400000, RZ, 0xc0, !PT ;  /* 0x0040000011ff7812 */ /* 0x040fe4000784c0ff */
[----:B------:R-:W-:Y:S02]  /*ded0*/  LOP3.LUT P4, RZ, R17, 0x2000, RZ, 0xc0, !PT ;  /* 0x0000200011ff7812 */ /* 0x000fe4000788c0ff */
        /* <DEDUP_REMOVED lines=27> */
[----:B------:R-:W-:-:S02]  /*e090*/  ISETP.GT.AND P5, PT, R87, RZ, !P5 ;  /* 0x000000ff5700720c */ /* 0x000fc40006fa4270 */
[----:B------:R-:W-:Y:S02]  /*e0a0*/  ISETP.GT.AND P2, PT, R87, 0x30, !P2 ;  /* 0x000000305700780c */ /* 0x000fe40005744270 */
[----:B------:R-:W-:Y:S02]  /*e0b0*/  FMNMX.FTZ R5, R60, R5, !PT ;  /* 0x000000053c057209 */ /* 0x000fe40007810000 */
[C---:B------:R-:W-:Y:S02]  /*e0c0*/  ISETP.LT.OR P2, PT, R90.reuse, 0x31, P2 ;  /* 0x000000315a00780c */ /* 0x040fe40001741670 */
[----:B------:R-:W-:Y:S02]  /*e0d0*/  ISETP.LT.OR P5, PT, R90, 0x1, P5 ;  /* 0x000000015a00780c */ /* 0x000fe40002fa1670 */
[----:B------:R-:W-:Y:S02]  /*e0e0*/  FSEL R126, R41, -INF , !P2 ;  /* 0xff800000297e7808 */ /* 0x000fe40005000000 */
[----:B------:R-:W-:-:S02]  /*e0f0*/  LOP3.LUT P2, RZ, R17, 0x20000, RZ, 0xc0, !PT ;  /* 0x0002000011ff7812 */ /* 0x000fc4000784c0ff */
[----:B------:R-:W-:Y:S02]  /*e100*/  FMNMX.FTZ R5, R110, R5, !PT ;  /* 0x000000056e057209 */ /* 0x000fe40007810000 */
[----:B------:R-:W-:Y:S02]  /*e110*/  ISETP.GT.AND P2, PT, R87, 0x31, !P2 ;  /* 0x000000315700780c */ /* 0x000fe40005744270 */
[----:B------:R-:W-:Y:S02]  /*e120*/  FSEL R0, R0, -INF , !P5 ;  /* 0xff80000000007808 */ /* 0x000fe40006800000 */
        /* <DEDUP_REMOVED lines=41> */
[----:B------:R-:W-:Y:S01]  /*e3c0*/  LOP3.LUT P2, RZ, R17, 0x400, RZ, 0xc0, !PT ;  /* 0x0000040011ff7812 */ /* 0x000fe2000784c0ff */
[----:B------:R-:W0:Y:S01]  /*e3d0*/  SHFL.BFLY PT, R5, R8, 0x2, 0x1f ;  /* 0x0c401f0008057f89 */ /* 0x000e2200000e0000 */
        /* <DEDUP_REMOVED lines=16> */
[----:B0-----:R-:W-:Y:S02]  /*e4e0*/  FMNMX.FTZ R15, R8, R5, !PT ;  /* 0x00000005080f7209 */ /* 0x001fe40007810000 */
[----:B------:R-:W-:Y:S02]  /*e4f0*/  ISETP.LT.OR P2, PT, R90, 0x59, P2 ;  /* 0x000000595a00780c */ /* 0x000fe40001741670 */
[----:B------:R-:W-:Y:S01]  /*e500*/  FMNMX.FTZ R33, R130, R33, !PT ;  /* 0x0000002182217209 */ /* 0x000fe20007810000 */
[----:B------:R-:W0:Y:S01]  /*e510*/  SHFL.BFLY PT, R142, R15, 0x1, 0x1f ;  /* 0x0c201f000f8e7f89 */ /* 0x000e2200000e0000 */
        /* <DEDUP_REMOVED lines=14> */
[----:B------:R-:W-:Y:S01]  /*e600*/  FSEL R138, R65, -INF , !P2 ;  /* 0xff800000418a7808 */ /* 0x000fe20005000000 */
[----:B------:R-:W-:Y:S01]  /*e610*/  IMAD.U32 R65, RZ, RZ, UR4 ;  /* 0x00000004ff417e24 */ /* 0x000fe2000f8e00ff */
[C---:B------:R-:W-:Y:S02]  /*e620*/  LOP3.LUT P2, RZ, R17.reuse, 0x8, RZ, 0xc0, !PT ;  /* 0x0000000811ff7812 */ /* 0x040fe4000784c0ff */
[----:B------:R-:W-:Y:S02]  /*e630*/  LOP3.LUT P4, RZ, R17, 0x1, RZ, 0xc0, !PT ;  /* 0x0000000111ff7812 */ /* 0x000fe4000788c0ff */
[----:B------:R-:W-:Y:S02]  /*e640*/  ISETP.GT.AND P2, PT, R87, 0x61, !P2 ;  /* 0x000000615700780c */ /* 0x000fe40005744270 */
[----:B------:R-:W-:Y:S02]  /*e650*/  FMNMX.FTZ R37, R136, R35, !PT ;  /* 0x0000002388257209 */ /* 0x000fe40007810000 */
[----:B------:R-:W-:-:S02]  /*e660*/  ISETP.LT.OR P2, PT, R90, 0x62, P2 ;  /* 0x000000625a00780c */ /* 0x000fc40001741670 */
[----:B------:R-:W-:Y:S02]  /*e670*/  FMNMX.FTZ R37, R62, R37, !PT ;  /* 0x000000253e257209 */ /* 0x000fe40007810000 */
[----:B------:R-:W-:Y:S02]  /*e680*/  FSEL R66, R66, -INF , !P2 ;  /* 0xff80000042427808 */ /* 0x000fe40005000000 */
[----:B------:R-:W-:Y:S02]  /*e690*/  LOP3.LUT P2, RZ, R17, 0x4, RZ, 0xc0, !PT ;  /* 0x0000000411ff7812 */ /* 0x000fe4000784c0ff */
[----:B0-----:R-:W-:Y:S02]  /*e6a0*/  FMNMX.FTZ R9, R15, R142, !PT ;  /* 0x0000008e0f097209 */ /* 0x001fe40007810000 */
[----:B------:R-:W-:Y:S02]  /*e6b0*/  ISETP.GT.AND P2, PT, R87, 0x68, !P2 ;  /* 0x000000685700780c */ /* 0x000fe40005744270 */
[----:B------:R-:W-:Y:S01]  /*e6c0*/  FMNMX.FTZ R37, R138, R37, !PT ;  /* 0x000000258a257209 */ /* 0x000fe20007810000 */
[----:B------:R-:W-:-:S01]  /*e6d0*/  FFMA.FTZ R5, R9, R65, -8 ;  /* 0xc100000009057423 */ /* 0x000fc20000010041 */
[----:B------:R-:W-:-:S02]  /*e6e0*/  ISETP.LT.OR P2, PT, R90, 0x69, P2 ;  /* 0x000000695a00780c */ /* 0x000fc40001741670 */
[----:B------:R-:W-:Y:S02]  /*e6f0*/  FMNMX.FTZ R37, R66, R37, !PT ;  /* 0x0000002542257209 */ /* 0x000fe40007810000 */
[----:B------:R-:W-:Y:S02]  /*e700*/  FSEL R140, R69, -INF , !P2 ;  /* 0xff800000458c7808 */ /* 0x000fe40005000000 */
[----:B------:R-:W-:Y:S02]  /*e710*/  ISETP.GT.AND P2, PT, R87, 0x69, !P6 ;  /* 0x000000695700780c */ /* 0x000fe40007744270 */
[----:B------:R-:W-:Y:S02]  /*e720*/  LOP3.LUT P6, RZ, R17, 0x10000000, RZ, 0xc0, !PT ;  /* 0x1000000011ff7812 */ /* 0x000fe400078cc0ff */
[----:B------:R-:W-:Y:S02]  /*e730*/  ISETP.LT.OR P2, PT, R90, 0x6a, P2 ;  /* 0x0000006a5a00780c */ /* 0x000fe40001741670 */
[----:B------:R-:W-:-:S02]  /*e740*/  FMNMX.FTZ R39, R140, R37, !PT ;  /* 0x000000258c277209 */ /* 0x000fc40007810000 */
[----:B------:R-:W-:Y:S02]  /*e750*/  FSEL R70, R70, -INF , !P2 ;  /* 0xff80000046467808 */ /* 0x000fe40005000000 */
[----:B------:R-:W-:Y:S02]  /*e760*/  ISETP.GT.AND P2, PT, R87, 0x70, !P4 ;  /* 0x000000705700780c */ /* 0x000fe40006744270 */
[----:B------:R-:W-:Y:S02]  /*e770*/  LOP3.LUT P4, RZ, R17, 0x20000000, RZ, 0xc0, !PT ;  /* 0x2000000011ff7812 */ /* 0x000fe4000788c0ff */
[----:B------:R-:W-:Y:S02]  /*e780*/  ISETP.LT.OR P2, PT, R90, 0x71, P2 ;  /* 0x000000715a00780c */ /* 0x000fe40001741670 */
[----:B------:R-:W-:Y:S02]  /*e790*/  ISETP.GT.AND P3, PT, R87, 0x78, !P3 ;  /* 0x000000785700780c */ /* 0x000fe40005f64270 */
[----:B------:R-:W-:-:S02]  /*e7a0*/  FSEL R74, R74, -INF , !P2 ;  /* 0xff8000004a4a7808 */ /* 0x000fc40005000000 */
[----:B------:R-:W-:Y:S02]  /*e7b0*/  FSETP.NEU.FTZ.AND P2, PT, R9, -INF , PT ;  /* 0xff8000000900780b */ /* 0x000fe40003f5d000 */
[----:B------:R-:W-:Y:S02]  /*e7c0*/  FMNMX.FTZ R39, R70, R39, !PT ;  /* 0x0000002746277209 */ /* 0x000fe40007810000 */
[----:B------:R-:W-:Y:S02]  /*e7d0*/  FSEL R5, R5, RZ, P2 ;  /* 0x000000ff05057208 */ /* 0x000fe40001000000 */
[C---:B------:R-:W-:Y:S02]  /*e7e0*/  ISETP.GT.AND P2, PT, R87.reuse, 0x71, !P6 ;  /* 0x000000715700780c */ /* 0x040fe40007744270 */
[----:B------:R-:W-:Y:S01]  /*e7f0*/  ISETP.GT.AND P4, PT, R87, 0x79, !P4 ;  /* 0x000000795700780c */ /* 0x000fe20006784270 */
[-CC-:B------:R-:W-:Y:S01]  /*e800*/  FFMA.FTZ R8, R21, R65.reuse, -R5.reuse ;  /* 0x0000004115087223 */ /* 0x180fe20000010805 */
[----:B------:R-:W-:Y:S01]  /*e810*/  ISETP.LT.OR P2, PT, R90, 0x72, P2 ;  /* 0x000000725a00780c */ /* 0x000fe20001741670 */
[-CC-:B------:R-:W-:Y:S01]  /*e820*/  FFMA.FTZ R21, R84, R65.reuse, -R5.reuse ;  /* 0x0000004154157223 */ /* 0x180fe20000010805 */
[----:B------:R-:W-:Y:S01]  /*e830*/  ISETP.LT.OR P3, PT, R90, 0x79, P3 ;  /* 0x000000795a00780c */ /* 0x000fe20001f61670 */
[--C-:B------:R-:W-:Y:S01]  /*e840*/  FFMA.FTZ R84, R52, R65, -R5.reuse ;  /* 0x0000004134547223 */ /* 0x100fe20000010805 */
[----:B------:R-:W-:Y:S01]  /*e850*/  FSEL R72, R72, -INF , !P2 ;  /* 0xff80000048487808 */ /* 0x000fe20005000000 */
[----:B------:R0:W-:Y:S01]  /*e860*/  MUFU.EX2 R15, R8 ;  /* 0x00000008000f7308 */ /* 0x0001e20000000800 */
[----:B------:R-:W-:Y:S01]  /*e870*/  FMNMX.FTZ R39, R74, R39, !PT ;  /* 0x000000274a277209 */ /* 0x000fe20007810000 */
[-CC-:B------:R-:W-:Y:S01]  /*e880*/  FFMA.FTZ R92, R92, R65.reuse, -R5.reuse ;  /* 0x000000415c5c7223 */ /* 0x180fe20000010805 */
[----:B------:R-:W-:Y:S01]  /*e890*/  ISETP.LT.OR P4, PT, R90, 0x7a, P4 ;  /* 0x0000007a5a00780c */ /* 0x000fe20002781670 */
[-CC-:B------:R-:W-:Y:S01]  /*e8a0*/  FFMA.FTZ R94, R94, R65.reuse, -R5.reuse ;  /* 0x000000415e5e7223 */ /* 0x180fe20000010805 */
[----:B------:R-:W-:Y:S01]  /*e8b0*/  FSEL R52, R3, -INF , !P3 ;  /* 0xff80000003347808 */ /* 0x000fe20005800000 */
[--C-:B------:R-:W-:Y:S01]  /*e8c0*/  FFMA.FTZ R14, R14, R65, -R5.reuse ;  /* 0x000000410e0e7223 */ /* 0x100fe20000010805 */
[----:B------:R-:W-:Y:S01]  /*e8d0*/  FMNMX.FTZ R39, R72, R39, !PT ;  /* 0x0000002748277209 */ /* 0x000fe20007810000 */
[----:B------:R1:W-:Y:S01]  /*e8e0*/  MUFU.EX2 R25, R92 ;  /* 0x0000005c00197308 */ /* 0x0003e20000000800 */
[----:B------:R-:W-:Y:S01]  /*e8f0*/  FSEL R90, R77, -INF , !P4 ;  /* 0xff8000004d5a7808 */ /* 0x000fe20006000000 */
[--C-:B------:R-:W-:Y:S01]  /*e900*/  FFMA.FTZ R24, R24, R65, -R5.reuse ;  /* 0x0000004118187223 */ /* 0x100fe20000010805 */
[----:B------:R-:W-:Y:S01]  /*e910*/  FMNMX.FTZ R39, R52, R39, !PT ;  /* 0x0000002734277209 */ /* 0x000fe20007810000 */
[-CC-:B------:R-:W-:Y:S01]  /*e920*/  FFMA.FTZ R28, R28, R65.reuse, -R5.reuse ;  /* 0x000000411c1c7223 */ /* 0x180fe20000010805 */
[----:B------:R-:W-:-:S01]  /*e930*/  FFMA.FTZ R32, R32, R65, -R5 ;  /* 0x0000004120207223 */ /* 0x000fc20000010805 */
[--C-:B------:R-:W-:Y:S01]  /*e940*/  FFMA.FTZ R96, R96, R65, -R5.reuse ;  /* 0x0000004160607223 */ /* 0x100fe20000010805 */
[----:B0-----:R-:W-:Y:S01]  /*e950*/  FMNMX.FTZ R8, R90, R39, !PT ;  /* 0x000000275a087209 */ /* 0x001fe20007810000 */
[----:B------:R0:W-:Y:S01]  /*e960*/  MUFU.EX2 R27, R94 ;  /* 0x0000005e001b7308 */ /* 0x0001e20000000800 */
[----:B------:R-:W-:-:S01]  /*e970*/  FFMA.FTZ R36, R36, R65, -R5 ;  /* 0x0000004124247223 */ /* 0x000fc20000010805 */
[-CC-:B------:R-:W-:Y:S01]  /*e980*/  FFMA.FTZ R98, R98, R65.reuse, -R5.reuse ;  /* 0x0000004162627223 */ /* 0x180fe20000010805 */
[----:B------:R-:W-:-:S01]  /*e990*/  FFMA.FTZ R40, R40, R65, -R5 ;  /* 0x0000004128287223 */ /* 0x000fc20000010805 */
[----:B------:R-:W2:Y:S01]  /*e9a0*/  SHFL.BFLY PT, R43, R8, 0x2, 0x1f ;  /* 0x0c401f00082b7f89 */ /* 0x000ea200000e0000 */
        /* <DEDUP_REMOVED lines=14> */
[----:B-1----:R-:W-:-:S01]  /*ea90*/  FFMA.FTZ R92, R116, R65, -R5 ;  /* 0x00000041745c7223 */ /* 0x002fc20000010805 */
[-CC-:B------:R-:W-:Y:S01]  /*eaa0*/  FFMA.FTZ R47, R118, R65.reuse, -R5.reuse ;  /* 0x00000041762f7223 */ /* 0x180fe20000010805 */
[----:B0-----:R-:W-:-:S01]  /*eab0*/  FFMA.FTZ R94, R120, R65, -R5 ;  /* 0x00000041785e7223 */ /* 0x001fc20000010805 */
[----:B------:R-:W-:Y:S01]  /*eac0*/  MUFU.EX2 R14, R14 ;  /* 0x0000000e000e7308 */ /* 0x000fe20000000800 */
[----:B------:R-:W-:-:S02]  /*ead0*/  ISETP.NE.AND P6, PT, R95, 0x1, PT ;  /* 0x000000015f00780c */ /* 0x000fc40003fc5270 */
[----:B--2---:R-:W-:-:S05]  /*eae0*/  FMNMX.FTZ R49, R8, R43, !PT ;  /* 0x0000002b08317209 */ /* 0x004fca0007810000 */
[----:B------:R-:W-:Y:S01]  /*eaf0*/  MUFU.EX2 R21, R21 ;  /* 0x0000001500157308 */ /* 0x000fe20000000800 */
[----:B------:R-:W0:Y:S07]  /*eb00*/  SHFL.BFLY PT, R8, R49, 0x1, 0x1f ;  /* 0x0c201f0031087f89 */ /* 0x000e2e00000e0000 */
[----:B------:R-:W1:Y:S08]  /*eb10*/  MUFU.EX2 R24, R24 ;  /* 0x0000001800187308 */ /* 0x000e700000000800 */
[----:B------:R-:W-:Y:S08]  /*eb20*/  MUFU.EX2 R28, R28 ;  /* 0x0000001c001c7308 */ /* 0x000ff00000000800 */
[----:B------:R-:W2:Y:S01]  /*eb30*/  MUFU.EX2 R32, R32 ;  /* 0x0000002000207308 */ /* 0x000ea20000000800 */
[----:B-1----:R-:W-:-:S02]  /*eb40*/  F2FP.SATFINITE.E4M3.F32.PACK_AB_MERGE_C R148, R24, R21, RZ ;  /* 0x000000151894723e */ /* 0x002fc400048070ff */
[----:B0-----:R-:W-:Y:S01]  /*eb50*/  FMNMX.FTZ R8, R49, R8, !PT ;  /* 0x0000000831087209 */ /* 0x001fe20007810000 */
[----:B------:R-:W-:-:S01]  /*eb60*/  FFMA.FTZ R49, R76, R65, -R5 ;  /* 0x000000414c317223 */ /* 0x000fc20000010805 */
[----:B------:R-:W-:Y:S01]  /*eb70*/  FFMA.FTZ R76, R82, R65, -R5 ;  /* 0x00000041524c7223 */ /* 0x000fe20000010805 */
[----:B------:R-:W-:Y:S02]  /*eb80*/  F2FP.SATFINITE.E4M3.F32.PACK_AB_MERGE_C R148, R14, R15, R148 ;  /* 0x0000000f0e94723e */ /* 0x000fe40004807094 */
[C---:B------:R-:W-:Y:S01]  /*eb90*/  FFMA.FTZ R51, R8.reuse, R65, -8 ;  /* 0xc100000008337423 */ /* 0x040fe20000010041 */
[----:B------:R-:W-:Y:S01]  /*eba0*/  FSETP.NEU.FTZ.AND P2, PT, R8, -INF , PT ;  /* 0xff8000000800780b */ /* 0x000fe20003f5d000 */
[----:B------:R-:W-:Y:S03]  /*ebb0*/  MUFU.EX2 R29, R96 ;  /* 0x00000060001d7308 */ /* 0x000fe60000000800 */
[----:B------:R-:W-:-:S02]  /*ebc0*/  FSEL R5, R51, RZ, P2 ;  /* 0x000000ff33057208 */ /* 0x000fc40001000000 */
[----:B--2---:R-:W-:-:S03]  /*ebd0*/  F2FP.SATFINITE.E4M3.F32.PACK_AB_MERGE_C R150, R32, R27, RZ ;  /* 0x0000001b2096723e */ /* 0x004fc600048070ff */
[-CC-:B------:R-:W-:Y:S01]  /*ebe0*/  FFMA.FTZ R0, R0, R65.reuse, -R5.reuse ;  /* 0x0000004100007223 */ /* 0x180fe20000010805 */
[----:B------:R-:W-:-:S01]  /*ebf0*/  FFMA.FTZ R51, R4, R65, -R5 ;  /* 0x0000004104337223 */ /* 0x000fc20000010805 */
[-CC-:B------:R-:W-:Y:S01]  /*ec00*/  FFMA.FTZ R4, R78, R65.reuse, -R5.reuse ;  /* 0x000000414e047223 */ /* 0x180fe20000010805 */
[----:B------:R-:W-:-:S01]  /*ec10*/  FFMA.FTZ R53, R20, R65, -R5 ;  /* 0x0000004114357223 */ /* 0x000fc20000010805 */
[----:B------:R-:W-:Y:S01]  /*ec20*/  FFMA.FTZ R20, R80, R65, -R5 ;  /* 0x0000004150147223 */ /* 0x000fe20000010805 */
[----:B------:R-:W-:-:S01]  /*ec30*/  FADD.FTZ R78, R15, R14 ;  /* 0x0000000e0f4e7221 */ /* 0x000fc20000010000 */
[----:B------:R-:W-:Y:S01]  /*ec40*/  MUFU.EX2 R0, R0 ;  /* 0x0000000000007308 */ /* 0x000fe20000000800 */
[----:B------:R-:W-:-:S01]  /*ec50*/  FFMA.FTZ R55, R26, R65, -R5 ;  /* 0x000000411a377223 */ /* 0x000fc20000010805 */
[----:B------:R-:W-:Y:S01]  /*ec60*/  FFMA.FTZ R26, R86, R65, -R5 ;  /* 0x00000041561a7223 */ /* 0x000fe20000010805 */
[----:B------:R-:W-:-:S01]  /*ec70*/  FADD.FTZ R71, R21, R78 ;  /* 0x0000004e15477221 */ /* 0x000fc20000010000 */
[-CC-:B------:R-:W-:Y:S01]  /*ec80*/  FFMA.FTZ R57, R30, R65.reuse, -R5.reuse ;  /* 0x000000411e397223 */ /* 0x180fe20000010805 */
[----:B------:R-:W-:-:S01]  /*ec90*/  FFMA.FTZ R30, R122, R65, -R5 ;  /* 0x000000417a1e7223 */ /* 0x000fc20000010805 */
[----:B------:R-:W-:Y:S01]  /*eca0*/  FFMA.FTZ R59, R34, R65, -R5 ;  /* 0x00000041223b7223 */ /* 0x000fe20000010805 */
[----:B------:R-:W-:-:S01]  /*ecb0*/  FADD.FTZ R78, R24, R71 ;  /* 0x00000047184e7221 */ /* 0x000fc20000010000 */
[----:B------:R-:W0:Y:S01]  /*ecc0*/  MUFU.EX2 R51, R51 ;  /* 0x0000003300337308 */ /* 0x000e220000000800 */
[----:B------:R-:W-:-:S01]  /*ecd0*/  FFMA.FTZ R63, R124, R65, -R5 ;  /* 0x000000417c3f7223 */ /* 0x000fc20000010805 */
[----:B------:R-:W-:Y:S01]  /*ece0*/  FFMA.FTZ R38, R38, R65, -R5 ;  /* 0x0000004126267223 */ /* 0x000fe20000010805 */
[----:B------:R-:W-:-:S01]  /*ecf0*/  FADD.FTZ R75, R25, R78 ;  /* 0x0000004e194b7221 */ /* 0x000fc20000010000 */
[-CC-:B------:R-:W-:Y:S01]  /*ed00*/  FFMA.FTZ R34, R126, R65.reuse, -R5.reuse ;  /* 0x000000417e227223 */ /* 0x180fe20000010805 */
[----:B------:R-:W-:-:S01]  /*ed10*/  FFMA.FTZ R61, R42, R65, -R5 ;  /* 0x000000412a3d7223 */ /* 0x000fc20000010805 */
[----:B------:R-:W-:Y:S01]  /*ed20*/  FFMA.FTZ R42, R128, R65, -R5 ;  /* 0x00000041802a7223 */ /* 0x000fe20000010805 */
[----:B------:R-:W-:-:S01]  /*ed30*/  FADD.FTZ R80, R28, R75 ;  /* 0x0000004b1c507221 */ /* 0x000fc20000010000 */
[----:B------:R-:W1:Y:S01]  /*ed40*/  MUFU.EX2 R4, R4 ;  /* 0x0000000400047308 */ /* 0x000e620000000800 */
[----:B------:R-:W-:Y:S01]  /*ed50*/  F2FP.SATFINITE.E4M3.F32.PACK_AB_MERGE_C R150, R28, R25, R150 ;  /* 0x000000191c96723e */ /* 0x000fe20004807096 */
[----:B------:R-:W-:Y:S01]  /*ed60*/  FFMA.FTZ R67, R46, R65, -R5 ;  /* 0x000000412e437223 */ /* 0x000fe20000010805 */
[----:B------:R-:W-:-:S01]  /*ed70*/  FADD.FTZ R75, R27, R80 ;  /* 0x000000501b4b7221 */ /* 0x000fc20000010000 */
        /* <DEDUP_REMOVED lines=13> */
[----:B-1----:R-:W-:-:S01]  /*ee50*/  FADD.FTZ R78, R4, R73 ;  /* 0x00000049044e7221 */ /* 0x002fc20000010000 */
[----:B------:R-:W-:-:S06]  /*ee60*/  FFMA.FTZ R52, R52, R65, -R5 ;  /* 0x0000004134347223 */ /* 0x000fcc0000010805 */
[----:B------:R-:W1:Y:S01]  /*ee70*/  MUFU.EX2 R55, R55 ;  /* 0x0000003700377308 */ /* 0x000e620000000800 */
[----:B--2---:R-:W-:-:S01]  /*ee80*/  FADD.FTZ R73, R53, R78 ;  /* 0x0000004e35497221 */ /* 0x004fc20000010000 */
[----:B------:R-:W-:Y:S01]  /*ee90*/  FADD.FTZ R78, R32, R75 ;  /* 0x0000004b204e7221 */ /* 0x000fe20000010000 */
[----:B------:R-:W-:-:S04]  /*eea0*/  F2FP.SATFINITE.E4M3.F32.PACK_AB_MERGE_C R149, R53, R4, RZ ;  /* 0x000000043595723e */ /* 0x000fc800048070ff */
[----:B------:R-:W-:Y:S01]  /*eeb0*/  F2FP.SATFINITE.E4M3.F32.PACK_AB_MERGE_C R149, R51, R0, R149 ;  /* 0x000000003395723e */ /* 0x000fe20004807095 */
[----:B------:R-:W2:Y:S01]  /*eec0*/  MUFU.EX2 R26, R26 ;  /* 0x0000001a001a7308 */ /* 0x000ea20000000800 */
[----:B0-----:R-:W-:-:S01]  /*eed0*/  FADD.FTZ R24, R20, R73 ;  /* 0x0000004914187221 */ /* 0x001fc20000010000 */
[----:B------:R-:W-:-:S06]  /*eee0*/  FADD.FTZ R73, R29, R78 ;  /* 0x0000004e1d497221 */ /* 0x000fcc0000010000 */
        /* <DEDUP_REMOVED lines=8> */
[----:B------:R-:W0:Y:S01]  /*ef70*/  MUFU.EX2 R31, R98 ;  /* 0x00000062001f7308 */ /* 0x000e220000000800 */
[----:B-1----:R-:W-:-:S07]  /*ef80*/  FADD.FTZ R32, R36, R73 ;  /* 0x0000004924207221 */ /* 0x002fce0000010000 */
[----:B------:R-:W1:Y:S01]  /*ef90*/  MUFU.EX2 R59, R59 ;  /* 0x0000003b003b7308 */ /* 0x000e620000000800 */
[----:B--2---:R-:W-:-:S01]  /*efa0*/  FADD.FTZ R24, R30, R15 ;  /* 0x0000000f1e187221 */ /* 0x004fc20000010000 */
[----:B------:R-:W-:-:S06]  /*efb0*/  FFMA.FTZ R15, R62, R65, -R5 ;  /* 0x000000413e0f7223 */ /* 0x000fcc0000010805 */
[----:B------:R-:W2:Y:S01]  /*efc0*/  MUFU.EX2 R40, R40 ;  /* 0x0000002800287308 */ /* 0x000ea20000000800 */
[----:B0-----:R-:W-:-:S07]  /*efd0*/  FADD.FTZ R25, R31, R32 ;  /* 0x000000201f197221 */ /* 0x001fce0000010000 */
[----:B------:R-:W0:Y:S01]  /*efe0*/  MUFU.EX2 R63, R63 ;  /* 0x0000003f003f7308 */ /* 0x000e220000000800 */
[----:B-1----:R-:W-:-:S07]  /*eff0*/  FADD.FTZ R24, R59, R24 ;  /* 0x000000183b187221 */ /* 0x002fce0000010000 */
[----:B------:R-:W1:Y:S01]  /*f000*/  MUFU.EX2 R33, R100 ;  /* 0x0000006400217308 */ /* 0x000e620000000800 */
[C---:B--2---:R-:W-:Y:S01]  /*f010*/  F2FP.SATFINITE.E4M3.F32.PACK_AB_MERGE_C R144, R40.reuse, R31, RZ ;  /* 0x0000001f2890723e */ /* 0x044fe200048070ff */
[----:B------:R-:W-:-:S03]  /*f020*/  FADD.FTZ R40, R40, R25 ;  /* 0x0000001928287221 */ /* 0x000fc60000010000 */
[----:B------:R-:W-:-:S03]  /*f030*/  F2FP.SATFINITE.E4M3.F32.PACK_AB_MERGE_C R144, R36, R29, R144 ;  /* 0x0000001d2490723e */ /* 0x000fc60004807090 */
[----:B------:R-:W2:Y:S01]  /*f040*/  MUFU.EX2 R38, R38 ;  /* 0x0000002600267308 */ /* 0x000ea20000000800 */
[----:B0-----:R-:W-:-:S07]  /*f050*/  FADD.FTZ R27, R63, R24 ;  /* 0x000000183f1b7221 */ /* 0x001fce0000010000 */
[----:B------:R-:W0:Y:S01]  /*f060*/  MUFU.EX2 R44, R44 ;  /* 0x0000002c002c7308 */ /* 0x000e220000000800 */
[----:B-1----:R-:W-:-:S07]  /*f070*/  FADD.FTZ R25, R33, R40 ;  /* 0x0000002821197221 */ /* 0x002fce0000010000 */
[----:B------:R-:W1:Y:S01]  /*f080*/  MUFU.EX2 R34, R34 ;  /* 0x0000002200227308 */ /* 0x000e620000000800 */
[----:B--2---:R-:W-:-:S01]  /*f090*/  FADD.FTZ R27, R38, R27 ;  /* 0x0000001b261b7221 */ /* 0x004fc20000010000 */
[----:B------:R-:W-:-:S04]  /*f0a0*/  F2FP.SATFINITE.E4M3.F32.PACK_AB_MERGE_C R38, R38, R63, RZ ;  /* 0x0000003f2626723e */ /* 0x000fc800048070ff */
[----:B------:R-:W-:Y:S02]  /*f0b0*/  F2FP.SATFINITE.E4M3.F32.PACK_AB_MERGE_C R145, R59, R30, R38 ;  /* 0x0000001e3b91723e */ /* 0x000fe40004807026 */
[----:B------:R-:W-:Y:S01]  /*f0c0*/  MUFU.EX2 R35, R102 ;  /* 0x0000006600237308 */ /* 0x000fe20000000800 */
[----:B0-----:R-:W-:-:S01]  /*f0d0*/  FADD.FTZ R28, R44, R25 ;  /* 0x000000192c1c7221 */ /* 0x001fc20000010000 */
[----:B------:R-:W-:-:S06]  /*f0e0*/  FFMA.FTZ R25, R138, R65, -R5 ;  /* 0x000000418a197223 */ /* 0x000fcc0000010805 */
[----:B------:R-:W0:Y:S01]  /*f0f0*/  MUFU.EX2 R48, R48 ;  /* 0x0000003000307308 */ /* 0x000e220000000800 */
[----:B-1----:R-:W-:-:S01]  /*f100*/  FADD.FTZ R32, R34, R27 ;  /* 0x0000001b22207221 */ /* 0x002fc20000010000 */
[----:B------:R-:W-:-:S06]  /*f110*/  FFMA.FTZ R27, R140, R65, -R5 ;  /* 0x000000418c1b7223 */ /* 0x000fcc0000010805 */
[----:B------:R-:W1:Y:S08]  /*f120*/  MUFU.EX2 R61, R61 ;  /* 0x0000003d003d7308 */ /* 0x000e700000000800 */
[----:B------:R-:W-:Y:S01]  /*f130*/  MUFU.EX2 R3, R3 ;  /* 0x0000000300037308 */ /* 0x000fe20000000800 */
[----:B0-----:R-:W-:Y:S01]  /*f140*/  F2FP.SATFINITE.E4M3.F32.PACK_AB_MERGE_C R146, R48, R35, RZ ;  /* 0x000000233092723e */ /* 0x001fe200048070ff */
[----:B------:R-:W-:Y:S01]  /*f150*/  FADD.FTZ R35, R35, R28 ;  /* 0x0000001c23237221 */ /* 0x000fe20000010000 */
[----:B------:R-:W-:-:S01]  /*f160*/  FFMA.FTZ R28, R66, R65, -R5 ;  /* 0x00000041421c7223 */ /* 0x000fc20000010805 */
[----:B------:R-:W-:Y:S01]  /*f170*/  FFMA.FTZ R5, R90, R65, -R5 ;  /* 0x000000415a057223 */ /* 0x000fe20000010805 */
[----:B------:R-:W-:Y:S01]  /*f180*/  F2FP.SATFINITE.E4M3.F32.PACK_AB_MERGE_C R146, R44, R33, R146 ;  /* 0x000000212c92723e */ /* 0x000fe20004807092 */
[----:B------:R-:W-:-:S02]  /*f190*/  FADD.FTZ R48, R48, R35 ;  /* 0x0000002330307221 */ /* 0x000fc40000010000 */
[----:B------:R-:W0:Y:S01]  /*f1a0*/  MUFU.EX2 R56, R56 ;  /* 0x0000003800387308 */ /* 0x000e220000000800 */
[----:B-1----:R-:W-:-:S07]  /*f1b0*/  FADD.FTZ R29, R61, R32 ;  /* 0x000000203d1d7221 */ /* 0x002fce0000010000 */
[----:B------:R-:W1:Y:S08]  /*f1c0*/  MUFU.EX2 R42, R42 ;  /* 0x0000002a002a7308 */ /* 0x000e700000000800 */
[----:B------:R-:W-:Y:S01]  /*f1d0*/  MUFU.EX2 R37, R104 ;  /* 0x0000006800257308 */ /* 0x000fe20000000800 */
[----:B0-----:R-:W-:-:S07]  /*f1e0*/  F2FP.SATFINITE.E4M3.F32.PACK_AB_MERGE_C R24, R56, R3, RZ ;  /* 0x000000033818723e */ /* 0x001fce00048070ff */
[----:B------:R-:W0:Y:S01]  /*f1f0*/  MUFU.EX2 R84, R84 ;  /* 0x0000005400547308 */ /* 0x000e220000000800 */
[----:B-1----:R-:W-:-:S07]  /*f200*/  FADD.FTZ R32, R42, R29 ;  /* 0x0000001d2a207221 */ /* 0x002fce0000010000 */
[----:B------:R-:W1:Y:S08]  /*f210*/  MUFU.EX2 R67, R67 ;  /* 0x0000004300437308 */ /* 0x000e700000000800 */
[----:B------:R-:W2:Y:S01]  /*f220*/  MUFU.EX2 R46, R46 ;  /* 0x0000002e002e7308 */ /* 0x000ea20000000800 */
[----:B0-----:R-:W-:Y:S01]  /*f230*/  F2FP.SATFINITE.E4M3.F32.PACK_AB_MERGE_C R24, R84, R37, R24 ;  /* 0x000000255418723e */ /* 0x001fe20004807018 */
[----:B------:R-:W-:-:S04]  /*f240*/  FADD.FTZ R37, R37, R48 ;  /* 0x0000003025257221 */ /* 0x000fc80000010000 */
[----:B------:R-:W-:Y:S01]  /*f250*/  FADD.FTZ R84, R84, R37 ;  /* 0x0000002554547221 */ /* 0x000fe20000010000 */
[----:B------:R-:W-:Y:S01]  /*f260*/  IMAD.MOV.U32 R140, RZ, RZ, R24 ;  /* 0x000000ffff8c7224 */ /* 0x000fe200078e0018 */
[----:B------:R-:W0:Y:S01]  /*f270*/  MUFU.EX2 R69, R69 ;  /* 0x0000004500457308 */ /* 0x000e220000000800 */
[----:B-1----:R-:W-:-:S01]  /*f280*/  FADD.FTZ R29, R67, R32 ;  /* 0x00000020431d7221 */ /* 0x002fc20000010000 */
[----:B------:R-:W-:-:S04]  /*f290*/  F2FP.SATFINITE.E4M3.F32.PACK_AB_MERGE_C R42, R67, R42, RZ ;  /* 0x0000002a432a723e */ /* 0x000fc800048070ff */
[----:B------:R-:W-:Y:S02]  /*f2a0*/  F2FP.SATFINITE.E4M3.F32.PACK_AB_MERGE_C R147, R61, R34, R42 ;  /* 0x000000223d93723e */ /* 0x000fe4000480702a */
[----:B------:R-:W1:Y:S01]  /*f2b0*/  MUFU.EX2 R50, R50 ;  /* 0x0000003200327308 */ /* 0x000e620000000800 */
[----:B--2---:R-:W-:-:S01]  /*f2c0*/  FADD.FTZ R32, R46, R29 ;  /* 0x0000001d2e207221 */ /* 0x004fc20000010000 */
[----:B------:R-:W-:-:S04]  /*f2d0*/  FADD.FTZ R29, R3, R84 ;  /* 0x00000054031d7221 */ /* 0x000fc80000010000 */
[----:B------:R-:W-:Y:S02]  /*f2e0*/  FADD.FTZ R56, R56, R29 ;  /* 0x0000001d38387221 */ /* 0x000fe40000010000 */
[----:B------:R-:W2:Y:S01]  /*f2f0*/  MUFU.EX2 R71, R71 ;  /* 0x0000004700477308 */ /* 0x000ea20000000800 */
[----:B0-----:R-:W-:-:S07]  /*f300*/  FADD.FTZ R3, R69, R32 ;  /* 0x0000002045037221 */ /* 0x001fce0000010000 */
[----:B------:R-:W0:Y:S01]  /*f310*/  MUFU.EX2 R54, R54 ;  /* 0x0000003600367308 */ /* 0x000e220000000800 */
[----:B-1----:R-:W-:-:S07]  /*f320*/  FADD.FTZ R26, R50, R3 ;  /* 0x00000003321a7221 */ /* 0x002fce0000010000 */
[----:B------:R-:W-:Y:S01]  /*f330*/  MUFU.EX2 R41, R41 ;  /* 0x0000002900297308 */ /* 0x000fe20000000800 */
[----:B--2---:R-:W-:-:S01]  /*f340*/  FADD.FTZ R29, R71, R26 ;  /* 0x0000001a471d7221 */ /* 0x004fc20000010000 */
[----:B------:R-:W-:-:S04]  /*f350*/  F2FP.SATFINITE.E4M3.F32.PACK_AB_MERGE_C R50, R71, R50, RZ ;  /* 0x000000324732723e */ /* 0x000fc800048070ff */
[----:B------:R-:W-:Y:S02]  /*f360*/  F2FP.SATFINITE.E4M3.F32.PACK_AB_MERGE_C R141, R69, R46, R50 ;  /* 0x0000002e458d723e */ /* 0x000fe40004807032 */
[----:B------:R-:W1:Y:S01]  /*f370*/  MUFU.EX2 R64, R64 ;  /* 0x0000004000407308 */ /* 0x000e620000000800 */
[----:B0-----:R-:W-:-:S07]  /*f380*/  FADD.FTZ R26, R54, R29 ;  /* 0x0000001d361a7221 */ /* 0x001fce0000010000 */
[----:B------:R-:W0:Y:S08]  /*f390*/  MUFU.EX2 R21, R21 ;  /* 0x0000001500157308 */ /* 0x000e300000000800 */
[----:B------:R-:W-:Y:S01]  /*f3a0*/  MUFU.EX2 R39, R39 ;  /* 0x0000002700277308 */ /* 0x000fe20000000800 */
[----:B-1----:R-:W-:-:S07]  /*f3b0*/  F2FP.SATFINITE.E4M3.F32.PACK_AB_MERGE_C R142, R64, R41, RZ ;  /* 0x00000029408e723e */ /* 0x002fce00048070ff */
[----:B------:R-:W1:Y:S01]  /*f3c0*/  MUFU.EX2 R60, R60 ;  /* 0x0000003c003c7308 */ /* 0x000e620000000800 */
[----:B0-----:R-:W-:-:S02]  /*f3d0*/  FADD.FTZ R29, R21, R26 ;  /* 0x0000001a151d7221 */ /* 0x001fc40000010000 */
[----:B------:R-:W0:Y:S05]  /*f3e0*/  @P6 LDC R26, c[0x0][0x44c] ;  /* 0x00011300ff1a6b82 */ /* 0x000e2a0000000800 */
[----:B------:R-:W2:Y:S08]  /*f3f0*/  MUFU.EX2 R14, R14 ;  /* 0x0000000e000e7308 */ /* 0x000eb00000000800 */
[----:B------:R-:W3:Y:S01]  /*f400*/  MUFU.EX2 R15, R15 ;  /* 0x0000000f000f7308 */ /* 0x000ee20000000800 */
[----:B-1----:R-:W-:Y:S01]  /*f410*/  F2FP.SATFINITE.E4M3.F32.PACK_AB_MERGE_C R142, R60, R39, R142 ;  /* 0x000000273c8e723e */ /* 0x002fe2000480708e */
[----:B------:R-:W-:-:S04]  /*f420*/  FADD.FTZ R39, R39, R56 ;  /* 0x0000003827277221 */ /* 0x000fc80000010000 */
[----:B------:R-:W-:Y:S02]  /*f430*/  FADD.FTZ R60, R60, R39 ;  /* 0x000000273c3c7221 */ /* 0x000fe40000010000 */
[----:B------:R-:W1:Y:S01]  /*f440*/  MUFU.EX2 R25, R25 ;  /* 0x0000001900197308 */ /* 0x000e620000000800 */
[----:B--2---:R-:W-:-:S01]  /*f450*/  FADD.FTZ R0, R14, R29 ;  /* 0x0000001d0e007221 */ /* 0x004fc20000010000 */
[----:B------:R-:W-:Y:S01]  /*f460*/  FADD.FTZ R41, R41, R60 ;  /* 0x0000003c29297221 */ /* 0x000fe20000010000 */
[----:B------:R-:W2:Y:S01]  /*f470*/  @P6 LDC R29, c[0x0][0x450] ;  /* 0x00011400ff1d6b82 */ /* 0x000ea20000000800 */
[----:B0-----:R-:W-:-:S04]  /*f480*/  @P6 IMAD.HI.U32 R26, R93, R26, RZ ;  /* 0x0000001a5d1a6227 */ /* 0x001fc800078e00ff */
[----:B------:R-:W-:Y:S01]  /*f490*/  FADD.FTZ R64, R64, R41 ;  /* 0x0000002940407221 */ /* 0x000fe20000010000 */
[----:B------:R-:W-:Y:S01]  /*f4a0*/  MUFU.EX2 R45, R45 ;  /* 0x0000002d002d7308 */ /* 0x000fe20000000800 */
[----:B---3--:R-:W-:-:S01]  /*f4b0*/  FADD.FTZ R0, R15, R0 ;  /* 0x000000000f007221 */ /* 0x008fc20000010000 */
[----:B------:R-:W-:-:S04]  /*f4c0*/  F2FP.SATFINITE.E4M3.F32.PACK_AB_MERGE_C R14, R15, R14, RZ ;  /* 0x0000000e0f0e723e */ /* 0x000fc800048070ff */
[----:B------:R-:W-:Y:S02]  /*f4d0*/  F2FP.SATFINITE.E4M3.F32.PACK_AB_MERGE_C R143, R21, R54, R14 ;  /* 0x00000036158f723e */ /* 0x000fe4000480700e */
        /* <DEDUP_REMOVED lines=8> */
[----:B------:R-:W3:Y:S01]  /*f560*/  MUFU.EX2 R4, R70 ;  /* 0x0000004600047308 */ /* 0x000ee20000000800 */
[----:B0-----:R-:W-:Y:S01]  /*f570*/  F2FP.SATFINITE.E4M3.F32.PACK_AB_MERGE_C R136, R68, R43, R20 ;  /* 0x0000002b4488723e */ /* 0x001fe20004807014 */
[----:B------:R-:W-:-:S04]  /*f580*/  FADD.FTZ R43, R43, R64 ;  /* 0x000000402b2b7221 */ /* 0x000fc80000010000 */
[----:B------:R-:W-:Y:S02]  /*f590*/  FADD.FTZ R68, R68, R43 ;  /* 0x0000002b44447221 */ /* 0x000fe40000010000 */
[----:B------:R-:W0:Y:S01]  /*f5a0*/  MUFU.EX2 R3, R74 ;  /* 0x0000004a00037308 */ /* 0x000e220000000800 */
[----:B-1----:R-:W-:-:S01]  /*f5b0*/  FADD.FTZ R15, R27, R0 ;  /* 0x000000001b0f7221 */ /* 0x002fc20000010000 */
[----:B------:R-:W-:-:S04]  /*f5c0*/  FADD.FTZ R45, R45, R68 ;  /* 0x000000442d2d7221 */ /* 0x000fc80000010000 */
[----:B------:R-:W-:Y:S02]  /*f5d0*/  FADD.FTZ R92, R92, R45 ;  /* 0x0000002d5c5c7221 */ /* 0x000fe40000010000 */
[----:B------:R-:W-:Y:S01]  /*f5e0*/  MUFU.EX2 R49, R49 ;  /* 0x0000003100317308 */ /* 0x000fe20000000800 */
[C---:B---3--:R-:W-:Y:S01]  /*f5f0*/  F2FP.SATFINITE.E4M3.F32.PACK_AB_MERGE_C R27, R4.reuse, R27, RZ ;  /* 0x0000001b041b723e */ /* 0x048fe200048070ff */
[----:B------:R-:W-:-:S03]  /*f600*/  FADD.FTZ R4, R4, R15 ;  /* 0x0000000f04047221 */ /* 0x000fc60000010000 */
[----:B------:R-:W-:-:S03]  /*f610*/  F2FP.SATFINITE.E4M3.F32.PACK_AB_MERGE_C R137, R28, R25, R27 ;  /* 0x000000191c89723e */ /* 0x000fc6000480701b */
[----:B------:R-:W1:Y:S01]  /*f620*/  MUFU.EX2 R76, R76 ;  /* 0x0000004c004c7308 */ /* 0x000e620000000800 */
[----:B0-----:R-:W-:-:S01]  /*f630*/  FADD.FTZ R15, R3, R4 ;  /* 0x00000004030f7221 */ /* 0x001fc20000010000 */
[----:B------:R-:W-:Y:S01]  /*f640*/  IMAD.MOV.U32 R4, RZ, RZ, R93 ;  /* 0x000000ffff047224 */ /* 0x000fe200078e005d */
[----:B--2---:R-:W-:Y:S02]  /*f650*/  @P6 SHF.R.U32.HI R4, RZ, R29, R26 ;  /* 0x0000001dff046219 */ /* 0x004fe4000001161a */
[----:B------:R-:W-:-:S03]  /*f660*/  ISETP.GE.AND P6, PT, R13, 0x1, PT ;  /* 0x000000010d00780c */ /* 0x000fc60003fc6270 */
[----:B------:R-:W-:Y:S01]  /*f670*/  MUFU.EX2 R47, R47 ;  /* 0x0000002f002f7308 */ /* 0x000fe20000000800 */
[----:B------:R-:W-:-:S04]  /*f680*/  IMAD.IADD R89, R89, 0x1, R4 ;  /* 0x0000000159597824 */ /* 0x000fc800078e0204 */
[----:B------:R-:W-:-:S03]  /*f690*/  IMAD.IADD R12, R89, 0x1, R12 ;  /* 0x00000001590c7824 */ /* 0x000fc600078e020c */
[----:B------:R-:W0:Y:S01]  /*f6a0*/  MUFU.EX2 R94, R94 ;  /* 0x0000005e005e7308 */ /* 0x000e220000000800 */
[----:B-1----:R-:W-:-:S07]  /*f6b0*/  F2FP.SATFINITE.E4M3.F32.PACK_AB_MERGE_C R0, R76, R49, RZ ;  /* 0x000000314c00723e */ /* 0x002fce00048070ff */
[----:B------:R-:W1:Y:S08]  /*f6c0*/  MUFU.EX2 R72, R72 ;  /* 0x0000004800487308 */ /* 0x000e700000000800 */
[----:B------:R-:W-:Y:S01]  /*f6d0*/  MUFU.EX2 R52, R52 ;  /* 0x0000003400347308 */ /* 0x000fe20000000800 */
[----:B0-----:R-:W-:Y:S01]  /*f6e0*/  F2FP.SATFINITE.E4M3.F32.PACK_AB_MERGE_C R138, R94, R47, R0 ;  /* 0x0000002f5e8a723e */ /* 0x001fe20004807000 */
[----:B------:R-:W-:-:S04]  /*f6f0*/  FADD.FTZ R47, R47, R92 ;  /* 0x0000005c2f2f7221 */ /* 0x000fc80000010000 */
[----:B------:R-:W-:Y:S02]  /*f700*/  FADD.FTZ R94, R94, R47 ;  /* 0x0000002f5e5e7221 */ /* 0x000fe40000010000 */
[----:B------:R-:W0:Y:S01]  /*f710*/  MUFU.EX2 R5, R5 ;  /* 0x0000000500057308 */ /* 0x000e220000000800 */
[----:B-1----:R-:W-:-:S01]  /*f720*/  FADD.FTZ R15, R72, R15 ;  /* 0x0000000f480f7221 */ /* 0x002fc20000010000 */
[----:B------:R-:W-:-:S04]  /*f730*/  FADD.FTZ R49, R49, R94 ;  /* 0x0000005e31317221 */ /* 0x000fc80000010000 */
[----:B------:R-:W-:Y:S01]  /*f740*/  FADD.FTZ R4, R76, R49 ;  /* 0x000000314c047221 */ /* 0x000fe20000010000 */
[----:B0-----:R-:W-:Y:S01]  /*f750*/  F2FP.SATFINITE.E4M3.F32.PACK_AB_MERGE_C R0, R5, R52, RZ ;  /* 0x000000340500723e */ /* 0x001fe200048070ff */
[----:B------:R-:W-:-:S03]  /*f760*/  FADD.FTZ R52, R52, R15 ;  /* 0x0000000f34347221 */ /* 0x000fc60000010000 */
[----:B------:R-:W-:Y:S01]  /*f770*/  F2FP.SATFINITE.E4M3.F32.PACK_AB_MERGE_C R139, R72, R3, R0 ;  /* 0x00000003488b723e */ /* 0x000fe20004807000 */
[----:B------:R-:W-:-:S01]  /*f780*/  FADD.FTZ R3, R5, R52 ;  /* 0x0000003405037221 */ /* 0x000fc20000010000 */
[----:B------:R-:W-:Y:S01]  /*f790*/  VIADD R0, R88, 0xfffffffe ;  /* 0xfffffffe58007836 */ /* 0x000fe20000000000 */
[----:B------:R-:W-:Y:S06]  /*f7a0*/  @!P6 BRA `(.L_x_1229) ;  /* 0x000000000048e947 */ /* 0x000fec0003800000 */
        /* <DEDUP_REMOVED lines=11> */
.L_x_1231:
[----:B------:R-:W-:-:S13]  /*f860*/  ISETP.NE.AND P2, PT, R13, 0x1, PT ;  /* 0x000000010d00780c */ /* 0x000fda0003f45270 */
[----:B------:R-:W0:Y:S02]  /*f870*/  @P2 LDC.64 R14, c[0x0][0x9e8] ;  /* 0x00027a00ff0e2b82 */ /* 0x000e240000000a00 */
[----:B0-----:R-:W-:-:S05]  /*f880*/  @P2 IMAD.HI.U32 R14, R5, R14, RZ ;  /* 0x0000000e050e2227 */ /* 0x001fca00078e00ff */
[----:B------:R-:W-:-:S07]  /*f890*/  @P2 SHF.R.U32.HI R5, RZ, R15, R14 ;  /* 0x0000000fff052219 */ /* 0x000fce000001160e */
.L_x_1232:
[----:B------:R-:W-:Y:S05]  /*f8a0*/  BSYNC B0 ;  /* 0x0000000000007941 */ /* 0x000fea0003800000 */
.L_x_1230:
[----:B------:R-:W-:-:S05]  /*f8b0*/  IMAD R5, R5, R13, R13 ;  /* 0x0000000d05057224 */ /* 0x000fca00078e020d */
[----:B------:R-:W-:-:S07]  /*f8c0*/  VIMNMX R12, R12, R5, PT ;  /* 0x000000050c0c7248 */ /* 0x000fce0003fe0100 */
.L_x_1229:
[----:B------:R-:W2:Y:S01]  /*f8d0*/  LDL R13, [R1+0x38] ;  /* 0x00003800010d7983 */ /* 0x000ea20000100800 */
[----:B------:R-:W-:Y:S01]  /*f8e0*/  SHF.R.S32.HI R5, RZ, 0x1f, R12 ;  /* 0x0000001fff057819 */ /* 0x000fe2000001140c */
[----:B------:R-:W-:Y:S01]  /*f8f0*/  ULDC UR43, c[0x0][0x9e4] ;  /* 0x00027900002b7ab9 */ /* 0x000fe20000000800 */
[----:B------:R-:W-:Y:S01]  /*f900*/  ULDC UR38, c[0x0][0x9e4] ;  /* 0x0002790000267ab9 */ /* 0x000fe20000000800 */
[----:B------:R-:W-:Y:S01]  /*f910*/  ULDC UR37, c[0x0][0x988] ;  /* 0x0002620000257ab9 */ /* 0x000fe20000000800 */
[----:B------:R-:W-:Y:S01]  /*f920*/  LEA.HI R5, R5, R12, RZ, 0x7 ;  /* 0x0000000c05057211 */ /* 0x000fe200078f38ff */
[----:B------:R-:W-:Y:S01]  /*f930*/  ULDC UR42, c[0x0][0x988] ;  /* 0x00026200002a7ab9 */ /* 0x000fe20000000800 */
[----:B------:R-:W-:Y:S01]  /*f940*/  ULDC UR39, c[0x0][0x988] ;  /* 0x0002620000277ab9 */ /* 0x000fe20000000800 */
[----:B------:R-:W-:Y:S01]  /*f950*/  ULDC UR45, c[0x0][0x9e0] ;  /* 0x00027800002d7ab9 */ /* 0x000fe20000000800 */
[----:B------:R-:W-:Y:S01]  /*f960*/  SHF.R.S32.HI R5, RZ, 0x7, R5 ;  /* 0x00000007ff057819 */ /* 0x000fe20000011405 */
[----:B------:R-:W-:Y:S01]  /*f970*/  ULDC UR44, c[0x0][0x9e0] ;  /* 0x00027800002c7ab9 */ /* 0x000fe20000000800 */
[----:B------:R-:W-:Y:S01]  /*f980*/  BSSY B1, `(.L_x_1233) ;  /* 0x00003ad000017945 */ /* 0x000fe20003800000 */
        /* <DEDUP_REMOVED lines=24> */
[----:B--2---:R-:W-:-:S04]  /*fb10*/  VIMNMX R13, R13, R5, !PT ;  /* 0x000000050d0d7248 */ /* 0x004fc80007fe0100 */
[----:B------:R-:W-:Y:S01]  /*fb20*/  ISETP.GE.AND P2, PT, R0, R13, PT ;  /* 0x0000000d0000720c */ /* 0x000fe20003f46270 */
[----:B------:R0:W-:-:S12]  /*fb30*/  STL [R1+0x24], R13 ;  /* 0x0000240d01007387 */ /* 0x0001d80000100800 */
[----:B0-----:R-:W-:Y:S05]  /*fb40*/  @!P2 BRA `(.L_x_1234) ;  /* 0x000000380040a947 */ /* 0x001fea0003800000 */
[----:B------:R-:W-:Y:S01]  /*fb50*/  BSSY B0, `(.L_x_1235) ;  /* 0x000038b000007945 */ /* 0x000fe20003800000 */
        /* <DEDUP_REMOVED lines=24> */
.L_x_1255:
[----:B------:R-:W-:-:S05]  /*fce0*/  VIADD R5, R18, 0x1 ;  /* 0x0000000112057836 */ /* 0x000fca0000000000 */
[----:B------:R-:W-:-:S04]  /*fcf0*/  ISETP.NE.AND P2, PT, R5, 0x2, PT ;  /* 0x000000020500780c */ /* 0x000fc80003f45270 */
[----:B------:R-:W-:Y:S02]  /*fd00*/  SEL R13, RZ, 0x1, P2 ;  /* 0x00000001ff0d7807 */ /* 0x000fe40001000000 */
[----:B------:R-:W-:Y:S02]  /*fd10*/  SEL R5, R5, RZ, P2 ;  /* 0x000000ff05057207 */ /* 0x000fe40001000000 */
[----:B------:R-:W-:Y:S01]  /*fd20*/  LOP3.LUT R20, R22, R13, RZ, 0x3c, !PT ;  /* 0x0000000d16147212 */ /* 0x000fe200078e3cff */
[----:B------:R-:W-:Y:S06]  /*fd30*/  @!P0 BRA `(.L_x_1236) ;  /* 0x0000000000048947 */ /* 0x000fec0003800000 */
[----:B------:R-:W-:Y:S01]  /*fd40*/  BPT.TRAP 0x1 ;  /* 0x000000040000795c */ /* 0x000fe20000300000 */
.L_x_1236:
[----:B------:R-:W-:Y:S01]  /*fd50*/  IMAD R21, R5, 0x8, R16 ;  /* 0x0000000805157824 */ /* 0x000fe200078e0210 */
[----:B------:R-:W-:-:S04]  /*fd60*/  SHF.L.U32 R12, R20, 0x1f, RZ ;  /* 0x0000001f140c7819 */ /* 0x000fc800000006ff */
[----:B------:R0:W1:Y:S01]  /*fd70*/  SYNCS.PHASECHK.TRANS64.TRYWAIT P2, [R21+URZ+0x19c30], R12 ;  /* 0x019c300c150075a7 */ /* 0x000062000804017f */
[----:B------:R-:W-:Y:S05]  /*fd80*/  @!P0 BRA `(.L_x_1237) ;  /* 0x0000000000048947 */ /* 0x000fea0003800000 */
[----:B------:R-:W-:Y:S01]  /*fd90*/  BPT.TRAP 0x1 ;  /* 0x000000040000795c */ /* 0x000fe20000300000 */
.L_x_1237:
[----:B------:R-:W2:Y:S01]  /*fda0*/  LDL R13, [R1+0x18] ;  /* 0x00001800010d7983 */ /* 0x000ea20000100800 */
[----:B------:R-:W-:Y:S01]  /*fdb0*/  BSSY B2, `(.L_x_1238) ;  /* 0x0000006000027945 */ /* 0x000fe20003800000 */
[----:B------:R-:W-:Y:S02]  /*fdc0*/  IMAD.MOV.U32 R15, RZ, RZ, -0x3ffffff0 ;  /* 0xc0000010ff0f7424 */ /* 0x000fe400078e00ff */
[----:B--2---:R-:W-:Y:S01]  /*fdd0*/  IMAD R14, R5, 0x300, R13 ;  /* 0x00000300050e7824 */ /* 0x004fe200078e020d */
[----:B-1----:R-:W-:Y:S06]  /*fde0*/  @P2 BRA `(.L_x_1239) ;  /* 0x0000000000082947 */ /* 0x002fec0003800000 */
[----:B------:R-:W1:Y:S02]  /*fdf0*/  SYNCS.PHASECHK.TRANS64.TRYWAIT P2, [R21+URZ+0x19c30], R12 ;  /* 0x019c300c150075a7 */ /* 0x000e64000804017f */
[----:B-1----:R-:W-:Y:S05]  /*fe00*/  @!P2 BRA `(.L_x_1240) ;  /* 0x000001580060a947 */ /* 0x002fea0003800000 */
.L_x_1239:
[----:B------:R-:W-:Y:S05]  /*fe10*/  BSYNC B2 ;  /* 0x0000000000027941 */ /* 0x000fea0003800000 */
.L_x_1238:
[C---:B------:R-:W-:Y:S01]  /*fe20*/  R2UR UR6, R14.reuse ;  /* 0x000000000e0672ca */ /* 0x040fe200000e0000 */
[----:B------:R-:W-:Y:S01]  /*fe30*/  WARPGROUP.ARRIVE ;  /* 0x00000000000079c5 */ /* 0x000fe20000000000 */
[----:B------:R-:W-:Y:S01]  /*fe40*/  R2UR UR7, R15 ;  /* 0x000000000f0772ca */ /* 0x000fe200000e0000 */
[----:B01----:R-:W-:Y:S01]  /*fe50*/  VIADD R12, R14, 0x100 ;  /* 0x000001000e0c7836 */ /* 0x003fe20000000000 */
[----:B------:R-:W-:Y:S01]  /*fe60*/  R2UR UR4, R6 ;  /* 0x00000000060472ca */ /* 0x000fe200000e0000 */
[----:B------:R-:W-:Y:S01]  /*fe70*/  IMAD.MOV.U32 R13, RZ, RZ, -0x3ffffff0 ;  /* 0xc0000010ff0d7424 */ /* 0x000fe200078e00ff */
[----:B------:R-:W-:Y:S01]  /*fe80*/  R2UR UR5, R7 ;  /* 0x00000000070572ca */ /* 0x000fe200000e0000 */
[----:B------:R-:W-:Y:S01]  /*fe90*/  VIADD R14, R14, 0x200 ;  /* 0x000002000e0e7836 */ /* 0x000fe20000000000 */
[----:B------:R-:W-:Y:S01]  /*fea0*/  R2UR UR10, R12 ;  /* 0x000000000c0a72ca */ /* 0x000fe200000e0000 */
[----:B------:R-:W-:Y:S01]  /*feb0*/  IMAD.MOV.U32 R15, RZ, RZ, -0x3ffffff0 ;  /* 0xc0000010ff0f7424 */ /* 0x000fe200078e00ff */
[----:B------:R-:W-:-:S02]  /*fec0*/  R2UR UR11, R13 ;  /* 0x000000000d0b72ca */ /* 0x000fc400000e0000 */
[----:B------:R-:W-:Y:S02]  /*fed0*/  R2UR UR8, R156 ;  /* 0x000000009c0872ca */ /* 0x000fe400000e0000 */
[----:B------:R-:W-:Y:S02]  /*fee0*/  R2UR UR9, R157 ;  /* 0x000000009d0972ca */ /* 0x000fe400000e0000 */
[----:B------:R-:W-:Y:S02]  /*fef0*/  R2UR UR14, R14 ;  /* 0x000000000e0e72ca */ /* 0x000fe400000e0000 */
[----:B------:R-:W-:Y:S01]  /*ff00*/  R2UR UR15, R15 ;  /* 0x000000000f0f72ca */ /* 0x000fe200000e0000 */
[----:B------:R-:W-:Y:S01]  /*ff10*/  QGMMA.64x128x32.F32.E4M3.E4M3 R24, gdesc[UR4], RZ, !UPT, gsb0 ;  /* 0x01e00000041879f3 */ /* 0x000fe2000c0008ff */
[----:B------:R-:W-:Y:S02]  /*ff20*/  R2UR UR12, R10 ;  /* 0x000000000a0c72ca */ /* 0x000fe400000e0000 */
[----:B------:R-:W-:Y:S01]  /*ff30*/  R2UR UR13, R11 ;  /* 0x000000000b0d72ca */ /* 0x000fe200000e0000 */
[----:B------:R-:W-:-:S02]  /*ff40*/  WARPGROUP.DEPBAR.LE gsb0, 0x0 ;  /* 0x00008000000079c5 */ /* 0x000fc40000010000 */
[----:B------:R-:W-:-:S06]  /*ff50*/  WARPGROUP.ARRIVE ;  /* 0x00000000000079c5 */ /* 0x000fcc0000000000 */
[----:B------:R-:W-:Y:S03]  /*ff60*/  QGMMA.64x128x32.F32.E4M3.E4M3 R24, gdesc[UR8], R24, gsb0 ;  /* 0x01e00000081879f3 */ /* 0x000fe60008000818 */
[----:B------:R-:W-:Y:S02]  /*ff70*/  WARPGROUP.DEPBAR.LE gsb0, 0x0 ;  /* 0x00008000000079c5 */ /* 0x000fe40000010000 */
[----:B------:R-:W-:-:S07]  /*ff80*/  WARPGROUP.ARRIVE ;  /* 0x00000000000079c5 */ /* 0x000fce0000000000 */
[----:B------:R-:W-:Y:S03]  /*ff90*/  QGMMA.64x128x32.F32.E4M3.E4M3 R24, gdesc[UR12], R24, gsb0 ;  /* 0x01e000000c1879f3 */ /* 0x000fe60008000818 */
[----:B------:R-:W-:Y:S02]  /*ffa0*/  WARPGROUP.DEPBAR.LE gsb0, 0x0 ;  /* 0x00008000000079c5 */ /* 0x000fe40000010000 */
[----:B------:R-:W-:Y:S05]  /*ffb0*/  @!P0 BRA `(.L_x_1241) ;  /* 0x0000000000048947 */ /* 0x000fea0003800000 */
[----:B------:R-:W-:Y:S01]  /*ffc0*/  BPT.TRAP 0x1 ;  /* 0x000000040000795c */ /* 0x000fe20000300000 */
.L_x_1241:
[----:B------:R-:W-:Y:S01]  /*ffd0*/  SHF.L.U32 R12, R22, 0x1f, RZ ;  /* 0x0000001f160c7819 */ /* 0x000fe200000006ff */
[----:B------:R-:W-:-:S04]  /*ffe0*/  IMAD R22, R18, 0x8, R16 ;  /* 0x0000000812167824 */ /* 0x000fc800078e0210 */
[----:B------:R0:W1:Y:S01]  /*fff0*/  SYNCS.PHASECHK.TRANS64.TRYWAIT P2, [R22+URZ+0x19c50], R12 ;  /* 0x019c500c160075a7 */ /* 0x000062000804017f */
[----:B------:R-:W-:Y:S05]  /*10000*/  @!P0 BRA `(.L_x_1242) ;  /* 0x0000000000048947 */ /* 0x000fea0003800000 */
[----:B------:R-:W-:Y:S01]  /*10010*/  BPT.TRAP 0x1 ;  /* 0x000000040000795c */ /* 0x000fe20000300000 */
.L_x_1242:
[----:B------:R-:W-:Y:S04]  /*10020*/  BSSY B2, `(.L_x_1243) ;  /* 0x0000004000027945 */ /* 0x000fe80003800000 */
[----:B-1----:R-:W-:Y:S05]  /*10030*/  @P2 BRA `(.L_x_1244) ;  /* 0x0000000000082947 */ /* 0x002fea0003800000 */
[----:B------:R-:W1:Y:S02]  /*10040*/  SYNCS.PHASECHK.TRANS64.TRYWAIT P2, [R22+URZ+0x19c50], R12 ;  /* 0x019c500c160075a7 */ /* 0x000e64000804017f */
[----:B-1----:R-:W-:Y:S05]  /*10050*/  @!P2 BRA `(.L_x_1245) ;  /* 0x0000015400e0a947 */ /* 0x002fea0003800000 */
.L_x_1244:
[----:B------:R-:W-:Y:S05]  /*10060*/  BSYNC B2 ;  /* 0x0000000000027941 */ /* 0x000fea0003800000 */
.L_x_1243:
[----:B01----:R-:W-:Y:S01]  /*10070*/  VIADD R12, R16, 0x3000 ;  /* 0x00003000100c7836 */ /* 0x003fe20000000000 */
[----:B------:R-:W-:Y:S01]  /*10080*/  WARPGROUP.ARRIVE ;  /* 0x00000000000079c5 */ /* 0x000fe20000000000 */
[----:B------:R-:W-:Y:S01]  /*10090*/  IMAD.MOV.U32 R13, RZ, RZ, 0x40000040 ;  /* 0x40000040ff0d7424 */ /* 0x000fe200078e00ff */
[----:B------:R-:W-:Y:S02]  /*100a0*/  LOP3.LUT P5, RZ, R17, 0x20, RZ, 0xc0, !PT ;  /* 0x0000002011ff7812 */ /* 0x000fe400078ac0ff */
[----:B------:R-:W-:Y:S02]  /*100b0*/  SHF.R.U32.HI R12, RZ, 0x4, R12 ;  /* 0x00000004ff0c7819 */ /* 0x000fe4000001160c */
[----:B------:R-:W-:Y:S02]  /*100c0*/  R2UR UR7, R13 ;  /* 0x000000000d0772ca */ /* 0x000fe400000e0000 */
[----:B------:R-:W-:-:S04]  /*100d0*/  LOP3.LUT R12, R12, 0x3fff, RZ, 0xc0, !PT ;  /* 0x00003fff0c0c7812 */ /* 0x000fc800078ec0ff */
[----:B------:R-:W-:-:S05]  /*100e0*/  LOP3.LUT R12, R12, 0x10000, RZ, 0xfc, !PT ;  /* 0x000100000c0c7812 */ /* 0x000fca00078efcff */
[----:B------:R-:W-:-:S05]  /*100f0*/  IMAD R12, R18, 0x300, R12 ;  /* 0x00000300120c7824 */ /* 0x000fca00078e020c */
[----:B------:R-:W-:-:S13]  /*10100*/  R2UR UR6, R12 ;  /* 0x000000000c0672ca */ /* 0x000fda00000e0000 */
[----:B------:R-:W-:Y:S01]  /*10110*/  QGMMA.64x96x32.F32.E4M3.E4M3 R88, R148, gdesc[UR4], R88, gsb0 ;  /* 0x0160000494587df3 */ /* 0x000fe20008000858 */
[----:B------:R-:W-:Y:S02]  /*10120*/  VIADD R14, R12, 0x2 ;  /* 0x000000020c0e7836 */ /* 0x000fe40000000000 */
[----:B------:R-:W-:-:S03]  /*10130*/  IMAD.MOV.U32 R15, RZ, RZ, 0x40000040 ;  /* 0x40000040ff0f7424 */ /* 0x000fc600078e00ff */
[----:B------:R-:W-:Y:S02]  /*10140*/  R2UR UR6, R14 ;  /* 0x000000000e0672ca */ /* 0x000fe400000e0000 */
[----:B------:R-:W-:Y:S01]  /*10150*/  R2UR UR7, R15 ;  /* 0x000000000f0772ca */ /* 0x000fe200000e0000 */
[C---:B------:R-:W-:Y:S02]  /*10160*/  VIADD R14, R12.reuse, 0x4 ;  /* 0x000000040c0e7836 */ /* 0x040fe40000000000 */
[----:B------:R-:W-:Y:S01]  /*10170*/  IMAD.MOV.U32 R15, RZ, RZ, 0x40000040 ;  /* 0x40000040ff0f7424 */ /* 0x000fe200078e00ff */
[----:B------:R-:W-:Y:S02]  /*10180*/  WARPGROUP.DEPBAR.LE gsb0, 0x0 ;  /* 0x00008000000079c5 */ /* 0x000fe40000010000 */
[----:B------:R-:W-:Y:S01]  /*10190*/  WARPGROUP.ARRIVE ;  /* 0x00000000000079c5 */ /* 0x000fe20000000000 */
[----:B------:R-:W2:Y:S01]  /*101a0*/  LDL R150, [R1+0xc] ;  /* 0x00000c0001967983 */ /* 0x000ea20000100800 */
[----:B------:R-:W-:Y:S01]  /*101b0*/  VIADD R12, R12, 0x6 ;  /* 0x000000060c0c7836 */ /* 0x000fe20000000000 */
[----:B------:R-:W0:Y:S02]  /*101c0*/  LDC R149, c[0x0][0x448] ;  /* 0x00011200ff957b82 */ /* 0x000e240000000800 */
[----:B------:R-:W2:Y:S02]  /*101d0*/  LDL R151, [R1+0x34] ;  /* 0x0000340001977983 */ /* 0x000ea40000100800 */
[----:B------:R-:W-:Y:S01]  /*101e0*/  QGMMA.64x96x32.F32.E4M3.E4M3 R88, R144, gdesc[UR4], R88, gsb0 ;  /* 0x0160000490587df3 */ /* 0x000fe20008000858 */
[----:B------:R-:W-:Y:S01]  /*101f0*/  R2UR UR6, R14 ;  /* 0x000000000e0672ca */ /* 0x000fe200000e0000 */
[----:B------:R-:W-:Y:S01]  /*10200*/  IMAD.MOV.U32 R13, RZ, RZ, 0x40000040 ;  /* 0x40000040ff0d7424 */ /* 0x000fe200078e00ff */
[----:B------:R-:W-:Y:S01]  /*10210*/  R2UR UR7, R15 ;  /* 0x000000000f0772ca */ /* 0x000fe200000e0000 */
        /* <DEDUP_REMOVED lines=17> */
[----:B0-----:R-:W-:Y:S01]  /*10330*/  ISETP.NE.AND P2, PT, R149, 0x1, PT ;  /* 0x000000019500780c */ /* 0x001fe20003f45270 */
        /* <DEDUP_REMOVED lines=9> */
[----:B------:R-:W-:Y:S01]  /*103d0*/  @!P1 VIADD R21, R21, 0x19c40 ;  /* 0x00019c4015159836 */ /* 0x000fe20000000000 */
[----:B------:R-:W0:Y:S02]  /*103e0*/  MUFU.TANH R14, R14 ;  /* 0x0000000e000e7308 */ /* 0x000e240000002400 */
[----:B------:R-:W1:Y:S01]  /*103f0*/  @P2 LDC R45, c[0x0][0x44c] ;  /* 0x00011300ff2d2b82 */ /* 0x000e620000000800 */
[----:B------:R-:W-:-:S02]  /*10400*/  WARPGROUP.DEPBAR.LE gsb0, 0x0 ;  /* 0x00008000000079c5 */ /* 0x000fc40000010000 */
[----:B------:R-:W-:Y:S01]  /*10410*/  WARPGROUP.ARRIVE ;  /* 0x00000000000079c5 */ /* 0x000fe20000000000 */
[C---:B------:R-:W-:Y:S01]  /*10420*/  FMUL.FTZ R78, R2.reuse, R83 ;  /* 0x00000053024e7220 */ /* 0x040fe20000410000 */
[----:B------:R-:W-:Y:S01]  /*10430*/  FMUL.FTZ R47, R2, R50 ;  /* 0x00000032022f7220 */ /* 0x000fe20000410000 */
[----:B------:R-:W3:Y:S03]  /*10440*/  MUFU.TANH R15, R15 ;  /* 0x0000000f000f7308 */ /* 0x000ee60000002400 */
        /* <DEDUP_REMOVED lines=11> */
[----:B------:R-:W4:Y:S01]  /*10500*/  @P2 LDC R44, c[0x0][0x450] ;  /* 0x00011400ff2c2b82 */ /* 0x000f220000000800 */
        /* <DEDUP_REMOVED lines=13> */
[----:B------:R-:W0:Y:S01]  /*105e0*/  MUFU.TANH R18, R18 ;  /* 0x0000001200127308 */ /* 0x000e220000002400 */
[----:B------:R-:W-:Y:S01]  /*105f0*/  @!P1 PRMT R21, RZ, 0x654, R21 ;  /* 0x00000654ff159816 */ /* 0x000fe20000000015 */
[----:B------:R-:W-:-:S06]  /*10600*/  FMUL.FTZ R86, R2, R86 ;  /* 0x0000005602567220 */ /* 0x000fcc0000410000 */
        /* <DEDUP_REMOVED lines=11> */
[----:B------:R-:W5:Y:S01]  /*106c0*/  LDL R140, [R1] ;  /* 0x00000000018c7983 */ /* 0x000f620000100800 */
[----:B------:R-:W-:Y:S01]  /*106d0*/  WARPGROUP.ARRIVE ;  /* 0x00000000000079c5 */ /* 0x000fe20000000000 */
[C---:B------:R-:W-:Y:S01]  /*106e0*/  FMUL.FTZ R75, R2.reuse, R79 ;  /* 0x0000004f024b7220 */ /* 0x040fe20000410000 */
[C---:B------:R-:W-:Y:S02]  /*106f0*/  FMUL.FTZ R53, R2.reuse, R56 ;  /* 0x0000003802357220 */ /* 0x040fe40000410000 */
[----:B------:R-:W0:Y:S02]  /*10700*/  MUFU.TANH R12, R12 ;  /* 0x0000000c000c7308 */ /* 0x000e240000002400 */
[----:B------:R-:W-:Y:S01]  /*10710*/  QGMMA.64x96x32.F32.E4M3.E4M3 R88, R136, gdesc[UR4], R88, gsb0 ;  /* 0x0160000488587df3 */ /* 0x000fe20008000858 */
        /* <DEDUP_REMOVED lines=11> */
[----:B------:R-:W-:Y:S01]  /*107d0*/  IMAD.SHL.U32 R82, R0, 0x80, RZ ;  /* 0x0000008000527824 */ /* 0x000fe200078e00ff */
[----:B------:R-:W0:Y:S08]  /*107e0*/  MUFU.TANH R13, R13 ;  /* 0x0000000d000d7308 */ /* 0x000e300000002400 */
[----:B------:R-:W0:Y:S08]  /*107f0*/  MUFU.TANH R24, R24 ;  /* 0x0000001800187308 */ /* 0x000e300000002400 */
[----:B------:R-:W0:Y:S08]  /*10800*/  MUFU.TANH R26, R26 ;  /* 0x0000001a001a7308 */ /* 0x000e300000002400 */
[----:B------:R-:W0:Y:S08]  /*10810*/  MUFU.TANH R29, R29 ;  /* 0x0000001d001d7308 */ /* 0x000e300000002400 */
[----:B------:R-:W0:Y:S08]  /*10820*/  MUFU.TANH R31, R31 ;  /* 0x0000001f001f7308 */ /* 0x000e300000002400 */
[----:B------:R-:W0:Y:S08]  /*10830*/  MUFU.TANH R34, R34 ;  /* 0x0000002200227308 */ /* 0x000e300000002400 */
[----:B------:R-:W0:Y:S01]  /*10840*/  MUFU.TANH R36, R36 ;  /* 0x0000002400247308 */ /* 0x000e220000002400 */
[----:B--2---:R-:W-:-:S04]  /*10850*/  IMAD.IADD R81, R151, 0x1, R150 ;  /* 0x0000000197517824 */ /* 0x004fc800078e0296 */
[----:B-1----:R-:W-:-:S03]  /*10860*/  @P2 IMAD.HI.U32 R45, R81, R45, RZ ;  /* 0x0000002d512d2227 */ /* 0x002fc600078e00ff */
[----:B------:R-:W1:Y:S01]  /*10870*/  MUFU.TANH R39, R39 ;  /* 0x0000002700277308 */ /* 0x000e620000002400 */
[----:B------:R-:W-:Y:S01]  /*10880*/  IMAD.MOV.U32 R84, RZ, RZ, R81 ;  /* 0x000000ffff547224 */ /* 0x000fe200078e0051 */
[----:B----4-:R-:W-:Y:S01]  /*10890*/  @P2 SHF.R.U32.HI R84, RZ, R44, R45 ;  /* 0x0000002cff542219 */ /* 0x010fe2000001162d */
[----:B------:R-:W-:Y:S01]  /*108a0*/  FMUL.FTZ R81, R2, R87 ;  /* 0x0000005702517220 */ /* 0x000fe20000410000 */
[----:B------:R-:W-:-:S04]  /*108b0*/  IADD3 R87, -R23, 0x1, -R82 ;  /* 0x0000000117577810 */ /* 0x000fc80007ffe952 */
[----:B------:R-:W2:Y:S08]  /*108c0*/  MUFU.TANH R41, R41 ;  /* 0x0000002900297308 */ /* 0x000eb00000002400 */
[----:B------:R-:W4:Y:S08]  /*108d0*/  MUFU.TANH R42, R42 ;  /* 0x0000002a002a7308 */ /* 0x000f300000002400 */
[----:B------:R-:W0:Y:S08]  /*108e0*/  MUFU.TANH R43, R43 ;  /* 0x0000002b002b7308 */ /* 0x000e300000002400 */
[----:B------:R-:W0:Y:S08]  /*108f0*/  MUFU.TANH R46, R46 ;  /* 0x0000002e002e7308 */ /* 0x000e300000002400 */
[----:B------:R-:W0:Y:S01]  /*10900*/  MUFU.TANH R47, R47 ;  /* 0x0000002f002f7308 */ /* 0x000e220000002400 */
[----:B------:R-:W-:-:S02]  /*10910*/  WARPGROUP.DEPBAR.LE gsb0, 0x0 ;  /* 0x00008000000079c5 */ /* 0x000fc40000010000 */
[----:B------:R-:W3:Y:S01]  /*10920*/  SHFL.IDX PT, R138, R84, RZ, 0x1c1f ;  /* 0x001c1fff548a7589 */ /* 0x000ee200000e0000 */
[----:B------:R1:W-:Y:S04]  /*10930*/  @!P1 SYNCS.ARRIVE.TRANS64.RED.A1T0 RZ, [R21+URZ], RZ ;  /* 0x000000ff15ff99a7 */ /* 0x0003e8000810043f */
        /* <DEDUP_REMOVED lines=23> */
[----:B-----5:R-:W-:-:S07]  /*10ab0*/  IADD3 R87, -R155, R87, R140 ;  /* 0x000000579b577210 */ /* 0x020fce0007ffe18c */
        /* <DEDUP_REMOVED lines=13> */
[----:B-1----:R1:W0:Y:S02]  /*10b90*/  MUFU.TANH R21, R86 ;  /* 0x0000005600157308 */ /* 0x0022240000002400 */
[----:B-1----:R-:W-:-:S02]  /*10ba0*/  VIADD R86, R87, UR45 ;  /* 0x0000002d57567c36 */ /* 0x002fc40008000000 */
[----:B------:R-:W-:Y:S02]  /*10bb0*/  VIADD R87, R87, UR36 ;  /* 0x0000002457577c36 */ /* 0x000fe40008000000 */
[--C-:B---3--:R-:W-:Y:S02]  /*10bc0*/  IMAD.IADD R136, R86, 0x1, R138.reuse ;  /* 0x0000000156887824 */ /* 0x108fe400078e028a */
[----:B------:R-:W-:Y:S01]  /*10bd0*/  IMAD.IADD R137, R87, 0x1, R138 ;  /* 0x0000000157897824 */ /* 0x000fe200078e028a */
[----:B--2-4-:R-:W-:Y:S06]  /*10be0*/  @!P5 BRA `(.L_x_1246) ;  /* 0x000000000058d947 */ /* 0x014fec0003800000 */
[----:B------:R-:W-:Y:S01]  /*10bf0*/  IADD3 R138, -R155, R140, R138 ;  /* 0x0000008c9b8a7210 */ /* 0x000fe20007ffe18a */
[----:B------:R-:W-:Y:S03]  /*10c00*/  BSSY B2, `(.L_x_1247) ;  /* 0x0000010000027945 */ /* 0x000fe60003800000 */
        /* <DEDUP_REMOVED lines=10> */
.L_x_1248:
[----:B------:R-:W-:-:S05]  /*10cb0*/  IMAD.U32 R139, RZ, RZ, UR43 ;  /* 0x0000002bff8b7e24 */ /* 0x000fca000f8e00ff */
[----:B------:R-:W-:-:S13]  /*10cc0*/  ISETP.NE.AND P2, PT, R139, 0x1, PT ;  /* 0x000000018b00780c */ /* 0x000fda0003f45270 */
[----:B------:R-:W1:Y:S02]  /*10cd0*/  @P2 LDC.64 R44, c[0x0][0x9e8] ;  /* 0x00027a00ff2c2b82 */ /* 0x000e640000000a00 */
[----:B-1----:R-:W-:-:S05]  /*10ce0*/  @P2 IMAD.HI.U32 R44, R138, R44, RZ ;  /* 0x0000002c8a2c2227 */ /* 0x002fca00078e00ff */
[----:B------:R-:W-:-:S07]  /*10cf0*/  @P2 SHF.R.U32.HI R138, RZ, R45, R44 ;  /* 0x0000002dff8a2219 */ /* 0x000fce000001162c */
.L_x_1249:
[----:B------:R-:W-:Y:S05]  /*10d00*/  BSYNC B2 ;  /* 0x0000000000027941 */ /* 0x000fea0003800000 */
.L_x_1247:
[----:B------:R-:W-:-:S04]  /*10d10*/  IMAD R138, R138, R139, -R82 ;  /* 0x0000008b8a8a7224 */ /* 0x000fc800078e0a52 */
[----:B------:R-:W-:-:S05]  /*10d20*/  IMAD.IADD R138, R138, 0x1, -R23 ;  /* 0x000000018a8a7824 */ /* 0x000fca00078e0a17 */
[----:B------:R-:W-:Y:S02]  /*10d30*/  VIMNMX R137, R137, R138, !PT ;  /* 0x0000008a89897248 */ /* 0x000fe40007fe0100 */
[----:B------:R-:W-:-:S07]  /*10d40*/  VIADDMNMX R136, R138, R139, R136, PT ;  /* 0x0000008b8a887246 */ /* 0x000fce0003800188 */
.L_x_1246:
        /* <DEDUP_REMOVED lines=9> */
[----:B------:R-:W-:Y:S02]  /*10de0*/  ISETP.GT.AND P3, PT, R137, 0x9, P2 ;  /* 0x000000098900780c */ /* 0x000fe40001764270 */
[C---:B------:R-:W-:Y:S02]  /*10df0*/  ISETP.LT.OR P4, PT, R136.reuse, 0x9, P4 ;  /* 0x000000098800780c */ /* 0x040fe40002781670 */
[----:B------:R-:W-:-:S02]  /*10e00*/  ISETP.LT.OR P3, PT, R136, 0xa, P3 ;  /* 0x0000000a8800780c */ /* 0x000fc40001f61670 */
[----:B------:R-:W-:Y:S01]  /*10e10*/  FSEL R18, R18, -INF , !P4 ;  /* 0xff80000012127808 */ /* 0x000fe20006000000 */
[--C-:B-1----:R-:W-:Y:S01]  /*10e20*/  IMAD.IADD R86, R86, 0x1, R84.reuse ;  /* 0x0000000156567824 */ /* 0x102fe200078e0254 */
[----:B------:R-:W-:Y:S01]  /*10e30*/  FSEL R24, R24, -INF , !P3 ;  /* 0xff80000018187808 */ /* 0x000fe20005800000 */
[----:B------:R-:W-:Y:S01]  /*10e40*/  IMAD.IADD R87, R87, 0x1, R84 ;  /* 0x0000000157577824 */ /* 0x000fe200078e0254 */
[C---:B------:R-:W-:Y:S02]  /*10e50*/  ISETP.GT.AND P4, PT, R137.reuse, 0x10, P2 ;  /* 0x000000108900780c */ /* 0x040fe40001784270 */
[----:B------:R-:W-:Y:S02]  /*10e60*/  ISETP.GT.AND P3, PT, R137, 0x11, P2 ;  /* 0x000000118900780c */ /* 0x000fe40001764270 */
[C---:B------:R-:W-:Y:S02]  /*10e70*/  ISETP.LT.OR P4, PT, R136.reuse, 0x11, P4 ;  /* 0x000000118800780c */ /* 0x040fe40002781670 */
[----:B------:R-:W-:-:S02]  /*10e80*/  ISETP.LT.OR P3, PT, R136, 0x12, P3 ;  /* 0x000000128800780c */ /* 0x000fc40001f61670 */
[----:B------:R-:W-:Y:S02]  /*10e90*/  FSEL R27, R27, -INF , !P4 ;  /* 0xff8000001b1b7808 */ /* 0x000fe40006000000 */
[----:B------:R-:W-:Y:S02]  /*10ea0*/  FSEL R28, R28, -INF , !P3 ;  /* 0xff8000001c1c7808 */ /* 0x000fe40005800000 */
        /* <DEDUP_REMOVED lines=77> */
[----:B------:R-:W-:Y:S01]  /*11380*/  FSEL R85, R85, -INF , !P3 ;  /* 0xff80000055557808 */ /* 0x000fe20005800000 */
[----:B------:R-:W-:Y:S08]  /*11390*/  @!P5 BRA `(.L_x_1250) ;  /* 0x000000000058d947 */ /* 0x000ff00003800000 */
[----:B------:R-:W-:Y:S01]  /*113a0*/  IADD3 R84, -R155, R140, R84 ;  /* 0x0000008c9b547210 */ /* 0x000fe20007ffe154 */
[----:B------:R-:W-:Y:S03]  /*113b0*/  BSSY B2, `(.L_x_1251) ;  /* 0x0000010000027945 */ /* 0x000fe60003800000 */
        /* <DEDUP_REMOVED lines=10> */
.L_x_1252:
[----:B------:R-:W-:-:S05]  /*11460*/  IMAD.U32 R65, RZ, RZ, UR43 ;  /* 0x0000002bff417e24 */ /* 0x000fca000f8e00ff */
[----:B------:R-:W-:-:S13]  /*11470*/  ISETP.NE.AND P3, PT, R65, 0x1, PT ;  /* 0x000000014100780c */ /* 0x000fda0003f65270 */
[----:B------:R-:W0:Y:S02]  /*11480*/  @P3 LDC.64 R44, c[0x0][0x9e8] ;  /* 0x00027a00ff2c3b82 */ /* 0x000e240000000a00 */
[----:B0-----:R-:W-:-:S05]  /*11490*/  @P3 IMAD.HI.U32 R44, R84, R44, RZ ;  /* 0x0000002c542c3227 */ /* 0x001fca00078e00ff */
[----:B------:R-:W-:-:S07]  /*114a0*/  @P3 SHF.R.U32.HI R84, RZ, R45, R44 ;  /* 0x0000002dff543219 */ /* 0x000fce000001162c */
.L_x_1253:
[----:B------:R-:W-:Y:S05]  /*114b0*/  BSYNC B2 ;  /* 0x0000000000027941 */ /* 0x000fea0003800000 */
.L_x_1251:
[----:B------:R-:W-:-:S04]  /*114c0*/  IMAD R82, R84, R65, -R82 ;  /* 0x0000004154527224 */ /* 0x000fc800078e0a52 */
[----:B------:R-:W-:-:S05]  /*114d0*/  IMAD.IADD R82, R82, 0x1, -R23 ;  /* 0x0000000152527824 */ /* 0x000fca00078e0a17 */
[----:B------:R-:W-:Y:S02]  /*114e0*/  VIMNMX R87, R87, R82, !PT ;  /* 0x0000005257577248 */ /* 0x000fe40007fe0100 */
[----:B------:R-:W-:-:S07]  /*114f0*/  VIADDMNMX R86, R82, R65, R86, PT ;  /* 0x0000004152567246 */ /* 0x000fce0003800156 */
.L_x_1250:
[C---:B------:R-:W-:Y:S01]  /*11500*/  ISETP.GT.AND P3, PT, R87.reuse, 0x1, P2 ;  /* 0x000000015700780c */ /* 0x040fe20001764270 */
[----:B------:R-:W-:Y:S01]  /*11510*/  IMAD.U32 R65, RZ, RZ, UR42 ;  /* 0x0000002aff417e24 */ /* 0x000fe2000f8e00ff */
[----:B------:R-:W-:Y:S02]  /*11520*/  ISETP.GT.AND P4, PT, R87, 0x8, P2 ;  /* 0x000000085700780c */ /* 0x000fe40001784270 */
[C---:B------:R-:W-:Y:S02]  /*11530*/  ISETP.LT.OR P3, PT, R86.reuse, 0x2, P3 ;  /* 0x000000025600780c */ /* 0x040fe40001f61670 */
[----:B------:R-:W-:Y:S02]  /*11540*/  ISETP.LT.OR P4, PT, R86, 0x9, P4 ;  /* 0x000000095600780c */ /* 0x000fe40002781670 */
[----:B------:R-:W-:Y:S02]  /*11550*/  FSEL R15, R15, -INF , !P3 ;  /* 0xff8000000f0f7808 */ /* 0x000fe40005800000 */
[----:B------:R-:W-:-:S02]  /*11560*/  ISETP.GT.AND P3, PT, R87, 0x9, P2 ;  /* 0x000000095700780c */ /* 0x000fc40001764270 */
[----:B------:R-:W-:Y:S02]  /*11570*/  FSEL R25, R25, -INF , !P4 ;  /* 0xff80000019197808 */ /* 0x000fe40006000000 */
[----:B------:R-:W-:Y:S02]  /*11580*/  ISETP.LT.OR P3, PT, R86, 0xa, P3 ;  /* 0x0000000a5600780c */ /* 0x000fe40001f61670 */
[C---:B------:R-:W-:Y:S02]  /*11590*/  ISETP.GT.AND P4, PT, R87.reuse, 0x10, P2 ;  /* 0x000000105700780c */ /* 0x040fe40001784270 */
[----:B------:R-:W-:Y:S02]  /*115a0*/  FSEL R26, R26, -INF , !P3 ;  /* 0xff8000001a1a7808 */ /* 0x000fe40005800000 */
[----:B------:R-:W-:Y:S02]  /*115b0*/  ISETP.GT.AND P3, PT, R87, 0x11, P2 ;  /* 0x000000115700780c */ /* 0x000fe40001764270 */
[----:B------:R-:W-:-:S02]  /*115c0*/  ISETP.LT.OR P4, PT, R86, 0x11, P4 ;  /* 0x000000115600780c */ /* 0x000fc40002781670 */
[----:B------:R-:W-:Y:S02]  /*115d0*/  ISETP.LT.OR P3, PT, R86, 0x12, P3 ;  /* 0x000000125600780c */ /* 0x000fe40001f61670 */
[----:B------:R-:W-:Y:S02]  /*115e0*/  FSEL R29, R29, -INF , !P4 ;  /* 0xff8000001d1d7808 */ /* 0x000fe40006000000 */
[----:B------:R-:W-:Y:S02]  /*115f0*/  FSEL R30, R30, -INF , !P3 ;  /* 0xff8000001e1e7808 */ /* 0x000fe40005800000 */
[C---:B------:R-:W-:Y:S02]  /*11600*/  ISETP.GT.AND P3, PT, R87.reuse, 0x19, P2 ;  /* 0x000000195700780c */ /* 0x040fe40001764270 */
[----:B------:R-:W-:Y:S02]  /*11610*/  ISETP.GT.AND P4, PT, R87, 0x18, P2 ;  /* 0x000000185700780c */ /* 0x000fe40001784270 */
[----:B------:R-:W-:-:S02]  /*11620*/  ISETP.LT.OR P3, PT, R86, 0x1a, P3 ;  /* 0x0000001a5600780c */ /* 0x000fc40001f61670 */
[----:B------:R-:W-:Y:S02]  /*11630*/  ISETP.LT.OR P4, PT, R86, 0x19, P4 ;  /* 0x000000195600780c */ /* 0x000fe40002781670 */
[----:B------:R-:W-:Y:S02]  /*11640*/  FSEL R34, R34, -INF , !P3 ;  /* 0xff80000022227808 */ /* 0x000fe40005800000 */
[----:B------:R-:W-:Y:S02]  /*11650*/  ISETP.GT.AND P3, PT, R87, 0x21, P2 ;  /* 0x000000215700780c */ /* 0x000fe40001764270 */
[----:B------:R-:W-:Y:S02]  /*11660*/  FSEL R33, R33, -INF , !P4 ;  /* 0xff80000021217808 */ /* 0x000fe40006000000 */
[----:B------:R-:W-:Y:S02]  /*11670*/  ISETP.LT.OR P3, PT, R86, 0x22, P3 ;  /* 0x000000225600780c */ /* 0x000fe40001f61670 */
[----:B------:R-:W-:-:S02]  /*11680*/  ISETP.GT.AND P4, PT, R87, 0x20, P2 ;  /* 0x000000205700780c */ /* 0x000fc40001784270 */
[----:B------:R-:W-:Y:S02]  /*11690*/  FSEL R44, R38, -INF , !P3 ;  /* 0xff800000262c7808 */ /* 0x000fe40005800000 */
[----:B------:R-:W-:Y:S02]  /*116a0*/  FMNMX.FTZ R38, R12, R9, !PT ;  /* 0x000000090c267209 */ /* 0x000fe40007810000 */
[----:B------:R-:W-:Y:S02]  /*116b0*/  ISETP.LT.OR P4, PT, R86, 0x21, P4 ;  /* 0x000000215600780c */ /* 0x000fe40002781670 */
[----:B------:R-:W-:Y:S02]  /*116c0*/  FMNMX.FTZ R38, R14, R38, !PT ;  /* 0x000000260e267209 */ /* 0x000fe40007810000 */
[----:B------:R-:W-:Y:S02]  /*116d0*/  FSEL R37, R37, -INF , !P4 ;  /* 0xff80000025257808 */ /* 0x000fe40006000000 */
[----:B------:R-:W-:-:S02]  /*116e0*/  FMNMX.FTZ R38, R18, R38, !PT ;  /* 0x0000002612267209 */ /* 0x000fc40007810000 */
[C---:B------:R-:W-:Y:S02]  /*116f0*/  ISETP.GT.AND P4, PT, R87.reuse, 0x28, P2 ;  /* 0x000000285700780c */ /* 0x040fe40001784270 */
[----:B------:R-:W-:Y:S02]  /*11700*/  FMNMX.FTZ R38, R24, R38, !PT ;  /* 0x0000002618267209 */ /* 0x000fe40007810000 */
[----:B------:R-:W-:Y:S02]  /*11710*/  ISETP.GT.AND P3, PT, R87, 0x29, P2 ;  /* 0x000000295700780c */ /* 0x000fe40001764270 */
[----:B------:R-:W-:Y:S02]  /*11720*/  FMNMX.FTZ R38, R27, R38, !PT ;  /* 0x000000261b267209 */ /* 0x000fe40007810000 */
[----:B------:R-:W-:Y:S02]  /*11730*/  ISETP.LT.OR P4, PT, R86, 0x29, P4 ;  /* 0x000000295600780c */ /* 0x000fe40002781670 */
[----:B------:R-:W-:-:S02]  /*11740*/  FMNMX.FTZ R38, R28, R38, !PT ;  /* 0x000000261c267209 */ /* 0x000fc40007810000 */
[----:B------:R-:W-:Y:S02]  /*11750*/  ISETP.LT.OR P3, PT, R86, 0x2a, P3 ;  /* 0x0000002a5600780c */ /* 0x000fe40001f61670 */
[----:B------:R-:W-:Y:S02]  /*11760*/  FMNMX.FTZ R38, R31, R38, !PT ;  /* 0x000000261f267209 */ /* 0x000fe40007810000 */
[----:B------:R-:W-:Y:S02]  /*11770*/  FSEL R41, R41, -INF , !P4 ;  /* 0xff80000029297808 */ /* 0x000fe40006000000 */
        /* <DEDUP_REMOVED lines=39> */
[----:B------:R-:W-:Y:S02]  /*119f0*/  ISETP.GT.AND P4, PT, R87, 0x48, P2 ;  /* 0x000000485700780c */ /* 0x000fe40001784270 */
[----:B------:R-:W-:Y:S02]  /*11a00*/  FMNMX.FTZ R38, R77, R38, !PT ;  /* 0x000000264d267209 */ /* 0x000fe40007810000 */
[----:B------:R-:W-:Y:S02]  /*11a10*/  ISETP.GT.AND P3, PT, R87, 0x49, P2 ;  /* 0x000000495700780c */ /* 0x000fe40001764270 */
[----:B------:R-:W-:Y:S02]  /*11a20*/  FMNMX.FTZ R38, R79, R38, !PT ;  /* 0x000000264f267209 */ /* 0x000fe40007810000 */
[----:B------:R-:W-:Y:S02]  /*11a30*/  LOP3.LUT R17, R17, 0x7fffffff, RZ, 0xc0, !PT ;  /* 0x7fffffff11117812 */ /* 0x000fe400078ec0ff */
[----:B------:R-:W-:-:S02]  /*11a40*/  FMNMX.FTZ R38, R80, R38, !PT ;  /* 0x0000002650267209 */ /* 0x000fc40007810000 */
[C---:B------:R-:W-:Y:S02]  /*11a50*/  ISETP.LT.OR P4, PT, R86.reuse, 0x49, P4 ;  /* 0x000000495600780c */ /* 0x040fe40002781670 */
[----:B------:R-:W-:Y:S02]  /*11a60*/  FMNMX.FTZ R38, R83, R38, !PT ;  /* 0x0000002653267209 */ /* 0x000fe40007810000 */
[----:B------:R-:W-:Y:S02]  /*11a70*/  ISETP.LT.OR P3, PT, R86, 0x4a, P3 ;  /* 0x0000004a5600780c */ /* 0x000fe40001f61670 */
[----:B------:R-:W-:Y:S02]  /*11a80*/  FMNMX.FTZ R38, R85, R38, !PT ;  /* 0x0000002655267209 */ /* 0x000fe40007810000 */
[----:B------:R-:W-:Y:S02]  /*11a90*/  @P0 LOP3.LUT R17, R17, 0x80000000, RZ, 0xfc, !PT ;  /* 0x8000000011110812 */ /* 0x000fe400078efcff */
[----:B------:R-:W-:Y:S01]  /*11aa0*/  FSEL R59, R59, -INF , !P4 ;  /* 0xff8000003b3b7808 */ /* 0x000fe20006000000 */
[----:B------:R-:W0:Y:S01]  /*11ab0*/  SHFL.BFLY PT, R45, R38, 0x2, 0x1f ;  /* 0x0c401f00262d7f89 */ /* 0x000e2200000e0000 */
[----:B------:R-:W-:-:S02]  /*11ac0*/  FSEL R60, R60, -INF , !P3 ;  /* 0xff8000003c3c7808 */ /* 0x000fc40005800000 */
[C---:B------:R-:W-:Y:S02]  /*11ad0*/  ISETP.GT.AND P4, PT, R87.reuse, 0x50, P2 ;  /* 0x000000505700780c */ /* 0x040fe40001784270 */
[----:B------:R-:W-:Y:S02]  /*11ae0*/  ISETP.GT.AND P3, PT, R87, 0x51, P2 ;  /* 0x000000515700780c */ /* 0x000fe40001764270 */
[----:B------:R-:W-:Y:S02]  /*11af0*/  LOP3.LUT R17, R17, 0xbfffffff, RZ, 0xc0, !PT ;  /* 0xbfffffff11117812 */ /* 0x000fe400078ec0ff */
[C---:B------:R-:W-:Y:S02]  /*11b00*/  ISETP.LT.OR P4, PT, R86.reuse, 0x51, P4 ;  /* 0x000000515600780c */ /* 0x040fe40002781670 */
[----:B------:R-:W-:Y:S02]  /*11b10*/  ISETP.LT.OR P3, PT, R86, 0x52, P3 ;  /* 0x000000525600780c */ /* 0x000fe40001f61670 */
[----:B------:R-:W-:-:S02]  /*11b20*/  @P1 LOP3.LUT R17, R17, 0x40000000, RZ, 0xfc, !PT ;  /* 0x4000000011111812 */ /* 0x000fc400078efcff */
[----:B------:R-:W-:Y:S02]  /*11b30*/  ISETP.GT.AND P1, PT, R87, RZ, P2 ;  /* 0x000000ff5700720c */ /* 0x000fe40001724270 */
[----:B------:R-:W-:Y:S02]  /*11b40*/  FSEL R63, R63, -INF , !P4 ;  /* 0xff8000003f3f7808 */ /* 0x000fe40006000000 */
[----:B------:R-:W-:Y:S02]  /*11b50*/  FSEL R64, R64, -INF , !P3 ;  /* 0xff80000040407808 */ /* 0x000fe40005800000 */
[C---:B------:R-:W-:Y:S02]  /*11b60*/  ISETP.GT.AND P4, PT, R87.reuse, 0x58, P2 ;  /* 0x000000585700780c */ /* 0x040fe40001784270 */
[----:B------:R-:W-:Y:S02]  /*11b70*/  ISETP.GT.AND P3, PT, R87, 0x59, P2 ;  /* 0x000000595700780c */ /* 0x000fe40001764270 */
[----:B------:R-:W-:-:S02]  /*11b80*/  ISETP.LT.OR P4, PT, R86, 0x59, P4 ;  /* 0x000000595600780c */ /* 0x000fc40002781670 */
[----:B------:R-:W-:Y:S02]  /*11b90*/  ISETP.LT.OR P3, PT, R86, 0x5a, P3 ;  /* 0x0000005a5600780c */ /* 0x000fe40001f61670 */
[----:B------:R-:W-:Y:S02]  /*11ba0*/  LOP3.LUT R17, R17, 0xfffffff7, RZ, 0xc0, !PT ;  /* 0xfffffff711117812 */ /* 0x000fe400078ec0ff */
[----:B0-----:R-:W-:Y:S02]  /*11bb0*/  FMNMX.FTZ R38, R38, R45, !PT ;  /* 0x0000002d26267209 */ /* 0x001fe40007810000 */
[----:B------:R-:W-:Y:S02]  /*11bc0*/  FSEL R67, R67, -INF , !P4 ;  /* 0xff80000043437808 */ /* 0x000fe40006000000 */
[----:B------:R-:W-:Y:S01]  /*11bd0*/  FSEL R68, R68, -INF , !P3 ;  /* 0xff80000044447808 */ /* 0x000fe20005800000 */
[----:B------:R-:W0:Y:S01]  /*11be0*/  SHFL.BFLY PT, R45, R38, 0x1, 0x1f ;  /* 0x0c201f00262d7f89 */ /* 0x000e2200000e0000 */
[----:B------:R-:W-:-:S02]  /*11bf0*/  ISETP.GT.AND P4, PT, R87, 0x60, P2 ;  /* 0x000000605700780c */ /* 0x000fc40001784270 */
[----:B------:R-:W-:Y:S02]  /*11c00*/  ISETP.GT.AND P3, PT, R87, 0x61, P2 ;  /* 0x000000615700780c */ /* 0x000fe40001764270 */
[----:B------:R-:W-:Y:S02]  /*11c10*/  @P1 LOP3.LUT R17, R17, 0x8, RZ, 0xfc, !PT ;  /* 0x0000000811111812 */ /* 0x000fe400078efcff */
[----:B------:R-:W-:Y:S02]  /*11c20*/  ISETP.GT.AND P1, PT, R87, 0x79, P2 ;  /* 0x000000795700780c */ /* 0x000fe40001724270 */
[C---:B------:R-:W-:Y:S02]  /*11c30*/  ISETP.LT.OR P4, PT, R86.reuse, 0x61, P4 ;  /* 0x000000615600780c */ /* 0x040fe40002781670 */
[----:B------:R-:W-:Y:S02]  /*11c40*/  ISETP.LT.OR P3, PT, R86, 0x62, P3 ;  /* 0x000000625600780c */ /* 0x000fe40001f61670 */
[----:B------:R-:W-:-:S02]  /*11c50*/  FSEL R69, R69, -INF , !P4 ;  /* 0xff80000045457808 */ /* 0x000fc40006000000 */
[----:B------:R-:W-:Y:S02]  /*11c60*/  FSEL R70, R70, -INF , !P3 ;  /* 0xff80000046467808 */ /* 0x000fe40005800000 */
[C---:B------:R-:W-:Y:S02]  /*11c70*/  ISETP.GT.AND P0, PT, R87.reuse, 0x68, P2 ;  /* 0x000000685700780c */ /* 0x040fe40001704270 */
[C---:B------:R-:W-:Y:S02]  /*11c80*/  ISETP.GT.AND P3, PT, R87.reuse, 0x69, P2 ;  /* 0x000000695700780c */ /* 0x040fe40001764270 */
[C---:B------:R-:W-:Y:S02]  /*11c90*/  ISETP.GT.AND P4, PT, R87.reuse, 0x70, P2 ;  /* 0x000000705700780c */ /* 0x040fe40001784270 */
[C---:B------:R-:W-:Y:S02]  /*11ca0*/  ISETP.GT.AND P5, PT, R87.reuse, 0x71, P2 ;  /* 0x000000715700780c */ /* 0x040fe400017a4270 */
[----:B------:R-:W-:-:S02]  /*11cb0*/  ISETP.GT.AND P6, PT, R87, 0x78, P2 ;  /* 0x000000785700780c */ /* 0x000fc400017c4270 */
[C---:B------:R-:W-:Y:S02]  /*11cc0*/  LOP3.LUT P2, RZ, R17.reuse, 0x8, RZ, 0xc0, !PT ;  /* 0x0000000811ff7812 */ /* 0x040fe4000784c0ff */
[----:B------:R-:W-:Y:S02]  /*11cd0*/  LOP3.LUT R17, R17, 0xfffffffd, RZ, 0xc0, !PT ;  /* 0xfffffffd11117812 */ /* 0x000fe400078ec0ff */
[----:B0-----:R-:W-:Y:S02]  /*11ce0*/  FMNMX.FTZ R38, R38, R45, !PT ;  /* 0x0000002d26267209 */ /* 0x001fe40007810000 */
[----:B------:R-:W-:Y:S02]  /*11cf0*/  @P1 LOP3.LUT R17, R17, 0x2, RZ, 0xfc, !PT ;  /* 0x0000000211111812 */ /* 0x000fe400078efcff */
[----:B------:R-:W-:Y:S01]  /*11d00*/  ISETP.LT.OR P1, PT, R86, 0x69, P0 ;  /* 0x000000695600780c */ /* 0x000fe20000721670 */
[----:B------:R-:W-:-:S01]  /*11d10*/  FFMA.FTZ R82, R38, R65, -8 ;  /* 0xc100000026527423 */ /* 0x000fc20000010041 */
[----:B------:R-:W-:-:S02]  /*11d20*/  ISETP.LT.OR P0, PT, R86, 0x6a, P3 ;  /* 0x0000006a5600780c */ /* 0x000fc40001f01670 */
[C---:B------:R-:W-:Y:S02]  /*11d30*/  LOP3.LUT P3, RZ, R17.reuse, 0x2, RZ, 0xc0, !PT ;  /* 0x0000000211ff7812 */ /* 0x040fe4000786c0ff */
[----:B------:R-:W-:Y:S02]  /*11d40*/  LOP3.LUT R17, R17, 0xffffffef, RZ, 0xc0, !PT ;  /* 0xffffffef11117812 */ /* 0x000fe400078ec0ff */
[----:B------:R-:W-:Y:S02]  /*11d50*/  ISETP.LT.OR P2, PT, R86, 0x1, P2 ;  /* 0x000000015600780c */ /* 0x000fe40001741670 */
[----:B------:R-:W-:Y:S02]  /*11d60*/  FSEL R75, R75, -INF , !P0 ;  /* 0xff8000004b4b7808 */ /* 0x000fe40004000000 */
[----:B------:R-:W-:Y:S02]  /*11d70*/  FSEL R13, R13, -INF , !P2 ;  /* 0xff8000000d0d7808 */ /* 0x000fe40005000000 */
[----:B------:R-:W-:-:S02]  /*11d80*/  @P1 LOP3.LUT R17, R17, 0x10, RZ, 0xfc, !PT ;  /* 0x0000001011111812 */ /* 0x000fc400078efcff */
[----:B------:R-:W-:Y:S02]  /*11d90*/  ISETP.LT.OR P1, PT, R86, 0x71, P4 ;  /* 0x000000715600780c */ /* 0x000fe40002721670 */
[----:B------:R-:W-:Y:S02]  /*11da0*/  FSETP.NEU.FTZ.AND P4, PT, R38, -INF , PT ;  /* 0xff8000002600780b */ /* 0x000fe40003f9d000 */
[----:B------:R-:W-:Y:S02]  /*11db0*/  ISETP.LT.OR P5, PT, R86, 0x72, P5 ;  /* 0x000000725600780c */ /* 0x000fe40002fa1670 */
[----:B------:R-:W-:Y:S02]  /*11dc0*/  FSEL R45, R38, RZ, P4 ;  /* 0x000000ff262d7208 */ /* 0x000fe40002000000 */
[----:B------:R-:W-:Y:S02]  /*11dd0*/  FSEL R82, R82, RZ, P4 ;  /* 0x000000ff52527208 */ /* 0x000fe40002000000 */
[----:B------:R-:W-:Y:S01]  /*11de0*/  LOP3.LUT P4, RZ, R17, 0x10, RZ, 0xc0, !PT ;  /* 0x0000001011ff7812 */ /* 0x000fe2000788c0ff */
[----:B------:R-:W-:-:S01]  /*11df0*/  FADD.FTZ R9, -R45, R9 ;  /* 0x000000092d097221 */ /* 0x000fc20000010100 */
[----:B------:R-:W-:Y:S01]  /*11e00*/  FMNMX.FTZ R45, R13, R8, !PT ;  /* 0x000000080d2d7209 */ /* 0x000fe20007810000 */
[----:B------:R-:W-:-:S01]  /*11e10*/  FFMA.FTZ R43, R43, R65, -R82 ;  /* 0x000000412b2b7223 */ /* 0x000fc20000010852 */
[----:B------:R-:W-:Y:S01]  /*11e20*/  FSEL R74, R74, -INF , !P4 ;  /* 0xff8000004a4a7808 */ /* 0x000fe20006000000 */
[----:B------:R-:W-:-:S01]  /*11e30*/  FFMA.FTZ R12, R12, R65, -R82 ;  /* 0x000000410c0c7223 */ /* 0x000fc20000010852 */
[----:B------:R-:W-:Y:S01]  /*11e40*/  FMNMX.FTZ R45, R15, R45, !PT ;  /* 0x0000002d0f2d7209 */ /* 0x000fe20007810000 */
[----:B------:R-:W-:-:S01]  /*11e50*/  FFMA.FTZ R14, R14, R65, -R82 ;  /* 0x000000410e0e7223 */ /* 0x000fc20000010852 */
[----:B------:R-:W-:Y:S01]  /*11e60*/  FSEL R76, R76, -INF , !P1 ;  /* 0xff8000004c4c7808 */ /* 0x000fe20004800000 */
[----:B------:R-:W-:-:S01]  /*11e70*/  FFMA.FTZ R18, R18, R65, -R82 ;  /* 0x0000004112127223 */ /* 0x000fc20000010852 */
[----:B------:R-:W-:Y:S01]  /*11e80*/  FMNMX.FTZ R45, R25, R45, !PT ;  /* 0x0000002d192d7209 */ /* 0x000fe20007810000 */
[----:B------:R-:W-:-:S01]  /*11e90*/  FFMA.FTZ R24, R24, R65, -R82 ;  /* 0x0000004118187223 */ /* 0x000fc20000010852 */
[----:B------:R-:W-:Y:S01]  /*11ea0*/  ISETP.LT.OR P6, PT, R86, 0x79, P6 ;  /* 0x000000795600780c */ /* 0x000fe200037c1670 */
        /* <DEDUP_REMOVED lines=19> */
[-CC-:B------:R-:W-:Y:S01]  /*11fe0*/  FFMA.FTZ R50, R50, R65.reuse, -R82.reuse ;  /* 0x0000004132327223 */ /* 0x180fe20000010852 */
        /* <DEDUP_REMOVED lines=22> */
[----:B------:R-:W-:Y:S01]  /*12150*/  MUFU.EX2 R85, R43 ;  /* 0x0000002b00557308 */ /* 0x000fe20000000800 */
[----:B------:R-:W-:Y:S01]  /*12160*/  FMUL.FTZ R9, R9, R65 ;  /* 0x0000004109097220 */ /* 0x000fe20000410000 */
[----:B------:R-:W-:-:S02]  /*12170*/  LOP3.LUT P0, RZ, R17, 0x80000000, RZ, 0xc0, !PT ;  /* 0x8000000011ff7812 */ /* 0x000fc4000780c0ff */
[----:B------:R-:W-:Y:S02]  /*12180*/  FMNMX.FTZ R45, R51, R45, !PT ;  /* 0x0000002d332d7209 */ /* 0x000fe40007810000 */
[----:B------:R-:W-:Y:S02]  /*12190*/  LOP3.LUT P1, RZ, R17, 0x40000000, RZ, 0xc0, !PT ;  /* 0x4000000011ff7812 */ /* 0x000fe4000782c0ff */
[----:B------:R-:W-:Y:S01]  /*121a0*/  FMNMX.FTZ R45, R52, R45, !PT ;  /* 0x0000002d342d7209 */ /* 0x000fe20007810000 */
[----:B------:R-:W-:Y:S03]  /*121b0*/  MUFU.EX2 R12, R12 ;  /* 0x0000000c000c7308 */ /* 0x000fe60000000800 */
[----:B------:R-:W-:-:S04]  /*121c0*/  FMNMX.FTZ R45, R55, R45, !PT ;  /* 0x0000002d372d7209 */ /* 0x000fc80007810000 */
[----:B------:R-:W-:Y:S01]  /*121d0*/  FMNMX.FTZ R45, R56, R45, !PT ;  /* 0x0000002d382d7209 */ /* 0x000fe20007810000 */
[----:B------:R-:W0:Y:S03]  /*121e0*/  MUFU.EX2 R9, R9 ;  /* 0x0000000900097308 */ /* 0x000e260000000800 */
[----:B------:R-:W-:-:S04]  /*121f0*/  FMNMX.FTZ R45, R59, R45, !PT ;  /* 0x0000002d3b2d7209 */ /* 0x000fc80007810000 */
[----:B------:R-:W-:Y:S01]  /*12200*/  FMNMX.FTZ R45, R60, R45, !PT ;  /* 0x0000002d3c2d7209 */ /* 0x000fe20007810000 */
[----:B------:R-:W1:Y:S03]  /*12210*/  MUFU.EX2 R14, R14 ;  /* 0x0000000e000e7308 */ /* 0x000e660000000800 */
[----:B------:R-:W-:-:S04]  /*12220*/  FMNMX.FTZ R45, R63, R45, !PT ;  /* 0x0000002d3f2d7209 */ /* 0x000fc80007810000 */
[----:B------:R-:W-:Y:S01]  /*12230*/  FMNMX.FTZ R45, R64, R45, !PT ;  /* 0x0000002d402d7209 */ /* 0x000fe20007810000 */
[----:B------:R-:W-:Y:S01]  /*12240*/  MUFU.EX2 R18, R18 ;  /* 0x0000001200127308 */ /* 0x000fe20000000800 */
[----:B0-----:R-:W-:-:S02]  /*12250*/  FFMA.FTZ R4, R9, R4, R12 ;  /* 0x0000000409047223 */ /* 0x001fc4000001000c */
[----:B------:R-:W-:-:S04]  /*12260*/  FMNMX.FTZ R45, R67, R45, !PT ;  /* 0x0000002d432d7209 */ /* 0x000fc80007810000 */
[----:B------:R-:W-:Y:S01]  /*12270*/  FMNMX.FTZ R45, R68, R45, !PT ;  /* 0x0000002d442d7209 */ /* 0x000fe20007810000 */
[----:B------:R-:W-:Y:S01]  /*12280*/  MUFU.EX2 R24, R24 ;  /* 0x0000001800187308 */ /* 0x000fe20000000800 */
[----:B-1----:R-:W-:-:S02]  /*12290*/  FADD.FTZ R4, R14, R4 ;  /* 0x000000040e047221 */ /* 0x002fc40000010000 */
[----:B------:R-:W-:-:S04]  /*122a0*/  FMNMX.FTZ R45, R69, R45, !PT ;  /* 0x0000002d452d7209 */ /* 0x000fc80007810000 */
[----:B------:R-:W-:Y:S01]  /*122b0*/  FMNMX.FTZ R45, R70, R45, !PT ;  /* 0x0000002d462d7209 */ /* 0x000fe20007810000 */
[----:B------:R-:W-:Y:S03]  /*122c0*/  MUFU.EX2 R27, R27 ;  /* 0x0000001b001b7308 */ /* 0x000fe60000000800 */
        /* <DEDUP_REMOVED lines=8> */
[----:B------:R-:W-:Y:S04]  /*12350*/  MUFU.EX2 R32, R32 ;  /* 0x0000002000207308 */ /* 0x000fe80000000800 */
[----:B------:R-:W0:Y:S04]  /*12360*/  SHFL.BFLY PT, R84, R45, 0x2, 0x1f ;  /* 0x0c401f002d547f89 */ /* 0x000e2800000e0000 */
[----:B------:R-:W-:Y:S08]  /*12370*/  MUFU.EX2 R35, R35 ;  /* 0x0000002300237308 */ /* 0x000ff00000000800 */
[----:B------:R-:W-:Y:S08]  /*12380*/  MUFU.EX2 R36, R36 ;  /* 0x0000002400247308 */ /* 0x000ff00000000800 */
[----:B------:R-:W-:Y:S01]  /*12390*/  MUFU.EX2 R39, R39 ;  /* 0x0000002700277308 */ /* 0x000fe20000000800 */
[----:B0-----:R-:W-:-:S07]  /*123a0*/  FMNMX.FTZ R84, R45, R84, !PT ;  /* 0x000000542d547209 */ /* 0x001fce0007810000 */
[----:B------:R-:W-:Y:S01]  /*123b0*/  MUFU.EX2 R40, R40 ;  /* 0x0000002800287308 */ /* 0x000fe20000000800 */
[----:B------:R-:W0:Y:S07]  /*123c0*/  SHFL.BFLY PT, R43, R84, 0x1, 0x1f ;  /* 0x0c201f00542b7f89 */ /* 0x000e2e00000e0000 */
[----:B------:R-:W-:Y:S08]  /*123d0*/  MUFU.EX2 R46, R46 ;  /* 0x0000002e002e7308 */ /* 0x000ff00000000800 */
[----:B------:R-:W-:Y:S08]  /*123e0*/  MUFU.EX2 R49, R49 ;  /* 0x0000003100317308 */ /* 0x000ff00000000800 */
[----:B------:R-:W-:Y:S01]  /*123f0*/  MUFU.EX2 R50, R50 ;  /* 0x0000003200327308 */ /* 0x000fe20000000800 */
[----:B0-----:R-:W-:-:S04]  /*12400*/  FMNMX.FTZ R43, R84, R43, !PT ;  /* 0x0000002b542b7209 */ /* 0x001fc80007810000 */
[----:B------:R-:W-:-:S03]  /*12410*/  FSETP.NEU.FTZ.AND P2, PT, R43, -INF , PT ;  /* 0xff8000002b00780b */ /* 0x000fc60003f5d000 */
[----:B------:R-:W-:Y:S01]  /*12420*/  MUFU.EX2 R53, R53 ;  /* 0x0000003500357308 */ /* 0x000fe20000000800 */
[----:B------:R-:W-:-:S05]  /*12430*/  FSEL R45, R43, RZ, P2 ;  /* 0x000000ff2b2d7208 */ /* 0x000fca0001000000 */
[----:B------:R-:W-:Y:S01]  /*12440*/  FADD.FTZ R8, -R45, R8 ;  /* 0x000000082d087221 */ /* 0x000fe20000010100 */
[----:B------:R-:W-:-:S01]  /*12450*/  FFMA.FTZ R45, R43, R65, -8 ;  /* 0xc10000002b2d7423 */ /* 0x000fc20000010041 */
[----:B------:R-:W-:Y:S02]  /*12460*/  MUFU.EX2 R54, R54 ;  /* 0x0000003600367308 */ /* 0x000fe40000000800 */
[----:B------:R-:W-:Y:S02]  /*12470*/  FMUL.FTZ R8, R8, R65 ;  /* 0x0000004108087220 */ /* 0x000fe40000410000 */
[----:B------:R-:W-:-:S04]  /*12480*/  FSEL R84, R45, RZ, P2 ;  /* 0x000000ff2d547208 */ /* 0x000fc80001000000 */
[----:B------:R-:W-:Y:S01]  /*12490*/  MUFU.EX2 R8, R8 ;  /* 0x0000000800087308 */ /* 0x000fe20000000800 */
[----:B------:R-:W-:-:S01]  /*124a0*/  FFMA.FTZ R13, R13, R65, -R84 ;  /* 0x000000410d0d7223 */ /* 0x000fc20000010854 */
[-CC-:B------:R-:W-:Y:S01]  /*124b0*/  FFMA.FTZ R15, R15, R65.reuse, -R84.reuse ;  /* 0x000000410f0f7223 */ /* 0x180fe20000010854 */
[----:B------:R-:W-:-:S01]  /*124c0*/  FFMA.FTZ R25, R25, R65, -R84 ;  /* 0x0000004119197223 */ /* 0x000fc20000010854 */
[-CC-:B------:R-:W-:Y:S01]  /*124d0*/  FFMA.FTZ R26, R26, R65.reuse, -R84.reuse ;  /* 0x000000411a1a7223 */ /* 0x180fe20000010854 */
[----:B------:R-:W-:-:S01]  /*124e0*/  FFMA.FTZ R29, R29, R65, -R84 ;  /* 0x000000411d1d7223 */ /* 0x000fc20000010854 */
[-CC-:B------:R-:W-:Y:S01]  /*124f0*/  FFMA.FTZ R30, R30, R65.reuse, -R84.reuse ;  /* 0x000000411e1e7223 */ /* 0x180fe20000010854 */
[----:B------:R-:W-:-:S01]  /*12500*/  FFMA.FTZ R33, R33, R65, -R84 ;  /* 0x0000004121217223 */ /* 0x000fc20000010854 */
        /* <DEDUP_REMOVED lines=17> */
[----:B0-----:R-:W-:-:S01]  /*12620*/  FFMA.FTZ R3, R8, R3, R13 ;  /* 0x0000000308037223 */ /* 0x001fc2000001000d */
        /* <DEDUP_REMOVED lines=8> */
[----:B------:R-:W-:Y:S01]  /*126b0*/  FADD.FTZ R3, R18, R4 ;  /* 0x0000000412037221 */ /* 0x000fe20000010000 */
[----:B------:R-:W-:-:S01]  /*126c0*/  FFMA.FTZ R75, R75, R65, -R84 ;  /* 0x000000414b4b7223 */ /* 0x000fc20000010854 */
[-CC-:B------:R-:W-:Y:S01]  /*126d0*/  FFMA.FTZ R76, R76, R65.reuse, -R84.reuse ;  /* 0x000000414c4c7223 */ /* 0x180fe20000010854 */
[----:B------:R-:W-:-:S01]  /*126e0*/  FFMA.FTZ R78, R78, R65, -R84 ;  /* 0x000000414e4e7223 */ /* 0x000fc20000010854 */
[----:B------:R-:W-:Y:S01]  /*126f0*/  FADD.FTZ R3, R24, R3 ;  /* 0x0000000318037221 */ /* 0x000fe20000010000 */
[----:B------:R-:W-:-:S01]  /*12700*/  FFMA.FTZ R21, R21, R65, -R84 ;  /* 0x0000004115157223 */ /* 0x000fc20000010854 */
[----:B------:R-:W1:Y:S01]  /*12710*/  MUFU.EX2 R29, R29 ;  /* 0x0000001d001d7308 */ /* 0x000e620000000800 */
[----:B--2---:R-:W-:-:S01]  /*12720*/  FADD.FTZ R4, R25, R45 ;  /* 0x0000002d19047221 */ /* 0x004fc20000010000 */
[----:B------:R-:W-:Y:S01]  /*12730*/  FADD.FTZ R3, R27, R3 ;  /* 0x000000031b037221 */ /* 0x000fe20000010000 */
[----:B------:R-:W-:-:S03]  /*12740*/  FFMA.FTZ R81, R81, R65, -R84 ;  /* 0x0000004151517223 */ /* 0x000fc60000010854 */
        /* <DEDUP_REMOVED lines=99> */
.L_x_1254:
[----:B------:R-:W2:Y:S01]  /*12d80*/  LDL R45, [R1+0x1c] ;  /* 0x00001c00012d7983 */ /* 0x000ea20000100800 */
[----:B------:R-:W-:-:S05]  /*12d90*/  VIADD R22, R22, 0x19c60 ;  /* 0x00019c6016167836 */ /* 0x000fca0000000000 */
[----:B--2---:R-:W-:Y:S02]  /*12da0*/  PRMT R22, R45, 0x654, R22 ;  /* 0x000006542d167816 */ /* 0x004fe40000000016 */
[----:B------:R-:W2:Y:S01]  /*12db0*/  LDL R45, [R1+0x24] ;  /* 0x00002400012d7983 */ /* 0x000ea20000100800 */
[----:B------:R-:W-:Y:S01]  /*12dc0*/  F2FP.SATFINITE.E4M3.F32.PACK_AB_MERGE_C R18, R24, R18, RZ ;  /* 0x000000121812723e */ /* 0x000fe200048070ff */
[----:B------:R0:W-:Y:S01]  /*12dd0*/  SYNCS.ARRIVE.TRANS64.RED.A1T0 RZ, [R22+URZ], RZ ;  /* 0x000000ff16ff79a7 */ /* 0x0001e2000810043f */
        /* <DEDUP_REMOVED lines=79> */
[----:B------:R-:W-:Y:S01]  /*132d0*/  F2FP.SATFINITE.E4M3.F32.PACK_AB_MERGE_C R138, R80, R79, R82 ;  /* 0x0000004f508a723e */ /* 0x000fe20004807052 */
[----:B0-----:R-:W-:Y:S01]  /*132e0*/  IMAD.MOV.U32 R22, RZ, RZ, R20 ;  /* 0x000000ffff167224 */ /* 0x001fe200078e0014 */
[----:B------:R-:W-:Y:S01]  /*132f0*/  F2FP.SATFINITE.E4M3.F32.PACK_AB_MERGE_C R139, R78, R76, R21 ;  /* 0x0000004c4e8b723e */ /* 0x000fe20004807015 */
        /* <DEDUP_REMOVED lines=12> */
[----:B------:R-:W-:Y:S01]  /*133c0*/  IMAD.MOV.U32 R143, RZ, RZ, R67 ;  /* 0x000000ffff8f7224 */ /* 0x000fe200078e0043 */
[C---:B--2---:R-:W-:Y:S01]  /*133d0*/  ISETP.GT.AND P2, PT, R0.reuse, R45, PT ;  /* 0x0000002d0000720c */ /* 0x044fe20003f44270 */
[----:B------:R-:W-:-:S12]  /*133e0*/  VIADD R0, R0, 0xffffffff ;  /* 0xffffffff00007836 */ /* 0x000fd80000000000 */
[----:B------:R-:W-:Y:S05]  /*133f0*/  @P2 BRA `(.L_x_1255) ;  /* 0xffffffc800382947 */ /* 0x000fea000383ffff */
[----:B------:R-:W-:Y:S05]  /*13400*/  BSYNC B0 ;  /* 0x0000000000007941 */ /* 0x000fea0003800000 */
.L_x_1235:
[----:B------:R-:W-:Y:S02]  /*13410*/  IMAD.MOV.U32 R8, RZ, RZ, R43 ;  /* 0x000000ffff087224 */ /* 0x000fe400078e002b */
[----:B------:R-:W-:Y:S02]  /*13420*/  IMAD.MOV.U32 R9, RZ, RZ, R38 ;  /* 0x000000ffff097224 */ /* 0x000fe400078e0026 */
[----:B------:R-:W-:Y:S02]  /*13430*/  IMAD.MOV.U32 R18, RZ, RZ, R5 ;  /* 0x000000ffff127224 */ /* 0x000fe400078e0005 */
[----:B------:R-:W-:-:S07]  /*13440*/  IMAD.MOV.U32 R22, RZ, RZ, R20 ;  /* 0x000000ffff167224 */ /* 0x000fce00078e0014 */
.L_x_1234:
[----:B------:R-:W-:Y:S05]  /*13450*/  BSYNC B1 ;  /* 0x0000000000017941 */ /* 0x000fea0003800000 */
.L_x_1233:
[----:B------:R-:W2:Y:S01]  /*13460*/  LDL R5, [R1+0xc] ;  /* 0x00000c0001057983 */ /* 0x000ea20000100800 */
[----:B------:R-:W0:Y:S03]  /*13470*/  LDC R12, c[0x0][0x448] ;  /* 0x00011200ff0c7b82 */ /* 0x000e260000000800 */
[----:B------:R-:W3:Y:S01]  /*13480*/  LDL R14, [R1] ;  /* 0x00000000010e7983 */ /* 0x000ee20000100800 */
[----:B------:R-:W-:Y:S01]  /*13490*/  LOP3.LUT R17, R17, 0xffffffdf, RZ, 0xc0, !PT ;  /* 0xffffffdf11117812 */ /* 0x000fe200078ec0ff */
[----:B------:R-:W-:-:S03]  /*134a0*/  ULDC UR4, c[0x0][0x9dc] ;  /* 0x0002770000047ab9 */ /* 0x000fc60000000800 */
[----:B------:R-:W1:Y:S01]  /*134b0*/  LDC R15, c[0x0][0x9e4] ;  /* 0x00027900ff0f7b82 */ /* 0x000e620000000800 */
[----:B0-----:R-:W-:-:S13]  /*134c0*/  ISETP.NE.AND P2, PT, R12, 0x1, PT ;  /* 0x000000010c00780c */ /* 0x001fda0003f45270 */
[----:B------:R-:W0:Y:S01]  /*134d0*/  @P2 LDC R12, c[0x0][0x44c] ;  /* 0x00011300ff0c2b82 */ /* 0x000e220000000800 */
[----:B------:R-:W-:-:S04]  /*134e0*/  @P2 LOP3.LUT R17, R17, 0x20, RZ, 0xfc, !PT ;  /* 0x0000002011112812 */ /* 0x000fc800078efcff */
[----:B------:R-:W-:-:S03]  /*134f0*/  LOP3.LUT R17, R17, 0xffffffbf, RZ, 0xc0, !PT ;  /* 0xffffffbf11117812 */ /* 0x000fc600078ec0ff */
[----:B------:R-:W4:Y:S01]  /*13500*/  @P2 LDC R13, c[0x0][0x450] ;  /* 0x00011400ff0d2b82 */ /* 0x000f220000000800 */
[----:B--2---:R-:W-:-:S04]  /*13510*/  VIADD R5, R5, 0xbf ;  /* 0x000000bf05057836 */ /* 0x004fc80000000000 */
[----:B0-----:R-:W-:Y:S01]  /*13520*/  @P2 IMAD.HI.U32 R12, R5, R12, RZ ;  /* 0x0000000c050c2227 */ /* 0x001fe200078e00ff */
[----:B---3--:R-:W-:-:S04]  /*13530*/  IADD3 R14, R14, 0x1, -R155 ;  /* 0x000000010e0e7810 */ /* 0x008fc80007ffe89b */
[----:B----4-:R-:W-:Y:S02]  /*13540*/  @P2 SHF.R.U32.HI R5, RZ, R13, R12 ;  /* 0x0000000dff052219 */ /* 0x010fe4000001160c */
[----:B-1----:R-:W-:-:S03]  /*13550*/  ISETP.GE.AND P2, PT, R15, 0x1, PT ;  /* 0x000000010f00780c */ /* 0x002fc60003f46270 */
[----:B------:R-:W-:-:S04]  /*13560*/  IMAD.IADD R5, R5, 0x1, R14 ;  /* 0x0000000105057824 */ /* 0x000fc800078e020e */
[----:B------:R-:W-:-:S06]  /*13570*/  VIADD R14, R5, -UR4 ;  /* 0x80000004050e7c36 */ /* 0x000fcc0008000000 */
[----:B------:R-:W-:Y:S01]  /*13580*/  @P2 LOP3.LUT R17, R17, 0x40, RZ, 0xfc, !PT ;  /* 0x0000004011112812 */ /* 0x000fe200078efcff */
        /* <DEDUP_REMOVED lines=11> */
.L_x_1258:
[----:B------:R-:W-:-:S13]  /*13640*/  ISETP.NE.AND P2, PT, R15, 0x1, PT ;  /* 0x000000010f00780c */ /* 0x000fda0003f45270 */
[----:B------:R-:W0:Y:S02]  /*13650*/  @P2 LDC.64 R12, c[0x0][0x9e8] ;  /* 0x00027a00ff0c2b82 */ /* 0x000e240000000a00 */
[----:B0-----:R-:W-:-:S05]  /*13660*/  @P2 IMAD.HI.U32 R12, R5, R12, RZ ;  /* 0x0000000c050c2227 */ /* 0x001fca00078e00ff */
[----:B------:R-:W-:-:S07]  /*13670*/  @P2 SHF.R.U32.HI R5, RZ, R13, R12 ;  /* 0x0000000dff052219 */ /* 0x000fce000001160c */
.L_x_1259:
[----:B------:R-:W-:Y:S05]  /*13680*/  BSYNC B0 ;  /* 0x0000000000007941 */ /* 0x000fea0003800000 */
.L_x_1257:
[----:B------:R-:W-:-:S05]  /*13690*/  IMAD R5, R5, R15, RZ ;  /* 0x0000000f05057224 */ /* 0x000fca00078e02ff */
[----:B------:R-:W-:-:S07]  /*136a0*/  VIMNMX R14, R14, R5, !PT ;  /* 0x000000050e0e7248 */ /* 0x000fce0007fe0100 */
.L_x_1256:
[----:B------:R-:W2:Y:S01]  /*136b0*/  LDL R12, [R1+0x38] ;  /* 0x00003800010c7983 */ /* 0x000ea20000100800 */
[----:B------:R-:W-:Y:S01]  /*136c0*/  VIADD R14, R14, 0x7f ;  /* 0x0000007f0e0e7836 */ /* 0x000fe20000000000 */
[----:B------:R-:W-:Y:S04]  /*136d0*/  BSSY B0, `(.L_x_1260) ;  /* 0x0000265000007945 */ /* 0x000fe80003800000 */
[----:B------:R-:W-:-:S04]  /*136e0*/  SHF.R.S32.HI R5, RZ, 0x1f, R14 ;  /* 0x0000001fff057819 */ /* 0x000fc8000001140e */
[----:B------:R-:W-:-:S04]  /*136f0*/  LEA.HI R5, R5, R14, RZ, 0x7 ;  /* 0x0000000e05057211 */ /* 0x000fc800078f38ff */
[----:B------:R-:W-:-:S04]  /*13700*/  SHF.R.S32.HI R5, RZ, 0x7, R5 ;  /* 0x00000007ff057819 */ /* 0x000fc80000011405 */
[----:B--2---:R-:W-:-:S04]  /*13710*/  VIMNMX R21, R12, R5, !PT ;  /* 0x000000050c157248 */ /* 0x004fc80007fe0100 */
[----:B------:R-:W-:-:S13]  /*13720*/  ISETP.GE.AND P2, PT, R0, R21, PT ;  /* 0x000000150000720c */ /* 0x000fda0003f46270 */
[----:B------:R-:W-:Y:S05]  /*13730*/  @!P2 BRA `(.L_x_1261) ;  /* 0x000000240078a947 */ /* 0x000fea0003800000 */
[----:B------:R-:W-:Y:S01]  /*13740*/  BSSY B1, `(.L_x_1261) ;  /* 0x000025d000017945 */ /* 0x000fe20003800000 */
[----:B------:R-:W-:Y:S02]  /*13750*/  IMAD.MOV.U32 R5, RZ, RZ, R8 ;  /* 0x000000ffff057224 */ /* 0x000fe400078e0008 */
[----:B------:R-:W-:Y:S02]  /*13760*/  IMAD.MOV.U32 R14, RZ, RZ, R9 ;  /* 0x000000ffff0e7224 */ /* 0x000fe400078e0009 */
[----:B------:R-:W-:Y:S02]  /*13770*/  IMAD.MOV.U32 R13, RZ, RZ, R22 ;  /* 0x000000ffff0d7224 */ /* 0x000fe400078e0016 */
[----:B------:R-:W-:-:S07]  /*13780*/  IMAD.MOV.U32 R12, RZ, RZ, R18 ;  /* 0x000000ffff0c7224 */ /* 0x000fce00078e0012 */
.L_x_1273:
[----:B------:R-:W-:-:S04]  /*13790*/  ISETP.NE.AND P2, PT, R12, 0x1, PT ;  /* 0x000000010c00780c */ /* 0x000fc80003f45270 */
[----:B------:R-:W-:-:S04]  /*137a0*/  SEL R22, RZ, 0x1, P2 ;  /* 0x00000001ff167807 */ /* 0x000fc80001000000 */
[----:B------:R-:W-:Y:S01]  /*137b0*/  LOP3.LUT R22, R13, R22, RZ, 0x3c, !PT ;  /* 0x000000160d167212 */ /* 0x000fe200078e3cff */
[----:B0-----:R-:W-:Y:S06]  /*137c0*/  @!P0 BRA `(.L_x_1262) ;  /* 0x0000000000048947 */ /* 0x001fec0003800000 */
[----:B------:R-:W-:Y:S01]  /*137d0*/  BPT.TRAP 0x1 ;  /* 0x000000040000795c */ /* 0x000fe20000300000 */
.L_x_1262:
[----:B------:R-:W-:Y:S01]  /*137e0*/  VIADD R18, R12, 0x1 ;  /* 0x000000010c127836 */ /* 0x000fe20000000000 */
[----:B------:R-:W-:-:S04]  /*137f0*/  SHF.L.U32 R8, R22, 0x1f, RZ ;  /* 0x0000001f16087819 */ /* 0x000fc800000006ff */
[----:B------:R-:W-:-:S04]  /*13800*/  ISETP.NE.AND P2, PT, R18, 0x2, PT ;  /* 0x000000021200780c */ /* 0x000fc80003f45270 */
[----:B------:R-:W-:-:S05]  /*13810*/  SEL R18, R18, RZ, P2 ;  /* 0x000000ff12127207 */ /* 0x000fca0001000000 */
[----:B------:R-:W-:-:S04]  /*13820*/  IMAD R15, R18, 0x8, R16 ;  /* 0x00000008120f7824 */ /* 0x000fc800078e0210 */
[----:B------:R0:W1:Y:S01]  /*13830*/  SYNCS.PHASECHK.TRANS64.TRYWAIT P2, [R15+URZ+0x19c30], R8 ;  /* 0x019c30080f0075a7 */ /* 0x000062000804017f */
[----:B------:R-:W-:Y:S05]  /*13840*/  @!P0 BRA `(.L_x_1263) ;  /* 0x0000000000048947 */ /* 0x000fea0003800000 */
[----:B------:R-:W-:Y:S01]  /*13850*/  BPT.TRAP 0x1 ;  /* 0x000000040000795c */ /* 0x000fe20000300000 */
.L_x_1263:
[----:B------:R-:W2:Y:S01]  /*13860*/  LDL R9, [R1+0x18] ;  /* 0x0000180001097983 */ /* 0x000ea20000100800 */
[----:B------:R-:W-:Y:S01]  /*13870*/  BSSY B2, `(.L_x_1264) ;  /* 0x0000006000027945 */ /* 0x000fe20003800000 */
[----:B------:R-:W-:Y:S02]  /*13880*/  IMAD.MOV.U32 R25, RZ, RZ, -0x3ffffff0 ;  /* 0xc0000010ff197424 */ /* 0x000fe400078e00ff */
[----:B--2---:R-:W-:Y:S01]  /*13890*/  IMAD R24, R18, 0x300, R9 ;  /* 0x0000030012187824 */ /* 0x004fe200078e0209 */
[----:B-1----:R-:W-:Y:S06]  /*138a0*/  @P2 BRA `(.L_x_1265) ;  /* 0x0000000000082947 */ /* 0x002fec0003800000 */
[----:B------:R-:W1:Y:S02]  /*138b0*/  SYNCS.PHASECHK.TRANS64.TRYWAIT P2, [R15+URZ+0x19c30], R8 ;  /* 0x019c30080f0075a7 */ /* 0x000e64000804017f */
[----:B-1----:R-:W-:Y:S05]  /*138c0*/  @!P2 BRA `(.L_x_1266) ;  /* 0x0000011c00d8a947 */ /* 0x002fea0003800000 */
.L_x_1265:
[----:B------:R-:W-:Y:S05]  /*138d0*/  BSYNC B2 ;  /* 0x0000000000027941 */ /* 0x000fea0003800000 */
.L_x_1264:
[C---:B------:R-:W-:Y:S01]  /*138e0*/  R2UR UR6, R24.reuse ;  /* 0x00000000180672ca */ /* 0x040fe200000e0000 */
[C---:B01----:R-:W-:Y:S01]  /*138f0*/  VIADD R8, R24.reuse, 0x100 ;  /* 0x0000010018087836 */ /* 0x043fe20000000000 */
[----:B------:R-:W-:Y:S01]  /*13900*/  R2UR UR7, R25 ;  /* 0x00000000190772ca */ /* 0x000fe200000e0000 */
[----:B------:R-:W-:Y:S01]  /*13910*/  VIADD R24, R24, 0x200 ;  /* 0x0000020018187836 */ /* 0x000fe20000000000 */
[----:B------:R-:W-:Y:S01]  /*13920*/  R2UR UR4, R6 ;  /* 0x00000000060472ca */ /* 0x000fe200000e0000 */
[----:B------:R-:W-:Y:S01]  /*13930*/  IMAD.MOV.U32 R25, RZ, RZ, -0x3ffffff0 ;  /* 0xc0000010ff197424 */ /* 0x000fe200078e00ff */
[----:B------:R-:W-:Y:S01]  /*13940*/  R2UR UR5, R7 ;  /* 0x00000000070572ca */ /* 0x000fe200000e0000 */
[----:B------:R-:W-:Y:S01]  /*13950*/  IMAD.MOV.U32 R9, RZ, RZ, -0x3ffffff0 ;  /* 0xc0000010ff097424 */ /* 0x000fe200078e00ff */
[----:B------:R-:W-:Y:S02]  /*13960*/  R2UR UR14, R24 ;  /* 0x00000000180e72ca */ /* 0x000fe400000e0000 */
[----:B------:R-:W-:-:S02]  /*13970*/  R2UR UR15, R25 ;  /* 0x00000000190f72ca */ /* 0x000fc400000e0000 */
[----:B------:R-:W-:Y:S01]  /*13980*/  WARPGROUP.ARRIVE ;  /* 0x00000000000079c5 */ /* 0x000fe20000000000 */
[----:B------:R-:W-:Y:S02]  /*13990*/  R2UR UR10, R8 ;  /* 0x00000000080a72ca */ /* 0x000fe400000e0000 */
[----:B------:R-:W-:Y:S02]  /*139a0*/  R2UR UR11, R9 ;  /* 0x00000000090b72ca */ /* 0x000fe400000e0000 */
[----:B------:R-:W-:Y:S02]  /*139b0*/  R2UR UR8, R156 ;  /* 0x000000009c0872ca */ /* 0x000fe400000e0000 */
[----:B------:R-:W-:Y:S01]  /*139c0*/  QGMMA.64x128x32.F32.E4M3.E4M3 R24, gdesc[UR4], RZ, !UPT, gsb0 ;  /* 0x01e00000041879f3 */ /* 0x000fe2000c0008ff */
[----:B------:R-:W-:Y:S02]  /*139d0*/  R2UR UR9, R157 ;  /* 0x000000009d0972ca */ /* 0x000fe400000e0000 */
[----:B------:R-:W-:-:S02]  /*139e0*/  R2UR UR12, R10 ;  /* 0x000000000a0c72ca */ /* 0x000fc400000e0000 */
[----:B------:R-:W-:Y:S01]  /*139f0*/  R2UR UR13, R11 ;  /* 0x000000000b0d72ca */ /* 0x000fe200000e0000 */
[----:B------:R-:W-:Y:S02]  /*13a00*/  WARPGROUP.DEPBAR.LE gsb0, 0x0 ;  /* 0x00008000000079c5 */ /* 0x000fe40000010000 */
        /* <DEDUP_REMOVED lines=8> */
.L_x_1267:
[----:B------:R-:W-:Y:S01]  /*13a90*/  SHF.L.U32 R8, R13, 0x1f, RZ ;  /* 0x0000001f0d087819 */ /* 0x000fe200000006ff */
[----:B------:R-:W-:-:S04]  /*13aa0*/  IMAD R20, R12, 0x8, R16 ;  /* 0x000000080c147824 */ /* 0x000fc800078e0210 */
[----:B------:R0:W1:Y:S01]  /*13ab0*/  SYNCS.PHASECHK.TRANS64.TRYWAIT P2, [R20+URZ+0x19c50], R8 ;  /* 0x019c5008140075a7 */ /* 0x000062000804017f */
[----:B------:R-:W-:Y:S05]  /*13ac0*/  @!P0 BRA `(.L_x_1268) ;  /* 0x0000000000048947 */ /* 0x000fea0003800000 */
[----:B------:R-:W-:Y:S01]  /*13ad0*/  BPT.TRAP 0x1 ;  /* 0x000000040000795c */ /* 0x000fe20000300000 */
.L_x_1268:
[----:B------:R-:W-:Y:S04]  /*13ae0*/  BSSY B2, `(.L_x_1269) ;  /* 0x0000004000027945 */ /* 0x000fe80003800000 */
[----:B-1----:R-:W-:Y:S05]  /*13af0*/  @P2 BRA `(.L_x_1270) ;  /* 0x0000000000082947 */ /* 0x002fea0003800000 */
[----:B------:R-:W1:Y:S02]  /*13b00*/  SYNCS.PHASECHK.TRANS64.TRYWAIT P2, [R20+URZ+0x19c50], R8 ;  /* 0x019c5008140075a7 */ /* 0x000e64000804017f */
[----:B-1----:R-:W-:Y:S05]  /*13b10*/  @!P2 BRA `(.L_x_1271) ;  /* 0x0000011c0058a947 */ /* 0x002fea0003800000 */
.L_x_1270:
[----:B------:R-:W-:Y:S05]  /*13b20*/  BSYNC B2 ;  /* 0x0000000000027941 */ /* 0x000fea0003800000 */
.L_x_1269:
[----:B01----:R-:W-:Y:S01]  /*13b30*/  VIADD R8, R16, 0x3000 ;  /* 0x0000300010087836 */ /* 0x003fe20000000000 */
[----:B------:R-:W-:Y:S01]  /*13b40*/  WARPGROUP.ARRIVE ;  /* 0x00000000000079c5 */ /* 0x000fe20000000000 */
[----:B------:R-:W-:Y:S02]  /*13b50*/  IMAD.MOV.U32 R9, RZ, RZ, 0x40000040 ;  /* 0x40000040ff097424 */ /* 0x000fe400078e00ff */
[----:B------:R-:W-:Y:S01]  /*13b60*/  IMAD.MOV.U32 R13, RZ, RZ, 0x40000040 ;  /* 0x40000040ff0d7424 */ /* 0x000fe200078e00ff */
[----:B------:R-:W-:Y:S01]  /*13b70*/  SHF.R.U32.HI R8, RZ, 0x4, R8 ;  /* 0x00000004ff087819 */ /* 0x000fe20000011608 */
[----:B------:R-:W-:Y:S01]  /*13b80*/  @!P1 VIADD R15, R15, 0x19c40 ;  /* 0x00019c400f0f9836 */ /* 0x000fe20000000000 */
[----:B------:R-:W-:Y:S02]  /*13b90*/  R2UR UR7, R9 ;  /* 0x00000000090772ca */ /* 0x000fe400000e0000 */
[----:B------:R-:W-:Y:S02]  /*13ba0*/  LOP3.LUT R8, R8, 0x3fff, RZ, 0xc0, !PT ;  /* 0x00003fff08087812 */ /* 0x000fe400078ec0ff */
[----:B------:R-:W-:-:S02]  /*13bb0*/  @!P1 PRMT R15, RZ, 0x654, R15 ;  /* 0x00000654ff0f9816 */ /* 0x000fc4000000000f */
[----:B------:R-:W-:-:S05]  /*13bc0*/  LOP3.LUT R8, R8, 0x10000, RZ, 0xfc, !PT ;  /* 0x0001000008087812 */ /* 0x000fca00078efcff */
[----:B------:R-:W-:-:S04]  /*13bd0*/  IMAD R8, R12, 0x300, R8 ;  /* 0x000003000c087824 */ /* 0x000fc800078e0208 */
[C---:B------:R-:W-:Y:S01]  /*13be0*/  VIADD R12, R8.reuse, 0x2 ;  /* 0x00000002080c7836 */ /* 0x040fe20000000000 */
[----:B------:R-:W-:-:S13]  /*13bf0*/  R2UR UR6, R8 ;  /* 0x00000000080672ca */ /* 0x000fda00000e0000 */
[----:B------:R-:W-:Y:S01]  /*13c00*/  QGMMA.64x96x32.F32.E4M3.E4M3 R88, R148, gdesc[UR4], R88, gsb0 ;  /* 0x0160000494587df3 */ /* 0x000fe20008000858 */
[----:B------:R-:W-:Y:S01]  /*13c10*/  R2UR UR6, R12 ;  /* 0x000000000c0672ca */ /* 0x000fe200000e0000 */
[C---:B------:R-:W-:Y:S01]  /*13c20*/  VIADD R12, R8.reuse, 0x4 ;  /* 0x00000004080c7836 */ /* 0x040fe20000000000 */
[----:B------:R-:W-:Y:S01]  /*13c30*/  R2UR UR7, R13 ;  /* 0x000000000d0772ca */ /* 0x000fe200000e0000 */
[----:B------:R-:W-:Y:S02]  /*13c40*/  IMAD.MOV.U32 R13, RZ, RZ, 0x40000040 ;  /* 0x40000040ff0d7424 */ /* 0x000fe400078e00ff */
[----:B------:R-:W-:Y:S01]  /*13c50*/  VIADD R8, R8, 0x6 ;  /* 0x0000000608087836 */ /* 0x000fe20000000000 */
[----:B------:R-:W-:Y:S02]  /*13c60*/  WARPGROUP.DEPBAR.LE gsb0, 0x0 ;  /* 0x00008000000079c5 */ /* 0x000fe40000010000 */
[----:B------:R-:W-:-:S07]  /*13c70*/  WARPGROUP.ARRIVE ;  /* 0x00000000000079c5 */ /* 0x000fce0000000000 */
        /* <DEDUP_REMOVED lines=9> */
[----:B------:R-:W0:Y:S01]  /*13d10*/  MUFU.TANH R12, R12 ;  /* 0x0000000c000c7308 */ /* 0x000e220000002400 */
[C---:B------:R-:W-:Y:S01]  /*13d20*/  FMUL.FTZ R31, R2.reuse, R33 ;  /* 0x00000021021f7220 */ /* 0x040fe20000410000 */
        /* <DEDUP_REMOVED lines=23> */
[----:B0-----:R-:W-:Y:S01]  /*13ea0*/  FMNMX.FTZ R65, R12, R14, !PT ;  /* 0x0000000e0c417209 */ /* 0x001fe20007810000 */
[----:B------:R-:W-:Y:S01]  /*13eb0*/  FMUL.FTZ R34, R2, R36 ;  /* 0x0000002402227220 */ /* 0x000fe20000410000 */
[----:B-1----:R-:W-:Y:S01]  /*13ec0*/  FMNMX.FTZ R9, R24, R5, !PT ;  /* 0x0000000518097209 */ /* 0x002fe20007810000 */
[C---:B------:R-:W-:Y:S01]  /*13ed0*/  FMUL.FTZ R36, R2.reuse, R38 ;  /* 0x0000002602247220 */ /* 0x040fe20000410000 */
[C---:B------:R-:W-:Y:S01]  /*13ee0*/  FMUL.FTZ R38, R2.reuse, R40 ;  /* 0x0000002802267220 */ /* 0x040fe20000410000 */
[C---:B------:R-:W-:Y:S01]  /*13ef0*/  FMUL.FTZ R40, R2.reuse, R42 ;  /* 0x0000002a02287220 */ /* 0x040fe20000410000 */
[C---:B------:R-:W-:Y:S01]  /*13f00*/  FMUL.FTZ R42, R2.reuse, R44 ;  /* 0x0000002c022a7220 */ /* 0x040fe20000410000 */
        /* <DEDUP_REMOVED lines=42> */
[C---:B------:R-:W-:Y:S01]  /*141b0*/  FMUL.FTZ R85, R2.reuse, R86 ;  /* 0x0000005602557220 */ /* 0x040fe20000410000 */
[----:B------:R-:W-:-:S05]  /*141c0*/  FMUL.FTZ R86, R2, R87 ;  /* 0x0000005702567220 */ /* 0x000fca0000410000 */
        /* <DEDUP_REMOVED lines=10> */
[----:B------:R-:W-:Y:S01]  /*14270*/  QGMMA.64x96x32.F32.E4M3.E4M3 R88, R140, gdesc[UR4], R88, gsb0 ;  /* 0x016000048c587df3 */ /* 0x000fe20008000858 */
[----:B------:R-:W-:-:S05]  /*14280*/  R2UR UR6, R8 ;  /* 0x00000000080672ca */ /* 0x000fca00000e0000 */
        /* <DEDUP_REMOVED lines=101> */
[----:B0-----:R-:W-:Y:S02]  /*148e0*/  FMNMX.FTZ R9, R85, R9, !PT ;  /* 0x0000000955097209 */ /* 0x001fe40007810000 */
[----:B-1----:R-:W-:-:S05]  /*148f0*/  FMNMX.FTZ R87, R84, R65, !PT ;  /* 0x0000004154577209 */ /* 0x002fca0007810000 */
[----:B------:R-:W0:Y:S01]  /*14900*/  SHFL.BFLY PT, R140, R87, 0x2, 0x1f ;  /* 0x0c401f00578c7f89 */ /* 0x000e2200000e0000 */
[----:B--2---:R-:W-:-:S05]  /*14910*/  FMNMX.FTZ R65, R86, R9, !PT ;  /* 0x0000000956417209 */ /* 0x004fca0007810000 */
[----:B------:R-:W1:Y:S01]  /*14920*/  SHFL.BFLY PT, R9, R65, 0x2, 0x1f ;  /* 0x0c401f0041097f89 */ /* 0x000e6200000e0000 */
[----:B0-----:R-:W-:-:S05]  /*14930*/  FMNMX.FTZ R87, R87, R140, !PT ;  /* 0x0000008c57577209 */ /* 0x001fca0007810000 */
[----:B------:R-:W0:Y:S01]  /*14940*/  SHFL.BFLY PT, R140, R87, 0x1, 0x1f ;  /* 0x0c201f00578c7f89 */ /* 0x000e2200000e0000 */
[----:B-1----:R-:W-:Y:S01]  /*14950*/  FMNMX.FTZ R65, R65, R9, !PT ;  /* 0x0000000941417209 */ /* 0x002fe20007810000 */
[----:B------:R-:W-:-:S04]  /*14960*/  IMAD.MOV.U32 R9, RZ, RZ, 0x40000040 ;  /* 0x40000040ff097424 */ /* 0x000fc800078e00ff */
[----:B------:R-:W1:Y:S01]  /*14970*/  SHFL.BFLY PT, R141, R65, 0x1, 0x1f ;  /* 0x0c201f00418d7f89 */ /* 0x000e6200000e0000 */
[----:B------:R-:W-:-:S13]  /*14980*/  R2UR UR7, R9 ;  /* 0x00000000090772ca */ /* 0x000fda00000e0000 */
[----:B------:R-:W-:Y:S01]  /*14990*/  QGMMA.64x96x32.F32.E4M3.E4M3 R88, R136, gdesc[UR4], R88, gsb0 ;  /* 0x0160000488587df3 */ /* 0x000fe20008000858 */
[----:B0-----:R-:W-:-:S05]  /*149a0*/  FMNMX.FTZ R9, R87, R140, !PT ;  /* 0x0000008c57097209 */ /* 0x001fca0007810000 */
[----:B------:R-:W-:Y:S01]  /*149b0*/  FADD.FTZ R14, -R9, R14 ;  /* 0x0000000e090e7221 */ /* 0x000fe20000010100 */
[----:B-1----:R-:W-:Y:S01]  /*149c0*/  FMNMX.FTZ R8, R65, R141, !PT ;  /* 0x0000008d41087209 */ /* 0x002fe20007810000 */
[----:B------:R-:W-:-:S04]  /*149d0*/  IMAD.U32 R65, RZ, RZ, UR39 ;  /* 0x00000027ff417e24 */ /* 0x000fc8000f8e00ff */
[----:B------:R-:W-:Y:S01]  /*149e0*/  FADD.FTZ R5, -R8, R5 ;  /* 0x0000000508057221 */ /* 0x000fe20000010100 */
[----:B------:R-:W-:-:S03]  /*149f0*/  FMUL.FTZ R14, R14, R65 ;  /* 0x000000410e0e7220 */ /* 0x000fc60000410000 */
[----:B------:R-:W-:-:S03]  /*14a00*/  FMUL.FTZ R5, R5, R65 ;  /* 0x0000004105057220 */ /* 0x000fc60000410000 */
[----:B------:R-:W-:Y:S08]  /*14a10*/  MUFU.EX2 R14, R14 ;  /* 0x0000000e000e7308 */ /* 0x000ff00000000800 */
[----:B------:R-:W-:Y:S01]  /*14a20*/  MUFU.EX2 R5, R5 ;  /* 0x0000000500057308 */ /* 0x000fe20000000800 */
[----:B------:R-:W-:Y:S02]  /*14a30*/  WARPGROUP.DEPBAR.LE gsb0, 0x0 ;  /* 0x00008000000079c5 */ /* 0x000fe40000010000 */
[-C--:B------:R-:W-:Y:S01]  /*14a40*/  FFMA.FTZ R136, R9, R65.reuse, -8 ;  /* 0xc100000009887423 */ /* 0x080fe20000010041 */
[----:B------:R0:W-:Y:S03]  /*14a50*/  @!P1 SYNCS.ARRIVE.TRANS64.RED.A1T0 RZ, [R15+URZ], RZ ;  /* 0x000000ff0fff99a7 */ /* 0x0001e6000810043f */
        /* <DEDUP_REMOVED lines=31> */
[-C--:B------:R-:W-:Y:S01]  /*14c50*/  FFMA.FTZ R84, R84, R65.reuse, -R136 ;  /* 0x0000004154547223 */ /* 0x080fe20000010888 */
[----:B------:R-:W-:-:S01]  /*14c60*/  FFMA.FTZ R136, R8, R65, -8 ;  /* 0xc100000008887423 */ /* 0x000fc20000010041 */
[----:B------:R-:W1:Y:S03]  /*14c70*/  MUFU.EX2 R12, R12 ;  /* 0x0000000c000c7308 */ /* 0x000e660000000800 */
[----:B------:R-:W-:-:S01]  /*14c80*/  FFMA.FTZ R24, R24, R65, -R136 ;  /* 0x0000004118187223 */ /* 0x000fc20000010888 */
[-CC-:B------:R-:W-:Y:S01]  /*14c90*/  FFMA.FTZ R25, R25, R65.reuse, -R136.reuse ;  /* 0x0000004119197223 */ /* 0x180fe20000010888 */
[----:B------:R-:W-:-:S01]  /*14ca0*/  FFMA.FTZ R28, R28, R65, -R136 ;  /* 0x000000411c1c7223 */ /* 0x000fc20000010888 */
[-CC-:B------:R-:W-:Y:S01]  /*14cb0*/  FFMA.FTZ R29, R29, R65.reuse, -R136.reuse ;  /* 0x000000411d1d7223 */ /* 0x180fe20000010888 */
[----:B------:R-:W-:-:S01]  /*14cc0*/  FFMA.FTZ R32, R32, R65, -R136 ;  /* 0x0000004120207223 */ /* 0x000fc20000010888 */
[----:B------:R-:W2:Y:S01]  /*14cd0*/  MUFU.EX2 R13, R13 ;  /* 0x0000000d000d7308 */ /* 0x000ea20000000800 */
[----:B------:R-:W-:-:S01]  /*14ce0*/  FFMA.FTZ R33, R33, R65, -R136 ;  /* 0x0000004121217223 */ /* 0x000fc20000010888 */
[-CC-:B------:R-:W-:Y:S01]  /*14cf0*/  FFMA.FTZ R36, R36, R65.reuse, -R136.reuse ;  /* 0x0000004124247223 */ /* 0x180fe20000010888 */
[----:B------:R-:W-:-:S01]  /*14d00*/  FFMA.FTZ R37, R37, R65, -R136 ;  /* 0x0000004125257223 */ /* 0x000fc20000010888 */
[-CC-:B------:R-:W-:Y:S01]  /*14d10*/  FFMA.FTZ R40, R40, R65.reuse, -R136.reuse ;  /* 0x0000004128287223 */ /* 0x180fe20000010888 */
[----:B------:R-:W-:-:S01]  /*14d20*/  FFMA.FTZ R41, R41, R65, -R136 ;  /* 0x0000004129297223 */ /* 0x000fc20000010888 */
[-CC-:B------:R-:W-:Y:S01]  /*14d30*/  FFMA.FTZ R44, R44, R65.reuse, -R136.reuse ;  /* 0x000000412c2c7223 */ /* 0x180fe20000010888 */
[----:B------:R-:W-:-:S01]  /*14d40*/  FFMA.FTZ R45, R45, R65, -R136 ;  /* 0x000000412d2d7223 */ /* 0x000fc20000010888 */
[----:B------:R-:W3:Y:S01]  /*14d50*/  MUFU.EX2 R24, R24 ;  /* 0x0000001800187308 */ /* 0x000ee20000000800 */
        /* <DEDUP_REMOVED lines=9> */
[-CC-:B------:R-:W-:Y:S01]  /*14df0*/  FFMA.FTZ R60, R60, R65.reuse, -R136.reuse ;  /* 0x000000413c3c7223 */ /* 0x180fe20000010888 */
[----:B------:R-:W-:-:S01]  /*14e00*/  FFMA.FTZ R61, R61, R65, -R136 ;  /* 0x000000413d3d7223 */ /* 0x000fc20000010888 */
[-CC-:B------:R-:W-:Y:S01]  /*14e10*/  FFMA.FTZ R64, R64, R65.reuse, -R136.reuse ;  /* 0x0000004140407223 */ /* 0x180fe20000010888 */
[----:B------:R-:W-:-:S01]  /*14e20*/  FFMA.FTZ R66, R66, R65, -R136 ;  /* 0x0000004142427223 */ /* 0x000fc20000010888 */
[-CC-:B------:R-:W-:Y:S01]  /*14e30*/  FFMA.FTZ R69, R69, R65.reuse, -R136.reuse ;  /* 0x0000004145457223 */ /* 0x180fe20000010888 */
[----:B------:R-:W-:-:S01]  /*14e40*/  FFMA.FTZ R70, R70, R65, -R136 ;  /* 0x0000004146467223 */ /* 0x000fc20000010888 */
[----:B------:R-:W2:Y:S01]  /*14e50*/  MUFU.EX2 R26, R26 ;  /* 0x0000001a001a7308 */ /* 0x000ea20000000800 */
[----:B---3--:R-:W-:-:S01]  /*14e60*/  FFMA.FTZ R3, R5, R3, R24 ;  /* 0x0000000305037223 */ /* 0x008fc20000010018 */
[-CC-:B------:R-:W-:Y:S01]  /*14e70*/  FFMA.FTZ R73, R73, R65.reuse, -R136.reuse ;  /* 0x0000004149497223 */ /* 0x180fe20000010888 */
[----:B------:R-:W-:-:S01]  /*14e80*/  FFMA.FTZ R74, R74, R65, -R136 ;  /* 0x000000414a4a7223 */ /* 0x000fc20000010888 */
[-CC-:B------:R-:W-:Y:S01]  /*14e90*/  FFMA.FTZ R77, R77, R65.reuse, -R136.reuse ;  /* 0x000000414d4d7223 */ /* 0x180fe20000010888 */
[----:B------:R-:W-:-:S01]  /*14ea0*/  FFMA.FTZ R78, R78, R65, -R136 ;  /* 0x000000414e4e7223 */ /* 0x000fc20000010888 */
[-CC-:B------:R-:W-:Y:S01]  /*14eb0*/  FFMA.FTZ R81, R81, R65.reuse, -R136.reuse ;  /* 0x0000004151517223 */ /* 0x180fe20000010888 */
[----:B------:R-:W-:-:S01]  /*14ec0*/  FFMA.FTZ R82, R82, R65, -R136 ;  /* 0x0000004152527223 */ /* 0x000fc20000010888 */
[----:B------:R-:W3:Y:S01]  /*14ed0*/  MUFU.EX2 R28, R28 ;  /* 0x0000001c001c7308 */ /* 0x000ee20000000800 */
[----:B-1----:R-:W-:-:S01]  /*14ee0*/  FADD.FTZ R3, R25, R3 ;  /* 0x0000000319037221 */ /* 0x002fc20000010000 */
[-CC-:B------:R-:W-:Y:S01]  /*14ef0*/  FFMA.FTZ R85, R85, R65.reuse, -R136.reuse ;  /* 0x0000004155557223 */ /* 0x180fe20000010888 */
[----:B------:R-:W-:-:S05]  /*14f00*/  FFMA.FTZ R86, R86, R65, -R136 ;  /* 0x0000004156567223 */ /* 0x000fca0000010888 */
        /* <DEDUP_REMOVED lines=115> */
[----:B--2---:R-:W-:-:S01]  /*15640*/  FADD.FTZ R3, R85, R3 ;  /* 0x0000000355037221 */ /* 0x004fc20000010000 */
[----:B---3--:R-:W-:-:S03]  /*15650*/  FADD.FTZ R4, R84, R4 ;  /* 0x0000000454047221 */ /* 0x008fc60000010000 */
[----:B-1----:R-:W-:Y:S01]  /*15660*/  FADD.FTZ R3, R86, R3 ;  /* 0x0000000356037221 */ /* 0x002fe20000010000 */
[----:B0-----:R-:W-:Y:S06]  /*15670*/  @!P0 BRA `(.L_x_1272) ;  /* 0x0000000000048947 */ /* 0x001fec0003800000 */
[----:B------:R-:W-:Y:S01]  /*15680*/  BPT.TRAP 0x1 ;  /* 0x000000040000795c */ /* 0x000fe20000300000 */
.L_x_1272:
[----:B------:R-:W2:Y:S01]  /*15690*/  LDL R15, [R1+0x1c] ;  /* 0x00001c00010f7983 */ /* 0x000ea20000100800 */
[----:B------:R-:W-:Y:S01]  /*156a0*/  ISETP.GT.AND P2, PT, R0, R21, PT ;  /* 0x000000150000720c */ /* 0x000fe20003f44270 */
[----:B------:R-:W-:Y:S01]  /*156b0*/  VIADD R20, R20, 0x19c60 ;  /* 0x00019c6014147836 */ /* 0x000fe20000000000 */
        /* <DEDUP_REMOVED lines=97> */
[----:B------:R-:W-:Y:S01]  /*15cd0*/  IMAD.MOV.U32 R136, RZ, RZ, R75 ;  /* 0x000000ffff887224 */ /* 0x000fe200078e004b */
[----:B--2---:R-:W-:-:S04]  /*15ce0*/  PRMT R20, R15, 0x654, R20 ;  /* 0x000006540f147816 */ /* 0x004fc80000000014 */
[----:B------:R0:W-:Y:S01]  /*15cf0*/  SYNCS.ARRIVE.TRANS64.RED.A1T0 RZ, [R20+URZ], RZ ;  /* 0x000000ff14ff79a7 */ /* 0x0001e2000810043f */
[----:B------:R-:W-:Y:S05]  /*15d00*/  @P2 BRA `(.L_x_1273) ;  /* 0xffffffd800a02947 */ /* 0x000fea000383ffff */
[----:B------:R-:W-:Y:S05]  /*15d10*/  BSYNC B1 ;  /* 0x0000000000017941 */ /* 0x000fea0003800000 */
.L_x_1261:
[----:B------:R-:W-:Y:S05]  /*15d20*/  BSYNC B0 ;  /* 0x0000000000007941 */ /* 0x000fea0003800000 */
.L_x_1260:
[----:B------:R-:W2:Y:S01]  /*15d30*/  LDL R5, [R1+0x38] ;  /* 0x0000380001057983 */ /* 0x000ea20000100800 */
[----:B------:R-:W-:Y:S01]  /*15d40*/  BSSY B0, `(.L_x_1274) ;  /* 0x000037b000007945 */ /* 0x000fe20003800000 */
[----:B--2---:R-:W-:-:S13]  /*15d50*/  ISETP.GE.AND P2, PT, R0, R5, PT ;  /* 0x000000050000720c */ /* 0x004fda0003f46270 */
[----:B------:R-:W-:Y:S05]  /*15d60*/  @!P2 BRA `(.L_x_1275) ;  /* 0x0000003400e0a947 */ /* 0x000fea0003800000 */
[----:B------:R-:W-:Y:S02]  /*15d70*/  IMAD.MOV.U32 R5, RZ, RZ, R8 ;  /* 0x000000ffff057224 */ /* 0x000fe400078e0008 */
[----:B------:R-:W-:Y:S02]  /*15d80*/  IMAD.MOV.U32 R14, RZ, RZ, R9 ;  /* 0x000000ffff0e7224 */ /* 0x000fe400078e0009 */
[----:B------:R-:W-:Y:S02]  /*15d90*/  IMAD.MOV.U32 R13, RZ, RZ, R22 ;  /* 0x000000ffff0d7224 */ /* 0x000fe400078e0016 */
[----:B------:R-:W-:-:S07]  /*15da0*/  IMAD.MOV.U32 R12, RZ, RZ, R18 ;  /* 0x000000ffff0c7224 */ /* 0x000fce00078e0012 */
.L_x_1295:
[----:B------:R-:W-:-:S04]  /*15db0*/  ISETP.NE.AND P2, PT, R12, 0x1, PT ;  /* 0x000000010c00780c */ /* 0x000fc80003f45270 */
[----:B------:R-:W-:-:S04]  /*15dc0*/  SEL R22, RZ, 0x1, P2 ;  /* 0x00000001ff167807 */ /* 0x000fc80001000000 */
[----:B------:R-:W-:Y:S01]  /*15dd0*/  LOP3.LUT R22, R13, R22, RZ, 0x3c, !PT ;  /* 0x000000160d167212 */ /* 0x000fe200078e3cff */
[----:B------:R-:W-:Y:S06]  /*15de0*/  @!P0 BRA `(.L_x_1276) ;  /* 0x0000000000048947 */ /* 0x000fec0003800000 */
[----:B------:R-:W-:Y:S01]  /*15df0*/  BPT.TRAP 0x1 ;  /* 0x000000040000795c */ /* 0x000fe20000300000 */
.L_x_1276:
[----:B------:R-:W-:Y:S01]  /*15e00*/  VIADD R18, R12, 0x1 ;  /* 0x000000010c127836 */ /* 0x000fe20000000000 */
[----:B------:R-:W-:-:S04]  /*15e10*/  SHF.L.U32 R9, R22, 0x1f, RZ ;  /* 0x0000001f16097819 */ /* 0x000fc800000006ff */
[----:B------:R-:W-:-:S04]  /*15e20*/  ISETP.NE.AND P2, PT, R18, 0x2, PT ;  /* 0x000000021200780c */ /* 0x000fc80003f45270 */
[----:B------:R-:W-:-:S05]  /*15e30*/  SEL R18, R18, RZ, P2 ;  /* 0x000000ff12127207 */ /* 0x000fca0001000000 */
[----:B0-----:R-:W-:-:S04]  /*15e40*/  IMAD R20, R18, 0x8, R16 ;  /* 0x0000000812147824 */ /* 0x001fc800078e0210 */
[----:B------:R0:W1:Y:S01]  /*15e50*/  SYNCS.PHASECHK.TRANS64.TRYWAIT P2, [R20+URZ+0x19c30], R9 ;  /* 0x019c3009140075a7 */ /* 0x000062000804017f */
[----:B------:R-:W-:Y:S05]  /*15e60*/  @!P0 BRA `(.L_x_1277) ;  /* 0x0000000000048947 */ /* 0x000fea0003800000 */
[----:B------:R-:W-:Y:S01]  /*15e70*/  BPT.TRAP 0x1 ;  /* 0x000000040000795c */ /* 0x000fe20000300000 */
.L_x_1277:
[----:B------:R-:W2:Y:S01]  /*15e80*/  LDL R8, [R1+0x18] ;  /* 0x0000180001087983 */ /* 0x000ea20000100800 */
[----:B------:R-:W-:Y:S01]  /*15e90*/  BSSY B1, `(.L_x_1278) ;  /* 0x0000006000017945 */ /* 0x000fe20003800000 */
[----:B------:R-:W-:Y:S02]  /*15ea0*/  IMAD.MOV.U32 R25, RZ, RZ, -0x3ffffff0 ;  /* 0xc0000010ff197424 */ /* 0x000fe400078e00ff */
[----:B--2---:R-:W-:Y:S01]  /*15eb0*/  IMAD R24, R18, 0x300, R8 ;  /* 0x0000030012187824 */ /* 0x004fe200078e0208 */
[----:B-1----:R-:W-:Y:S06]  /*15ec0*/  @P2 BRA `(.L_x_1279) ;  /* 0x0000000000082947 */ /* 0x002fec0003800000 */
[----:B------:R-:W1:Y:S02]  /*15ed0*/  SYNCS.PHASECHK.TRANS64.TRYWAIT P2, [R20+URZ+0x19c30], R9 ;  /* 0x019c3009140075a7 */ /* 0x000e64000804017f */
[----:B-1----:R-:W-:Y:S05]  /*15ee0*/  @!P2 BRA `(.L_x_1280) ;  /* 0x000000f80078a947 */ /* 0x002fea0003800000 */
.L_x_1279:
[----:B------:R-:W-:Y:S05]  /*15ef0*/  BSYNC B1 ;  /* 0x0000000000017941 */ /* 0x000fea0003800000 */
.L_x_1278:
[C---:B------:R-:W-:Y:S01]  /*15f00*/  R2UR UR6, R24.reuse ;  /* 0x00000000180672ca */ /* 0x040fe200000e0000 */
[C---:B------:R-:W-:Y:S01]  /*15f10*/  VIADD R8, R24.reuse, 0x100 ;  /* 0x0000010018087836 */ /* 0x040fe20000000000 */
[----:B------:R-:W-:Y:S01]  /*15f20*/  R2UR UR7, R25 ;  /* 0x00000000190772ca */ /* 0x000fe200000e0000 */
[----:B------:R-:W-:Y:S01]  /*15f30*/  VIADD R24, R24, 0x200 ;  /* 0x0000020018187836 */ /* 0x000fe20000000000 */
[----:B------:R-:W-:Y:S01]  /*15f40*/  R2UR UR4, R6 ;  /* 0x00000000060472ca */ /* 0x000fe200000e0000 */
[----:B------:R-:W-:Y:S01]  /*15f50*/  IMAD.MOV.U32 R25, RZ, RZ, -0x3ffffff0 ;  /* 0xc0000010ff197424 */ /* 0x000fe200078e00ff */
[----:B------:R-:W-:Y:S01]  /*15f60*/  R2UR UR5, R7 ;  /* 0x00000000070572ca */ /* 0x000fe200000e0000 */
[----:B01----:R-:W-:Y:S01]  /*15f70*/  IMAD.MOV.U32 R9, RZ, RZ, -0x3ffffff0 ;  /* 0xc0000010ff097424 */ /* 0x003fe200078e00ff */
        /* <DEDUP_REMOVED lines=19> */
.L_x_1281:
[----:B------:R-:W-:Y:S01]  /*160b0*/  SHF.L.U32 R8, R13, 0x1f, RZ ;  /* 0x0000001f0d087819 */ /* 0x000fe200000006ff */
[----:B------:R-:W-:-:S04]  /*160c0*/  IMAD R15, R12, 0x8, R16 ;  /* 0x000000080c0f7824 */ /* 0x000fc800078e0210 */
[----:B------:R0:W1:Y:S01]  /*160d0*/  SYNCS.PHASECHK.TRANS64.TRYWAIT P2, [R15+URZ+0x19c50], R8 ;  /* 0x019c50080f0075a7 */ /* 0x000062000804017f */
[----:B------:R-:W-:Y:S05]  /*160e0*/  @!P0 BRA `(.L_x_1282) ;  /* 0x0000000000048947 */ /* 0x000fea0003800000 */
[----:B------:R-:W-:Y:S01]  /*160f0*/  BPT.TRAP 0x1 ;  /* 0x000000040000795c */ /* 0x000fe20000300000 */
.L_x_1282:
[----:B------:R-:W-:Y:S04]  /*16100*/  BSSY B1, `(.L_x_1283) ;  /* 0x0000004000017945 */ /* 0x000fe80003800000 */
[----:B-1----:R-:W-:Y:S05]  /*16110*/  @P2 BRA `(.L_x_1284) ;  /* 0x0000000000082947 */ /* 0x002fea0003800000 */
[----:B------:R-:W1:Y:S02]  /*16120*/  SYNCS.PHASECHK.TRANS64.TRYWAIT P2, [R15+URZ+0x19c50], R8 ;  /* 0x019c50080f0075a7 */ /* 0x000e64000804017f */
[----:B-1----:R-:W-:Y:S05]  /*16130*/  @!P2 BRA `(.L_x_1285) ;  /* 0x000000f400f8a947 */ /* 0x002fea0003800000 */
.L_x_1284:
[----:B------:R-:W-:Y:S05]  /*16140*/  BSYNC B1 ;  /* 0x0000000000017941 */ /* 0x000fea0003800000 */
.L_x_1283:
[----:B01----:R-:W-:Y:S01]  /*16150*/  VIADD R8, R16, 0x3000 ;  /* 0x0000300010087836 */ /* 0x003fe20000000000 */
[----:B------:R-:W-:Y:S01]  /*16160*/  WARPGROUP.ARRIVE ;  /* 0x00000000000079c5 */ /* 0x000fe20000000000 */
[----:B------:R-:W-:-:S03]  /*16170*/  IMAD.MOV.U32 R9, RZ, RZ, 0x40000040 ;  /* 0x40000040ff097424 */ /* 0x000fc600078e00ff */
        /* <DEDUP_REMOVED lines=45> */
[----:B------:R-:W-:Y:S01]  /*16450*/  FMUL.FTZ R21, R2, R28 ;  /* 0x0000001c02157220 */ /* 0x000fe20000410000 */
[----:B------:R-:W0:Y:S07]  /*16460*/  MUFU.TANH R12, R12 ;  /* 0x0000000c000c7308 */ /* 0x000e2e0000002400 */
[----:B------:R-:W1:Y:S01]  /*16470*/  @P2 LDC R45, c[0x0][0x44c] ;  /* 0x00011300ff2d2b82 */ /* 0x000e620000000800 */
[----:B------:R-:W-:-:S02]  /*16480*/  WARPGROUP.DEPBAR.LE gsb0, 0x0 ;  /* 0x00008000000079c5 */ /* 0x000fc40000010000 */
[----:B------:R-:W-:Y:S01]  /*16490*/  WARPGROUP.ARRIVE ;  /* 0x00000000000079c5 */ /* 0x000fe20000000000 */
[C---:B------:R-:W-:Y:S01]  /*164a0*/  FMUL.FTZ R78, R2.reuse, R80 ;  /* 0x00000050024e7220 */ /* 0x040fe20000410000 */
[C---:B------:R-:W-:Y:S01]  /*164b0*/  FMUL.FTZ R28, R2.reuse, R33 ;  /* 0x00000021021c7220 */ /* 0x040fe20000410000 */
[C---:B------:R-:W-:Y:S01]  /*164c0*/  FMUL.FTZ R33, R2.reuse, R38 ;  /* 0x0000002602217220 */ /* 0x040fe20000410000 */
[C---:B------:R-:W-:Y:S01]  /*164d0*/  FMUL.FTZ R38, R2.reuse, R43 ;  /* 0x0000002b02267220 */ /* 0x040fe20000410000 */
[----:B------:R-:W-:Y:S01]  /*164e0*/  FMUL.FTZ R43, R2, R48 ;  /* 0x00000030022b7220 */ /* 0x000fe20000410000 */
        /* <DEDUP_REMOVED lines=10> */
[----:B------:R-:W3:Y:S01]  /*16590*/  @P2 LDC R44, c[0x0][0x450] ;  /* 0x00011400ff2c2b82 */ /* 0x000ee20000000800 */
        /* <DEDUP_REMOVED lines=22> */
[----:B------:R-:W-:-:S07]  /*16700*/  FMUL.FTZ R85, R2, R85 ;  /* 0x0000005502557220 */ /* 0x000fce0000410000 */
        /* <DEDUP_REMOVED lines=16> */
[----:B------:R-:W-:Y:S01]  /*16810*/  FMUL.FTZ R79, R2, R81 ;  /* 0x00000051024f7220 */ /* 0x000fe20000410000 */
[----:B------:R-:W-:Y:S02]  /*16820*/  IMAD.SHL.U32 R82, R0, 0x80, RZ ;  /* 0x0000008000527824 */ /* 0x000fe400078e00ff */
[----:B------:R-:W-:-:S02]  /*16830*/  FMUL.FTZ R81, R2, R87 ;  /* 0x0000005702517220 */ /* 0x000fc40000410000 */
[----:B------:R-:W0:Y:S01]  /*16840*/  MUFU.TANH R8, R8 ;  /* 0x0000000800087308 */ /* 0x000e220000002400 */
[----:B------:R-:W-:-:S07]  /*16850*/  IADD3 R87, -R23, 0x1, -R82 ;  /* 0x0000000117577810 */ /* 0x000fce0007ffe952 */
        /* <DEDUP_REMOVED lines=9> */
[----:B------:R-:W1:Y:S08]  /*168f0*/  MUFU.TANH R39, R39 ;  /* 0x0000002700277308 */ /* 0x000e700000002400 */
[----:B------:R-:W2:Y:S08]  /*16900*/  MUFU.TANH R40, R40 ;  /* 0x0000002800287308 */ /* 0x000eb00000002400 */
[----:B------:R-:W0:Y:S08]  /*16910*/  MUFU.TANH R41, R41 ;  /* 0x0000002900297308 */ /* 0x000e300000002400 */
[----:B------:R-:W0:Y:S08]  /*16920*/  MUFU.TANH R42, R42 ;  /* 0x0000002a002a7308 */ /* 0x000e300000002400 */
[----:B------:R-:W0:Y:S08]  /*16930*/  MUFU.TANH R43, R43 ;  /* 0x0000002b002b7308 */ /* 0x000e300000002400 */
[----:B------:R-:W0:Y:S01]  /*16940*/  MUFU.TANH R46, R46 ;  /* 0x0000002e002e7308 */ /* 0x000e220000002400 */
[----:B------:R-:W-:-:S02]  /*16950*/  WARPGROUP.DEPBAR.LE gsb0, 0x0 ;  /* 0x00008000000079c5 */ /* 0x000fc40000010000 */
[----:B------:R-:W4:Y:S01]  /*16960*/  LDC R139, c[0x0][0x9e4] ;  /* 0x00027900ff8b7b82 */ /* 0x000f220000000800 */
[C---:B------:R-:W-:Y:S01]  /*16970*/  FMUL.FTZ R136, R2.reuse, R77 ;  /* 0x0000004d02887220 */ /* 0x040fe20000410000 */
[C---:B------:R-:W-:Y:S01]  /*16980*/  FMUL.FTZ R77, R2.reuse, R83 ;  /* 0x00000053024d7220 */ /* 0x040fe20000410000 */
[C---:B------:R-:W-:Y:S01]  /*16990*/  FMUL.FTZ R83, R2.reuse, R84 ;  /* 0x0000005402537220 */ /* 0x040fe20000410000 */
[----:B------:R-:W-:Y:S01]  /*169a0*/  IMAD.MOV.U32 R84, RZ, RZ, R80 ;  /* 0x000000ffff547224 */ /* 0x000fe200078e0050 */
[----:B---3--:R-:W-:Y:S01]  /*169b0*/  @P2 SHF.R.U32.HI R84, RZ, R44, R45 ;  /* 0x0000002cff542219 */ /* 0x008fe2000001162d */
[----:B------:R-:W3:Y:S04]  /*169c0*/  MUFU.TANH R47, R47 ;  /* 0x0000002f002f7308 */ /* 0x000ee80000002400 */
[----:B------:R-:W1:Y:S01]  /*169d0*/  SHFL.IDX PT, R138, R84, RZ, 0x1c1f ;  /* 0x001c1fff548a7589 */ /* 0x000e6200000e0000 */
[----:B------:R-:W-:Y:S01]  /*169e0*/  FMUL.FTZ R80, R2, R86 ;  /* 0x0000005602507220 */ /* 0x000fe20000410000 */
[----:B------:R-:W-:-:S02]  /*169f0*/  @!P1 VIADD R44, R20, 0x19c40 ;  /* 0x00019c40142c9836 */ /* 0x000fc40000000000 */
[----:B------:R-:W0:Y:S08]  /*16a00*/  MUFU.TANH R48, R48 ;  /* 0x0000003000307308 */ /* 0x000e300000002400 */
[----:B------:R-:W0:Y:S01]  /*16a10*/  MUFU.TANH R49, R49 ;  /* 0x0000003100317308 */ /* 0x000e220000002400 */
[----:B----4-:R-:W-:-:S07]  /*16a20*/  ISETP.GE.AND P5, PT, R139, 0x1, PT ;  /* 0x000000018b00780c */ /* 0x010fce0003fa6270 */
[----:B------:R-:W4:Y:S01]  /*16a30*/  MUFU.TANH R50, R50 ;  /* 0x0000003200327308 */ /* 0x000f220000002400 */
[----:B------:R-:W-:-:S04]  /*16a40*/  @!P1 PRMT R44, RZ, 0x654, R44 ;  /* 0x00000654ff2c9816 */ /* 0x000fc8000000002c */
[----:B------:R0:W-:Y:S03]  /*16a50*/  @!P1 SYNCS.ARRIVE.TRANS64.RED.A1T0 RZ, [R44+URZ], RZ ;  /* 0x000000ff2cff99a7 */ /* 0x0001e6000810043f */
        /* <DEDUP_REMOVED lines=20> */
[----:B------:R-:W0:Y:S01]  /*16ba0*/  MUFU.TANH R72, R72 ;  /* 0x0000004800487308 */ /* 0x000e220000002400 */
[----:B------:R-:W-:-:S07]  /*16bb0*/  VIADD R137, R87, UR44 ;  /* 0x0000002c57897c36 */ /* 0x000fce0008000000 */
        /* <DEDUP_REMOVED lines=13> */
[----:B------:R-:W-:-:S02]  /*16c90*/  VIADD R87, R87, UR36 ;  /* 0x0000002457577c36 */ /* 0x000fc40008000000 */
[----:B-1----:R-:W-:-:S05]  /*16ca0*/  IMAD.IADD R86, R137, 0x1, R138 ;  /* 0x0000000189567824 */ /* 0x002fca00078e028a */
[----:B------:R1:W0:Y:S02]  /*16cb0*/  MUFU.TANH R20, R85 ;  /* 0x0000005500147308 */ /* 0x0002240000002400 */
[----:B-1----:R-:W-:Y:S01]  /*16cc0*/  IMAD.IADD R85, R87, 0x1, R138 ;  /* 0x0000000157557824 */ /* 0x002fe200078e028a */
[----:B--234-:R-:W-:Y:S06]  /*16cd0*/  @!P5 BRA `(.L_x_1286) ;  /* 0x000000000058d947 */ /* 0x01cfec0003800000 */
[----:B------:R-:W-:Y:S01]  /*16ce0*/  IADD3 R138, -R155, R140, R138 ;  /* 0x0000008c9b8a7210 */ /* 0x000fe20007ffe18a */
[----:B------:R-:W-:Y:S03]  /*16cf0*/  BSSY B1, `(.L_x_1287) ;  /* 0x0000010000017945 */ /* 0x000fe60003800000 */
        /* <DEDUP_REMOVED lines=10> */
.L_x_1288:
[----:B------:R-:W-:-:S05]  /*16da0*/  IMAD.U32 R139, RZ, RZ, UR38 ;  /* 0x00000026ff8b7e24 */ /* 0x000fca000f8e00ff */
[----:B------:R-:W-:-:S13]  /*16db0*/  ISETP.NE.AND P2, PT, R139, 0x1, PT ;  /* 0x000000018b00780c */ /* 0x000fda0003f45270 */
[----:B0-----:R-:W0:Y:S02]  /*16dc0*/  @P2 LDC.64 R44, c[0x0][0x9e8] ;  /* 0x00027a00ff2c2b82 */ /* 0x001e240000000a00 */
[----:B0-----:R-:W-:-:S05]  /*16dd0*/  @P2 IMAD.HI.U32 R44, R138, R44, RZ ;  /* 0x0000002c8a2c2227 */ /* 0x001fca00078e00ff */
[----:B------:R-:W-:-:S07]  /*16de0*/  @P2 SHF.R.U32.HI R138, RZ, R45, R44 ;  /* 0x0000002dff8a2219 */ /* 0x000fce000001162c */
.L_x_1289:
[----:B------:R-:W-:Y:S05]  /*16df0*/  BSYNC B1 ;  /* 0x0000000000017941 */ /* 0x000fea0003800000 */
.L_x_1287:
[----:B------:R-:W-:-:S04]  /*16e00*/  IMAD R138, R138, R139, -R82 ;  /* 0x0000008b8a8a7224 */ /* 0x000fc800078e0a52 */
[----:B------:R-:W-:-:S05]  /*16e10*/  IMAD.IADD R138, R138, 0x1, -R23 ;  /* 0x000000018a8a7824 */ /* 0x000fca00078e0a17 */
[----:B------:R-:W-:Y:S02]  /*16e20*/  VIMNMX R85, R85, R138, !PT ;  /* 0x0000008a55557248 */ /* 0x000fe40007fe0100 */
[----:B------:R-:W-:-:S07]  /*16e30*/  VIADDMNMX R86, R138, R139, R86, PT ;  /* 0x0000008b8a567246 */ /* 0x000fce0003800156 */
.L_x_1286:
        /* <DEDUP_REMOVED lines=113> */
.L_x_1292:
[----:B------:R-:W-:-:S05]  /*17550*/  IMAD.U32 R9, RZ, RZ, UR38 ;  /* 0x00000026ff097e24 */ /* 0x000fca000f8e00ff */
[----:B------:R-:W-:-:S13]  /*17560*/  ISETP.NE.AND P3, PT, R9, 0x1, PT ;  /* 0x000000010900780c */ /* 0x000fda0003f65270 */
[----:B------:R-:W0:Y:S02]  /*17570*/  @P3 LDC.64 R20, c[0x0][0x9e8] ;  /* 0x00027a00ff143b82 */ /* 0x000e240000000a00 */
[----:B0-----:R-:W-:-:S05]  /*17580*/  @P3 IMAD.HI.U32 R20, R84, R20, RZ ;  /* 0x0000001454143227 */ /* 0x001fca00078e00ff */
[----:B------:R-:W-:-:S07]  /*17590*/  @P3 SHF.R.U32.HI R84, RZ, R21, R20 ;  /* 0x00000015ff543219 */ /* 0x000fce0000011614 */
.L_x_1293:
[----:B------:R-:W-:Y:S05]  /*175a0*/  BSYNC B1 ;  /* 0x0000000000017941 */ /* 0x000fea0003800000 */
.L_x_1291:
[----:B------:R-:W-:-:S04]  /*175b0*/  IMAD R82, R84, R9, -R82 ;  /* 0x0000000954527224 */ /* 0x000fc800078e0a52 */
[----:B------:R-:W-:-:S05]  /*175c0*/  IMAD.IADD R82, R82, 0x1, -R23 ;  /* 0x0000000152527824 */ /* 0x000fca00078e0a17 */
[----:B------:R-:W-:Y:S02]  /*175d0*/  VIMNMX R87, R87, R82, !PT ;  /* 0x0000005257577248 */ /* 0x000fe40007fe0100 */
[----:B------:R-:W-:-:S07]  /*175e0*/  VIADDMNMX R137, R82, R9, R137, PT ;  /* 0x0000000952897246 */ /* 0x000fce0003800189 */
.L_x_1290:
        /* <DEDUP_REMOVED lines=14> */
[----:B------:R-:W-:Y:S02]  /*176d0*/  FMNMX.FTZ R9, R44, R14, !PT ;  /* 0x0000000e2c097209 */ /* 0x000fe40007810000 */
[----:B------:R-:W-:Y:S02]  /*176e0*/  FSEL R29, R29, -INF , !P4 ;  /* 0xff8000001d1d7808 */ /* 0x000fe40006000000 */
[----:B------:R-:W-:Y:S02]  /*176f0*/  FSEL R30, R30, -INF , !P3 ;  /* 0xff8000001e1e7808 */ /* 0x000fe40005800000 */
[C---:B------:R-:W-:Y:S02]  /*17700*/  ISETP.GT.AND P4, PT, R87.reuse, 0x18, P2 ;  /* 0x000000185700780c */ /* 0x040fe40001784270 */
[----:B------:R-:W-:-:S02]  /*17710*/  ISETP.GT.AND P3, PT, R87, 0x19, P2 ;  /* 0x000000195700780c */ /* 0x000fc40001764270 */
[----:B------:R-:W-:Y:S02]  /*17720*/  FMNMX.FTZ R9, R12, R9, !PT ;  /* 0x000000090c097209 */ /* 0x000fe40007810000 */
[C---:B------:R-:W-:Y:S02]  /*17730*/  ISETP.LT.OR P4, PT, R137.reuse, 0x19, P4 ;  /* 0x000000198900780c */ /* 0x040fe40002781670 */
[----:B------:R-:W-:Y:S02]  /*17740*/  ISETP.LT.OR P3, PT, R137, 0x1a, P3 ;  /* 0x0000001a8900780c */ /* 0x000fe40001f61670 */
[----:B------:R-:W-:Y:S02]  /*17750*/  FMNMX.FTZ R9, R45, R9, !PT ;  /* 0x000000092d097209 */ /* 0x000fe40007810000 */
[----:B------:R-:W-:Y:S02]  /*17760*/  FSEL R33, R33, -INF , !P4 ;  /* 0xff80000021217808 */ /* 0x000fe40006000000 */
[----:B------:R-:W-:-:S02]  /*17770*/  FSEL R34, R34, -INF , !P3 ;  /* 0xff80000022227808 */ /* 0x000fc40005800000 */
[C---:B------:R-:W-:Y:S02]  /*17780*/  ISETP.GT.AND P4, PT, R87.reuse, 0x20, P2 ;  /* 0x000000205700780c */ /* 0x040fe40001784270 */
[----:B------:R-:W-:Y:S02]  /*17790*/  ISETP.GT.AND P3, PT, R87, 0x21, P2 ;  /* 0x000000215700780c */ /* 0x000fe40001764270 */
[----:B------:R-:W-:Y:S02]  /*177a0*/  FMNMX.FTZ R9, R24, R9, !PT ;  /* 0x0000000918097209 */ /* 0x000fe40007810000 */
[C---:B------:R-:W-:Y:S02]  /*177b0*/  ISETP.LT.OR P4, PT, R137.reuse, 0x21, P4 ;  /* 0x000000218900780c */ /* 0x040fe40002781670 */
[----:B------:R-:W-:Y:S02]  /*177c0*/  ISETP.LT.OR P3, PT, R137, 0x22, P3 ;  /* 0x000000228900780c */ /* 0x000fe40001f61670 */
[----:B------:R-:W-:-:S02]  /*177d0*/  FMNMX.FTZ R9, R27, R9, !PT ;  /* 0x000000091b097209 */ /* 0x000fc40007810000 */
[----:B------:R-:W-:Y:S02]  /*177e0*/  FSEL R37, R37, -INF , !P4 ;  /* 0xff80000025257808 */ /* 0x000fe40006000000 */
[----:B------:R-:W-:Y:S02]  /*177f0*/  FSEL R38, R38, -INF , !P3 ;  /* 0xff80000026267808 */ /* 0x000fe40005800000 */
[----:B------:R-:W-:Y:S02]  /*17800*/  FMNMX.FTZ R9, R28, R9, !PT ;  /* 0x000000091c097209 */ /* 0x000fe40007810000 */
[C---:B------:R-:W-:Y:S02]  /*17810*/  ISETP.GT.AND P4, PT, R87.reuse, 0x28, P2 ;  /* 0x000000285700780c */ /* 0x040fe40001784270 */
[----:B------:R-:W-:Y:S02]  /*17820*/  ISETP.GT.AND P3, PT, R87, 0x29, P2 ;  /* 0x000000295700780c */ /* 0x000fe40001764270 */
[----:B------:R-:W-:-:S02]  /*17830*/  FMNMX.FTZ R9, R31, R9, !PT ;  /* 0x000000091f097209 */ /* 0x000fc40007810000 */
[C---:B------:R-:W-:Y:S02]  /*17840*/  ISETP.LT.OR P4, PT, R137.reuse, 0x29, P4 ;  /* 0x000000298900780c */ /* 0x040fe40002781670 */
[----:B------:R-:W-:Y:S02]  /*17850*/  ISETP.LT.OR P3, PT, R137, 0x2a, P3 ;  /* 0x0000002a8900780c */ /* 0x000fe40001f61670 */
[----:B------:R-:W-:Y:S02]  /*17860*/  FMNMX.FTZ R9, R32, R9, !PT ;  /* 0x0000000920097209 */ /* 0x000fe40007810000 */
[----:B------:R-:W-:Y:S02]  /*17870*/  FSEL R41, R41, -INF , !P4 ;  /* 0xff80000029297808 */ /* 0x000fe40006000000 */
[----:B------:R-:W-:Y:S02]  /*17880*/  FSEL R42, R42, -INF , !P3 ;  /* 0xff8000002a2a7808 */ /* 0x000fe40005800000 */
[----:B------:R-:W-:-:S02]  /*17890*/  ISETP.GT.AND P4, PT, R87, 0x30, P2 ;  /* 0x000000305700780c */ /* 0x000fc40001784270 */
[----:B------:R-:W-:Y:S02]  /*178a0*/  ISETP.GT.AND P3, PT, R87, 0x31, P2 ;  /* 0x000000315700780c */ /* 0x000fe40001764270 */
[----:B------:R-:W-:Y:S02]  /*178b0*/  FMNMX.FTZ R9, R35, R9, !PT ;  /* 0x0000000923097209 */ /* 0x000fe40007810000 */
[C---:B------:R-:W-:Y:S02]  /*178c0*/  ISETP.LT.OR P4, PT, R137.reuse, 0x31, P4 ;  /* 0x000000318900780c */ /* 0x040fe40002781670 */
[----:B------:R-:W-:Y:S02]  /*178d0*/  ISETP.LT.OR P3, PT, R137, 0x32, P3 ;  /* 0x000000328900780c */ /* 0x000fe40001f61670 */
[----:B------:R-:W-:Y:S02]  /*178e0*/  FMNMX.FTZ R9, R36, R9, !PT ;  /* 0x0000000924097209 */ /* 0x000fe40007810000 */
[----:B------:R-:W-:-:S02]  /*178f0*/  FSEL R47, R47, -INF , !P4 ;  /* 0xff8000002f2f7808 */ /* 0x000fc40006000000 */
[----:B------:R-:W-:Y:S02]  /*17900*/  FSEL R48, R48, -INF , !P3 ;  /* 0xff80000030307808 */ /* 0x000fe40005800000 */
[C---:B------:R-:W-:Y:S02]  /*17910*/  ISETP.GT.AND P4, PT, R87.reuse, 0x38, P2 ;  /* 0x000000385700780c */ /* 0x040fe40001784270 */
[----:B------:R-:W-:Y:S02]  /*17920*/  ISETP.GT.AND P3, PT, R87, 0x39, P2 ;  /* 0x000000395700780c */ /* 0x000fe40001764270 */
[----:B------:R-:W-:Y:S02]  /*17930*/  FMNMX.FTZ R9, R39, R9, !PT ;  /* 0x0000000927097209 */ /* 0x000fe40007810000 */
[C---:B------:R-:W-:Y:S02]  /*17940*/  ISETP.LT.OR P4, PT, R137.reuse, 0x39, P4 ;  /* 0x000000398900780c */ /* 0x040fe40002781670 */
[----:B------:R-:W-:-:S02]  /*17950*/  ISETP.LT.OR P3, PT, R137, 0x3a, P3 ;  /* 0x0000003a8900780c */ /* 0x000fc40001f61670 */
[----:B------:R-:W-:Y:S02]  /*17960*/  FMNMX.FTZ R9, R40, R9, !PT ;  /* 0x0000000928097209 */ /* 0x000fe40007810000 */
[----:B------:R-:W-:Y:S02]  /*17970*/  FSEL R51, R51, -INF , !P4 ;  /* 0xff80000033337808 */ /* 0x000fe40006000000 */
[----:B------:R-:W-:Y:S02]  /*17980*/  FSEL R52, R52, -INF , !P3 ;  /* 0xff80000034347808 */ /* 0x000fe40005800000 */
        /* <DEDUP_REMOVED lines=8> */
[----:B------:R-:W-:-:S02]  /*17a10*/  FMNMX.FTZ R9, R49, R9, !PT ;  /* 0x0000000931097209 */ /* 0x000fc40007810000 */
[C---:B------:R-:W-:Y:S02]  /*17a20*/  ISETP.GT.AND P4, PT, R87.reuse, 0x48, P2 ;  /* 0x000000485700780c */ /* 0x040fe40001784270 */
[----:B------:R-:W-:Y:S02]  /*17a30*/  ISETP.GT.AND P3, PT, R87, 0x49, P2 ;  /* 0x000000495700780c */ /* 0x000fe40001764270 */
[----:B------:R-:W-:Y:S02]  /*17a40*/  FMNMX.FTZ R9, R50, R9, !PT ;  /* 0x0000000932097209 */ /* 0x000fe40007810000 */
[C---:B------:R-:W-:Y:S02]  /*17a50*/  ISETP.LT.OR P4, PT, R137.reuse, 0x49, P4 ;  /* 0x000000498900780c */ /* 0x040fe40002781670 */
[----:B------:R-:W-:Y:S02]  /*17a60*/  ISETP.LT.OR P3, PT, R137, 0x4a, P3 ;  /* 0x0000004a8900780c */ /* 0x000fe40001f61670 */
[----:B------:R-:W-:-:S02]  /*17a70*/  LOP3.LUT R17, R17, 0x7fffffff, RZ, 0xc0, !PT ;  /* 0x7fffffff11117812 */ /* 0x000fc400078ec0ff */
[----:B------:R-:W-:Y:S02]  /*17a80*/  FMNMX.FTZ R9, R53, R9, !PT ;  /* 0x0000000935097209 */ /* 0x000fe40007810000 */
[----:B------:R-:W-:Y:S02]  /*17a90*/  FSEL R59, R59, -INF , !P4 ;  /* 0xff8000003b3b7808 */ /* 0x000fe40006000000 */
[----:B------:R-:W-:Y:S02]  /*17aa0*/  FSEL R60, R60, -INF , !P3 ;  /* 0xff8000003c3c7808 */ /* 0x000fe40005800000 */
[C---:B------:R-:W-:Y:S02]  /*17ab0*/  ISETP.GT.AND P4, PT, R87.reuse, 0x50, P2 ;  /* 0x000000505700780c */ /* 0x040fe40001784270 */
[----:B------:R-:W-:Y:S02]  /*17ac0*/  ISETP.GT.AND P3, PT, R87, 0x51, P2 ;  /* 0x000000515700780c */ /* 0x000fe40001764270 */
[----:B------:R-:W-:-:S02]  /*17ad0*/  @P0 LOP3.LUT R17, R17, 0x80000000, RZ, 0xfc, !PT ;  /* 0x8000000011110812 */ /* 0x000fc400078efcff */
[----:B------:R-:W-:Y:S02]  /*17ae0*/  FMNMX.FTZ R9, R54, R9, !PT ;  /* 0x0000000936097209 */ /* 0x000fe40007810000 */
[C---:B------:R-:W-:Y:S02]  /*17af0*/  ISETP.LT.OR P4, PT, R137.reuse, 0x51, P4 ;  /* 0x000000518900780c */ /* 0x040fe40002781670 */
[----:B------:R-:W-:Y:S02]  /*17b00*/  ISETP.LT.OR P3, PT, R137, 0x52, P3 ;  /* 0x000000528900780c */ /* 0x000fe40001f61670 */
[----:B------:R-:W-:Y:S02]  /*17b10*/  LOP3.LUT R17, R17, 0xbfffffff, RZ, 0xc0, !PT ;  /* 0xbfffffff11117812 */ /* 0x000fe400078ec0ff */
[----:B------:R-:W-:Y:S02]  /*17b20*/  FMNMX.FTZ R9, R57, R9, !PT ;  /* 0x0000000939097209 */ /* 0x000fe40007810000 */
[----:B------:R-:W-:-:S02]  /*17b30*/  FSEL R63, R63, -INF , !P4 ;  /* 0xff8000003f3f7808 */ /* 0x000fc40006000000 */
[----:B------:R-:W-:Y:S02]  /*17b40*/  FSEL R64, R64, -INF , !P3 ;  /* 0xff80000040407808 */ /* 0x000fe40005800000 */
[C---:B------:R-:W-:Y:S02]  /*17b50*/  ISETP.GT.AND P4, PT, R87.reuse, 0x58, P2 ;  /* 0x000000585700780c */ /* 0x040fe40001784270 */
[----:B------:R-:W-:Y:S02]  /*17b60*/  ISETP.GT.AND P3, PT, R87, 0x59, P2 ;  /* 0x000000595700780c */ /* 0x000fe40001764270 */
[----:B------:R-:W-:Y:S02]  /*17b70*/  @P1 LOP3.LUT R17, R17, 0x40000000, RZ, 0xfc, !PT ;  /* 0x4000000011111812 */ /* 0x000fe400078efcff */
[----:B------:R-:W-:Y:S02]  /*17b80*/  FMNMX.FTZ R9, R58, R9, !PT ;  /* 0x000000093a097209 */ /* 0x000fe40007810000 */
[----:B------:R-:W-:-:S02]  /*17b90*/  ISETP.GT.AND P1, PT, R87, RZ, P2 ;  /* 0x000000ff5700720c */ /* 0x000fc40001724270 */
        /* <DEDUP_REMOVED lines=8> */
[----:B------:R-:W-:Y:S02]  /*17c20*/  LOP3.LUT R17, R17, 0xfffffff7, RZ, 0xc0, !PT ;  /* 0xfffffff711117812 */ /* 0x000fe400078ec0ff */
[C---:B------:R-:W-:Y:S02]  /*17c30*/  ISETP.LT.OR P4, PT, R137.reuse, 0x61, P4 ;  /* 0x000000618900780c */ /* 0x040fe40002781670 */
[----:B------:R-:W-:Y:S02]  /*17c40*/  ISETP.LT.OR P3, PT, R137, 0x62, P3 ;  /* 0x000000628900780c */ /* 0x000fe40001f61670 */
[----:B------:R-:W-:-:S02]  /*17c50*/  FMNMX.FTZ R9, R138, R9, !PT ;  /* 0x000000098a097209 */ /* 0x000fc40007810000 */
[----:B------:R-:W-:Y:S02]  /*17c60*/  @P1 LOP3.LUT R17, R17, 0x8, RZ, 0xfc, !PT ;  /* 0x0000000811111812 */ /* 0x000fe400078efcff */
[----:B------:R-:W-:Y:S02]  /*17c70*/  FSEL R69, R69, -INF , !P4 ;  /* 0xff80000045457808 */ /* 0x000fe40006000000 */
[----:B------:R-:W-:Y:S02]  /*17c80*/  FSEL R70, R70, -INF , !P3 ;  /* 0xff80000046467808 */ /* 0x000fe40005800000 */
[----:B------:R-:W-:Y:S02]  /*17c90*/  FMNMX.FTZ R9, R66, R9, !PT ;  /* 0x0000000942097209 */ /* 0x000fe40007810000 */
[C---:B------:R-:W-:Y:S02]  /*17ca0*/  ISETP.GT.AND P0, PT, R87.reuse, 0x68, P2 ;  /* 0x000000685700780c */ /* 0x040fe40001704270 */
[----:B------:R-:W-:-:S02]  /*17cb0*/  ISETP.GT.AND P3, PT, R87, 0x69, P2 ;  /* 0x000000695700780c */ /* 0x000fc40001764270 */
[C---:B------:R-:W-:Y:S02]  /*17cc0*/  ISETP.GT.AND P4, PT, R87.reuse, 0x70, P2 ;  /* 0x000000705700780c */ /* 0x040fe40001784270 */
[C---:B------:R-:W-:Y:S02]  /*17cd0*/  ISETP.GT.AND P5, PT, R87.reuse, 0x71, P2 ;  /* 0x000000715700780c */ /* 0x040fe400017a4270 */
[C---:B------:R-:W-:Y:S02]  /*17ce0*/  ISETP.GT.AND P6, PT, R87.reuse, 0x78, P2 ;  /* 0x000000785700780c */ /* 0x040fe400017c4270 */
[----:B------:R-:W-:Y:S02]  /*17cf0*/  ISETP.GT.AND P1, PT, R87, 0x79, P2 ;  /* 0x000000795700780c */ /* 0x000fe40001724270 */
[----:B------:R-:W-:Y:S02]  /*17d00*/  LOP3.LUT P2, RZ, R17, 0x8, RZ, 0xc0, !PT ;  /* 0x0000000811ff7812 */ /* 0x000fe4000784c0ff */
[----:B------:R-:W-:-:S02]  /*17d10*/  FMNMX.FTZ R9, R71, R9, !PT ;  /* 0x0000000947097209 */ /* 0x000fc40007810000 */
[----:B------:R-:W-:Y:S02]  /*17d20*/  ISETP.LT.OR P2, PT, R137, 0x1, P2 ;  /* 0x000000018900780c */ /* 0x000fe40001741670 */
[----:B------:R-:W-:Y:S02]  /*17d30*/  FMNMX.FTZ R9, R72, R9, !PT ;  /* 0x0000000948097209 */ /* 0x000fe40007810000 */
[----:B------:R-:W-:Y:S02]  /*17d40*/  FSEL R21, R8, -INF , !P2 ;  /* 0xff80000008157808 */ /* 0x000fe40005000000 */
[----:B------:R-:W-:Y:S02]  /*17d50*/  FMNMX.FTZ R9, R74, R9, !PT ;  /* 0x000000094a097209 */ /* 0x000fe40007810000 */
[----:B------:R-:W-:Y:S02]  /*17d60*/  FMNMX.FTZ R8, R21, R5, !PT ;  /* 0x0000000515087209 */ /* 0x000fe40007810000 */
[----:B------:R-:W-:-:S02]  /*17d70*/  FMNMX.FTZ R9, R136, R9, !PT ;  /* 0x0000000988097209 */ /* 0x000fc40007810000 */
[----:B------:R-:W-:Y:S02]  /*17d80*/  FMNMX.FTZ R8, R13, R8, !PT ;  /* 0x000000080d087209 */ /* 0x000fe40007810000 */
[----:B------:R-:W-:Y:S02]  /*17d90*/  FMNMX.FTZ R9, R78, R9, !PT ;  /* 0x000000094e097209 */ /* 0x000fe40007810000 */
[----:B------:R-:W-:Y:S02]  /*17da0*/  FMNMX.FTZ R8, R25, R8, !PT ;  /* 0x0000000819087209 */ /* 0x000fe40007810000 */
[----:B------:R-:W-:Y:S02]  /*17db0*/  FMNMX.FTZ R9, R79, R9, !PT ;  /* 0x000000094f097209 */ /* 0x000fe40007810000 */
[----:B------:R-:W-:Y:S02]  /*17dc0*/  FMNMX.FTZ R8, R26, R8, !PT ;  /* 0x000000081a087209 */ /* 0x000fe40007810000 */
[----:B------:R-:W-:-:S02]  /*17dd0*/  FMNMX.FTZ R9, R83, R9, !PT ;  /* 0x0000000953097209 */ /* 0x000fc40007810000 */
[----:B------:R-:W-:Y:S02]  /*17de0*/  FMNMX.FTZ R8, R29, R8, !PT ;  /* 0x000000081d087209 */ /* 0x000fe40007810000 */
[----:B------:R-:W-:Y:S02]  /*17df0*/  FMNMX.FTZ R9, R85, R9, !PT ;  /* 0x0000000955097209 */ /* 0x000fe40007810000 */
[----:B------:R-:W-:Y:S02]  /*17e00*/  FMNMX.FTZ R8, R30, R8, !PT ;  /* 0x000000081e087209 */ /* 0x000fe40007810000 */
[----:B------:R-:W-:Y:S01]  /*17e10*/  LOP3.LUT R17, R17, 0xfffffffd, RZ, 0xc0, !PT ;  /* 0xfffffffd11117812 */ /* 0x000fe200078ec0ff */
[----:B------:R-:W0:Y:S01]  /*17e20*/  SHFL.BFLY PT, R20, R9, 0x2, 0x1f ;  /* 0x0c401f0009147f89 */ /* 0x000e2200000e0000 */
[----:B------:R-:W-:Y:S02]  /*17e30*/  FMNMX.FTZ R8, R33, R8, !PT ;  /* 0x0000000821087209 */ /* 0x000fe40007810000 */
[----:B------:R-:W-:-:S02]  /*17e40*/  @P1 LOP3.LUT R17, R17, 0x2, RZ, 0xfc, !PT ;  /* 0x0000000211111812 */ /* 0x000fc400078efcff */
[----:B------:R-:W-:Y:S02]  /*17e50*/  FMNMX.FTZ R8, R34, R8, !PT ;  /* 0x0000000822087209 */ /* 0x000fe40007810000 */
[----:B------:R-:W-:Y:S02]  /*17e60*/  ISETP.LT.OR P1, PT, R137, 0x69, P0 ;  /* 0x000000698900780c */ /* 0x000fe40000721670 */
[----:B------:R-:W-:Y:S02]  /*17e70*/  FMNMX.FTZ R8, R37, R8, !PT ;  /* 0x0000000825087209 */ /* 0x000fe40007810000 */
[----:B------:R-:W-:Y:S02]  /*17e80*/  ISETP.LT.OR P0, PT, R137, 0x6a, P3 ;  /* 0x0000006a8900780c */ /* 0x000fe40001f01670 */
[----:B------:R-:W-:Y:S02]  /*17e90*/  FMNMX.FTZ R8, R38, R8, !PT ;  /* 0x0000000826087209 */ /* 0x000fe40007810000 */
[----:B------:R-:W-:-:S02]  /*17ea0*/  LOP3.LUT P3, RZ, R17, 0x2, RZ, 0xc0, !PT ;  /* 0x0000000211ff7812 */ /* 0x000fc4000786c0ff */
[----:B------:R-:W-:Y:S02]  /*17eb0*/  FMNMX.FTZ R8, R41, R8, !PT ;  /* 0x0000000829087209 */ /* 0x000fe40007810000 */
[----:B------:R-:W-:Y:S02]  /*17ec0*/  LOP3.LUT R17, R17, 0xffffffef, RZ, 0xc0, !PT ;  /* 0xffffffef11117812 */ /* 0x000fe400078ec0ff */
[----:B------:R-:W-:Y:S02]  /*17ed0*/  FMNMX.FTZ R8, R42, R8, !PT ;  /* 0x000000082a087209 */ /* 0x000fe40007810000 */
[----:B------:R-:W-:Y:S02]  /*17ee0*/  @P1 LOP3.LUT R17, R17, 0x10, RZ, 0xfc, !PT ;  /* 0x0000001011111812 */ /* 0x000fe400078efcff */
[----:B0-----:R-:W-:Y:S02]  /*17ef0*/  FMNMX.FTZ R9, R9, R20, !PT ;  /* 0x0000001409097209 */ /* 0x001fe40007810000 */
[----:B------:R-:W-:-:S02]  /*17f00*/  FMNMX.FTZ R8, R47, R8, !PT ;  /* 0x000000082f087209 */ /* 0x000fc40007810000 */
[----:B------:R-:W-:Y:S01]  /*17f10*/  ISETP.LT.OR P1, PT, R137, 0x71, P4 ;  /* 0x000000718900780c */ /* 0x000fe20002721670 */
[----:B------:R-:W0:Y:S01]  /*17f20*/  SHFL.BFLY PT, R20, R9, 0x1, 0x1f ;  /* 0x0c201f0009147f89 */ /* 0x000e2200000e0000 */
[----:B------:R-:W-:Y:S02]  /*17f30*/  FMNMX.FTZ R8, R48, R8, !PT ;  /* 0x0000000830087209 */ /* 0x000fe40007810000 */
[----:B------:R-:W-:Y:S02]  /*17f40*/  FSEL R75, R75, -INF , !P0 ;  /* 0xff8000004b4b7808 */ /* 0x000fe40004000000 */
[----:B------:R-:W-:Y:S02]  /*17f50*/  FMNMX.FTZ R8, R51, R8, !PT ;  /* 0x0000000833087209 */ /* 0x000fe40007810000 */
[----:B------:R-:W-:Y:S02]  /*17f60*/  ISETP.LT.OR P5, PT, R137, 0x72, P5 ;  /* 0x000000728900780c */ /* 0x000fe40002fa1670 */
[----:B------:R-:W-:-:S02]  /*17f70*/  FMNMX.FTZ R8, R52, R8, !PT ;  /* 0x0000000834087209 */ /* 0x000fc40007810000 */
[----:B------:R-:W-:Y:S02]  /*17f80*/  FSEL R76, R76, -INF , !P1 ;  /* 0xff8000004c4c7808 */ /* 0x000fe40004800000 */
[----:B------:R-:W-:Y:S02]  /*17f90*/  FMNMX.FTZ R8, R55, R8, !PT ;  /* 0x0000000837087209 */ /* 0x000fe40007810000 */
[----:B------:R-:W-:Y:S02]  /*17fa0*/  ISETP.LT.OR P6, PT, R137, 0x79, P6 ;  /* 0x000000798900780c */ /* 0x000fe400037c1670 */
[----:B------:R-:W-:Y:S02]  /*17fb0*/  FMNMX.FTZ R8, R56, R8, !PT ;  /* 0x0000000838087209 */ /* 0x000fe40007810000 */
[----:B------:R-:W-:Y:S02]  /*17fc0*/  FSEL R77, R77, -INF , !P5 ;  /* 0xff8000004d4d7808 */ /* 0x000fe40006800000 */
[----:B------:R-:W-:-:S02]  /*17fd0*/  FMNMX.FTZ R8, R59, R8, !PT ;  /* 0x000000083b087209 */ /* 0x000fc40007810000 */
[----:B------:R-:W-:Y:S02]  /*17fe0*/  ISETP.LT.OR P3, PT, R137, 0x7a, P3 ;  /* 0x0000007a8900780c */ /* 0x000fe40001f61670 */
[----:B0-----:R-:W-:Y:S02]  /*17ff0*/  FMNMX.FTZ R9, R9, R20, !PT ;  /* 0x0000001409097209 */ /* 0x001fe40007810000 */
[----:B------:R-:W-:Y:S02]  /*18000*/  FMNMX.FTZ R8, R60, R8, !PT ;  /* 0x000000083c087209 */ /* 0x000fe40007810000 */
[----:B------:R-:W-:Y:S02]  /*18010*/  FSETP.NEU.FTZ.AND P4, PT, R9, -INF , PT ;  /* 0xff8000000900780b */ /* 0x000fe40003f9d000 */
[----:B------:R-:W-:Y:S02]  /*18020*/  FMNMX.FTZ R8, R63, R8, !PT ;  /* 0x000000083f087209 */ /* 0x000fe40007810000 */
[----:B------:R-:W-:-:S02]  /*18030*/  FSEL R20, R9, RZ, P4 ;  /* 0x000000ff09147208 */ /* 0x000fc40002000000 */
[----:B------:R-:W-:Y:S02]  /*18040*/  FMNMX.FTZ R8, R64, R8, !PT ;  /* 0x0000000840087209 */ /* 0x000fe40007810000 */
[----:B------:R-:W-:Y:S01]  /*18050*/  FSEL R80, R80, -INF , !P6 ;  /* 0xff80000050507808 */ /* 0x000fe20007000000 */
[----:B------:R-:W-:-:S01]  /*18060*/  FADD.FTZ R14, -R20, R14 ;  /* 0x0000000e140e7221 */ /* 0x000fc20000010100 */
[----:B------:R-:W-:Y:S01]  /*18070*/  FMNMX.FTZ R8, R67, R8, !PT ;  /* 0x0000000843087209 */ /* 0x000fe20007810000 */
[----:B------:R-:W-:-:S01]  /*18080*/  FFMA.FTZ R20, R9, R65, -8 ;  /* 0xc100000009147423 */ /* 0x000fc20000010041 */
[----:B------:R-:W-:Y:S01]  /*18090*/  FSEL R81, R81, -INF , !P3 ;  /* 0xff80000051517808 */ /* 0x000fe20005800000 */
[----:B------:R-:W-:Y:S01]  /*180a0*/  FMUL.FTZ R14, R14, R65 ;  /* 0x000000410e0e7220 */ /* 0x000fe20000410000 */
[----:B------:R-:W-:Y:S02]  /*180b0*/  FMNMX.FTZ R8, R68, R8, !PT ;  /* 0x0000000844087209 */ /* 0x000fe40007810000 */
[----:B------:R-:W-:-:S02]  /*180c0*/  FSEL R20, R20, RZ, P4 ;  /* 0x000000ff14147208 */ /* 0x000fc40002000000 */
[----:B------:R-:W-:Y:S01]  /*180d0*/  LOP3.LUT P4, RZ, R17, 0x10, RZ, 0xc0, !PT ;  /* 0x0000001011ff7812 */ /* 0x000fe2000788c0ff */
[----:B------:R-:W-:Y:S01]  /*180e0*/  MUFU.EX2 R14, R14 ;  /* 0x0000000e000e7308 */ /* 0x000fe20000000800 */
[----:B------:R-:W-:Y:S01]  /*180f0*/  FMNMX.FTZ R8, R69, R8, !PT ;  /* 0x0000000845087209 */ /* 0x000fe20007810000 */
[-CC-:B------:R-:W-:Y:S01]  /*18100*/  FFMA.FTZ R44, R44, R65.reuse, -R20.reuse ;  /* 0x000000412c2c7223 */ /* 0x180fe20000010814 */
[----:B------:R-:W-:Y:S01]  /*18110*/  FSEL R73, R73, -INF , !P4 ;  /* 0xff80000049497808 */ /* 0x000fe20006000000 */
[-CC-:B------:R-:W-:Y:S01]  /*18120*/  FFMA.FTZ R12, R12, R65.reuse, -R20.reuse ;  /* 0x000000410c0c7223 */ /* 0x180fe20000010814 */
[----:B------:R-:W-:Y:S01]  /*18130*/  FMNMX.FTZ R8, R70, R8, !PT ;  /* 0x0000000846087209 */ /* 0x000fe20007810000 */
[-CC-:B------:R-:W-:Y:S01]  /*18140*/  FFMA.FTZ R45, R45, R65.reuse, -R20.reuse ;  /* 0x000000412d2d7223 */ /* 0x180fe20000010814 */
[----:B------:R-:W-:-:S01]  /*18150*/  FFMA.FTZ R24, R24, R65, -R20 ;  /* 0x0000004118187223 */ /* 0x000fc20000010814 */
[----:B------:R-:W0:Y:S01]  /*18160*/  MUFU.EX2 R44, R44 ;  /* 0x0000002c002c7308 */ /* 0x000e220000000800 */
[----:B------:R-:W-:Y:S01]  /*18170*/  FMNMX.FTZ R8, R73, R8, !PT ;  /* 0x0000000849087209 */ /* 0x000fe20007810000 */
[-CC-:B------:R-:W-:Y:S01]  /*18180*/  FFMA.FTZ R27, R27, R65.reuse, -R20.reuse ;  /* 0x000000411b1b7223 */ /* 0x180fe20000010814 */
[----:B------:R-:W-:-:S01]  /*18190*/  FFMA.FTZ R28, R28, R65, -R20 ;  /* 0x000000411c1c7223 */ /* 0x000fc20000010814 */
[-CC-:B------:R-:W-:Y:S01]  /*181a0*/  FFMA.FTZ R31, R31, R65.reuse, -R20.reuse ;  /* 0x000000411f1f7223 */ /* 0x180fe20000010814 */
[----:B------:R-:W-:Y:S01]  /*181b0*/  FMNMX.FTZ R8, R75, R8, !PT ;  /* 0x000000084b087209 */ /* 0x000fe20007810000 */
[-CC-:B------:R-:W-:Y:S01]  /*181c0*/  FFMA.FTZ R32, R32, R65.reuse, -R20.reuse ;  /* 0x0000004120207223 */ /* 0x180fe20000010814 */
[----:B------:R-:W-:-:S01]  /*181d0*/  FFMA.FTZ R35, R35, R65, -R20 ;  /* 0x0000004123237223 */ /* 0x000fc20000010814 */
[----:B------:R-:W1:Y:S01]  /*181e0*/  MUFU.EX2 R12, R12 ;  /* 0x0000000c000c7308 */ /* 0x000e620000000800 */
[----:B------:R-:W-:Y:S01]  /*181f0*/  FMNMX.FTZ R8, R76, R8, !PT ;  /* 0x000000084c087209 */ /* 0x000fe20007810000 */
[-CC-:B------:R-:W-:Y:S01]  /*18200*/  FFMA.FTZ R36, R36, R65.reuse, -R20.reuse ;  /* 0x0000004124247223 */ /* 0x180fe20000010814 */
[----:B------:R-:W-:-:S01]  /*18210*/  FFMA.FTZ R39, R39, R65, -R20 ;  /* 0x0000004127277223 */ /* 0x000fc20000010814 */
[-CC-:B------:R-:W-:Y:S01]  /*18220*/  FFMA.FTZ R40, R40, R65.reuse, -R20.reuse ;  /* 0x0000004128287223 */ /* 0x180fe20000010814 */
[----:B------:R-:W-:Y:S01]  /*18230*/  FMNMX.FTZ R8, R77, R8, !PT ;  /* 0x000000084d087209 */ /* 0x000fe20007810000 */
[-CC-:B------:R-:W-:Y:S01]  /*18240*/  FFMA.FTZ R43, R43, R65.reuse, -R20.reuse ;  /* 0x000000412b2b7223 */ /* 0x180fe20000010814 */
[----:B------:R-:W-:-:S01]  /*18250*/  FFMA.FTZ R46, R46, R65, -R20 ;  /* 0x000000412e2e7223 */ /* 0x000fc20000010814 */
[----:B------:R-:W-:Y:S01]  /*18260*/  MUFU.EX2 R45, R45 ;  /* 0x0000002d002d7308 */ /* 0x000fe20000000800 */
[----:B------:R-:W-:Y:S01]  /*18270*/  FMNMX.FTZ R8, R80, R8, !PT ;  /* 0x0000000850087209 */ /* 0x000fe20007810000 */
[----:B0-----:R-:W-:Y:S01]  /*18280*/  FFMA.FTZ R4, R14, R4, R44 ;  /* 0x000000040e047223 */ /* 0x001fe2000001002c */
[----:B------:R-:W-:-:S01]  /*18290*/  FFMA.FTZ R49, R49, R65, -R20 ;  /* 0x0000004131317223 */ /* 0x000fc20000010814 */
[-CC-:B------:R-:W-:Y:S01]  /*182a0*/  FFMA.FTZ R50, R50, R65.reuse, -R20.reuse ;  /* 0x0000004132327223 */ /* 0x180fe20000010814 */
[----:B------:R-:W-:Y:S01]  /*182b0*/  FMNMX.FTZ R8, R81, R8, !PT ;  /* 0x0000000851087209 */ /* 0x000fe20007810000 */
[-CC-:B------:R-:W-:Y:S01]  /*182c0*/  FFMA.FTZ R53, R53, R65.reuse, -R20.reuse ;  /* 0x0000004135357223 */ /* 0x180fe20000010814 */
[----:B------:R-:W-:-:S01]  /*182d0*/  FFMA.FTZ R54, R54, R65, -R20 ;  /* 0x0000004136367223 */ /* 0x000fc20000010814 */
[----:B------:R-:W-:Y:S01]  /*182e0*/  MUFU.EX2 R24, R24 ;  /* 0x0000001800187308 */ /* 0x000fe20000000800 */
[----:B-1----:R-:W-:-:S01]  /*182f0*/  FADD.FTZ R4, R12, R4 ;  /* 0x000000040c047221 */ /* 0x002fc20000010000 */
[----:B------:R-:W0:Y:S01]  /*18300*/  SHFL.BFLY PT, R82, R8, 0x2, 0x1f ;  /* 0x0c401f0008527f89 */ /* 0x000e2200000e0000 */
[----:B------:R-:W-:-:S01]  /*18310*/  FFMA.FTZ R57, R57, R65, -R20 ;  /* 0x0000004139397223 */ /* 0x000fc20000010814 */
[-CC-:B------:R-:W-:Y:S01]  /*18320*/  FFMA.FTZ R58, R58, R65.reuse, -R20.reuse ;  /* 0x000000413a3a7223 */ /* 0x180fe20000010814 */
[----:B------:R-:W-:-:S01]  /*18330*/  FFMA.FTZ R61, R61, R65, -R20 ;  /* 0x000000413d3d7223 */ /* 0x000fc20000010814 */
[-CC-:B------:R-:W-:Y:S01]  /*18340*/  FFMA.FTZ R62, R62, R65.reuse, -R20.reuse ;  /* 0x000000413e3e7223 */ /* 0x180fe20000010814 */
[----:B------:R-:W-:-:S01]  /*18350*/  FFMA.FTZ R138, R138, R65, -R20 ;  /* 0x000000418a8a7223 */ /* 0x000fc20000010814 */
        /* <DEDUP_REMOVED lines=8> */
[----:B------:R-:W-:Y:S01]  /*183e0*/  MUFU.EX2 R28, R28 ;  /* 0x0000001c001c7308 */ /* 0x000fe20000000800 */
[----:B------:R-:W-:-:S01]  /*183f0*/  FFMA.FTZ R83, R83, R65, -R20 ;  /* 0x0000004153537223 */ /* 0x000fc20000010814 */
[----:B------:R-:W-:Y:S01]  /*18400*/  FFMA.FTZ R20, R85, R65, -R20 ;  /* 0x0000004155147223 */ /* 0x000fe20000010814 */
[----:B------:R-:W-:-:S02]  /*18410*/  LOP3.LUT P0, RZ, R17, 0x80000000, RZ, 0xc0, !PT ;  /* 0x8000000011ff7812 */ /* 0x000fc4000780c0ff */
[----:B------:R-:W-:-:S03]  /*18420*/  LOP3.LUT P1, RZ, R17, 0x40000000, RZ, 0xc0, !PT ;  /* 0x4000000011ff7812 */ /* 0x000fc6000782c0ff */
[----:B------:R-:W-:Y:S01]  /*18430*/  MUFU.EX2 R31, R31 ;  /* 0x0000001f001f7308 */ /* 0x000fe20000000800 */
[----:B0-----:R-:W-:-:S05]  /*18440*/  FMNMX.FTZ R8, R8, R82, !PT ;  /* 0x0000005208087209 */ /* 0x001fca0007810000 */
[----:B------:R-:W0:Y:S02]  /*18450*/  SHFL.BFLY PT, R82, R8, 0x1, 0x1f ;  /* 0x0c201f0008527f89 */ /* 0x000e2400000e0000 */
[----:B------:R-:W-:Y:S08]  /*18460*/  MUFU.EX2 R32, R32 ;  /* 0x0000002000207308 */ /* 0x000ff00000000800 */
[----:B------:R-:W-:Y:S08]  /*18470*/  MUFU.EX2 R35, R35 ;  /* 0x0000002300237308 */ /* 0x000ff00000000800 */
[----:B------:R-:W-:Y:S01]  /*18480*/  MUFU.EX2 R36, R36 ;  /* 0x0000002400247308 */ /* 0x000fe20000000800 */
[----:B0-----:R-:W-:-:S07]  /*18490*/  FMNMX.FTZ R8, R8, R82, !PT ;  /* 0x0000005208087209 */ /* 0x001fce0007810000 */
[----:B------:R-:W-:Y:S01]  /*184a0*/  MUFU.EX2 R39, R39 ;  /* 0x0000002700277308 */ /* 0x000fe20000000800 */
[----:B------:R-:W-:-:S04]  /*184b0*/  FSETP.NEU.FTZ.AND P2, PT, R8, -INF , PT ;  /* 0xff8000000800780b */ /* 0x000fc80003f5d000 */
[----:B------:R-:W-:-:S03]  /*184c0*/  FSEL R82, R8, RZ, P2 ;  /* 0x000000ff08527208 */ /* 0x000fc60001000000 */
[----:B------:R-:W-:Y:S02]  /*184d0*/  MUFU.EX2 R40, R40 ;  /* 0x0000002800287308 */ /* 0x000fe40000000800 */
[----:B------:R-:W-:-:S01]  /*184e0*/  FADD.FTZ R5, -R82, R5 ;  /* 0x0000000552057221 */ /* 0x000fc20000010100 */
[----:B------:R-:W-:-:S03]  /*184f0*/  FFMA.FTZ R82, R8, R65, -8 ;  /* 0xc100000008527423 */ /* 0x000fc60000010041 */
[----:B------:R-:W-:Y:S02]  /*18500*/  FMUL.FTZ R5, R5, R65 ;  /* 0x0000004105057220 */ /* 0x000fe40000410000 */
[----:B------:R-:W-:Y:S01]  /*18510*/  MUFU.EX2 R43, R43 ;  /* 0x0000002b002b7308 */ /* 0x000fe20000000800 */
[----:B------:R-:W-:-:S05]  /*18520*/  FSEL R82, R82, RZ, P2 ;  /* 0x000000ff52527208 */ /* 0x000fca0001000000 */
        /* <DEDUP_REMOVED lines=38> */
[----:B-1----:R-:W-:Y:S01]  /*18790*/  FADD.FTZ R82, R13, R3 ;  /* 0x000000030d527221 */ /* 0x002fe20000010000 */
[----:B------:R-:W-:-:S03]  /*187a0*/  FADD.FTZ R3, R45, R4 ;  /* 0x000000042d037221 */ /* 0x000fc60000010000 */
        /* <DEDUP_REMOVED lines=105> */
[----:B--2---:R-:W-:Y:S01]  /*18e40*/  FADD.FTZ R3, R81, R82 ;  /* 0x0000005251037221 */ /* 0x004fe20000010000 */
[----:B------:R-:W-:Y:S06]  /*18e50*/  @!P0 BRA `(.L_x_1294) ;  /* 0x0000000000048947 */ /* 0x000fec0003800000 */
[----:B------:R-:W-:Y:S01]  /*18e60*/  BPT.TRAP 0x1 ;  /* 0x000000040000795c */ /* 0x000fe20000300000 */
.L_x_1294:
        /* <DEDUP_REMOVED lines=103> */
[----:B-1----:R-:W-:Y:S05]  /*194e0*/  @P2 BRA `(.L_x_1295) ;  /* 0xffffffc800302947 */ /* 0x002fea000383ffff */
.L_x_1275:
[----:B------:R-:W-:Y:S05]  /*194f0*/  BSYNC B0 ;  /* 0x0000000000007941 */ /* 0x000fea0003800000 */
.L_x_1274:
[----:B------:R-:W-:Y:S06]  /*19500*/  BAR.ARV 0x8, 0x200 ;  /* 0x0208000000007b1d */ /* 0x000fec0000002000 */
[----:B------:R-:W-:Y:S05]  /*19510*/  @!P0 BRA `(.L_x_1296) ;  /* 0x0000000000048947 */ /* 0x000fea0003800000 */
[----:B------:R-:W-:Y:S01]  /*19520*/  BPT.TRAP 0x1 ;  /* 0x000000040000795c */ /* 0x000fe20000300000 */
.L_x_1296:
[----:B------:R-:W-:Y:S01]  /*19530*/  IMAD R5, R18, 0x8, R16 ;  /* 0x0000000812057824 */ /* 0x000fe200078e0210 */
[----:B------:R-:W-:-:S04]  /*19540*/  SHF.L.U32 R0, R22, 0x1f, RZ ;  /* 0x0000001f16007819 */ /* 0x000fc800000006ff */
[----:B------:R1:W2:Y:S01]  /*19550*/  SYNCS.PHASECHK.TRANS64.TRYWAIT P1, [R5+URZ+0x19c50], R0 ;  /* 0x019c5000050075a7 */ /* 0x0002a2000802017f */
[----:B------:R-:W-:Y:S05]  /*19560*/  @!P0 BRA `(.L_x_1297) ;  /* 0x0000000000048947 */ /* 0x000fea0003800000 */
[----:B------:R-:W-:Y:S01]  /*19570*/  BPT.TRAP 0x1 ;  /* 0x000000040000795c */ /* 0x000fe20000300000 */
.L_x_1297:
[----:B------:R-:W-:Y:S04]  /*19580*/  BSSY B0, `(.L_x_1298) ;  /* 0x0000004000007945 */ /* 0x000fe80003800000 */
[----:B--2---:R-:W-:Y:S05]  /*19590*/  @P1 BRA `(.L_x_1299) ;  /* 0x0000000000081947 */ /* 0x004fea0003800000 */
[----:B------:R-:W2:Y:S02]  /*195a0*/  SYNCS.PHASECHK.TRANS64.TRYWAIT P1, [R5+URZ+0x19c50], R0 ;  /* 0x019c5000050075a7 */ /* 0x000ea4000802017f */
[----:B--2---:R-:W-:Y:S05]  /*195b0*/  @!P1 BRA `(.L_x_1300) ;  /* 0x000000c000ec9947 */ /* 0x004fea0003800000 */
.L_x_1299:
[----:B------:R-:W-:Y:S05]  /*195c0*/  BSYNC B0 ;  /* 0x0000000000007941 */ /* 0x000fea0003800000 */
.L_x_1298:
[----:B------:R-:W3:Y:S01]  /*195d0*/  LDL.LU R14, [R1+0x4c] ;  /* 0x00004c00010e7983 */ /* 0x000ee20000300800 */
[----:B------:R-:W-:-:S03]  /*195e0*/  ULDC.64 UR4, c[0x0][0x9a0] ;  /* 0x0002680000047ab9 */ /* 0x000fc60000000a00 */
[----:B------:R-:W4:Y:S01]  /*195f0*/  LDL R2, [R1+0x3c] ;  /* 0x00003c0001027983 */ /* 0x000f220000100800 */
[----:B------:R-:W-:Y:S01]  /*19600*/  VIADD R16, R16, 0x3000 ;  /* 0x0000300010107836 */ /* 0x000fe20000000000 */
[----:B------:R-:W-:Y:S01]  /*19610*/  ISETP.NE.U32.AND P1, PT, RZ, UR4, PT ;  /* 0x00000004ff007c0c */ /* 0x000fe2000bf25070 */
[----:B------:R-:W-:-:S03]  /*19620*/  WARPGROUP.ARRIVE ;  /* 0x00000000000079c5 */ /* 0x000fc60000000000 */
[----:B------:R-:W-:Y:S02]  /*19630*/  SHF.R.U32.HI R16, RZ, 0x4, R16 ;  /* 0x00000004ff107819 */ /* 0x000fe40000011610 */
[----:B------:R-:W-:Y:S02]  /*19640*/  ISETP.NE.AND.EX P1, PT, RZ, UR5, PT, P1 ;  /* 0x00000005ff007c0c */ /* 0x000fe4000bf25310 */
[----:B------:R-:W-:-:S04]  /*19650*/  LOP3.LUT R16, R16, 0x3fff, RZ, 0xc0, !PT ;  /* 0x00003fff10107812 */ /* 0x000fc800078ec0ff */
[----:B------:R-:W-:-:S05]  /*19660*/  LOP3.LUT R11, R16, 0x10000, RZ, 0xfc, !PT ;  /* 0x00010000100b7812 */ /* 0x000fca00078efcff */
[----:B------:R-:W-:Y:S02]  /*19670*/  IMAD R10, R18, 0x300, R11 ;  /* 0x00000300120a7824 */ /* 0x000fe400078e020b */
[----:B------:R-:W-:Y:S01]  /*19680*/  IMAD.MOV.U32 R11, RZ, RZ, 0x40000040 ;  /* 0x40000040ff0b7424 */ /* 0x000fe200078e00ff */
[----:B------:R-:W1:Y:S02]  /*19690*/  @P1 LDC.64 R6, c[0x0][0x9c8] ;  /* 0x00027200ff061b82 */ /* 0x000e640000000a00 */
[----:B------:R-:W-:Y:S02]  /*196a0*/  R2UR UR6, R10 ;  /* 0x000000000a0672ca */ /* 0x000fe400000e0000 */
[----:B------:R-:W-:-:S04]  /*196b0*/  R2UR UR7, R11 ;  /* 0x000000000b0772ca */ /* 0x000fc800000e0000 */
[----:B------:R-:W4:Y:S09]  /*196c0*/  @P1 LDC.64 R12, c[0x0][0x9d0] ;  /* 0x00027400ff0c1b82 */ /* 0x000f320000000a00 */
[----:B------:R-:W-:Y:S03]  /*196d0*/  QGMMA.64x96x32.F32.E4M3.E4M3 R88, R148, gdesc[UR4], R88, gsb0 ;  /* 0x0160000494587df3 */ /* 0x000fe60008000858 */
[----:B------:R-:W-:-:S02]  /*196e0*/  WARPGROUP.DEPBAR.LE gsb0, 0x0 ;  /* 0x00008000000079c5 */ /* 0x000fc40000010000 */
[----:B------:R-:W-:Y:S01]  /*196f0*/  WARPGROUP.ARRIVE ;  /* 0x00000000000079c5 */ /* 0x000fe20000000000 */
[----:B---3--:R-:W-:-:S05]  /*19700*/  @P1 SHF.R.S32.HI R15, RZ, 0x1f, R14 ;  /* 0x0000001fff0f1819 */ /* 0x008fca000001140e */
[----:B-12---:R-:W-:-:S04]  /*19710*/  @P1 IMAD R0, R15, R6, RZ ;  /* 0x000000060f001224 */ /* 0x006fc800078e02ff */
[C---:B------:R-:W-:Y:S02]  /*19720*/  @P1 IMAD R11, R14.reuse, R7, R0 ;  /* 0x000000070e0b1224 */ /* 0x040fe400078e0200 */
[----:B------:R-:W-:-:S04]  /*19730*/  @P1 IMAD.WIDE.U32 R6, R14, R6, RZ ;  /* 0x000000060e061225 */ /* 0x000fc800078e00ff */
[----:B------:R-:W-:Y:S02]  /*19740*/  @P1 IMAD.IADD R7, R7, 0x1, R11 ;  /* 0x0000000107071824 */ /* 0x000fe400078e020b */
[----:B------:R-:W-:Y:S02]  /*19750*/  IMAD.MOV.U32 R14, RZ, RZ, 0x3f800000 ;  /* 0x3f800000ff0e7424 */ /* 0x000fe400078e00ff */
[----:B----4-:R-:W-:-:S04]  /*19760*/  @P1 IMAD.WIDE.U32 R6, R2, R12, R6 ;  /* 0x0000000c02061225 */ /* 0x010fc800078e0006 */
[----:B------:R-:W-:Y:S01]  /*19770*/  @P1 IMAD R13, R2, R13, R7 ;  /* 0x0000000d020d1224 */ /* 0x000fe200078e0207 */
[----:B------:R-:W-:-:S04]  /*19780*/  @P1 LEA R12, P2, R6, UR4, 0x2 ;  /* 0x00000004060c1c11 */ /* 0x000fc8000f8410ff */
[----:B------:R-:W-:-:S05]  /*19790*/  @P1 LEA.HI.X R13, R6, UR5, R13, 0x2, P2 ;  /* 0x00000005060d1c11 */ /* 0x000fca00090f140d */
[----:B------:R1:W2:Y:S01]  /*197a0*/  @P1 LDG.E R14, desc[UR40][R12.64] ;  /* 0x000000280c0e1981 */ /* 0x0002a2000c1e1900 */
[----:B------:R-:W-:Y:S02]  /*197b0*/  VIADD R6, R10, 0x2 ;  /* 0x000000020a067836 */ /* 0x000fe40000000000 */
[----:B------:R-:W-:Y:S01]  /*197c0*/  IMAD.MOV.U32 R7, RZ, RZ, 0x40000040 ;  /* 0x40000040ff077424 */ /* 0x000fe200078e00ff */
[----:B------:R-:W3:Y:S01]  /*197d0*/  SHFL.BFLY PT, R2, R3, 0x2, 0x1f ;  /* 0x0c401f0003027f89 */ /* 0x000ee200000e0000 */
[----:B------:R-:W-:Y:S01]  /*197e0*/  IMAD.MOV.U32 R11, RZ, RZ, 0x40000040 ;  /* 0x40000040ff0b7424 */ /* 0x000fe200078e00ff */
[----:B------:R-:W-:Y:S01]  /*197f0*/  R2UR UR6, R6 ;  /* 0x00000000060672ca */ /* 0x000fe200000e0000 */
[C---:B------:R-:W-:Y:S01]  /*19800*/  VIADD R6, R10.reuse, 0x4 ;  /* 0x000000040a067836 */ /* 0x040fe20000000000 */
[----:B------:R-:W-:Y:S01]  /*19810*/  R2UR UR7, R7 ;  /* 0x00000000070772ca */ /* 0x000fe200000e0000 */
[----:B------:R-:W-:Y:S02]  /*19820*/  IMAD.MOV.U32 R7, RZ, RZ, 0x40000040 ;  /* 0x40000040ff077424 */ /* 0x000fe400078e00ff */
[----:B------:R-:W-:-:S10]  /*19830*/  VIADD R10, R10, 0x6 ;  /* 0x000000060a0a7836 */ /* 0x000fd40000000000 */
[----:B------:R-:W-:Y:S01]  /*19840*/  QGMMA.64x96x32.F32.E4M3.E4M3 R88, R144, gdesc[UR4], R88, gsb0 ;  /* 0x0160000490587df3 */ /* 0x000fe20008000858 */
[----:B------:R-:W-:Y:S02]  /*19850*/  R2UR UR6, R6 ;  /* 0x00000000060672ca */ /* 0x000fe400000e0000 */
[----:B------:R-:W-:Y:S02]  /*19860*/  R2UR UR7, R7 ;  /* 0x00000000070772ca */ /* 0x000fe400000e0000 */
[----:B------:R-:W4:Y:S01]  /*19870*/  SHFL.BFLY PT, R7, R4, 0x2, 0x1f ;  /* 0x0c401f0004077f89 */ /* 0x000f2200000e0000 */
[----:B---3--:R-:W-:-:S01]  /*19880*/  FADD.FTZ R2, R2, R3 ;  /* 0x0000000302027221 */ /* 0x008fc20000010000 */
[----:B------:R-:W-:Y:S02]  /*19890*/  IMAD.MOV.U32 R3, RZ, RZ, RZ ;  /* 0x000000ffff037224 */ /* 0x000fe400078e00ff */
[----:B----4-:R-:W-:-:S05]  /*198a0*/  FADD.FTZ R7, R7, R4 ;  /* 0x0000000407077221 */ /* 0x010fca0000010000 */
[----:B------:R-:W1:Y:S02]  /*198b0*/  SHFL.BFLY PT, R0, R7, 0x1, 0x1f ;  /* 0x0c201f0007007f89 */ /* 0x000e6400000e0000 */
[----:B-1----:R-:W-:-:S01]  /*198c0*/  FADD.FTZ R12, R7, R0 ;  /* 0x00000000070c7221 */ /* 0x002fc20000010000 */
[----:B------:R-:W-:-:S03]  /*198d0*/  IMAD.MOV.U32 R0, RZ, RZ, -0x800000 ;  /* 0xff800000ff007424 */ /* 0x000fc600078e00ff */
[C---:B------:R-:W-:Y:S01]  /*198e0*/  FMUL.FTZ R6, R12.reuse, 0.00390625 ;  /* 0x3b8000000c067820 */ /* 0x040fe20000410000 */
[----:B------:R-:W-:-:S04]  /*198f0*/  FSETP.NE.FTZ.AND P1, PT, R12, RZ, PT ;  /* 0x000000ff0c00720b */ /* 0x000fc80003f35000 */
[----:B------:R-:W-:-:S09]  /*19900*/  FSETP.NE.FTZ.AND P2, PT, R6, RZ, PT ;  /* 0x000000ff0600720b */ /* 0x000fd20003f55000 */
[----:B------:R-:W-:Y:S04]  /*19910*/  @P1 MUFU.RCP R3, R12 ;  /* 0x0000000c00031308 */ /* 0x000fe80000001000 */
[----:B------:R-:W-:-:S04]  /*19920*/  @P2 FMUL.FTZ R4, R65, 0.69314718246459960938 ;  /* 0x3f31721841042820 */ /* 0x000fc80000410000 */
[----:B------:R-:W1:Y:S02]  /*19930*/  @P2 MUFU.LG2 R6, R6 ;  /* 0x0000000600062308 */ /* 0x000e640000000c00 */
[----:B-1----:R-:W-:-:S04]  /*19940*/  @P2 FMUL.FTZ R7, R6, 0.69314718246459960938 ;  /* 0x3f31721806072820 */ /* 0x002fc80000410000 */
[----:B------:R-:W-:Y:S01]  /*19950*/  @P2 FFMA.FTZ R0, R4, R9, R7 ;  /* 0x0000000904002223 */ /* 0x000fe20000010007 */
[----:B------:R-:W-:Y:S02]  /*19960*/  WARPGROUP.DEPBAR.LE gsb0, 0x0 ;  /* 0x00008000000079c5 */ /* 0x000fe40000010000 */
[----:B------:R-:W-:-:S06]  /*19970*/  WARPGROUP.ARRIVE ;  /* 0x00000000000079c5 */ /* 0x000fcc0000000000 */
[----:B------:R-:W-:Y:S01]  /*19980*/  QGMMA.64x96x32.F32.E4M3.E4M3 R88, R140, gdesc[UR4], R88, gsb0 ;  /* 0x016000048c587df3 */ /* 0x000fe20008000858 */
[----:B------:R-:W-:Y:S02]  /*19990*/  R2UR UR6, R10 ;  /* 0x000000000a0672ca */ /* 0x000fe400000e0000 */
[----:B------:R-:W-:Y:S02]  /*199a0*/  R2UR UR7, R11 ;  /* 0x000000000b0772ca */ /* 0x000fe400000e0000 */
[----:B------:R-:W1:Y:S02]  /*199b0*/  SHFL.BFLY PT, R11, R2, 0x1, 0x1f ;  /* 0x0c201f00020b7f89 */ /* 0x000e6400000e0000 */
[----:B-1----:R-:W-:-:S01]  /*199c0*/  FADD.FTZ R15, R2, R11 ;  /* 0x0000000b020f7221 */ /* 0x002fc20000010000 */
[----:B------:R-:W-:Y:S02]  /*199d0*/  IMAD.MOV.U32 R11, RZ, RZ, RZ ;  /* 0x000000ffff0b7224 */ /* 0x000fe400078e00ff */
[----:B------:R-:W-:-:S02]  /*199e0*/  IMAD.MOV.U32 R2, RZ, RZ, -0x800000 ;  /* 0xff800000ff027424 */ /* 0x000fc400078e00ff */
        /* <DEDUP_REMOVED lines=16> */
.L_x_1301:
        /* <DEDUP_REMOVED lines=20> */
[-C--:B0-----:R-:W-:Y:S01]  /*19c30*/  FMUL.FTZ R20, R97, R4.reuse ;  /* 0x0000000461147220 */ /* 0x081fe20000410000 */
        /* <DEDUP_REMOVED lines=38> */
[----:B------:R-:W-:-:S03]  /*19ea0*/  FMUL.FTZ R3, R116, R4 ;  /* 0x0000000474037220 */ /* 0x000fc60000410000 */
[----:B------:R-:W-:-:S07]  /*19eb0*/  LOP3.LUT R22, R22, R5, RZ, 0x3c, !PT ;  /* 0x0000000516167212 */ /* 0x000fce00078e3cff */
.L_x_1188:
[----:B------:R-:W2:Y:S01]  /*19ec0*/  LDL R93, [R1+0x58] ;  /* 0x00005800015d7983 */ /* 0x000ea20000100800 */
[----:B------:R-:W0:Y:S01]  /*19ed0*/  S2UR UR4, SR_CgaCtaId ;  /* 0x00000000000479c3 */ /* 0x000e220000008800 */
[----:B-1----:R-:W-:Y:S01]  /*19ee0*/  MOV R16, 0x400 ;  /* 0x0000040000107802 */ /* 0x002fe20000000f00 */
[----:B------:R-:W-:Y:S01]  /*19ef0*/  BSSY B0, `(.L_x_1302) ;  /* 0x0000334000007945 */ /* 0x000fe20003800000 */
[----:B0-----:R-:W-:-:S05]  /*19f00*/  IMAD.U32 R4, RZ, RZ, UR4 ;  /* 0x00000004ff047e24 */ /* 0x001fca000f8e00ff */
[----:B------:R-:W-:Y:S01]  /*19f10*/  LEA R16, R4, R16, 0x18 ;  /* 0x0000001004107211 */ /* 0x000fe200078ec0ff */
[----:B------:R-:W-:Y:S06]  /*19f20*/  BAR.SYNC.DEFER_BLOCKING 0x5, 0x200 ;  /* 0x0148000000007b1d */ /* 0x000fec0000010000 */
[----:B------:R-:W-:Y:S04]  /*19f30*/  STL [R1+0x1c], R4 ;  /* 0x00001c0401007387 */ /* 0x000fe80000100800 */
[----:B------:R-:W0:Y:S04]  /*19f40*/  LDS.128 R44, [R16+0x19cd0] ;  /* 0x019cd000102c7984 */ /* 0x000e280000000c00 */
[----:B0-----:R0:W-:Y:S04]  /*19f50*/  STL.64 [R1+0x40], R44 ;  /* 0x0000402c01007387 */ /* 0x0011e80000100a00 */
[----:B------:R0:W-:Y:S01]  /*19f60*/  STL.64 [R1+0x48], R46 ;  /* 0x0000482e01007387 */ /* 0x0001e20000100a00 */
[----:B------:R-:W-:Y:S06]  /*19f70*/  BAR.ARV 0x4, 0x200 ;  /* 0x0108000000007b1d */ /* 0x000fec0000002000 */
[----:B--2---:R-:W-:-:S13]  /*19f80*/  ISETP.NE.AND P1, PT, R93, RZ, PT ;  /* 0x000000ff5d00720c */ /* 0x004fda0003f25270 */
[----:B------:R-:W1:Y:S02]  /*19f90*/  @!P1 LDC R93, c[0x0][0xad4] ;  /* 0x0002b500ff5d9b82 */ /* 0x000e640000000800 */
[----:B-1----:R0:W-:Y:S01]  /*19fa0*/  @!P1 STL [R1+0x58], R93 ;  /* 0x0000585d01009387 */ /* 0x0021e20000100800 */
[----:B------:R-:W-:Y:S05]  /*19fb0*/  @P0 BRA `(.L_x_1303) ;  /* 0x0000002400e40947 */ /* 0x000fea0003800000 */
[----:B------:R-:W2:Y:S01]  /*19fc0*/  LDL R4, [R1+0x3c] ;  /* 0x00003c0001047983 */ /* 0x000ea20000100800 */
[----:B------:R-:W-:Y:S01]  /*19fd0*/  ULDC.64 UR4, c[0x4][0x38] ;  /* 0x01000e0000047ab9 */ /* 0x000fe20000000a00 */
[----:B------:R-:W-:Y:S01]  /*19fe0*/  ULDC.64 UR6, c[0x0][0xc08] ;  /* 0x0003020000067ab9 */ /* 0x000fe20000000a00 */
[----:B------:R-:W1:Y:S01]  /*19ff0*/  S2R R21, SR_TID.X ;  /* 0x0000000000157919 */ /* 0x000e620000002100 */
[----:B------:R-:W-:Y:S01]  /*1a000*/  BAR.SYNC.DEFER_BLOCKING 0x1, 0x180 ;  /* 0x0046000000007b1d */ /* 0x000fe20000010000 */
[----:B--2--5:R-:W-:Y:S02]  /*1a010*/  IMAD.MOV.U32 R24, RZ, RZ, R4 ;  /* 0x000000ffff187224 */ /* 0x024fe400078e0004 */
[----:B-1----:R-:W-:-:S05]  /*1a020*/  IMAD.SHL.U32 R4, R21, 0x4, RZ ;  /* 0x0000000415047824 */ /* 0x002fca00078e00ff */
[----:B------:R-:W-:-:S04]  /*1a030*/  LOP3.LUT R4, R4, 0xc, RZ, 0xc0, !PT ;  /* 0x0000000c04047812 */ /* 0x000fc800078ec0ff */
[----:B------:R-:W-:-:S05]  /*1a040*/  IADD3 R4, P0, R4, UR4, RZ ;  /* 0x0000000404047c10 */ /* 0x000fca000ff1e0ff */
[----:B------:R-:W-:Y:S01]  /*1a050*/  IMAD.X R5, RZ, RZ, UR5, P0 ;  /* 0x00000005ff057e24 */ /* 0x000fe200080e06ff */
[----:B------:R-:W-:-:S04]  /*1a060*/  ULDC.64 UR4, c[0x0][0xc00] ;  /* 0x0003000000047ab9 */ /* 0x000fc80000000a00 */
[----:B------:R1:W2:Y:S01]  /*1a070*/  LDG.E.CONSTANT R12, desc[UR40][R4.64] ;  /* 0x00000028040c7981 */ /* 0x0002a2000c1e9900 */
[----:B------:R-:W-:Y:S01]  /*1a080*/  LOP3.LUT P0, R21, R21, 0x3, RZ, 0xc0, !PT ;  /* 0x0000000315157812 */ /* 0x000fe2000780c0ff */
[----:B------:R-:W-:Y:S02]  /*1a090*/  IMAD.MOV.U32 R38, RZ, RZ, R24 ;  /* 0x000000ffff267224 */ /* 0x000fe400078e0018 */
[----:B------:R-:W3:Y:S01]  /*1a0a0*/  LDL R4, [R1+0x80] ;  /* 0x0000800001047983 */ /* 0x000ee20000100800 */
[----:B------:R-:W-:Y:S01]  /*1a0b0*/  ISETP.EQ.OR P0, PT, R21, 0x3, !P0 ;  /* 0x000000031500780c */ /* 0x000fe20004702670 */
[----:B------:R-:W-:Y:S02]  /*1a0c0*/  IMAD.MOV.U32 R90, RZ, RZ, R38 ;  /* 0x000000ffff5a7224 */ /* 0x000fe400078e0026 */
[----:B------:R-:W4:Y:S01]  /*1a0d0*/  LDL.LU R94, [R1+0x5c] ;  /* 0x00005c00015e7983 */ /* 0x000f220000300800 */
[----:B------:R-:W-:Y:S02]  /*1a0e0*/  SEL R37, R15, R20, P0 ;  /* 0x000000140f257207 */ /* 0x000fe40000000000 */
[----:B------:R-:W-:Y:S01]  /*1a0f0*/  SEL R15, R20, R15, P0 ;  /* 0x0000000f140f7207 */ /* 0x000fe20000000000 */
[----:B-1----:R-:W1:Y:S01]  /*1a100*/  S2R R5, SR_SWINHI ;  /* 0x0000000000057919 */ /* 0x002e620000002f00 */
[----:B------:R-:W-:-:S02]  /*1a110*/  SEL R35, R9, R14, P0 ;  /* 0x0000000e09237207 */ /* 0x000fc40000000000 */
[----:B0-----:R-:W-:Y:S01]  /*1a120*/  SEL R45, R27, R8, P0 ;  /* 0x000000081b2d7207 */ /* 0x001fe20000000000 */
[----:B------:R-:W4:Y:S01]  /*1a130*/  LDL R92, [R1+0x34] ;  /* 0x00003400015c7983 */ /* 0x000f220000100800 */
[----:B------:R-:W-:Y:S02]  /*1a140*/  SEL R14, R14, R9, P0 ;  /* 0x000000090e0e7207 */ /* 0x000fe40000000000 */
[----:B------:R-:W-:Y:S01]  /*1a150*/  SEL R27, R8, R27, P0 ;  /* 0x0000001b081b7207 */ /* 0x000fe20000000000 */
[----:B------:R-:W4:Y:S01]  /*1a160*/  LDL R88, [R1+0x68] ;  /* 0x0000680001587983 */ /* 0x000f220000100800 */
        /* <DEDUP_REMOVED lines=12> */
[----:B------:R-:W-:Y:S02]  /*1a230*/  MOV R20, R16 ;  /* 0x0000001000147202 */ /* 0x000fe40000000f00 */
[----:B-1----:R-:W-:Y:S02]  /*1a240*/  MOV R21, R5 ;  /* 0x0000000500157202 */ /* 0x002fe40000000f00 */
[----:B------:R-:W-:-:S02]  /*1a250*/  SEL R57, R32, R91, P0 ;  /* 0x0000005b20397207 */ /* 0x000fc40000000000 */
[----:B------:R-:W-:Y:S02]  /*1a260*/  SEL R26, R26, R7, P0 ;  /* 0x000000071a1a7207 */ /* 0x000fe40000000000 */
        /* <DEDUP_REMOVED lines=44> */
[----:B------:R-:W-:Y:S01]  /*1a530*/  LOP3.LUT R42, R89, 0x180, RZ, 0xc0, !PT ;  /* 0x00000180592a7812 */ /* 0x000fe200078ec0ff */
[----:B------:R-:W-:Y:S01]  /*1a540*/  IMAD.X R11, RZ, RZ, R9, P5 ;  /* 0x000000ffff0b7224 */ /* 0x000fe200028e0609 */
[----:B------:R-:W-:Y:S01]  /*1a550*/  SHF.R.U64 R4, R4, 0x3, RZ ;  /* 0x0000000304047819 */ /* 0x000fe200000012ff */
[----:B--2---:R0:W-:Y:S01]  /*1a560*/  SHFL.IDX PT, R62, R45, R12, 0x1c1f ;  /* 0x001c1f0c2d3e7589 */ /* 0x0041e200000e0000 */
[----:B------:R-:W-:Y:S02]  /*1a570*/  SHF.R.U64 R3, R3, 0x3, RZ ;  /* 0x0000000303037819 */ /* 0x000fe400000012ff */
[----:B------:R-:W-:-:S02]  /*1a580*/  SHF.R.U64 R38, R38, 0x3, RZ ;  /* 0x0000000326267819 */ /* 0x000fc400000012ff */
[----:B------:R-:W-:Y:S01]  /*1a590*/  SHF.R.U64 R42, R42, 0x3, RZ ;  /* 0x000000032a2a7819 */ /* 0x000fe200000012ff */
[--C-:B------:R-:W-:Y:S01]  /*1a5a0*/  IMAD.X R83, RZ, RZ, R9.reuse, P3 ;  /* 0x000000ffff537224 */ /* 0x100fe200018e0609 */
[----:B------:R-:W-:Y:S01]  /*1a5b0*/  LOP3.LUT R82, R4, R81, RZ, 0x3c, !PT ;  /* 0x0000005104527212 */ /* 0x000fe200078e3cff */
[--C-:B------:R-:W-:Y:S01]  /*1a5c0*/  IMAD.X R7, RZ, RZ, R9.reuse, P4 ;  /* 0x000000ffff077224 */ /* 0x100fe200020e0609 */
[----:B0-----:R-:W-:Y:S01]  /*1a5d0*/  LOP3.LUT R45, R12, 0x2, RZ, 0x3c, !PT ;  /* 0x000000020c2d7812 */ /* 0x001fe200078e3cff */
[--C-:B------:R-:W-:Y:S01]  /*1a5e0*/  IMAD.X R5, RZ, RZ, R9.reuse, P2 ;  /* 0x000000ffff057224 */ /* 0x100fe200010e0609 */
[----:B------:R-:W-:Y:S01]  /*1a5f0*/  LOP3.LUT R6, R3, R36, RZ, 0x3c, !PT ;  /* 0x0000002403067212 */ /* 0x000fe200078e3cff */
[----:B------:R-:W-:Y:S01]  /*1a600*/  IMAD.X R85, RZ, RZ, R9, P1 ;  /* 0x000000ffff557224 */ /* 0x000fe200008e0609 */
[----:B------:R-:W-:Y:S02]  /*1a610*/  LOP3.LUT R4, R38, R87, RZ, 0x3c, !PT ;  /* 0x0000005726047212 */ /* 0x000fe400078e3cff */
[----:B------:R-:W-:Y:S01]  /*1a620*/  MOV R86, R10 ;  /* 0x0000000a00567202 */ /* 0x000fe20000000f00 */
[----:B------:R-:W-:Y:S01]  /*1a630*/  SHFL.IDX PT, R57, R57, R12, 0x1c1f ;  /* 0x001c1f0c39397589 */ /* 0x000fe200000e0000 */
[----:B------:R-:W-:Y:S01]  /*1a640*/  LOP3.LUT R84, R42, R89, RZ, 0x3c, !PT ;  /* 0x000000592a547212 */ /* 0x000fe200078e3cff */
[----:B------:R-:W4:Y:S02]  /*1a650*/  LDC.64 R80, c[0x0][0xc00] ;  /* 0x00030000ff507b82 */ /* 0x000f240000000a00 */
[----:B------:R-:W-:Y:S01]  /*1a660*/  SHFL.IDX PT, R11, R39, R12, 0x1c1f ;  /* 0x001c1f0c270b7589 */ /* 0x000fe200000e0000 */
[----:B------:R-:W-:-:S03]  /*1a670*/  MOV R82, R82 ;  /* 0x0000005200527202 */ /* 0x000fc60000000f00 */
[----:B------:R-:W-:Y:S01]  /*1a680*/  SHFL.IDX PT, R42, R35, R12, 0x1c1f ;  /* 0x001c1f0c232a7589 */ /* 0x000fe200000e0000 */
[----:B------:R-:W-:-:S03]  /*1a690*/  MOV R3, R8 ;  /* 0x0000000800037202 */ /* 0x000fc60000000f00 */
[----:B------:R-:W0:Y:S01]  /*1a6a0*/  SHFL.IDX PT, R39, R14, R45, 0x1c1f ;  /* 0x001c1f2d0e277589 */ /* 0x000e2200000e0000 */
[----:B------:R-:W-:Y:S02]  /*1a6b0*/  MOV R87, R6 ;  /* 0x0000000600577202 */ /* 0x000fe40000000f00 */
[----:B------:R-:W-:Y:S01]  /*1a6c0*/  MOV R83, R4 ;  /* 0x0000000400537202 */ /* 0x000fe20000000f00 */
[----:B------:R-:W-:Y:S04]  /*1a6d0*/  SHFL.IDX PT, R38, R33, R12, 0x1c1f ;  /* 0x001c1f0c21267589 */ /* 0x000fe800000e0000 */
[----:B------:R-:W1:Y:S04]  /*1a6e0*/  SHFL.IDX PT, R13, R13, R45, 0x1c1f ;  /* 0x001c1f2d0d0d7589 */ /* 0x000e6800000e0000 */
[----:B------:R-:W-:Y:S04]  /*1a6f0*/  SHFL.IDX PT, R59, R59, R12, 0x1c1f ;  /* 0x001c1f0c3b3b7589 */ /* 0x000fe800000e0000 */
[----:B------:R-:W-:Y:S04]  /*1a700*/  SHFL.IDX PT, R35, R79, R12, 0x1c1f ;  /* 0x001c1f0c4f237589 */ /* 0x000fe800000e0000 */
[----:B------:R-:W2:Y:S04]  /*1a710*/  SHFL.IDX PT, R32, R32, R45, 0x1c1f ;  /* 0x001c1f2d20207589 */ /* 0x000ea800000e0000 */
[----:B------:R-:W3:Y:S04]  /*1a720*/  SHFL.IDX PT, R34, R34, R45, 0x1c1f ;  /* 0x001c1f2d22227589 */ /* 0x000ee800000e0000 */
[----:B------:R0:W-:Y:S04]  /*1a730*/  SHFL.IDX PT, R46, R37, R12, 0x1c1f ;  /* 0x001c1f0c252e7589 */ /* 0x0001e800000e0000 */
        /* <DEDUP_REMOVED lines=16> */
[----:B------:R-:W4:Y:S04]  /*1a840*/  SHFL.IDX PT, R15, R15, R45, 0x1c1f ;  /* 0x001c1f2d0f0f7589 */ /* 0x000f2800000e0000 */
[----:B------:R-:W4:Y:S04]  /*1a850*/  SHFL.IDX PT, R79, R128, R45, 0x1c1f ;  /* 0x001c1f2d804f7589 */ /* 0x000f2800000e0000 */
[----:B------:R-:W4:Y:S04]  /*1a860*/  SHFL.IDX PT, R24, R24, R45, 0x1c1f ;  /* 0x001c1f2d18187589 */ /* 0x000f2800000e0000 */
[----:B------:R-:W-:Y:S04]  /*1a870*/  SHFL.IDX PT, R25, R25, R45, 0x1c1f ;  /* 0x001c1f2d19197589 */ /* 0x000fe800000e0000 */
[----:B------:R-:W4:Y:S04]  /*1a880*/  SHFL.IDX PT, R30, R30, R45, 0x1c1f ;  /* 0x001c1f2d1e1e7589 */ /* 0x000f2800000e0000 */
[----:B------:R-:W4:Y:S04]  /*1a890*/  SHFL.IDX PT, R12, R31, R45, 0x1c1f ;  /* 0x001c1f2d1f0c7589 */ /* 0x000f2800000e0000 */
[----:B------:R-:W-:Y:S04]  /*1a8a0*/  SHFL.IDX PT, R111, R111, R45, 0x1c1f ;  /* 0x001c1f2d6f6f7589 */ /* 0x000fe800000e0000 */
[----:B------:R2:W4:Y:S04]  /*1a8b0*/  SHFL.IDX PT, R65, R40, R45, 0x1c1f ;  /* 0x001c1f2d28417589 */ /* 0x00052800000e0000 */
[----:B------:R-:W4:Y:S04]  /*1a8c0*/  SHFL.IDX PT, R67, R114, R45, 0x1c1f ;  /* 0x001c1f2d72437589 */ /* 0x000f2800000e0000 */
[----:B------:R-:W4:Y:S04]  /*1a8d0*/  SHFL.IDX PT, R73, R122, R45, 0x1c1f ;  /* 0x001c1f2d7a497589 */ /* 0x000f2800000e0000 */
[----:B------:R-:W4:Y:S04]  /*1a8e0*/  SHFL.IDX PT, R26, R26, R45, 0x1c1f ;  /* 0x001c1f2d1a1a7589 */ /* 0x000f2800000e0000 */
[----:B------:R-:W-:Y:S04]  /*1a8f0*/  SHFL.IDX PT, R28, R28, R45, 0x1c1f ;  /* 0x001c1f2d1c1c7589 */ /* 0x000fe800000e0000 */
[----:B------:R-:W4:Y:S04]  /*1a900*/  SHFL.IDX PT, R27, R27, R45, 0x1c1f ;  /* 0x001c1f2d1b1b7589 */ /* 0x000f2800000e0000 */
[----:B------:R-:W4:Y:S04]  /*1a910*/  SHFL.IDX PT, R125, R125, R45, 0x1c1f ;  /* 0x001c1f2d7d7d7589 */ /* 0x000f2800000e0000 */
[----:B------:R-:W4:Y:S04]  /*1a920*/  SHFL.IDX PT, R133, R133, R45, 0x1c1f ;  /* 0x001c1f2d85857589 */ /* 0x000f2800000e0000 */
[----:B------:R-:W4:Y:S04]  /*1a930*/  SHFL.IDX PT, R130, R130, R45, 0x1c1f ;  /* 0x001c1f2d82827589 */ /* 0x000f2800000e0000 */
[----:B------:R-:W-:Y:S04]  /*1a940*/  SHFL.IDX PT, R29, R29, R45, 0x1c1f ;  /* 0x001c1f2d1d1d7589 */ /* 0x000fe800000e0000 */
[----:B------:R-:W4:Y:S04]  /*1a950*/  SHFL.IDX PT, R119, R119, R45, 0x1c1f ;  /* 0x001c1f2d77777589 */ /* 0x000f2800000e0000 */
[----:B------:R-:W4:Y:S04]  /*1a960*/  SHFL.IDX PT, R75, R126, R45, 0x1c1f ;  /* 0x001c1f2d7e4b7589 */ /* 0x000f2800000e0000 */
[----:B------:R4:W4:Y:S01]  /*1a970*/  SHFL.IDX PT, R134, R134, R45, 0x1c1f ;  /* 0x001c1f2d86867589 */ /* 0x00092200000e0000 */
[----:B0-----:R-:W-:-:S02]  /*1a980*/  SEL R37, R42, R39, P0 ;  /* 0x000000272a257207 */ /* 0x001fc40000000000 */
[----:B-1----:R-:W-:Y:S02]  /*1a990*/  SEL R36, R38, R13, P0 ;  /* 0x0000000d26247207 */ /* 0x002fe40000000000 */
[----:B------:R-:W-:Y:S02]  /*1a9a0*/  SEL R39, R39, R42, P0 ;  /* 0x0000002a27277207 */ /* 0x000fe40000000000 */
[----:B------:R-:W-:Y:S02]  /*1a9b0*/  SEL R38, R13, R38, P0 ;  /* 0x000000260d267207 */ /* 0x000fe40000000000 */
[----:B--2---:R-:W-:Y:S02]  /*1a9c0*/  SEL R40, R57, R32, P0 ;  /* 0x0000002039287207 */ /* 0x004fe40000000000 */
[----:B------:R-:W-:Y:S02]  /*1a9d0*/  SEL R42, R32, R57, P0 ;  /* 0x00000039202a7207 */ /* 0x000fe40000000000 */
[----:B---3--:R-:W-:-:S02]  /*1a9e0*/  SEL R41, R59, R34, P0 ;  /* 0x000000223b297207 */ /* 0x008fc40000000000 */
[----:B------:R-:W-:Y:S02]  /*1a9f0*/  SEL R43, R34, R59, P0 ;  /* 0x0000003b222b7207 */ /* 0x000fe40000000000 */
[----:B----4-:R-:W-:Y:S02]  /*1aa00*/  SEL R44, R46, R15, P0 ;  /* 0x0000000f2e2c7207 */ /* 0x010fe40000000000 */
        /* <DEDUP_REMOVED lines=39> */
[----:B------:R-:W-:-:S02]  /*1ac80*/  SEL R33, R35, R134, P0 ;  /* 0x0000008623217207 */ /* 0x000fc40000000000 */
[----:B------:R-:W-:Y:S02]  /*1ac90*/  SEL R70, R29, R70, P0 ;  /* 0x000000461d467207 */ /* 0x000fe40000000000 */
[----:B------:R-:W-:Y:S02]  /*1aca0*/  SEL R75, R75, R8, P0 ;  /* 0x000000084b4b7207 */ /* 0x000fe40000000000 */
[----:B------:R-:W-:Y:S02]  /*1acb0*/  SEL R35, R134, R35, P0 ;  /* 0x0000002386237207 */ /* 0x000fe40000000000 */
        /* <DEDUP_REMOVED lines=8> */
[----:B------:R0:W-:Y:S01]  /*1ad40*/  STSM.16.M88.4 [R3], R4 ;  /* 0x0000000403007844 */ /* 0x0001e20000000200 */
[----:B------:R-:W-:-:S02]  /*1ad50*/  F2FP.BF16.F32.PACK_AB R24, R61, R60 ;  /* 0x0000003c3d18723e */ /* 0x000fc400000010ff */
[----:B------:R-:W-:Y:S02]  /*1ad60*/  F2FP.BF16.F32.PACK_AB R25, R65, R64 ;  /* 0x000000404119723e */ /* 0x000fe400000010ff */
[----:B------:R-:W-:Y:S02]  /*1ad70*/  F2FP.BF16.F32.PACK_AB R26, R63, R62 ;  /* 0x0000003e3f1a723e */ /* 0x000fe400000010ff */
[----:B------:R-:W-:Y:S02]  /*1ad80*/  F2FP.BF16.F32.PACK_AB R27, R67, R66 ;  /* 0x00000042431b723e */ /* 0x000fe400000010ff */
[----:B------:R-:W-:Y:S02]  /*1ad90*/  F2FP.BF16.F32.PACK_AB R28, R69, R68 ;  /* 0x00000044451c723e */ /* 0x000fe400000010ff */
[----:B------:R-:W-:Y:S02]  /*1ada0*/  F2FP.BF16.F32.PACK_AB R29, R73, R72 ;  /* 0x00000048491d723e */ /* 0x000fe400000010ff */
[----:B------:R-:W-:-:S02]  /*1adb0*/  F2FP.BF16.F32.PACK_AB R30, R71, R70 ;  /* 0x00000046471e723e */ /* 0x000fc400000010ff */
[----:B------:R-:W-:Y:S01]  /*1adc0*/  F2FP.BF16.F32.PACK_AB R31, R75, R74 ;  /* 0x0000004a4b1f723e */ /* 0x000fe200000010ff */
[----:B------:R-:W-:Y:S01]  /*1add0*/  STSM.16.M88.4 [R86], R8 ;  /* 0x0000000856007844 */ /* 0x000fe20000000200 */
[----:B------:R-:W-:Y:S02]  /*1ade0*/  MOV R84, R84 ;  /* 0x0000005400547202 */ /* 0x000fe40000000f00 */
[----:B0-----:R-:W-:Y:S02]  /*1adf0*/  F2FP.BF16.F32.PACK_AB R4, R77, R76 ;  /* 0x0000004c4d04723e */ /* 0x001fe400000010ff */
[----:B------:R-:W-:Y:S02]  /*1ae00*/  F2FP.BF16.F32.PACK_AB R5, R33, R32 ;  /* 0x000000202105723e */ /* 0x000fe400000010ff */
[----:B------:R-:W-:Y:S02]  /*1ae10*/  F2FP.BF16.F32.PACK_AB R6, R79, R78 ;  /* 0x0000004e4f06723e */ /* 0x000fe400000010ff */
[----:B------:R-:W-:Y:S01]  /*1ae20*/  F2FP.BF16.F32.PACK_AB R7, R35, R34 ;  /* 0x000000222307723e */ /* 0x000fe200000010ff */
[----:B------:R0:W-:Y:S04]  /*1ae30*/  STSM.16.M88.4 [R87], R12 ;  /* 0x0000000c57007844 */ /* 0x0001e80000000200 */
[----:B------:R1:W-:Y:S04]  /*1ae40*/  STSM.16.M88.4 [R82], R24 ;  /* 0x0000001852007844 */ /* 0x0003e80000000200 */
[----:B------:R-:W-:Y:S04]  /*1ae50*/  STSM.16.M88.4 [R83], R28 ;  /* 0x0000001c53007844 */ /* 0x000fe80000000200 */
[----:B------:R2:W-:Y:S01]  /*1ae60*/  STSM.16.M88.4 [R84], R4 ;  /* 0x0000000454007844 */ /* 0x0005e20000000200 */
[----:B------:R-:W-:Y:S01]  /*1ae70*/  ISETP.NE.U32.AND P0, PT, RZ, UR4, PT ;  /* 0x00000004ff007c0c */ /* 0x000fe2000bf05070 */
[----:B------:R-:W-:-:S02]  /*1ae80*/  IMAD.MOV.U32 R3, RZ, RZ, RZ ;  /* 0x000000ffff037224 */ /* 0x000fc400078e00ff */
[----:B------:R-:W-:Y:S01]  /*1ae90*/  IMAD.WIDE R80, R94, 0x4, R80 ;  /* 0x000000045e507825 */ /* 0x000fe200078e0250 */
[----:B------:R-:W-:Y:S01]  /*1aea0*/  ISETP.NE.AND.EX P0, PT, RZ, UR5, PT, P0 ;  /* 0x00000005ff007c0c */ /* 0x000fe2000bf05300 */
[----:B------:R-:W-:Y:S01]  /*1aeb0*/  BAR.SYNC.DEFER_BLOCKING 0x1, 0x180 ;  /* 0x0046000000007b1d */ /* 0x000fe20000010000 */
[----:B------:R-:W-:Y:S01]  /*1aec0*/  ISETP.NE.U32.AND P1, PT, RZ, UR6, PT ;  /* 0x00000006ff007c0c */ /* 0x000fe2000bf25070 */
[----:B0-----:R-:W-:Y:S01]  /*1aed0*/  IMAD.MOV.U32 R14, RZ, RZ, 0x9b8 ;  /* 0x000009b8ff0e7424 */ /* 0x001fe200078e00ff */
[----:B------:R-:W-:-:S05]  /*1aee0*/  ISETP.GT.AND P3, PT, R93, 0x1, PT ;  /* 0x000000015d00780c */ /* 0x000fca0003f64270 */
[----:B-1----:R-:W0:Y:S01]  /*1aef0*/  LDC R82, c[0x0][0xbe8] ;  /* 0x0002fa00ff527b82 */ /* 0x002e220000000800 */
[----:B------:R-:W-:-:S07]  /*1af00*/  ISETP.NE.U32.AND P2, PT, RZ, UR4, PT ;  /* 0x00000004ff007c0c */ /* 0x000fce000bf45070 */
[----:B------:R-:W1:Y:S01]  /*1af10*/  LDC.64 R12, c[0x0][0xba8] ;  /* 0x0002ea00ff0c7b82 */ /* 0x000e620000000a00 */
[----:B------:R-:W3:Y:S01]  /*1af20*/  @P0 LDG.E R3, desc[UR40][R80.64] ;  /* 0x0000002850030981 */ /* 0x000ee2000c1e1900 */
[----:B------:R-:W-:Y:S02]  /*1af30*/  ISETP.NE.AND.EX P1, PT, RZ, UR7, PT, P1 ;  /* 0x00000007ff007c0c */ /* 0x000fe4000bf25310 */
[----:B------:R-:W-:-:S04]  /*1af40*/  SEL R14, R14, 0x978, P3 ;  /* 0x000009780e0e7807 */ /* 0x000fc80001800000 */
[----:B--2---:R-:W2:Y:S08]  /*1af50*/  LDC.64 R6, c[0x0][R14+0x220] ;  /* 0x000088000e067b82 */ /* 0x004eb00000000a00 */
[----:B------:R-:W4:Y:S08]  /*1af60*/  @P1 LDC.64 R4, c[0x0][0xc08] ;  /* 0x00030200ff041b82 */ /* 0x000f300000000a00 */
[----:B------:R-:W1:Y:S01]  /*1af70*/  LDC.64 R8, c[0x0][R14+0x218] ;  /* 0x000086000e087b82 */ /* 0x000e620000000a00 */
[----:B------:R-:W-:Y:S01]  /*1af80*/  ULDC UR6, c[0x0][0xa88] ;  /* 0x0002a20000067ab9 */ /* 0x000fe20000000800 */
[----:B0-----:R-:W-:-:S06]  /*1af90*/  ISETP.NE.AND P4, PT, R82, 0x1, PT ;  /* 0x000000015200780c */ /* 0x001fcc0003f85270 */
[----:B------:R-:W0:Y:S01]  /*1afa0*/  LDC.64 R10, c[0x0][R14+0x228] ;  /* 0x00008a000e0a7b82 */ /* 0x000e220000000a00 */
[----:B------:R-:W-:Y:S02]  /*1afb0*/  IMAD.U32 R85, RZ, RZ, UR6 ;  /* 0x00000006ff557e24 */ /* 0x000fe4000f8e00ff */
[----:B----4-:R-:W-:-:S05]  /*1afc0*/  @P1 IMAD.WIDE R4, R94, 0x4, R4 ;  /* 0x000000045e041825 */ /* 0x010fca00078e0204 */
[----:B------:R-:W4:Y:S01]  /*1afd0*/  @P4 LDC R24, c[0x0][0xbec] ;  /* 0x0002fb00ff184b82 */ /* 0x000f220000000800 */
[----:B------:R2:W5:Y:S01]  /*1afe0*/  @P1 LDG.E R85, desc[UR40][R4.64] ;  /* 0x0000002804551981 */ /* 0x000562000c1e1900 */
[----:B------:R-:W-:-:S06]  /*1aff0*/  ISETP.NE.AND.EX P2, PT, RZ, UR5, PT, P2 ;  /* 0x00000005ff007c0c */ /* 0x000fcc000bf45320 */
[----:B------:R-:W4:Y:S08]  /*1b000*/  @P4 LDC R31, c[0x0][0xbf0] ;  /* 0x0002fc00ff1f4b82 */ /* 0x000f300000000800 */
[----:B--2---:R2:W2:Y:S01]  /*1b010*/  LDC.64 R4, c[0x0][R14+0x210] ;  /* 0x000084000e047b82 */ /* 0x0044a20000000a00 */
[----:B------:R-:W-:Y:S02]  /*1b020*/  SHF.R.S32.HI R15, RZ, 0x1f, R94 ;  /* 0x0000001fff0f7819 */ /* 0x000fe4000001145e */
[----:B------:R-:W-:-:S02]  /*1b030*/  SEL R83, R94, RZ, !P2 ;  /* 0x000000ff5e537207 */ /* 0x000fc40005000000 */
[----:B------:R-:W-:-:S03]  /*1b040*/  SEL R15, R15, RZ, !P2 ;  /* 0x000000ff0f0f7207 */ /* 0x000fc60005000000 */
[----:B------:R-:W-:Y:S01]  /*1b050*/  IMAD R7, R7, R83, RZ ;  /* 0x0000005307077224 */ /* 0x000fe200078e02ff */
[----:B------:R-:W-:Y:S01]  /*1b060*/  SEL R25, R88, RZ, P3 ;  /* 0x000000ff58197207 */ /* 0x000fe20001800000 */
[----:B-1----:R-:W1:Y:S02]  /*1b070*/  @!P3 LDC R12, c[0x0][0xb50] ;  /* 0x0002d400ff0cbb82 */ /* 0x002e640000000800 */
[C---:B------:R-:W-:Y:S02]  /*1b080*/  IMAD R29, R6.reuse, R15, R7 ;  /* 0x0000000f061d7224 */ /* 0x040fe400078e0207 */
[----:B------:R-:W-:-:S04]  /*1b090*/  IMAD.WIDE.U32 R6, R6, R83, RZ ;  /* 0x0000005306067225 */ /* 0x000fc800078e00ff */
[-C--:B------:R-:W-:Y:S01]  /*1b0a0*/  IMAD R27, R9, R90.reuse, RZ ;  /* 0x0000005a091b7224 */ /* 0x080fe200078e02ff */
[----:B------:R-:W1:Y:S01]  /*1b0b0*/  @!P3 LDC R13, c[0x0][0xb54] ;  /* 0x0002d500ff0dbb82 */ /* 0x000e620000000800 */
[----:B------:R-:W-:-:S04]  /*1b0c0*/  IMAD.WIDE.U32 R8, R8, R90, RZ ;  /* 0x0000005a08087225 */ /* 0x000fc800078e00ff */
[----:B------:R-:W-:Y:S02]  /*1b0d0*/  IMAD.IADD R15, R92, 0x1, R91 ;  /* 0x000000015c0f7824 */ /* 0x000fe400078e025b */
[----:B------:R-:W-:Y:S02]  /*1b0e0*/  IMAD.IADD R29, R7, 0x1, R29 ;  /* 0x00000001071d7824 */ /* 0x000fe400078e021d */
[----:B------:R-:W-:Y:S02]  /*1b0f0*/  IMAD.MOV.U32 R7, RZ, RZ, R15 ;  /* 0x000000ffff077224 */ /* 0x000fe400078e000f */
[----:B------:R-:W-:Y:S02]  /*1b100*/  IMAD.IADD R9, R9, 0x1, R27 ;  /* 0x0000000109097824 */ /* 0x000fe400078e021b */
[-C--:B0-----:R-:W-:Y:S02]  /*1b110*/  IMAD R27, R11, R25.reuse, RZ ;  /* 0x000000190b1b7224 */ /* 0x081fe400078e02ff */
[----:B------:R-:W-:-:S04]  /*1b120*/  IMAD.WIDE.U32 R10, R10, R25, RZ ;  /* 0x000000190a0a7225 */ /* 0x000fc800078e00ff */
[----:B------:R-:W-:Y:S01]  /*1b130*/  IMAD.IADD R27, R11, 0x1, R27 ;  /* 0x000000010b1b7824 */ /* 0x000fe200078e021b */
[--C-:B---3--:R-:W-:Y:S01]  /*1b140*/  IADD3 R8, P2, P5, R6, R8, R3.reuse ;  /* 0x0000000806087210 */ /* 0x108fe20007d5e003 */
[----:B----4-:R-:W-:Y:S01]  /*1b150*/  @P4 IMAD.HI.U32 R6, R15, R24, RZ ;  /* 0x000000180f064227 */ /* 0x010fe200078e00ff */
        /* <DEDUP_REMOVED lines=12> */
[----:B-1----:R-:W-:-:S03]  /*1b220*/  LEA R12, P2, R10, R12, 0x2 ;  /* 0x0000000c0a0c7211 */ /* 0x002fc600078410ff */
[----:B------:R-:W-:-:S05]  /*1b230*/  IMAD.IADD R4, R11, 0x1, R5 ;  /* 0x000000010b047824 */ /* 0x000fca00078e0205 */
[----:B------:R-:W-:Y:S01]  /*1b240*/  LEA.HI.X R13, R10, R13, R4, 0x2, P2 ;  /* 0x0000000d0a0d7211 */ /* 0x000fe200010f1404 */
[----:B------:R-:W-:Y:S06]  /*1b250*/  @P1 BRA `(.L_x_1304) ;  /* 0x0000000000101947 */ /* 0x000fec0003800000 */
[----:B------:R-:W-:Y:S05]  /*1b260*/  @!P0 BRA `(.L_x_1304) ;  /* 0x00000000000c8947 */ /* 0x000fea0003800000 */
[----:B------:R-:W2:Y:S04]  /*1b270*/  LDG.E R4, desc[UR40][R80.64] ;  /* 0x0000002850047981 */ /* 0x000ea8000c1e1900 */
[----:B-----5:R-:W2:Y:S02]  /*1b280*/  LDG.E R85, desc[UR40][R80.64+0x4] ;  /* 0x0000042850557981 */ /* 0x020ea4000c1e1900 */
[----:B--2---:R-:W-:-:S07]  /*1b290*/  IMAD.IADD R85, R85, 0x1, -R4 ;  /* 0x0000000155557824 */ /* 0x004fce00078e0a04 */
.L_x_1304:
        /* <DEDUP_REMOVED lines=13> */
[----:B--2---:R-:W-:-:S04]  /*1b370*/  IMAD.IADD R9, R9, 0x1, R91 ;  /* 0x0000000109097824 */ /* 0x004fc800078e025b */
        /* <DEDUP_REMOVED lines=27> */
[----:B------:R-:W-:Y:S02]  /*1b530*/  IMAD.IADD R3, R3, 0x1, R37 ;  /* 0x0000000103037824 */ /* 0x000fe400078e0225 */
[----:B------:R-:W-:-:S04]  /*1b540*/  IMAD.WIDE.U32 R2, R90, UR4, R2 ;  /* 0x000000045a027c25 */ /* 0x000fc8000f8e0002 */
[----:B------:R-:W-:Y:S01]  /*1b550*/  IMAD R3, R90, UR5, R3 ;  /* 0x000000055a037c24 */ /* 0x000fe2000f8e0203 */
[----:B------:R-:W-:Y:S02]  /*1b560*/  ULDC.64 UR4, c[0x0][0xaf0] ;  /* 0x0002bc0000047ab9 */ /* 0x000fe40000000a00 */
[----:B------:R-:W-:-:S04]  /*1b570*/  IMAD.WIDE.U32 R2, R83, UR4, R2 ;  /* 0x0000000453027c25 */ /* 0x000fc8000f8e0002 */
[C---:B------:R-:W-:Y:S01]  /*1b580*/  IMAD.IADD R43, R86.reuse, 0x1, R91 ;  /* 0x00000001562b7824 */ /* 0x040fe200078e025b */
[----:B------:R-:W-:Y:S01]  /*1b590*/  BSSY B1, `(.L_x_1306) ;  /* 0x0000058000017945 */ /* 0x000fe20003800000 */
[----:B--2---:R-:W-:-:S04]  /*1b5a0*/  IMAD R5, R86, 0x20, R81 ;  /* 0x0000002056057824 */ /* 0x004fc800078e0251 */
[----:B------:R-:W-:-:S03]  /*1b5b0*/  IMAD.WIDE R20, R5, 0x2, R20 ;  /* 0x0000000205147825 */ /* 0x000fc600078e0214 */
[----:B------:R-:W-:-:S04]  /*1b5c0*/  IADD3 R5, P5, R20, 0x7800, RZ ;  /* 0x0000780014057810 */ /* 0x000fc80007fbe0ff */
[----:B------:R-:W-:Y:S02]  /*1b5d0*/  LOP3.LUT R0, R5, 0x180, RZ, 0xc0, !PT ;  /* 0x0000018005007812 */ /* 0x000fe400078ec0ff */
[----:B------:R-:W-:Y:S02]  /*1b5e0*/  LOP3.LUT R7, R20, 0x180, RZ, 0xc0, !PT ;  /* 0x0000018014077812 */ /* 0x000fe400078ec0ff */
[----:B------:R-:W-:Y:S02]  /*1b5f0*/  SHF.R.U64 R0, R0, 0x3, RZ ;  /* 0x0000000300007819 */ /* 0x000fe400000012ff */
[C---:B------:R-:W-:Y:S02]  /*1b600*/  IADD3 R9, P0, R20.reuse, 0x1800, RZ ;  /* 0x0000180014097810 */ /* 0x040fe40007f1e0ff */
[C---:B------:R-:W-:Y:S02]  /*1b610*/  IADD3 R13, P1, R20.reuse, 0x3000, RZ ;  /* 0x00003000140d7810 */ /* 0x040fe40007f3e0ff */
[----:B------:R-:W-:-:S02]  /*1b620*/  IADD3 R25, P2, R20, 0x4800, RZ ;  /* 0x0000480014197810 */ /* 0x000fc40007f5e0ff */
[----:B------:R-:W-:Y:S02]  /*1b630*/  IADD3 R29, P3, R20, 0x6000, RZ ;  /* 0x00006000141d7810 */ /* 0x000fe40007f7e0ff */
[----:B------:R-:W-:Y:S02]  /*1b640*/  SHF.R.U64 R7, R7, 0x3, RZ ;  /* 0x0000000307077819 */ /* 0x000fe400000012ff */
[----:B------:R-:W-:Y:S01]  /*1b650*/  LOP3.LUT R32, R0, R5, RZ, 0x3c, !PT ;  /* 0x0000000500207212 */ /* 0x000fe200078e3cff */
[----:B------:R-:W-:Y:S01]  /*1b660*/  IMAD R0, R36, 0x60, R86 ;  /* 0x0000006024007824 */ /* 0x000fe200078e0256 */
[----:B------:R-:W-:Y:S02]  /*1b670*/  LOP3.LUT R8, R9, 0x180, RZ, 0xc0, !PT ;  /* 0x0000018009087812 */ /* 0x000fe400078ec0ff */
[----:B------:R-:W-:Y:S02]  /*1b680*/  LOP3.LUT R12, R13, 0x180, RZ, 0xc0, !PT ;  /* 0x000001800d0c7812 */ /* 0x000fe400078ec0ff */
[----:B------:R-:W-:-:S02]  /*1b690*/  LOP3.LUT R24, R25, 0x180, RZ, 0xc0, !PT ;  /* 0x0000018019187812 */ /* 0x000fc400078ec0ff */
[----:B------:R-:W-:Y:S02]  /*1b6a0*/  LOP3.LUT R28, R29, 0x180, RZ, 0xc0, !PT ;  /* 0x000001801d1c7812 */ /* 0x000fe400078ec0ff */
[----:B------:R-:W-:Y:S01]  /*1b6b0*/  LOP3.LUT R20, R7, R20, RZ, 0x3c, !PT ;  /* 0x0000001407147212 */ /* 0x000fe200078e3cff */
[----:B------:R-:W-:Y:S01]  /*1b6c0*/  IMAD.IADD R36, R91, 0x1, R0 ;  /* 0x000000015b247824 */ /* 0x000fe200078e0200 */
[----:B------:R-:W-:Y:S02]  /*1b6d0*/  SHF.R.U64 R8, R8, 0x3, RZ ;  /* 0x0000000308087819 */ /* 0x000fe400000012ff */
[----:B------:R-:W-:Y:S01]  /*1b6e0*/  SHF.R.U64 R12, R12, 0x3, RZ ;  /* 0x000000030c0c7819 */ /* 0x000fe200000012ff */
[----:B------:R0:W5:Y:S01]  /*1b6f0*/  LD.E.128 R4, desc[UR40][R20.64] ;  /* 0x0000002814047980 */ /* 0x000162000c101d00 */
[----:B------:R-:W-:Y:S02]  /*1b700*/  SHF.R.U64 R24, R24, 0x3, RZ ;  /* 0x0000000318187819 */ /* 0x000fe400000012ff */
[----:B------:R-:W-:Y:S01]  /*1b710*/  SHF.R.U64 R28, R28, 0x3, RZ ;  /* 0x000000031c1c7819 */ /* 0x000fe200000012ff */
[----:B-1----:R-:W-:Y:S01]  /*1b720*/  @P4 IMAD.HI.U32 R0, R36, R39, RZ ;  /* 0x0000002724004227 */ /* 0x002fe200078e00ff */
[----:B------:R-:W-:-:S02]  /*1b730*/  LOP3.LUT R8, R8, R9, RZ, 0x3c, !PT ;  /* 0x0000000908087212 */ /* 0x000fc400078e3cff */
[----:B------:R-:W-:Y:S02]  /*1b740*/  LOP3.LUT R12, R12, R13, RZ, 0x3c, !PT ;  /* 0x0000000d0c0c7212 */ /* 0x000fe400078e3cff */
[----:B0-----:R-:W-:Y:S01]  /*1b750*/  SHF.R.S32.HI R20, RZ, 0x1f, R83 ;  /* 0x0000001fff147819 */ /* 0x001fe20000011453 */
[--C-:B------:R-:W-:Y:S01]  /*1b760*/  IMAD.X R9, RZ, RZ, R21.reuse, P0 ;  /* 0x000000ffff097224 */ /* 0x100fe200000e0615 */
[----:B------:R-:W-:Y:S01]  /*1b770*/  LOP3.LUT R24, R24, R25, RZ, 0x3c, !PT ;  /* 0x0000001918187212 */ /* 0x000fe200078e3cff */
[--C-:B------:R-:W-:Y:S01]  /*1b780*/  IMAD.X R13, RZ, RZ, R21.reuse, P1 ;  /* 0x000000ffff0d7224 */ /* 0x100fe200008e0615 */
[----:B------:R-:W-:Y:S01]  /*1b790*/  LOP3.LUT R28, R28, R29, RZ, 0x3c, !PT ;  /* 0x0000001d1c1c7212 */ /* 0x000fe200078e3cff */
[--C-:B------:R-:W-:Y:S02]  /*1b7a0*/  IMAD.X R25, RZ, RZ, R21.reuse, P2 ;  /* 0x000000ffff197224 */ /* 0x100fe400010e0615 */
[--C-:B------:R-:W-:Y:S01]  /*1b7b0*/  IMAD.X R29, RZ, RZ, R21.reuse, P3 ;  /* 0x000000ffff1d7224 */ /* 0x100fe200018e0615 */
[----:B------:R-:W5:Y:S01]  /*1b7c0*/  LD.E.128 R8, desc[UR40][R8.64] ;  /* 0x0000002808087980 */ /* 0x000f62000c101d00 */
[----:B------:R-:W-:-:S02]  /*1b7d0*/  IMAD.X R33, RZ, RZ, R21, P5 ;  /* 0x000000ffff217224 */ /* 0x000fc400028e0615 */
[----:B------:R-:W-:Y:S01]  /*1b7e0*/  IMAD.MOV.U32 R21, RZ, RZ, R36 ;  /* 0x000000ffff157224 */ /* 0x000fe200078e0024 */
[----:B---3--:R-:W-:Y:S01]  /*1b7f0*/  @P4 SHF.R.U32.HI R21, RZ, R41, R0 ;  /* 0x00000029ff154219 */ /* 0x008fe20000011600 */
[----:B------:R-:W-:Y:S01]  /*1b800*/  IMAD R20, R20, UR4, RZ ;  /* 0x0000000414147c24 */ /* 0x000fe2000f8e02ff */
[----:B------:R-:W5:Y:S02]  /*1b810*/  LD.E.128 R12, desc[UR40][R12.64] ;  /* 0x000000280c0c7980 */ /* 0x000f64000c101d00 */
[--C-:B------:R-:W-:Y:S01]  /*1b820*/  SHF.R.S32.HI R0, RZ, 0x1f, R21.reuse ;  /* 0x0000001fff007819 */ /* 0x100fe20000011415 */
[----:B------:R-:W-:Y:S01]  /*1b830*/  IMAD R37, R83, UR5, R20 ;  /* 0x0000000553257c24 */ /* 0x000fe2000f8e0214 */
[----:B------:R-:W-:Y:S01]  /*1b840*/  ULDC.64 UR4, c[0x0][0xae0] ;  /* 0x0002b80000047ab9 */ /* 0x000fe20000000a00 */
[----:B------:R-:W-:Y:S01]  /*1b850*/  IMAD.MOV R39, RZ, RZ, -R21 ;  /* 0x000000ffff277224 */ /* 0x000fe200078e0a15 */
[----:B------:R-:W5:Y:S01]  /*1b860*/  LD.E.128 R24, desc[UR40][R24.64] ;  /* 0x0000002818187980 */ /* 0x000f62000c101d00 */
[----:B------:R-:W-:-:S02]  /*1b870*/  IMAD.IADD R3, R3, 0x1, R37 ;  /* 0x0000000103037824 */ /* 0x000fc400078e0225 */
[----:B------:R-:W-:Y:S01]  /*1b880*/  IMAD R0, R0, UR4, RZ ;  /* 0x0000000400007c24 */ /* 0x000fe2000f8e02ff */
[----:B------:R-:W5:Y:S01]  /*1b890*/  LD.E.128 R28, desc[UR40][R28.64] ;  /* 0x000000281c1c7980 */ /* 0x000f62000c101d00 */
[----:B------:R-:W-:Y:S02]  /*1b8a0*/  IMAD R37, R82, R39, R36 ;  /* 0x0000002752257224 */ /* 0x000fe400078e0224 */
        /* <DEDUP_REMOVED lines=31> */
[C---:B------:R-:W-:Y:S02]  /*1baa0*/  @!P2 LEA R38, P4, R42.reuse, R20, 0x1 ;  /* 0x000000142a26a211 */ /* 0x040fe400078808ff */
[----:B--2---:R-:W-:Y:S01]  /*1bab0*/  @!P0 IMAD.WIDE R2, R81, 0x2, R20 ;  /* 0x0000000251028825 */ /* 0x004fe200078e0214 */
[-C--:B------:R-:W-:Y:S02]  /*1bac0*/  @!P1 LEA.HI.X R37, R45, R21.reuse, R46, 0x1, P3 ;  /* 0x000000152d259211 */ /* 0x080fe400018f0c2e */
[----:B------:R-:W-:Y:S02]  /*1bad0*/  @!P2 LEA.HI.X R39, R42, R21, R44, 0x1, P4 ;  /* 0x000000152a27a211 */ /* 0x000fe400020f0c2c */
[----:B------:R3:W-:Y:S04]  /*1bae0*/  @!P0 ST.E.128 desc[UR40][R2.64], R4 ;  /* 0x0000000402008985 */ /* 0x0007e8000c101d28 */
[----:B------:R3:W-:Y:S04]  /*1baf0*/  @!P1 ST.E.128 desc[UR40][R36.64], R12 ;  /* 0x0000000c24009985 */ /* 0x0007e8000c101d28 */
[----:B------:R3:W-:Y:S02]  /*1bb00*/  @!P2 ST.E.128 desc[UR40][R38.64], R28 ;  /* 0x0000001c2600a985 */ /* 0x0007e4000c101d28 */
.L_x_1307:
[----:B------:R-:W-:Y:S05]  /*1bb10*/  BSYNC B1 ;  /* 0x0000000000017941 */ /* 0x000fea0003800000 */
.L_x_1306:
[----:B---3--:R-:W-:Y:S01]  /*1bb20*/  VIADD R3, R43, 0x60 ;  /* 0x000000602b037836 */ /* 0x008fe20000000000 */
[----:B-----5:R3:W4:Y:S04]  /*1bb30*/  SHFL.IDX PT, R5, R41, 0x1, 0x1c1f ;  /* 0x003c1f0029057f89 */ /* 0x02072800000e0000 */
[----:B------:R-:W-:Y:S01]  /*1bb40*/  ISETP.GE.AND P0, PT, R3, R80, PT ;  /* 0x000000500300720c */ /* 0x000fe20003f06270 */
[----:B------:R3:W0:-:S12]  /*1bb50*/  SHFL.IDX PT, R4, R40, 0x1, 0x1c1f ;  /* 0x003c1f0028047f89 */ /* 0x00061800000e0000 */
[----:B---3--:R-:W-:Y:S05]  /*1bb60*/  @P0 BRA `(.L_x_1308) ;  /* 0x0000001400b00947 */ /* 0x008fea0003800000 */
[----:B------:R-:W-:Y:S02]  /*1bb70*/  ULDC UR4, c[0x0][0xac8] ;  /* 0x0002b20000047ab9 */ /* 0x000fe40000000800 */
[----:B------:R-:W-:Y:S02]  /*1bb80*/  ISETP.GE.AND P2, PT, R45, UR4, PT ;  /* 0x000000042d007c0c */ /* 0x000fe4000bf46270 */
[----:B------:R-:W-:-:S11]  /*1bb90*/  ISETP.GE.AND P1, PT, R81, UR4, PT ;  /* 0x0000000451007c0c */ /* 0x000fd6000bf26270 */
[----:B0-----:R-:W-:Y:S02]  /*1bba0*/  @!P2 LEA R6, P0, R45, R4, 0x1 ;  /* 0x000000042d06a211 */ /* 0x001fe400078008ff */
        /* <DEDUP_REMOVED lines=10> */
.L_x_1305:
[----:B0-----:R-:W0:Y:S01]  /*1bc50*/  @P4 LDC R6, c[0x0][0xbec] ;  /* 0x0002fb00ff064b82 */ /* 0x001e220000000800 */
[----:B------:R-:W-:Y:S01]  /*1bc60*/  ULDC.64 UR4, c[0x0][0xb08] ;  /* 0x0002c20000047ab9 */ /* 0x000fe20000000a00 */
[----:B------:R-:W-:Y:S01]  /*1bc70*/  SHF.R.S32.HI R0, RZ, 0x1f, R83 ;  /* 0x0000001fff007819 */ /* 0x000fe20000011453 */
[----:B------:R-:W-:Y:S01]  /*1bc80*/  IMAD R84, R84, UR4, RZ ;  /* 0x0000000454547c24 */ /* 0x000fe2000f8e02ff */
[----:B------:R-:W-:Y:S01]  /*1bc90*/  ULDC.64 UR6, c[0x0][0xb30] ;  /* 0x0002cc0000067ab9 */ /* 0x000fe20000000a00 */
[----:B------:R-:W-:Y:S01]  /*1bca0*/  IMAD.WIDE.U32 R4, R3, UR4, RZ ;  /* 0x0000000403047c25 */ /* 0x000fe2000f8e00ff */
[----:B------:R-:W-:Y:S01]  /*1bcb0*/  ISETP.GE.AND P0, PT, R9, R80, PT ;  /* 0x000000500900720c */ /* 0x000fe20003f06270 */
[----:B------:R-:W-:Y:S01]  /*1bcc0*/  BSSY B1, `(.L_x_1309) ;  /* 0x0000071000017945 */ /* 0x000fe20003800000 */
[----:B------:R-:W1:Y:S01]  /*1bcd0*/  @P4 LDC R13, c[0x0][0xbf0] ;  /* 0x0002fc00ff0d4b82 */ /* 0x000e620000000800 */
[----:B------:R-:W-:Y:S01]  /*1bce0*/  IMAD R3, R3, UR5, R84 ;  /* 0x0000000503037c24 */ /* 0x000fe2000f8e0254 */
[----:B------:R-:W-:Y:S01]  /*1bcf0*/  ULDC.64 UR4, c[0x0][0xb38] ;  /* 0x0002ce0000047ab9 */ /* 0x000fe20000000a00 */
[----:B------:R-:W-:Y:S01]  /*1bd00*/  VIADD R86, R23, 0x8 ;  /* 0x0000000817567836 */ /* 0x000fe20000000000 */
[----:B------:R-:W-:Y:S01]  /*1bd10*/  SHF.R.S32.HI R84, RZ, 0x1f, R23 ;  /* 0x0000001fff547819 */ /* 0x000fe20000011417 */
[----:B------:R-:W-:-:S02]  /*1bd20*/  IMAD.IADD R5, R5, 0x1, R3 ;  /* 0x0000000105057824 */ /* 0x000fc400078e0203 */
[----:B------:R-:W-:Y:S01]  /*1bd30*/  VIADD R92, R23, 0x20 ;  /* 0x00000020175c7836 */ /* 0x000fe20000000000 */
[----:B------:R-:W-:Y:S01]  /*1bd40*/  SHF.R.S32.HI R85, RZ, 0x1f, R86 ;  /* 0x0000001fff557819 */ /* 0x000fe20000011456 */
[----:B------:R-:W-:-:S03]  /*1bd50*/  IMAD.WIDE.U32 R2, R90, UR4, R4 ;  /* 0x000000045a027c25 */ /* 0x000fc6000f8e0004 */
[----:B------:R-:W-:Y:S01]  /*1bd60*/  SHF.R.S32.HI R91, RZ, 0x1f, R92 ;  /* 0x0000001fff5b7819 */ /* 0x000fe2000001145c */
[----:B------:R-:W-:Y:S01]  /*1bd70*/  IMAD R3, R90, UR5, R3 ;  /* 0x000000055a037c24 */ /* 0x000fe2000f8e0203 */
[----:B------:R-:W-:Y:S01]  /*1bd80*/  ULDC.64 UR4, c[0x0][0xb40] ;  /* 0x0002d00000047ab9 */ /* 0x000fe20000000a00 */
[----:B------:R-:W-:Y:S02]  /*1bd90*/  IMAD.MOV.U32 R5, RZ, RZ, R15 ;  /* 0x000000ffff057224 */ /* 0x000fe400078e000f */
[----:B------:R-:W-:Y:S02]  /*1bda0*/  IMAD R0, R0, UR4, RZ ;  /* 0x0000000400007c24 */ /* 0x000fe4000f8e02ff */
[----:B0-----:R-:W-:-:S04]  /*1bdb0*/  @P4 IMAD.HI.U32 R6, R15, R6, RZ ;  /* 0x000000060f064227 */ /* 0x001fc800078e00ff */
[C---:B------:R-:W-:Y:S01]  /*1bdc0*/  IMAD R7, R83.reuse, UR5, R0 ;  /* 0x0000000553077c24 */ /* 0x040fe2000f8e0200 */
[----:B-1----:R-:W-:Y:S01]  /*1bdd0*/  @P4 SHF.R.U32.HI R5, RZ, R13, R6 ;  /* 0x0000000dff054219 */ /* 0x002fe20000011606 */
[----:B------:R-:W-:Y:S01]  /*1bde0*/  IMAD.WIDE.U32 R2, R83, UR4, R2 ;  /* 0x0000000453027c25 */ /* 0x000fe2000f8e0002 */
[----:B------:R-:W-:Y:S02]  /*1bdf0*/  ULDC.64 UR4, c[0x0][0xb48] ;  /* 0x0002d20000047ab9 */ /* 0x000fe40000000a00 */
[----:B------:R-:W-:Y:S01]  /*1be00*/  SHF.R.S32.HI R0, RZ, 0x1f, R5 ;  /* 0x0000001fff007819 */ /* 0x000fe20000011405 */
[----:B------:R-:W-:Y:S02]  /*1be10*/  IMAD.IADD R3, R3, 0x1, R7 ;  /* 0x0000000103037824 */ /* 0x000fe400078e0207 */
        /* <DEDUP_REMOVED lines=15> */
[----:B------:R-:W-:Y:S01]  /*1bf10*/  LEA R30, P1, R2, UR4, 0x2 ;  /* 0x00000004021e7c11 */ /* 0x000fe2000f8210ff */
[----:B------:R-:W-:Y:S02]  /*1bf20*/  VIADD R4, R16, 0x19c20 ;  /* 0x00019c2010047836 */ /* 0x000fe40000000000 */
[C---:B------:R-:W-:Y:S01]  /*1bf30*/  VIADD R88, R23.reuse, 0x10 ;  /* 0x0000001017587836 */ /* 0x040fe20000000000 */
[----:B------:R-:W-:Y:S01]  /*1bf40*/  LEA.HI.X R81, R2, UR5, R3, 0x2, P1 ;  /* 0x0000000502517c11 */ /* 0x000fe200088f1403 */
[C---:B------:R-:W-:Y:S01]  /*1bf50*/  VIADD R90, R23.reuse, 0x18 ;  /* 0x00000018175a7836 */ /* 0x040fe20000000000 */
[----:B------:R-:W-:Y:S01]  /*1bf60*/  PRMT R4, RZ, 0x654, R4 ;  /* 0x00000654ff047816 */ /* 0x000fe20000000004 */
[C---:B------:R-:W-:Y:S01]  /*1bf70*/  VIADD R28, R23.reuse, 0x28 ;  /* 0x00000028171c7836 */ /* 0x040fe20000000000 */
[----:B------:R0:W1:Y:S01]  /*1bf80*/  SHFL.IDX PT, R83, R30, RZ, 0x1c1f ;  /* 0x001c1fff1e537589 */ /* 0x00006200000e0000 */
[C---:B------:R-:W-:Y:S01]  /*1bf90*/  VIADD R26, R23.reuse, 0x30 ;  /* 0x00000030171a7836 */ /* 0x040fe20000000000 */
[----:B------:R0:W-:Y:S01]  /*1bfa0*/  SYNCS.ARRIVE.TRANS64.RED.A1T0 RZ, [R4+URZ], RZ ;  /* 0x000000ff04ff79a7 */ /* 0x0001e2000810043f */
[C---:B------:R-:W-:Y:S01]  /*1bfb0*/  VIADD R95, R23.reuse, 0x50 ;  /* 0x00000050175f7836 */ /* 0x040fe20000000000 */
[----:B------:R0:W2:Y:S01]  /*1bfc0*/  SHFL.IDX PT, R82, R81, RZ, 0x1c1f ;  /* 0x001c1fff51527589 */ /* 0x0000a200000e0000 */
[C---:B------:R-:W-:Y:S01]  /*1bfd0*/  VIADD R24, R23.reuse, 0x38 ;  /* 0x0000003817187836 */ /* 0x040fe20000000000 */
[----:B------:R-:W-:Y:S01]  /*1bfe0*/  SHF.R.S32.HI R87, RZ, 0x1f, R88 ;  /* 0x0000001fff577819 */ /* 0x000fe20000011458 */
[C---:B------:R-:W-:Y:S01]  /*1bff0*/  VIADD R20, R23.reuse, 0x40 ;  /* 0x0000004017147836 */ /* 0x040fe20000000000 */
[----:B------:R-:W-:Y:S01]  /*1c000*/  SHF.R.S32.HI R0, RZ, 0x1f, R95 ;  /* 0x0000001fff007819 */ /* 0x000fe2000001145f */
[C---:B------:R-:W-:Y:S01]  /*1c010*/  VIADD R21, R23.reuse, 0x48 ;  /* 0x0000004817157836 */ /* 0x040fe20000000000 */
[----:B------:R-:W-:Y:S01]  /*1c020*/  SHF.R.S32.HI R89, RZ, 0x1f, R90 ;  /* 0x0000001fff597819 */ /* 0x000fe2000001145a */
[C---:B------:R-:W-:Y:S01]  /*1c030*/  VIADD R94, R23.reuse, 0x58 ;  /* 0x00000058175e7836 */ /* 0x040fe20000000000 */
[----:B------:R-:W-:Y:S01]  /*1c040*/  SHF.R.S32.HI R31, RZ, 0x1f, R28 ;  /* 0x0000001fff1f7819 */ /* 0x000fe2000001141c */
[----:B------:R-:W-:Y:S01]  /*1c050*/  VIADD R93, R23, 0x58 ;  /* 0x00000058175d7836 */ /* 0x000fe20000000000 */
[----:B------:R-:W-:-:S02]  /*1c060*/  SHF.R.S32.HI R29, RZ, 0x1f, R26 ;  /* 0x0000001fff1d7819 */ /* 0x000fc4000001141a */
[----:B------:R-:W-:Y:S02]  /*1c070*/  SHF.R.S32.HI R27, RZ, 0x1f, R24 ;  /* 0x0000001fff1b7819 */ /* 0x000fe40000011418 */
[----:B------:R-:W-:Y:S02]  /*1c080*/  SHF.R.S32.HI R25, RZ, 0x1f, R20 ;  /* 0x0000001fff197819 */ /* 0x000fe40000011414 */
[----:B------:R-:W-:Y:S02]  /*1c090*/  SHF.R.S32.HI R10, RZ, 0x1f, R21 ;  /* 0x0000001fff0a7819 */ /* 0x000fe40000011415 */
[----:B------:R-:W-:Y:S01]  /*1c0a0*/  SHF.R.S32.HI R94, RZ, 0x1f, R94 ;  /* 0x0000001fff5e7819 */ /* 0x000fe2000001145e */
[----:B0-----:R-:W-:Y:S06]  /*1c0b0*/  @P0 BRA `(.L_x_1310) ;  /* 0x0000000000c40947 */ /* 0x001fec0003800000 */
[----:B------:R-:W-:Y:S02]  /*1c0c0*/  ULDC UR4, c[0x0][0xac8] ;  /* 0x0002b20000047ab9 */ /* 0x000fe40000000800 */
[----:B------:R-:W-:Y:S02]  /*1c0d0*/  ISETP.GE.AND P2, PT, R23, UR4, PT ;  /* 0x0000000417007c0c */ /* 0x000fe4000bf46270 */
[----:B------:R-:W-:Y:S02]  /*1c0e0*/  ISETP.GE.AND P4, PT, R86, UR4, PT ;  /* 0x0000000456007c0c */ /* 0x000fe4000bf86270 */
[----:B------:R-:W-:Y:S02]  /*1c0f0*/  ISETP.GE.AND P3, PT, R88, UR4, PT ;  /* 0x0000000458007c0c */ /* 0x000fe4000bf66270 */
[----:B------:R-:W-:-:S07]  /*1c100*/  ISETP.GE.AND P0, PT, R90, UR4, PT ;  /* 0x000000045a007c0c */ /* 0x000fce000bf06270 */
[CC--:B-1----:R-:W-:Y:S02]  /*1c110*/  @!P2 LEA R4, P1, R23.reuse, R83.reuse, 0x2 ;  /* 0x000000531704a211 */ /* 0x0c2fe400078210ff */
[----:B------:R-:W-:Y:S02]  /*1c120*/  @!P4 LEA R6, P6, R86, R83, 0x2 ;  /* 0x000000535606c211 */ /* 0x000fe400078c10ff */
[-C--:B--2---:R-:W-:Y:S02]  /*1c130*/  @!P2 LEA.HI.X R5, R23, R82.reuse, R84, 0x2, P1 ;  /* 0x000000521705a211 */ /* 0x084fe400008f1454 */
[----:B------:R-:W-:Y:S02]  /*1c140*/  ISETP.GE.AND P1, PT, R92, UR4, PT ;  /* 0x000000045c007c0c */ /* 0x000fe4000bf26270 */
[----:B------:R-:W-:Y:S01]  /*1c150*/  @!P4 LEA.HI.X R7, R86, R82, R85, 0x2, P6 ;  /* 0x000000525607c211 */ /* 0x000fe200030f1455 */
[----:B------:R-:W-:Y:S01]  /*1c160*/  @!P2 ST.E.64 desc[UR40][R4.64], R36 ;  /* 0x000000240400a985 */ /* 0x000fe2000c101b28 */
[----:B------:R-:W-:-:S02]  /*1c170*/  ISETP.GE.AND P2, PT, R28, UR4, PT ;  /* 0x000000041c007c0c */ /* 0x000fc4000bf46270 */
[-C--:B------:R-:W-:Y:S01]  /*1c180*/  @!P3 LEA R2, P5, R88, R83.reuse, 0x2 ;  /* 0x000000535802b211 */ /* 0x080fe200078a10ff */
[----:B------:R-:W-:Y:S01]  /*1c190*/  @!P4 ST.E.64 desc[UR40][R6.64], R38 ;  /* 0x000000260600c985 */ /* 0x000fe2000c101b28 */
[----:B------:R-:W-:Y:S02]  /*1c1a0*/  ISETP.GE.AND P4, PT, R26, UR4, PT ;  /* 0x000000041a007c0c */ /* 0x000fe4000bf86270 */
[-C--:B------:R-:W-:Y:S02]  /*1c1b0*/  @!P3 LEA.HI.X R3, R88, R82.reuse, R87, 0x2, P5 ;  /* 0x000000525803b211 */ /* 0x080fe400028f1457 */
[-C--:B------:R-:W-:Y:S02]  /*1c1c0*/  @!P0 LEA R8, P6, R90, R83.reuse, 0x2 ;  /* 0x000000535a088211 */ /* 0x080fe400078c10ff */
[----:B------:R-:W-:Y:S01]  /*1c1d0*/  @!P1 LEA R14, P5, R92, R83, 0x2 ;  /* 0x000000535c0e9211 */ /* 0x000fe200078a10ff */
[----:B------:R0:W-:Y:S01]  /*1c1e0*/  @!P3 ST.E.64 desc[UR40][R2.64], R44 ;  /* 0x0000002c0200b985 */ /* 0x0001e2000c101b28 */
[----:B------:R-:W-:-:S02]  /*1c1f0*/  @!P0 LEA.HI.X R9, R90, R82, R89, 0x2, P6 ;  /* 0x000000525a098211 */ /* 0x000fc400030f1459 */
[----:B------:R-:W-:Y:S02]  /*1c200*/  ISETP.GE.AND P3, PT, R24, UR4, PT ;  /* 0x0000000418007c0c */ /* 0x000fe4000bf66270 */
[----:B------:R-:W-:Y:S01]  /*1c210*/  @!P2 LEA R12, P6, R28, R83, 0x2 ;  /* 0x000000531c0ca211 */ /* 0x000fe200078c10ff */
[----:B------:R-:W-:Y:S01]  /*1c220*/  @!P0 ST.E.64 desc[UR40][R8.64], R46 ;  /* 0x0000002e08008985 */ /* 0x000fe2000c101b28 */
[-C--:B------:R-:W-:Y:S02]  /*1c230*/  @!P1 LEA.HI.X R15, R92, R82.reuse, R91, 0x2, P5 ;  /* 0x000000525c0f9211 */ /* 0x080fe400028f145b */
[----:B------:R-:W-:Y:S02]  /*1c240*/  @!P2 LEA.HI.X R13, R28, R82, R31, 0x2, P6 ;  /* 0x000000521c0da211 */ /* 0x000fe400030f141f */
[----:B------:R-:W-:Y:S01]  /*1c250*/  ISETP.GE.AND P0, PT, R20, UR4, PT ;  /* 0x0000000414007c0c */ /* 0x000fe2000bf06270 */
[----:B------:R-:W-:Y:S01]  /*1c260*/  @!P1 ST.E.64 desc[UR40][R14.64], R52 ;  /* 0x000000340e009985 */ /* 0x000fe2000c101b28 */
[----:B------:R-:W-:-:S02]  /*1c270*/  ISETP.GE.AND P5, PT, R21, UR4, PT ;  /* 0x0000000415007c0c */ /* 0x000fc4000bfa6270 */
[CC--:B0-----:R-:W-:Y:S01]  /*1c280*/  @!P4 LEA R2, P1, R26.reuse, R83.reuse, 0x2 ;  /* 0x000000531a02c211 */ /* 0x0c1fe200078210ff */
[----:B------:R0:W-:Y:S01]  /*1c290*/  @!P2 ST.E.64 desc[UR40][R12.64], R54 ;  /* 0x000000360c00a985 */ /* 0x0001e2000c101b28 */
[----:B------:R-:W-:Y:S02]  /*1c2a0*/  ISETP.GE.AND P2, PT, R95, UR4, PT ;  /* 0x000000045f007c0c */ /* 0x000fe4000bf46270 */
[----:B------:R-:W-:Y:S02]  /*1c2b0*/  @!P4 LEA.HI.X R3, R26, R82, R29, 0x2, P1 ;  /* 0x000000521a03c211 */ /* 0x000fe400008f141d */
[----:B------:R-:W-:Y:S02]  /*1c2c0*/  ISETP.GE.AND P1, PT, R93, UR4, PT ;  /* 0x000000045d007c0c */ /* 0x000fe4000bf26270 */
[-C--:B------:R-:W-:Y:S01]  /*1c2d0*/  @!P3 LEA R6, P6, R24, R83.reuse, 0x2 ;  /* 0x000000531806b211 */ /* 0x080fe200078c10ff */
[----:B------:R3:W-:Y:S01]  /*1c2e0*/  @!P4 ST.E.64 desc[UR40][R2.64], R60 ;  /* 0x0000003c0200c985 */ /* 0x0007e2000c101b28 */
[----:B------:R-:W-:-:S02]  /*1c2f0*/  @!P0 LEA R4, P4, R20, R83, 0x2 ;  /* 0x0000005314048211 */ /* 0x000fc400078810ff */
[-C--:B------:R-:W-:Y:S02]  /*1c300*/  @!P3 LEA.HI.X R7, R24, R82.reuse, R27, 0x2, P6 ;  /* 0x000000521807b211 */ /* 0x080fe400030f141b */
[-C--:B------:R-:W-:Y:S02]  /*1c310*/  @!P0 LEA.HI.X R5, R20, R82.reuse, R25, 0x2, P4 ;  /* 0x0000005214058211 */ /* 0x080fe400020f1419 */
[-C--:B0-----:R-:W-:Y:S01]  /*1c320*/  @!P2 LEA R12, P4, R95, R83.reuse, 0x2 ;  /* 0x000000535f0ca211 */ /* 0x081fe200078810ff */
[----:B------:R3:W-:Y:S01]  /*1c330*/  @!P3 ST.E.64 desc[UR40][R6.64], R62 ;  /* 0x0000003e0600b985 */ /* 0x0007e2000c101b28 */
[-C--:B------:R-:W-:Y:S02]  /*1c340*/  @!P5 LEA R8, P3, R21, R83.reuse, 0x2 ;  /* 0x000000531508d211 */ /* 0x080fe400078610ff */
[----:B------:R-:W-:Y:S01]  /*1c350*/  @!P1 LEA R14, P6, R93, R83, 0x2 ;  /* 0x000000535d0e9211 */ /* 0x000fe200078c10ff */
[----:B------:R3:W-:Y:S01]  /*1c360*/  @!P0 ST.E.64 desc[UR40][R4.64], R68 ;  /* 0x0000004404008985 */ /* 0x0007e2000c101b28 */
[----:B------:R-:W-:-:S02]  /*1c370*/  @!P5 LEA.HI.X R9, R21, R82, R10, 0x2, P3 ;  /* 0x000000521509d211 */ /* 0x000fc400018f140a */
[-C--:B------:R-:W-:Y:S02]  /*1c380*/  @!P2 LEA.HI.X R13, R95, R82.reuse, R0, 0x2, P4 ;  /* 0x000000525f0da211 */ /* 0x080fe400020f1400 */
[----:B------:R-:W-:Y:S01]  /*1c390*/  @!P1 LEA.HI.X R15, R93, R82, R94, 0x2, P6 ;  /* 0x000000525d0f9211 */ /* 0x000fe200030f145e */
[----:B------:R3:W-:Y:S04]  /*1c3a0*/  @!P5 ST.E.64 desc[UR40][R8.64], R70 ;  /* 0x000000460800d985 */ /* 0x0007e8000c101b28 */
[----:B------:R3:W-:Y:S04]  /*1c3b0*/  @!P2 ST.E.64 desc[UR40][R12.64], R76 ;  /* 0x0000004c0c00a985 */ /* 0x0007e8000c101b28 */
[----:B------:R3:W-:Y:S02]  /*1c3c0*/  @!P1 ST.E.64 desc[UR40][R14.64], R78 ;  /* 0x0000004e0e009985 */ /* 0x0007e4000c101b28 */
.L_x_1310:
[----:B------:R-:W-:Y:S05]  /*1c3d0*/  BSYNC B1 ;  /* 0x0000000000017941 */ /* 0x000fea0003800000 */
.L_x_1309:
[----:B------:R-:W-:Y:S01]  /*1c3e0*/  ISETP.GE.AND P0, PT, R11, R80, PT ;  /* 0x000000500b00720c */ /* 0x000fe20003f06270 */
[----:B------:R-:W0:Y:S04]  /*1c3f0*/  SHFL.IDX PT, R81, R81, 0x1, 0x1c1f ;  /* 0x003c1f0051517f89 */ /* 0x000e2800000e0000 */
[----:B------:R4:W0:Y:S08]  /*1c400*/  SHFL.IDX PT, R37, R30, 0x1, 0x1c1f ;  /* 0x003c1f001e257f89 */ /* 0x00083000000e0000 */
[----:B----4-:R-:W-:Y:S05]  /*1c410*/  @P0 BRA `(.L_x_1308) ;  /* 0x0000000c00840947 */ /* 0x010fea0003800000 */
[----:B------:R-:W-:Y:S02]  /*1c420*/  ULDC UR4, c[0x0][0xac8] ;  /* 0x0002b20000047ab9 */ /* 0x000fe40000000800 */
[----:B------:R-:W-:Y:S02]  /*1c430*/  ISETP.GE.AND P5, PT, R86, UR4, PT ;  /* 0x0000000456007c0c */ /* 0x000fe4000bfa6270 */
[----:B------:R-:W-:Y:S02]  /*1c440*/  ISETP.GE.AND P3, PT, R23, UR4, PT ;  /* 0x0000000417007c0c */ /* 0x000fe4000bf66270 */
[----:B------:R-:W-:Y:S02]  /*1c450*/  ISETP.GE.AND P4, PT, R88, UR4, PT ;  /* 0x0000000458007c0c */ /* 0x000fe4000bf86270 */
[----:B------:R-:W-:Y:S02]  /*1c460*/  ISETP.GE.AND P0, PT, R90, UR4, PT ;  /* 0x000000045a007c0c */ /* 0x000fe4000bf06270 */
[----:B------:R-:W-:-:S05]  /*1c470*/  ISETP.GE.AND P1, PT, R92, UR4, PT ;  /* 0x000000045c007c0c */ /* 0x000fca000bf26270 */
[----:B0--3--:R-:W-:-:S04]  /*1c480*/  @!P5 LEA R2, P2, R86, R37, 0x2 ;  /* 0x000000255602d211 */ /* 0x009fc800078410ff */
[----:B------:R-:W-:Y:S02]  /*1c490*/  @!P5 LEA.HI.X R3, R86, R81, R85, 0x2, P2 ;  /* 0x000000515603d211 */ /* 0x000fe400010f1455 */
[CC--:B------:R-:W-:Y:S02]  /*1c4a0*/  @!P3 LEA R6, P2, R23.reuse, R37.reuse, 0x2 ;  /* 0x000000251706b211 */ /* 0x0c0fe400078410ff */
[----:B------:R-:W-:Y:S02]  /*1c4b0*/  @!P4 LEA R4, P6, R88, R37, 0x2 ;  /* 0x000000255804c211 */ /* 0x000fe400078c10ff */
[-C--:B------:R-:W-:Y:S02]  /*1c4c0*/  @!P3 LEA.HI.X R7, R23, R81.reuse, R84, 0x2, P2 ;  /* 0x000000511707b211 */ /* 0x080fe400010f1454 */
[----:B------:R-:W-:Y:S02]  /*1c4d0*/  ISETP.GE.AND P2, PT, R28, UR4, PT ;  /* 0x000000041c007c0c */ /* 0x000fe4000bf46270 */
[----:B------:R-:W-:Y:S01]  /*1c4e0*/  @!P4 LEA.HI.X R5, R88, R81, R87, 0x2, P6 ;  /* 0x000000515805c211 */ /* 0x000fe200030f1457 */
[----:B------:R0:W-:Y:S01]  /*1c4f0*/  @!P3 ST.E.64 desc[UR40][R6.64], R40 ;  /* 0x000000280600b985 */ /* 0x0001e2000c101b28 */
[----:B------:R-:W-:-:S02]  /*1c500*/  @!P0 LEA R8, P6, R90, R37, 0x2 ;  /* 0x000000255a088211 */ /* 0x000fc400078c10ff */
[----:B------:R-:W-:Y:S01]  /*1c510*/  ISETP.GE.AND P3, PT, R26, UR4, PT ;  /* 0x000000041a007c0c */ /* 0x000fe2000bf66270 */
[----:B------:R-:W-:Y:S01]  /*1c520*/  @!P5 ST.E.64 desc[UR40][R2.64], R42 ;  /* 0x0000002a0200d985 */ /* 0x000fe2000c101b28 */
[----:B------:R-:W-:Y:S02]  /*1c530*/  @!P0 LEA.HI.X R9, R90, R81, R89, 0x2, P6 ;  /* 0x000000515a098211 */ /* 0x000fe400030f1459 */
[----:B------:R-:W-:Y:S01]  /*1c540*/  @!P1 LEA R12, P6, R92, R37, 0x2 ;  /* 0x000000255c0c9211 */ /* 0x000fe200078c10ff */
[----:B------:R3:W-:Y:S01]  /*1c550*/  @!P4 ST.E.64 desc[UR40][R4.64], R48 ;  /* 0x000000300400c985 */ /* 0x0007e2000c101b28 */
[----:B------:R-:W-:Y:S02]  /*1c560*/  ISETP.GE.AND P5, PT, R24, UR4, PT ;  /* 0x0000000418007c0c */ /* 0x000fe4000bfa6270 */
[----:B------:R-:W-:Y:S01]  /*1c570*/  @!P1 LEA.HI.X R13, R92, R81, R91, 0x2, P6 ;  /* 0x000000515c0d9211 */ /* 0x000fe200030f145b */
[----:B------:R4:W-:Y:S01]  /*1c580*/  @!P0 ST.E.64 desc[UR40][R8.64], R50 ;  /* 0x0000003208008985 */ /* 0x0009e2000c101b28 */
[----:B------:R-:W-:-:S02]  /*1c590*/  @!P2 LEA R14, P6, R28, R37, 0x2 ;  /* 0x000000251c0ea211 */ /* 0x000fc400078c10ff */
[----:B------:R-:W-:Y:S01]  /*1c5a0*/  ISETP.GE.AND P4, PT, R20, UR4, PT ;  /* 0x0000000414007c0c */ /* 0x000fe2000bf86270 */
[----:B------:R4:W-:Y:S01]  /*1c5b0*/  @!P1 ST.E.64 desc[UR40][R12.64], R56 ;  /* 0x000000380c009985 */ /* 0x0009e2000c101b28 */
[----:B------:R-:W-:Y:S02]  /*1c5c0*/  @!P2 LEA.HI.X R15, R28, R81, R31, 0x2, P6 ;  /* 0x000000511c0fa211 */ /* 0x000fe400030f141f */
[C---:B------:R-:W-:Y:S02]  /*1c5d0*/  @!P3 LEA R28, P6, R26.reuse, R37, 0x2 ;  /* 0x000000251a1cb211 */ /* 0x040fe400078c10ff */
[----:B------:R-:W-:Y:S01]  /*1c5e0*/  ISETP.GE.AND P0, PT, R21, UR4, PT ;  /* 0x0000000415007c0c */ /* 0x000fe2000bf06270 */
[----:B------:R4:W-:Y:S01]  /*1c5f0*/  @!P2 ST.E.64 desc[UR40][R14.64], R58 ;  /* 0x0000003a0e00a985 */ /* 0x0009e2000c101b28 */
[----:B------:R-:W-:Y:S02]  /*1c600*/  ISETP.GE.AND P1, PT, R95, UR4, PT ;  /* 0x000000045f007c0c */ /* 0x000fe4000bf26270 */
[----:B------:R-:W-:-:S02]  /*1c610*/  @!P3 LEA.HI.X R29, R26, R81, R29, 0x2, P6 ;  /* 0x000000511a1db211 */ /* 0x000fc400030f141d */
[----:B0-----:R-:W-:-:S03]  /*1c620*/  @!P5 LEA R6, P6, R24, R37, 0x2 ;  /* 0x000000251806d211 */ /* 0x001fc600078c10ff */
[----:B------:R4:W-:Y:S01]  /*1c630*/  @!P3 ST.E.64 desc[UR40][R28.64], R64 ;  /* 0x000000401c00b985 */ /* 0x0009e2000c101b28 */
[----:B------:R-:W-:Y:S02]  /*1c640*/  @!P5 LEA.HI.X R7, R24, R81, R27, 0x2, P6 ;  /* 0x000000511807d211 */ /* 0x000fe400030f141b */
[----:B------:R-:W-:-:S03]  /*1c650*/  @!P4 LEA R24, P6, R20, R37, 0x2 ;  /* 0x000000251418c211 */ /* 0x000fc600078c10ff */
[----:B---3--:R-:W-:Y:S01]  /*1c660*/  @!P1 LEA R4, P2, R95, R37, 0x2 ;  /* 0x000000255f049211 */ /* 0x008fe200078410ff */
[----:B------:R4:W-:Y:S01]  /*1c670*/  @!P5 ST.E.64 desc[UR40][R6.64], R66 ;  /* 0x000000420600d985 */ /* 0x0009e2000c101b28 */
[----:B------:R-:W-:Y:S02]  /*1c680*/  @!P4 LEA.HI.X R25, R20, R81, R25, 0x2, P6 ;  /* 0x000000511419c211 */ /* 0x000fe400030f1419 */
[----:B------:R-:W-:Y:S02]  /*1c690*/  @!P0 LEA R2, P6, R21, R37, 0x2 ;  /* 0x0000002515028211 */ /* 0x000fe400078c10ff */
[-C--:B------:R-:W-:Y:S01]  /*1c6a0*/  @!P1 LEA.HI.X R5, R95, R81.reuse, R0, 0x2, P2 ;  /* 0x000000515f059211 */ /* 0x080fe200010f1400 */
[----:B------:R4:W-:Y:S01]  /*1c6b0*/  @!P4 ST.E.64 desc[UR40][R24.64], R72 ;  /* 0x000000481800c985 */ /* 0x0009e2000c101b28 */
[----:B------:R-:W-:-:S05]  /*1c6c0*/  @!P0 LEA.HI.X R3, R21, R81, R10, 0x2, P6 ;  /* 0x0000005115038211 */ /* 0x000fca00030f140a */
[----:B------:R4:W-:Y:S01]  /*1c6d0*/  @!P0 ST.E.64 desc[UR40][R2.64], R74 ;  /* 0x0000004a02008985 */ /* 0x0009e2000c101b28 */
[----:B------:R-:W-:-:S03]  /*1c6e0*/  ISETP.GE.AND P0, PT, R93, UR4, PT ;  /* 0x000000045d007c0c */ /* 0x000fc6000bf06270 */
[----:B------:R4:W-:Y:S10]  /*1c6f0*/  @!P1 ST.E.64 desc[UR40][R4.64], R32 ;  /* 0x0000002004009985 */ /* 0x0009f4000c101b28 */
[----:B------:R-:W-:Y:S05]  /*1c700*/  @P0 BRA `(.L_x_1308) ;  /* 0x0000000800c80947 */ /* 0x000fea0003800000 */
[----:B----4-:R-:W-:-:S04]  /*1c710*/  LEA R2, P0, R93, R37, 0x2 ;  /* 0x000000255d027211 */ /* 0x010fc800078010ff */
[----:B------:R-:W-:-:S05]  /*1c720*/  LEA.HI.X R3, R93, R81, R94, 0x2, P0 ;  /* 0x000000515d037211 */ /* 0x000fca00000f145e */
[----:B------:R0:W-:Y:S01]  /*1c730*/  ST.E.64 desc[UR40][R2.64], R34 ;  /* 0x0000002202007985 */ /* 0x0001e2000c101b28 */
[----:B------:R-:W-:Y:S05]  /*1c740*/  BRA `(.L_x_1308) ;  /* 0x0000000800b87947 */ /* 0x000fea0003800000 */
.L_x_1303:
[----:B------:R-:W2:Y:S01]  /*1c750*/  LDL R7, [R1+0x5c] ;  /* 0x00005c0001077983 */ /* 0x000ea20000100800 */
[----:B------:R-:W-:Y:S01]  /*1c760*/  ULDC.64 UR4, c[0x0][0xc08] ;  /* 0x0003020000047ab9 */ /* 0x000fe20000000a00 */
[----:B------:R-:W2:Y:S01]  /*1c770*/  LDC.64 R2, c[0x0][0xc00] ;  /* 0x00030000ff027b82 */ /* 0x000ea20000000a00 */
[----:B------:R-:W-:Y:S01]  /*1c780*/  ISETP.NE.U32.AND P0, PT, RZ, UR4, PT ;  /* 0x00000004ff007c0c */ /* 0x000fe2000bf05070 */
[----:B------:R-:W-:Y:S01]  /*1c790*/  IMAD.MOV.U32 R15, RZ, RZ, RZ ;  /* 0x000000ffff0f7224 */ /* 0x000fe200078e00ff */
[----:B------:R-:W1:Y:S02]  /*1c7a0*/  S2R R6, SR_TID.X ;  /* 0x0000000000067919 */ /* 0x000e640000002100 */
[----:B------:R-:W-:Y:S01]  /*1c7b0*/  ISETP.NE.AND.EX P1, PT, RZ, UR5, PT, P0 ;  /* 0x00000005ff007c0c */ /* 0x000fe2000bf25300 */
[----:B------:R-:W-:Y:S02]  /*1c7c0*/  ULDC.64 UR4, c[0x0][0xc00] ;  /* 0x0003000000047ab9 */ /* 0x000fe40000000a00 */
[----:B------:R-:W-:-:S04]  /*1c7d0*/  ISETP.NE.U32.AND P0, PT, RZ, UR4, PT ;  /* 0x00000004ff007c0c */ /* 0x000fc8000bf05070 */
[----:B------:R-:W-:-:S06]  /*1c7e0*/  ISETP.NE.AND.EX P0, PT, RZ, UR5, PT, P0 ;  /* 0x00000005ff007c0c */ /* 0x000fcc000bf05300 */
[----:B------:R-:W3:Y:S01]  /*1c7f0*/  @P1 LDC.64 R4, c[0x0][0xc08] ;  /* 0x00030200ff041b82 */ /* 0x000ee20000000a00 */
[----:B------:R-:W-:Y:S02]  /*1c800*/  ULDC UR4, c[0x0][0xa88] ;  /* 0x0002a20000047ab9 */ /* 0x000fe40000000800 */
[----:B------:R-:W-:Y:S02]  /*1c810*/  IMAD.U32 R0, RZ, RZ, UR4 ;  /* 0x00000004ff007e24 */ /* 0x000fe4000f8e00ff */
[----:B--2---:R-:W-:-:S04]  /*1c820*/  IMAD.WIDE R2, R7, 0x4, R2 ;  /* 0x0000000407027825 */ /* 0x004fc800078e0202 */
[----:B---3--:R-:W-:Y:S01]  /*1c830*/  @P1 IMAD.WIDE R4, R7, 0x4, R4 ;  /* 0x0000000407041825 */ /* 0x008fe200078e0204 */
[----:B------:R2:W5:Y:S03]  /*1c840*/  @P0 LDG.E R15, desc[UR40][R2.64] ;  /* 0x00000028020f0981 */ /* 0x000566000c1e1900 */
[----:B-1----:R-:W-:Y:S01]  /*1c850*/  VIADD R30, R6, 0xffffff80 ;  /* 0xffffff80061e7836 */ /* 0x002fe20000000000 */
[----:B------:R2:W5:Y:S01]  /*1c860*/  @P1 LDG.E R0, desc[UR40][R4.64] ;  /* 0x0000002804001981 */ /* 0x000562000c1e1900 */
[----:B------:R-:W-:Y:S02]  /*1c870*/  ISETP.GT.AND P2, PT, R93, 0x1, PT ;  /* 0x000000015d00780c */ /* 0x000fe40003f44270 */
[----:B-----5:R-:W-:Y:S02]  /*1c880*/  SHF.R.S32.HI R24, RZ, 0x1f, R7 ;  /* 0x0000001fff187819 */ /* 0x020fe40000011407 */
[----:B------:R-:W-:Y:S01]  /*1c890*/  ISETP.GT.AND P3, PT, R30, 0xbf, PT ;  /* 0x000000bf1e00780c */ /* 0x000fe20003f64270 */
[----:B------:R-:W-:-:S12]  /*1c8a0*/  @P1 BRA `(.L_x_1311) ;  /* 0x0000000000101947 */ /* 0x000fd80003800000 */
[----:B------:R-:W-:Y:S05]  /*1c8b0*/  @!P0 BRA `(.L_x_1311) ;  /* 0x00000000000c8947 */ /* 0x000fea0003800000 */
[----:B--2---:R-:W2:Y:S04]  /*1c8c0*/  LDG.E R5, desc[UR40][R2.64] ;  /* 0x0000002802057981 */ /* 0x004ea8000c1e1900 */
[----:B------:R-:W2:Y:S02]  /*1c8d0*/  LDG.E R0, desc[UR40][R2.64+0x4] ;  /* 0x0000042802007981 */ /* 0x000ea4000c1e1900 */
[----:B--2---:R-:W-:-:S07]  /*1c8e0*/  IMAD.IADD R0, R0, 0x1, -R5 ;  /* 0x0000000100007824 */ /* 0x004fce00078e0a05 */
.L_x_1311:
[----:B------:R-:W-:Y:S01]  /*1c8f0*/  BSSY B1, `(.L_x_1312) ;  /* 0x0000038000017945 */ /* 0x000fe20003800000 */
[----:B------:R-:W-:Y:S02]  /*1c900*/  SEL R25, R7, RZ, !P0 ;  /* 0x000000ff07197207 */ /* 0x000fe40004000000 */
[----:B------:R-:W-:Y:S02]  /*1c910*/  SEL R24, R24, RZ, !P0 ;  /* 0x000000ff18187207 */ /* 0x000fe40004000000 */
[----:B------:R-:W-:Y:S01]  /*1c920*/  SHF.R.S32.HI R20, RZ, 0x1f, R15 ;  /* 0x0000001fff147819 */ /* 0x000fe2000001140f */
[----:B------:R-:W-:Y:S06]  /*1c930*/  @P3 BRA `(.L_x_1313) ;  /* 0x0000000000cc3947 */ /* 0x000fec0003800000 */
[----:B--2---:R-:W2:Y:S01]  /*1c940*/  LDL R3, [R1+0xc] ;  /* 0x00000c0001037983 */ /* 0x004ea20000100800 */
[----:B------:R-:W1:Y:S02]  /*1c950*/  LDC R29, c[0x0][0xbe8] ;  /* 0x0002fa00ff1d7b82 */ /* 0x000e640000000800 */
[----:B-1----:R-:W-:Y:S01]  /*1c960*/  IMAD R2, R0, R29, RZ ;  /* 0x0000001d00027224 */ /* 0x002fe200078e02ff */
[----:B--2---:R-:W-:-:S04]  /*1c970*/  IADD3 R27, R3, -0x80, R6 ;  /* 0xffffff80031b7810 */ /* 0x004fc80007ffe006 */
[----:B------:R-:W-:-:S13]  /*1c980*/  ISETP.GE.AND P0, PT, R27, R2, PT ;  /* 0x000000021b00720c */ /* 0x000fda0003f06270 */
[----:B------:R-:W-:Y:S05]  /*1c990*/  @P0 BRA `(.L_x_1313) ;  /* 0x0000000000b40947 */ /* 0x000fea0003800000 */
[----:B------:R-:W2:Y:S04]  /*1c9a0*/  LDL R12, [R1+0x3c] ;  /* 0x00003c00010c7983 */ /* 0x000ea80000100800 */
[----:B------:R-:W3:Y:S01]  /*1c9b0*/  LDL.LU R28, [R1+0x68] ;  /* 0x00006800011c7983 */ /* 0x000ee20000300800 */
[----:B------:R-:W-:Y:S01]  /*1c9c0*/  IMAD.MOV.U32 R2, RZ, RZ, 0x9b8 ;  /* 0x000009b8ff027424 */ /* 0x000fe200078e00ff */
[----:B------:R-:W-:Y:S01]  /*1c9d0*/  ISETP.GT.AND P3, PT, R93, 0x1, PT ;  /* 0x000000015d00780c */ /* 0x000fe20003f64270 */
[----:B------:R-:W-:Y:S01]  /*1c9e0*/  IMAD.MOV.U32 R21, RZ, RZ, R27 ;  /* 0x000000ffff157224 */ /* 0x000fe200078e001b */
[----:B------:R-:W-:Y:S02]  /*1c9f0*/  ISETP.NE.AND P0, PT, R29, 0x1, PT ;  /* 0x000000011d00780c */ /* 0x000fe40003f05270 */
[----:B------:R-:W-:-:S02]  /*1ca00*/  SEL R26, R2, 0x978, P3 ;  /* 0x00000978021a7807 */ /* 0x000fc40001800000 */
[----:B------:R-:W1:Y:S08]  /*1ca10*/  LDC.64 R2, c[0x0][0xba8] ;  /* 0x0002ea00ff027b82 */ /* 0x000e700000000a00 */
[----:B------:R-:W4:Y:S08]  /*1ca20*/  LDC.64 R8, c[0x0][R26+0x220] ;  /* 0x000088001a087b82 */ /* 0x000f300000000a00 */
[----:B------:R-:W2:Y:S08]  /*1ca30*/  LDC.64 R6, c[0x0][R26+0x218] ;  /* 0x000086001a067b82 */ /* 0x000eb00000000a00 */
[----:B------:R-:W5:Y:S08]  /*1ca40*/  LDC.64 R10, c[0x0][R26+0x228] ;  /* 0x00008a001a0a7b82 */ /* 0x000f700000000a00 */
[----:B------:R-:W0:Y:S08]  /*1ca50*/  LDC.64 R4, c[0x0][R26+0x210] ;  /* 0x000084001a047b82 */ /* 0x000e300000000a00 */
[----:B------:R-:W5:Y:S08]  /*1ca60*/  @P0 LDC R14, c[0x0][0xbec] ;  /* 0x0002fb00ff0e0b82 */ /* 0x000f700000000800 */
[----:B------:R-:W0:Y:S01]  /*1ca70*/  @P0 LDC R33, c[0x0][0xbf0] ;  /* 0x0002fc00ff210b82 */ /* 0x000e220000000800 */
[----:B----4-:R-:W-:-:S07]  /*1ca80*/  IMAD R9, R9, R25, RZ ;  /* 0x0000001909097224 */ /* 0x010fce00078e02ff */
[----:B-1----:R-:W1:Y:S01]  /*1ca90*/  @!P3 LDC R2, c[0x0][0xb50] ;  /* 0x0002d400ff02bb82 */ /* 0x002e620000000800 */
[----:B------:R-:W-:Y:S02]  /*1caa0*/  IMAD R9, R8, R24, R9 ;  /* 0x0000001808097224 */ /* 0x000fe400078e0209 */
[----:B-----5:R-:W-:-:S05]  /*1cab0*/  @P0 IMAD.HI.U32 R14, R27, R14, RZ ;  /* 0x0000000e1b0e0227 */ /* 0x020fca00078e00ff */
[----:B------:R-:W4:Y:S01]  /*1cac0*/  @!P3 LDC R3, c[0x0][0xb54] ;  /* 0x0002d500ff03bb82 */ /* 0x000f220000000800 */
[----:B0-----:R-:W-:Y:S01]  /*1cad0*/  @P0 SHF.R.U32.HI R21, RZ, R33, R14 ;  /* 0x00000021ff150219 */ /* 0x001fe2000001160e */
        /* <DEDUP_REMOVED lines=8> */
[----:B------:R-:W-:-:S04]  /*1cb60*/  IMAD.WIDE.U32 R6, R10, R33, RZ ;  /* 0x000000210a067225 */ /* 0x000fc800078e00ff */
[----:B------:R-:W-:Y:S02]  /*1cb70*/  IMAD R11, R11, R33, RZ ;  /* 0x000000210b0b7224 */ /* 0x000fe400078e02ff */
[----:B------:R-:W-:Y:S01]  /*1cb80*/  IMAD R9, R29, R8, R27 ;  /* 0x000000081d097224 */ /* 0x000fe200078e021b */
[----:B------:R-:W-:Y:S01]  /*1cb90*/  IADD3.X R8, R14, R13, R20, P0, P1 ;  /* 0x0000000d0e087210 */ /* 0x000fe200007e2414 */
[----:B------:R-:W-:Y:S01]  /*1cba0*/  IMAD.IADD R7, R11, 0x1, R7 ;  /* 0x000000010b077824 */ /* 0x000fe200078e0207 */
[----:B------:R-:W-:Y:S01]  /*1cbb0*/  IADD3 R6, P0, P1, R21, R12, R6 ;  /* 0x0000000c15067210 */ /* 0x000fe2000791e006 */
[----:B------:R-:W-:Y:S01]  /*1cbc0*/  IMAD R5, R5, R9, RZ ;  /* 0x0000000905057224 */ /* 0x000fe200078e02ff */
[----:B------:R-:W-:Y:S02]  /*1cbd0*/  SHF.R.S32.HI R21, RZ, 0x1f, R21 ;  /* 0x0000001fff157819 */ /* 0x000fe40000011415 */
[----:B------:R-:W-:Y:S02]  /*1cbe0*/  SHF.R.S32.HI R11, RZ, 0x1f, R9 ;  /* 0x0000001fff0b7819 */ /* 0x000fe40000011409 */
[----:B------:R-:W-:-:S03]  /*1cbf0*/  IADD3.X R7, R21, R8, R7, P0, P1 ;  /* 0x0000000815077210 */ /* 0x000fc600007e2407 */
[C---:B------:R-:W-:Y:S02]  /*1cc00*/  IMAD R11, R4.reuse, R11, R5 ;  /* 0x0000000b040b7224 */ /* 0x040fe400078e0205 */
[----:B------:R-:W-:-:S04]  /*1cc10*/  IMAD.WIDE.U32 R4, R4, R9, R6 ;  /* 0x0000000904047225 */ /* 0x000fc800078e0006 */
[----:B------:R-:W-:Y:S01]  /*1cc20*/  IMAD.IADD R5, R5, 0x1, R11 ;  /* 0x0000000105057824 */ /* 0x000fe200078e020b */
[----:B-1----:R-:W-:-:S04]  /*1cc30*/  LEA R2, P0, R4, R2, 0x2 ;  /* 0x0000000204027211 */ /* 0x002fc800078010ff */
[----:B----4-:R-:W-:Y:S01]  /*1cc40*/  LEA.HI.X R3, R4, R3, R5, 0x2, P0 ;  /* 0x0000000304037211 */ /* 0x010fe200000f1405 */
[----:B------:R-:W-:-:S05]  /*1cc50*/  IMAD.MOV.U32 R5, RZ, RZ, -0x800000 ;  /* 0xff800000ff057424 */ /* 0x000fca00078e00ff */
[----:B------:R1:W-:Y:S03]  /*1cc60*/  STG.E desc[UR40][R2.64], R5 ;  /* 0x0000000502007986 */ /* 0x0003e6000c101928 */
.L_x_1313:
[----:B------:R-:W-:Y:S05]  /*1cc70*/  BSYNC B1 ;  /* 0x0000000000017941 */ /* 0x000fea0003800000 */
.L_x_1312:
[----:B------:R-:W-:Y:S05]  /*1cc80*/  @P2 BRA `(.L_x_1308) ;  /* 0x0000000400682947 */ /* 0x000fea0003800000 */
[----:B------:R-:W3:Y:S01]  /*1cc90*/  LDL.LU R28, [R1+0x3c] ;  /* 0x00003c00011c7983 */ /* 0x000ee20000300800 */
[----:B------:R-:W4:Y:S01]  /*1cca0*/  LDC R11, c[0x0][0xbe8] ;  /* 0x0002fa00ff0b7b82 */ /* 0x000f220000000800 */
[--C-:B--2---:R-:W-:Y:S01]  /*1ccb0*/  SHF.R.S32.HI R4, RZ, 0x1f, R30.reuse ;  /* 0x0000001fff047819 */ /* 0x104fe2000001141e */
        /* <DEDUP_REMOVED lines=8> */
[----:B------:R-:W2:Y:S01]  /*1cd40*/  LDL.LU R13, [R1+0xc] ;  /* 0x00000c00010d7983 */ /* 0x000ea20000300800 */
[----:B----4-:R-:W-:Y:S01]  /*1cd50*/  ISETP.NE.AND P0, PT, R11, 0x1, PT ;  /* 0x000000010b00780c */ /* 0x010fe20003f05270 */
[----:B-1----:R-:W-:Y:S01]  /*1cd60*/  IMAD R2, R20, UR4, RZ ;  /* 0x0000000414027c24 */ /* 0x002fe2000f8e02ff */
        /* <DEDUP_REMOVED lines=10> */
[----:B------:R-:W1:Y:S01]  /*1ce10*/  @P0 LDC R7, c[0x0][0xbec] ;  /* 0x0002fb00ff070b82 */ /* 0x000e620000000800 */
[----:B------:R-:W-:Y:S02]  /*1ce20*/  IMAD.IADD R3, R3, 0x1, R5 ;  /* 0x0000000103037824 */ /* 0x000fe400078e0205 */
[----:B------:R-:W-:-:S05]  /*1ce30*/  IMAD R4, R4, 0x60, R12 ;  /* 0x0000006004047824 */ /* 0x000fca00078e020c */
[----:B------:R-:W4:Y:S01]  /*1ce40*/  @P0 LDC R9, c[0x0][0xbf0] ;  /* 0x0002fc00ff090b82 */ /* 0x000f220000000800 */
[----:B---3--:R-:W-:-:S04]  /*1ce50*/  IMAD.WIDE.U32 R2, R28, UR4, R2 ;  /* 0x000000041c027c25 */ /* 0x008fc8000f8e0002 */
[----:B------:R-:W-:Y:S01]  /*1ce60*/  IMAD R3, R28, UR5, R3 ;  /* 0x000000051c037c24 */ /* 0x000fe2000f8e0203 */
[----:B------:R-:W-:Y:S01]  /*1ce70*/  ULDC.64 UR4, c[0x0][0xae0] ;  /* 0x0002b80000047ab9 */ /* 0x000fe20000000a00 */
[----:B------:R-:W-:-:S04]  /*1ce80*/  IMAD.WIDE.U32 R2, R25, UR6, R2 ;  /* 0x0000000619027c25 */ /* 0x000fc8000f8e0002 */
[----:B--2---:R-:W-:-:S04]  /*1ce90*/  IMAD.IADD R8, R13, 0x1, R4 ;  /* 0x000000010d087824 */ /* 0x004fc800078e0204 */
[----:B-1----:R-:W-:-:S04]  /*1cea0*/  @P0 IMAD.HI.U32 R4, R8, R7, RZ ;  /* 0x0000000708040227 */ /* 0x002fc800078e00ff */
[----:B------:R-:W-:Y:S01]  /*1ceb0*/  IMAD.MOV.U32 R5, RZ, RZ, R8 ;  /* 0x000000ffff057224 */ /* 0x000fe200078e0008 */
[----:B----4-:R-:W-:Y:S01]  /*1cec0*/  @P0 SHF.R.U32.HI R5, RZ, R9, R4 ;  /* 0x00000009ff050219 */ /* 0x010fe20000011604 */
        /* <DEDUP_REMOVED lines=13> */
[----:B------:R-:W-:Y:S02]  /*1cfa0*/  IMAD.IADD R0, R12, 0x1, R13 ;  /* 0x000000010c007824 */ /* 0x000fe400078e020d */
[----:B------:R-:W-:-:S02]  /*1cfb0*/  IMAD R5, R7, UR5, R4 ;  /* 0x0000000507057c24 */ /* 0x000fc4000f8e0204 */
[----:B------:R-:W-:Y:S01]  /*1cfc0*/  IMAD.WIDE.U32 R2, R7, UR4, R2 ;  /* 0x0000000407027c25 */ /* 0x000fe2000f8e0002 */
[----:B------:R-:W-:Y:S01]  /*1cfd0*/  ISETP.GE.AND P0, PT, R0, R11, PT ;  /* 0x0000000b0000720c */ /* 0x000fe20003f06270 */
[----:B------:R-:W-:Y:S02]  /*1cfe0*/  ULDC.64 UR4, c[0x0][0xa80] ;  /* 0x0002a00000047ab9 */ /* 0x000fe40000000a00 */
[----:B------:R-:W-:Y:S01]  /*1cff0*/  IMAD.IADD R3, R3, 0x1, R5 ;  /* 0x0000000103037824 */ /* 0x000fe200078e0205 */
[----:B------:R-:W-:-:S04]  /*1d000*/  LEA R4, P1, R2, UR4, 0x1 ;  /* 0x0000000402047c11 */ /* 0x000fc8000f8208ff */
[----:B------:R-:W-:Y:S02]  /*1d010*/  LEA.HI.X R5, R2, UR5, R3, 0x1, P1 ;  /* 0x0000000502057c11 */ /* 0x000fe400088f0c03 */
[----:B------:R1:W2:Y:S04]  /*1d020*/  SHFL.IDX PT, R2, R4, RZ, 0x1c1f ;  /* 0x001c1fff04027589 */ /* 0x0002a800000e0000 */
[----:B------:R1:W3:Y:S01]  /*1d030*/  SHFL.IDX PT, R3, R5, RZ, 0x1c1f ;  /* 0x001c1fff05037589 */ /* 0x0002e200000e0000 */
[----:B------:R-:W-:Y:S05]  /*1d040*/  @P0 BRA `(.L_x_1315) ;  /* 0x0000000000300947 */ /* 0x000fea0003800000 */
[----:B------:R-:W-:Y:S02]  /*1d050*/  ULDC UR4, c[0x0][0xac8] ;  /* 0x0002b20000047ab9 */ /* 0x000fe40000000800 */
[----:B-----5:R-:W-:Y:S02]  /*1d060*/  ISETP.GE.AND P3, PT, R21, UR4, PT ;  /* 0x0000000415007c0c */ /* 0x020fe4000bf66270 */
[----:B------:R-:W-:Y:S02]  /*1d070*/  ISETP.GE.AND P4, PT, R10, UR4, PT ;  /* 0x000000040a007c0c */ /* 0x000fe4000bf86270 */
[----:B------:R-:W-:-:S09]  /*1d080*/  ISETP.GE.AND P2, PT, R27, UR4, PT ;  /* 0x000000041b007c0c */ /* 0x000fd2000bf46270 */
[-C--:B--2---:R-:W-:Y:S02]  /*1d090*/  @!P3 LEA R8, P0, R21, R2.reuse, 0x1 ;  /* 0x000000021508b211 */ /* 0x084fe400078008ff */
[C---:B------:R-:W-:Y:S02]  /*1d0a0*/  @!P4 LEA R12, P1, R10.reuse, R2, 0x1 ;  /* 0x000000020a0cc211 */ /* 0x040fe400078208ff */
[----:B---3--:R-:W-:Y:S01]  /*1d0b0*/  @!P2 IMAD.WIDE R6, R27, 0x2, R2 ;  /* 0x000000021b06a825 */ /* 0x008fe200078e0202 */
[-C--:B------:R-:W-:Y:S02]  /*1d0c0*/  @!P3 LEA.HI.X R9, R21, R3.reuse, R26, 0x1, P0 ;  /* 0x000000031509b211 */ /* 0x080fe400000f0c1a */
[----:B------:R-:W-:Y:S02]  /*1d0d0*/  @!P4 LEA.HI.X R13, R10, R3, R14, 0x1, P1 ;  /* 0x000000030a0dc211 */ /* 0x000fe400008f0c0e */
[----:B------:R4:W-:Y:S04]  /*1d0e0*/  @!P2 ST.E.128 desc[UR40][R6.64], RZ ;  /* 0x000000ff0600a985 */ /* 0x0009e8000c101d28 */
[----:B------:R4:W-:Y:S04]  /*1d0f0*/  @!P3 ST.E.128 desc[UR40][R8.64], RZ ;  /* 0x000000ff0800b985 */ /* 0x0009e8000c101d28 */
[----:B------:R4:W-:Y:S02]  /*1d100*/  @!P4 ST.E.128 desc[UR40][R12.64], RZ ;  /* 0x000000ff0c00c985 */ /* 0x0009e4000c101d28 */
.L_x_1315:
[----:B------:R-:W-:Y:S05]  /*1d110*/  BSYNC B1 ;  /* 0x0000000000017941 */ /* 0x000fea0003800000 */
.L_x_1314:
[----:B------:R-:W-:Y:S01]  /*1d120*/  VIADD R0, R0, 0x60 ;  /* 0x0000006000007836 */ /* 0x000fe20000000000 */
[----:B---3--:R3:W0:Y:S04]  /*1d130*/  SHFL.IDX PT, R3, R5, 0x1, 0x1c1f ;  /* 0x003c1f0005037f89 */ /* 0x00862800000e0000 */
[----:B------:R-:W-:Y:S01]  /*1d140*/  ISETP.GE.AND P0, PT, R0, R11, PT ;  /* 0x0000000b0000720c */ /* 0x000fe20003f06270 */
[----:B--2---:R3:W2:-:S12]  /*1d150*/  SHFL.IDX PT, R2, R4, 0x1, 0x1c1f ;  /* 0x003c1f0004027f89 */ /* 0x00469800000e0000 */
[----:B---3--:R-:W-:Y:S05]  /*1d160*/  @P0 BRA `(.L_x_1308) ;  /* 0x0000000000300947 */ /* 0x008fea0003800000 */
[----:B------:R-:W-:Y:S02]  /*1d170*/  ULDC UR4, c[0x0][0xac8] ;  /* 0x0002b20000047ab9 */ /* 0x000fe40000000800 */
[----:B-----5:R-:W-:Y:S02]  /*1d180*/  ISETP.GE.AND P3, PT, R21, UR4, PT ;  /* 0x0000000415007c0c */ /* 0x020fe4000bf66270 */
[----:B------:R-:W-:Y:S02]  /*1d190*/  ISETP.GE.AND P4, PT, R10, UR4, PT ;  /* 0x000000040a007c0c */ /* 0x000fe4000bf86270 */
[----:B------:R-:W-:-:S09]  /*1d1a0*/  ISETP.GE.AND P2, PT, R27, UR4, PT ;  /* 0x000000041b007c0c */ /* 0x000fd2000bf46270 */
[-C--:B--2-4-:R-:W-:Y:S02]  /*1d1b0*/  @!P3 LEA R6, P0, R21, R2.reuse, 0x1 ;  /* 0x000000021506b211 */ /* 0x094fe400078008ff */
[C---:B------:R-:W-:Y:S02]  /*1d1c0*/  @!P4 LEA R8, P1, R10.reuse, R2, 0x1 ;  /* 0x000000020a08c211 */ /* 0x040fe400078208ff */
[----:B01----:R-:W-:Y:S01]  /*1d1d0*/  @!P2 IMAD.WIDE R4, R27, 0x2, R2 ;  /* 0x000000021b04a825 */ /* 0x003fe200078e0202 */
[-C--:B------:R-:W-:Y:S02]  /*1d1e0*/  @!P3 LEA.HI.X R7, R21, R3.reuse, R26, 0x1, P0 ;  /* 0x000000031507b211 */ /* 0x080fe400000f0c1a */
[----:B------:R-:W-:Y:S02]  /*1d1f0*/  @!P4 LEA.HI.X R9, R10, R3, R14, 0x1, P1 ;  /* 0x000000030a09c211 */ /* 0x000fe400008f0c0e */
[----:B------:R3:W-:Y:S04]  /*1d200*/  @!P2 ST.E.128 desc[UR40][R4.64], RZ ;  /* 0x000000ff0400a985 */ /* 0x0007e8000c101d28 */
[----:B------:R3:W-:Y:S04]  /*1d210*/  @!P3 ST.E.128 desc[UR40][R6.64], RZ ;  /* 0x000000ff0600b985 */ /* 0x0007e8000c101d28 */
[----:B------:R3:W-:Y:S02]  /*1d220*/  @!P4 ST.E.128 desc[UR40][R8.64], RZ ;  /* 0x000000ff0800c985 */ /* 0x0007e4000c101d28 */
.L_x_1308:
[----:B------:R-:W-:Y:S05]  /*1d230*/  BSYNC B0 ;  /* 0x0000000000007941 */ /* 0x000fea0003800000 */
.L_x_1302:
[----:B0-----:R-:W4:Y:S01]  /*1d240*/  LDL R0, [R1+0x4c] ;  /* 0x00004c0001007983 */ /* 0x001f220000100800 */
[----:B------:R-:W-:Y:S02]  /*1d250*/  ULDC UR4, c[0x0][0xc3c] ;  /* 0x00030f0000047ab9 */ /* 0x000fe40000000800 */
[----:B----4-:R-:W-:-:S13]  /*1d260*/  ISETP.GE.AND P0, PT, R0, UR4, PT ;  /* 0x0000000400007c0c */ /* 0x010fda000bf06270 */
[----:B------:R-:W-:Y:S05]  /*1d270*/  @!P0 BRA `(.L_x_1316) ;  /* 0xfffffe3c00d48947 */ /* 0x000fea000383ffff */
[----:B------:R-:W-:Y:S05]  /*1d280*/  BRA `(.L_x_1117) ;  /* 0x0000007c00d07947 */ /* 0x000fea0003800000 */
.L_x_1115:
[----:B------:R-:W-:-:S08]  /*1d290*/  NOP ;  /* 0x0000000000007918 */ /* 0x000fd00000000000 */
[----:B--2---:R-:W0:-:S00]  /*1d2a0*/  USETMAXREG.DEALLOC.CTAPOOL 0x20 ;  /* 0x00000020000079c8 */ /* 0x004e0000080e0500 */
        /* <DEDUP_REMOVED lines=11> */
[----:B------:R-:W0:Y:S01]  /*1d360*/  LDS.128 R24, [UR4+0x19cd0] ;  /* 0x019cd004ff187984 */ /* 0x000e220008000c00 */
[----:B------:R-:W-:Y:S06]  /*1d370*/  BAR.ARV 0x4, 0x200 ;  /* 0x0108000000007b1d */ /* 0x000fec0000002000 */
[----:B------:R-:W-:Y:S05]  /*1d380*/  BRA `(.L_x_1318) ;  /* 0x0000000c008c7947 */ /* 0x000fea0003800000 */
.L_x_1317:
[----:B------:R-:W0:Y:S01]  /*1d390*/  S2R R0, SR_TID.X ;  /* 0x0000000000007919 */ /* 0x000e220000002100 */
[----:B------:R-:W-:Y:S01]  /*1d3a0*/  ULDC UR4, c[0x0][0xc3c] ;  /* 0x00030f0000047ab9 */ /* 0x000fe20000000800 */
[----:B------:R-:W-:Y:S01]  /*1d3b0*/  IMAD.MOV.U32 R8, RZ, RZ, RZ ;  /* 0x000000ffff087224 */ /* 0x000fe200078e00ff */
[----:B------:R-:W1:Y:S01]  /*1d3c0*/  S2UR UR6, SR_CTAID.X ;  /* 0x00000000000679c3 */ /* 0x000e620000002500 */
[----:B------:R-:W-:Y:S01]  /*1d3d0*/  ULDC UR5, c[0x0][0xc38] ;  /* 0x00030e0000057ab9 */ /* 0x000fe20000000800 */
        /* <DEDUP_REMOVED lines=33> */
[----:B-1----:R-:W-:Y:S01]  /*1d5f0*/  ISETP.GT.AND P6, PT, R7, UR6, PT ;  /* 0x0000000607007c0c */ /* 0x002fe2000bfc4270 */
[----:B------:R-:W-:-:S12]  /*1d600*/  IMAD.MOV.U32 R4, RZ, RZ, R7 ;  /* 0x000000ffff047224 */ /* 0x000fd800078e0007 */
[----:B------:R-:W-:Y:S05]  /*1d610*/  @P6 BRA `(.L_x_1319) ;  /* 0x0000000000a06947 */ /* 0x000fea0003800000 */
[----:B------:R-:W-:Y:S01]  /*1d620*/  IMAD.MOV.U32 R7, RZ, RZ, R4 ;  /* 0x000000ffff077224 */ /* 0x000fe200078e0004 */
[----:B------:R-:W-:Y:S01]  /*1d630*/  UMOV UR4, URZ ;  /* 0x0000003f00047c82 */ /* 0x000fe20008000000 */
[----:B------:R-:W-:-:S05]  /*1d640*/  ULDC UR5, c[0x0][0xc38] ;  /* 0x00030e0000057ab9 */ /* 0x000fca0000000800 */
.L_x_1321:
        /* <DEDUP_REMOVED lines=37> */
.L_x_1319:
        /* <DEDUP_REMOVED lines=8> */
[----:B------:R1:W2:Y:S01]  /*1d920*/  SHFL.IDX PT, R25, R25, R27, 0x1f ;  /* 0x00001f1b19197589 */ /* 0x0002a200000e0000 */
[----:B0-----:R-:W-:-:S07]  /*1d930*/  ISETP.NE.AND P1, PT, R8, 0x1, PT ;  /* 0x000000010800780c */ /* 0x001fce0003f25270 */
[----:B-1----:R-:W-:Y:S06]  /*1d940*/  @!P0 BRA `(.L_x_1322) ;  /* 0x0000000000088947 */ /* 0x002fec0003800000 */
[----:B------:R-:W-:-:S05]  /*1d950*/  VIADD R3, R27, 0xffffffff ;  /* 0xffffffff1b037836 */ /* 0x000fca0000000000 */
[----:B------:R0:W1:Y:S02]  /*1d960*/  SHFL.IDX PT, R24, R2, R3, 0x1f ;  /* 0x00001f0302187589 */ /* 0x00006400000e0000 */
.L_x_1322:
[----:B-1----:R-:W-:Y:S02]  /*1d970*/  IMAD R24, R24, UR5, R5 ;  /* 0x0000000518187c24 */ /* 0x002fe4000f8e0205 */
[----:B------:R-:W-:-:S03]  /*1d980*/  VIADD R27, R27, UR4 ;  /* 0x000000041b1b7c36 */ /* 0x000fc60008000000 */
[----:B------:R-:W-:Y:S01]  /*1d990*/  IADD3 R4, -R24, UR6, RZ ;  /* 0x0000000618047c10 */ /* 0x000fe2000fffe1ff */
[----:B------:R-:W-:Y:S06]  /*1d9a0*/  @!P1 BRA `(.L_x_1323) ;  /* 0x0000000000e49947 */ /* 0x000fec0003800000 */
[----:B--2---:R-:W-:Y:S02]  /*1d9b0*/  IABS R7, R25 ;  /* 0x0000001900077213 */ /* 0x004fe40000000000 */
[----:B------:R-:W-:Y:S02]  /*1d9c0*/  IABS R5, R8 ;  /* 0x0000000800057213 */ /* 0x000fe40000000000 */
[----:B------:R-:W1:Y:S08]  /*1d9d0*/  I2F.RP R9, R7 ;  /* 0x0000000700097306 */ /* 0x000e700000209400 */
[----:B-1----:R-:W0:Y:S02]  /*1d9e0*/  MUFU.RCP R9, R9 ;  /* 0x0000000900097308 */ /* 0x002e240000001000 */
[----:B0-----:R-:W-:-:S06]  /*1d9f0*/  VIADD R2, R9, 0xffffffe ;  /* 0x0ffffffe09027836 */ /* 0x001fcc0000000000 */
[----:B------:R-:W0:Y:S08]  /*1da00*/  I2F.RP R9, R5 ;  /* 0x0000000500097306 */ /* 0x000e300000209400 */
[----:B------:R1:W2:Y:S08]  /*1da10*/  F2I.FTZ.U32.TRUNC.NTZ R3, R2 ;  /* 0x0000000200037305 */ /* 0x0002b0000021f000 */
[----:B0-----:R-:W0:Y:S01]  /*1da20*/  MUFU.RCP R9, R9 ;  /* 0x0000000900097308 */ /* 0x001e220000001000 */
[----:B-1----:R-:W-:-:S02]  /*1da30*/  IMAD.MOV.U32 R2, RZ, RZ, RZ ;  /* 0x000000ffff027224 */ /* 0x002fc400078e00ff */
[----:B--2---:R-:W-:-:S04]  /*1da40*/  IMAD.MOV R10, RZ, RZ, -R3 ;  /* 0x000000ffff0a7224 */ /* 0x004fc800078e0a03 */
[----:B------:R-:W-:Y:S01]  /*1da50*/  IMAD R11, R10, R7, RZ ;  /* 0x000000070a0b7224 */ /* 0x000fe200078e02ff */
[----:B------:R-:W-:-:S03]  /*1da60*/  IABS R10, R4 ;  /* 0x00000004000a7213 */ /* 0x000fc60000000000 */
[----:B------:R-:W-:Y:S01]  /*1da70*/  IMAD.HI.U32 R3, R3, R11, R2 ;  /* 0x0000000b03037227 */ /* 0x000fe200078e0002 */
[----:B------:R-:W-:-:S05]  /*1da80*/  IABS R11, R25 ;  /* 0x00000019000b7213 */ /* 0x000fca0000000000 */
[----:B------:R-:W-:Y:S02]  /*1da90*/  IMAD.MOV R11, RZ, RZ, -R11 ;  /* 0x000000ffff0b7224 */ /* 0x000fe400078e0a0b */
[----:B------:R-:W-:-:S04]  /*1daa0*/  IMAD.HI.U32 R2, R3, R10, RZ ;  /* 0x0000000a03027227 */ /* 0x000fc800078e00ff */
[----:B------:R-:W-:Y:S02]  /*1dab0*/  IMAD R10, R2, R11, R10 ;  /* 0x0000000b020a7224 */ /* 0x000fe400078e020a */
[----:B0-----:R-:W-:-:S03]  /*1dac0*/  VIADD R3, R9, 0xffffffe ;  /* 0x0ffffffe09037836 */ /* 0x001fc60000000000 */
[----:B------:R-:W-:-:S03]  /*1dad0*/  ISETP.GT.U32.AND P1, PT, R7, R10, PT ;  /* 0x0000000a0700720c */ /* 0x000fc60003f24070 */
[----:B------:R-:W0:Y:S10]  /*1dae0*/  F2I.FTZ.U32.TRUNC.NTZ R3, R3 ;  /* 0x0000000300037305 */ /* 0x000e34000021f000 */
[----:B------:R-:W-:-:S02]  /*1daf0*/  @!P1 IMAD.IADD R10, R10, 0x1, -R7 ;  /* 0x000000010a0a9824 */ /* 0x000fc400078e0a07 */
[----:B------:R-:W-:Y:S01]  /*1db00*/  @!P1 VIADD R2, R2, 0x1 ;  /* 0x0000000102029836 */ /* 0x000fe20000000000 */
[----:B------:R-:W-:Y:S02]  /*1db10*/  ISETP.NE.AND P1, PT, R25, RZ, PT ;  /* 0x000000ff1900720c */ /* 0x000fe40003f25270 */
[----:B------:R-:W-:Y:S01]  /*1db20*/  ISETP.GE.U32.AND P0, PT, R10, R7, PT ;  /* 0x000000070a00720c */ /* 0x000fe20003f06070 */
[----:B0-----:R-:W-:Y:S01]  /*1db30*/  IMAD.MOV R9, RZ, RZ, -R3 ;  /* 0x000000ffff097224 */ /* 0x001fe200078e0a03 */
[----:B------:R-:W-:-:S04]  /*1db40*/  LOP3.LUT R7, R4, R25, RZ, 0x3c, !PT ;  /* 0x0000001904077212 */ /* 0x000fc800078e3cff */
[----:B------:R-:W-:-:S07]  /*1db50*/  ISETP.GE.AND P2, PT, R7, RZ, PT ;  /* 0x000000ff0700720c */ /* 0x000fce0003f46270 */
[----:B------:R-:W-:-:S04]  /*1db60*/  @P0 VIADD R2, R2, 0x1 ;  /* 0x0000000102020836 */ /* 0x000fc80000000000 */
[----:B------:R-:W-:Y:S02]  /*1db70*/  IMAD.MOV.U32 R7, RZ, RZ, R2 ;  /* 0x000000ffff077224 */ /* 0x000fe400078e0002 */
[----:B------:R-:W-:Y:S02]  /*1db80*/  IMAD.MOV.U32 R2, RZ, RZ, R9 ;  /* 0x000000ffff027224 */ /* 0x000fe400078e0009 */
[----:B------:R-:W-:Y:S01]  /*1db90*/  @!P2 IMAD.MOV R7, RZ, RZ, -R7 ;  /* 0x000000ffff07a224 */ /* 0x000fe200078e0a07 */
[----:B------:R-:W-:Y:S01]  /*1dba0*/  @!P1 LOP3.LUT R7, RZ, R25, RZ, 0x33, !PT ;  /* 0x00000019ff079212 */ /* 0x000fe200078e33ff */
[----:B------:R-:W-:Y:S02]  /*1dbb0*/  IMAD R9, R2, R5, RZ ;  /* 0x0000000502097224 */ /* 0x000fe400078e02ff */
[----:B------:R-:W-:-:S04]  /*1dbc0*/  IMAD.MOV.U32 R2, RZ, RZ, RZ ;  /* 0x000000ffff027224 */ /* 0x000fc800078e00ff */
[----:B------:R-:W-:Y:S01]  /*1dbd0*/  IMAD.HI.U32 R2, R3, R9, R2 ;  /* 0x0000000903027227 */ /* 0x000fe200078e0002 */
[----:B------:R-:W-:Y:S02]  /*1dbe0*/  IABS R9, R8 ;  /* 0x0000000800097213 */ /* 0x000fe40000000000 */
[----:B------:R-:W-:-:S03]  /*1dbf0*/  IABS R3, R7 ;  /* 0x0000000700037213 */ /* 0x000fc60000000000 */
[----:B------:R-:W-:Y:S02]  /*1dc00*/  IMAD.MOV R10, RZ, RZ, -R9 ;  /* 0x000000ffff0a7224 */ /* 0x000fe400078e0a09 */
[----:B------:R-:W-:-:S04]  /*1dc10*/  IMAD.HI.U32 R2, R2, R3, RZ ;  /* 0x0000000302027227 */ /* 0x000fc800078e00ff */
[----:B------:R-:W-:Y:S01]  /*1dc20*/  IMAD R10, R2, R10, R3 ;  /* 0x0000000a020a7224 */ /* 0x000fe200078e0203 */
[----:B------:R-:W-:-:S04]  /*1dc30*/  LOP3.LUT R3, R7, R8, RZ, 0x3c, !PT ;  /* 0x0000000807037212 */ /* 0x000fc800078e3cff */
[----:B------:R-:W-:Y:S02]  /*1dc40*/  ISETP.GT.U32.AND P1, PT, R5, R10, PT ;  /* 0x0000000a0500720c */ /* 0x000fe40003f24070 */
[----:B------:R-:W-:Y:S01]  /*1dc50*/  ISETP.GE.AND P2, PT, R3, RZ, PT ;  /* 0x000000ff0300720c */ /* 0x000fe20003f46270 */
[----:B------:R-:W-:-:S10]  /*1dc60*/  IMAD.MOV R3, RZ, RZ, -R7 ;  /* 0x000000ffff037224 */ /* 0x000fd400078e0a07 */
        /* <DEDUP_REMOVED lines=13> */
.L_x_1323:
[----:B0-----:R-:W0:Y:S02]  /*1dd40*/  LDC.64 R2, c[0x0][0xc90] ;  /* 0x00032400ff027b82 */ /* 0x001e240000000a00 */
[----:B0-----:R-:W-:-:S05]  /*1dd50*/  IMAD.WIDE R2, R27, 0x4, R2 ;  /* 0x000000041b027825 */ /* 0x001fca00078e0202 */
        /* <DEDUP_REMOVED lines=29> */
[----:B------:R-:W-:Y:S02]  /*1df30*/  IMAD R11, R5, R2, R4 ;  /* 0x00000002050b7224 */ /* 0x000fe400078e0204 */
[----:B------:R-:W-:Y:S01]  /*1df40*/  IMAD.MOV.U32 R2, RZ, RZ, RZ ;  /* 0x000000ffff027224 */ /* 0x000fe200078e00ff */
[----:B------:R-:W-:Y:S02]  /*1df50*/  VIADDMNMX R8, R3, UR5, R8, PT ;  /* 0x0000000503087c46 */ /* 0x000fe4000b800108 */
[----:B------:R-:W-:-:S02]  /*1df60*/  IADD3 R7, R7, 0x1000000, R11 ;  /* 0x0100000007077810 */ /* 0x000fc40007ffe00b */
[-C--:B------:R-:W-:Y:S01]  /*1df70*/  IABS R9, R8.reuse ;  /* 0x0000000800097213 */ /* 0x080fe20000000000 */
[----:B------:R-:W-:Y:S01]  /*1df80*/  IMAD.MOV R26, RZ, RZ, -R8 ;  /* 0x000000ffff1a7224 */ /* 0x000fe200078e0a08 */
[----:B------:R-:W-:Y:S02]  /*1df90*/  IABS R4, R8 ;  /* 0x0000000800047213 */ /* 0x000fe40000000000 */
[----:B------:R-:W0:Y:S03]  /*1dfa0*/  I2F.RP R10, R9 ;  /* 0x00000009000a7306 */ /* 0x000e260000209400 */
[----:B------:R-:W-:-:S05]  /*1dfb0*/  IMAD.MOV R4, RZ, RZ, -R4 ;  /* 0x000000ffff047224 */ /* 0x000fca00078e0a04 */
[----:B0-----:R-:W0:Y:S02]  /*1dfc0*/  MUFU.RCP R10, R10 ;  /* 0x0000000a000a7308 */ /* 0x001e240000001000 */
[----:B0-----:R-:W-:-:S06]  /*1dfd0*/  VIADD R3, R10, 0xffffffe ;  /* 0x0ffffffe0a037836 */ /* 0x001fcc0000000000 */
[----:B------:R-:W0:Y:S02]  /*1dfe0*/  F2I.FTZ.U32.TRUNC.NTZ R3, R3 ;  /* 0x0000000300037305 */ /* 0x000e24000021f000 */
[----:B0-----:R-:W-:-:S04]  /*1dff0*/  IMAD.MOV R12, RZ, RZ, -R3 ;  /* 0x000000ffff0c7224 */ /* 0x001fc800078e0a03 */
[----:B------:R-:W-:-:S04]  /*1e000*/  IMAD R5, R12, R9, RZ ;  /* 0x000000090c057224 */ /* 0x000fc800078e02ff */
[----:B------:R-:W-:Y:S01]  /*1e010*/  IMAD.HI.U32 R2, R3, R5, R2 ;  /* 0x0000000503027227 */ /* 0x000fe200078e0002 */
        /* <DEDUP_REMOVED lines=14> */
.L_x_1324:
[----:B------:R-:W-:-:S05]  /*1e100*/  LOP3.LUT R2, RZ, R2, RZ, 0x33, !PT ;  /* 0x00000002ff027212 */ /* 0x000fca00078e33ff */
[----:B------:R-:W-:Y:S01]  /*1e110*/  IMAD.IADD R25, R25, 0x1, R2 ;  /* 0x0000000119197824 */ /* 0x000fe200078e0202 */
[----:B------:R-:W-:Y:S06]  /*1e120*/  BRA `(.L_x_1325) ;  /* 0x00000000000c7947 */ /* 0x000fec0003800000 */
.L_x_1320:
[----:B------:R-:W-:Y:S02]  /*1e130*/  IMAD.MOV.U32 R25, RZ, RZ, RZ ;  /* 0x000000ffff197224 */ /* 0x000fe400078e00ff */
[----:B------:R-:W-:Y:S02]  /*1e140*/  IMAD.U32 R24, RZ, RZ, UR6 ;  /* 0x00000006ff187e24 */ /* 0x000fe4000f8e00ff */
[----:B------:R-:W-:-:S07]  /*1e150*/  IMAD.MOV.U32 R26, RZ, RZ, RZ ;  /* 0x000000ffff1a7224 */ /* 0x000fce00078e00ff */
.L_x_1325:
[----:B------:R-:W-:-:S13]  /*1e160*/  ISETP.NE.AND P0, PT, R0, RZ, PT ;  /* 0x000000ff0000720c */ /* 0x000fda0003f05270 */
[----:B------:R-:W0:Y:S01]  /*1e170*/  @!P0 S2R R3, SR_CgaCtaId ;  /* 0x0000000000038919 */ /* 0x000e220000008800 */
[----:B------:R-:W-:-:S04]  /*1e180*/  @!P0 MOV R0, 0x400 ;  /* 0x0000040000008802 */ /* 0x000fc80000000f00 */
[----:B0-----:R-:W-:-:S05]  /*1e190*/  @!P0 LEA R0, R3, R0, 0x18 ;  /* 0x0000000003008211 */ /* 0x001fca00078ec0ff */
[----:B------:R1:W-:Y:S01]  /*1e1a0*/  @!P0 STS.128 [R0+0x19cd0], R24 ;  /* 0x019cd01800008388 */ /* 0x0003e20000000c00 */
[----:B------:R-:W-:Y:S06]  /*1e1b0*/  BAR.ARV 0x5, 0x200 ;  /* 0x0148000000007b1d */ /* 0x000fec0000002000 */
.L_x_1318:
[----:B------:R2:W-:Y:S01]  /*1e1c0*/  STL [R1+0x44], RZ ;  /* 0x000044ff01007387 */ /* 0x0005e20000100800 */
[----:B------:R-:W-:Y:S01]  /*1e1d0*/  ULDC UR4, c[0x0][0xc3c] ;  /* 0x00030f0000047ab9 */ /* 0x000fe20000000800 */
[----:B------:R-:W-:Y:S01]  /*1e1e0*/  IMAD.MOV.U32 R28, RZ, RZ, 0x1 ;  /* 0x00000001ff1c7424 */ /* 0x000fe200078e00ff */
[----:B0-----:R-:W-:Y:S01]  /*1e1f0*/  ISETP.GE.AND P0, PT, R27, UR4, PT ;  /* 0x000000041b007c0c */ /* 0x001fe2000bf06270 */
[----:B------:R-:W-:-:S12]  /*1e200*/  IMAD.MOV.U32 R22, RZ, RZ, RZ ;  /* 0x000000ffff167224 */ /* 0x000fd800078e00ff */
[----:B--2---:R-:W-:Y:S05]  /*1e210*/  @P0 BRA `(.L_x_1326) ;  /* 0x0000006800f40947 */ /* 0x004fea0003800000 */
[----:B------:R-:W2:Y:S01]  /*1e220*/  LDL R10, [R1+0x40] ;  /* 0x00004000010a7983 */ /* 0x000ea20000100800 */
[----:B------:R-:W0:Y:S01]  /*1e230*/  S2R R12, SR_TID.X ;  /* 0x00000000000c7919 */ /* 0x000e220000002100 */
[----:B------:R-:W3:Y:S01]  /*1e240*/  S2UR UR5, SR_CgaCtaId ;  /* 0x00000000000579c3 */ /* 0x000ee20000008800 */
[C---:B0-----:R-:W-:Y:S01]  /*1e250*/  LOP3.LUT R11, R12.reuse, 0x7f, RZ, 0xc0, !PT ;  /* 0x0000007f0c0b7812 */ /* 0x041fe200078ec0ff */
[C---:B-1----:R-:W-:Y:S02]  /*1e260*/  IMAD.SHL.U32 R0, R12.reuse, 0x10, RZ ;  /* 0x000000100c007824 */ /* 0x042fe400078e00ff */
[----:B------:R-:W-:Y:S02]  /*1e270*/  IMAD.SHL.U32 R2, R12, 0x20, RZ ;  /* 0x000000200c027824 */ /* 0x000fe400078e00ff */
        /* <DEDUP_REMOVED lines=25> */
[----:B---3--:R-:W-:Y:S01]  /*1e410*/  ULEA UR4, UR5, UR4, 0x18 ;  /* 0x0000000405047291 */ /* 0x008fe2000f8ec03f */
        /* <DEDUP_REMOVED lines=14> */
[----:B------:R-:W-:Y:S01]  /*1e500*/  IMAD.MOV.U32 R29, RZ, RZ, 0x1 ;  /* 0x00000001ff1d7424 */ /* 0x000fe200078e00ff */
[----:B------:R-:W-:Y:S01]  /*1e510*/  CS2R R22, SRZ ;  /* 0x0000000000167805 */ /* 0x000fe2000001ff00 */
[----:B------:R-:W-:Y:S01]  /*1e520*/  IMAD.MOV.U32 R28, RZ, RZ, 0x1 ;  /* 0x00000001ff1c7424 */ /* 0x000fe200078e00ff */
[----:B------:R-:W-:Y:S01]  /*1e530*/  ULDC.64 UR38, c[0x0][0x198] ;  /* 0x0000660000267ab9 */ /* 0x000fe20000000a00 */
[----:B------:R-:W-:Y:S01]  /*1e540*/  ULDC UR36, c[0x0][0xc] ;  /* 0x0000030000247ab9 */ /* 0x000fe20000000800 */
[C---:B--2---:R-:W-:Y:S02]  /*1e550*/  LOP3.LUT R3, R10.reuse, 0x1, RZ, 0xfc, !PT ;  /* 0x000000010a037812 */ /* 0x044fe400078efcff */
[----:B------:R-:W-:-:S03]  /*1e560*/  LOP3.LUT R2, R10, 0x2, RZ, 0xfc, !PT ;  /* 0x000000020a027812 */ /* 0x000fc600078efcff */
[----:B------:R-:W-:Y:S04]  /*1e570*/  STL [R1+0x48], R3 ;  /* 0x0000480301007387 */ /* 0x000fe80000100800 */
[----:B------:R0:W-:Y:S04]  /*1e580*/  STL [R1+0x24], R2 ;  /* 0x0000240201007387 */ /* 0x0001e80000100800 */
[----:B------:R1:W-:Y:S01]  /*1e590*/  STL [R1+0x44], RZ ;  /* 0x000044ff01007387 */ /* 0x0003e20000100800 */
[C---:B0-----:R-:W-:Y:S02]  /*1e5a0*/  LOP3.LUT R2, R0.reuse, 0x20, RZ, 0xfc, !PT ;  /* 0x0000002000027812 */ /* 0x041fe400078efcff */
[----:B-1----:R-:W-:-:S07]  /*1e5b0*/  LOP3.LUT R0, R0, 0x40, RZ, 0xfc, !PT ;  /* 0x0000004000007812 */ /* 0x002fce00078efcff */
.L_x_1462:
[----:B------:R-:W-:Y:S05]  /*1e5c0*/  YIELD ;  /* 0x0000000000007946 */ /* 0x000fea0003800000 */
[----:B------:R-:W-:Y:S01]  /*1e5d0*/  ULDC.64 UR4, c[0x0][0xa28] ;  /* 0x00028a0000047ab9 */ /* 0x000fe20000000a00 */
[----:B------:R-:W-:Y:S02]  /*1e5e0*/  CS2R R6, SRZ ;  /* 0x0000000000067805 */ /* 0x000fe4000001ff00 */
[----:B------:R-:W-:Y:S01]  /*1e5f0*/  ISETP.NE.U32.AND P0, PT, RZ, UR4, PT ;  /* 0x00000004ff007c0c */ /* 0x000fe2000bf05070 */
[----:B0-----:R-:W0:Y:S01]  /*1e600*/  LDC.64 R10, c[0x0][0xa00] ;  /* 0x00028000ff0a7b82 */ /* 0x001e220000000a00 */
[----:B------:R-:W-:Y:S01]  /*1e610*/  IMAD.MOV.U32 R0, RZ, RZ, RZ ;  /* 0x000000ffff007224 */ /* 0x000fe200078e00ff */
[----:B------:R-:W-:Y:S01]  /*1e620*/  ULDC.64 UR6, c[0x0][0xa08] ;  /* 0x0002820000067ab9 */ /* 0x000fe20000000a00 */
[----:B------:R-:W-:Y:S01]  /*1e630*/  ISETP.NE.AND.EX P0, PT, RZ, UR5, PT, P0 ;  /* 0x00000005ff007c0c */ /* 0x000fe2000bf05300 */
[----:B------:R-:W-:Y:S01]  /*1e640*/  ULDC.64 UR4, c[0x0][0xa18] ;  /* 0x0002860000047ab9 */ /* 0x000fe20000000a00 */
[----:B------:R-:W-:-:S03]  /*1e650*/  ULDC.64 UR8, c[0x0][0xa10] ;  /* 0x0002840000087ab9 */ /* 0x000fc60000000a00 */
[----:B-1----:R-:W1:Y:S08]  /*1e660*/  LDC.64 R4, c[0x0][0xa08] ;  /* 0x00028200ff047b82 */ /* 0x002e700000000a00 */
[----:B------:R-:W2:Y:S02]  /*1e670*/  @P0 LDC.64 R2, c[0x0][0xa28] ;  /* 0x00028a00ff020b82 */ /* 0x000ea40000000a00 */
[----:B--2---:R-:W-:-:S05]  /*1e680*/  @P0 IMAD.WIDE R2, R27, 0x4, R2 ;  /* 0x000000041b020825 */ /* 0x004fca00078e0202 */
[----:B------:R2:W5:Y:S01]  /*1e690*/  @P0 LDG.E R7, desc[UR40][R2.64] ;  /* 0x0000002802070981 */ /* 0x000562000c1e1900 */
[----:B------:R-:W-:Y:S01]  /*1e6a0*/  ISETP.NE.U32.AND P0, PT, RZ, UR4, PT ;  /* 0x00000004ff007c0c */ /* 0x000fe2000bf05070 */
[C---:B0-----:R-:W-:Y:S01]  /*1e6b0*/  IMAD.WIDE R10, R27.reuse, 0x4, R10 ;  /* 0x000000041b0a7825 */ /* 0x041fe200078e020a */
[----:B------:R-:W-:Y:S02]  /*1e6c0*/  ISETP.NE.U32.AND P2, PT, RZ, UR6, PT ;  /* 0x00000006ff007c0c */ /* 0x000fe4000bf45070 */
[----:B------:R-:W-:Y:S01]  /*1e6d0*/  ISETP.NE.AND.EX P0, PT, RZ, UR5, PT, P0 ;  /* 0x00000005ff007c0c */ /* 0x000fe2000bf05300 */
[----:B------:R-:W-:Y:S01]  /*1e6e0*/  ULDC.64 UR4, c[0x0][0xa00] ;  /* 0x0002800000047ab9 */ /* 0x000fe20000000a00 */
[----:B------:R-:W-:Y:S01]  /*1e6f0*/  ISETP.NE.U32.AND P4, PT, RZ, UR8, PT ;  /* 0x00000008ff007c0c */ /* 0x000fe2000bf85070 */
[----:B------:R-:W-:Y:S01]  /*1e700*/  IMAD.MOV.U32 R9, RZ, RZ, RZ ;  /* 0x000000ffff097224 */ /* 0x000fe200078e00ff */
[----:B------:R-:W-:Y:S01]  /*1e710*/  ISETP.NE.U32.AND P1, PT, RZ, UR4, PT ;  /* 0x00000004ff007c0c */ /* 0x000fe2000bf25070 */
[----:B--2---:R-:W0:Y:S01]  /*1e720*/  LDC.64 R2, c[0x0][0xa10] ;  /* 0x00028400ff027b82 */ /* 0x004e220000000a00 */
[----:B-1----:R-:W-:-:S02]  /*1e730*/  IMAD.WIDE R4, R27, 0x4, R4 ;  /* 0x000000041b047825 */ /* 0x002fc400078e0204 */
[----:B------:R-:W-:-:S05]  /*1e740*/  ISETP.NE.AND.EX P3, PT, RZ, UR5, PT, P1 ;  /* 0x00000005ff007c0c */ /* 0x000fca000bf65310 */
[----:B------:R-:W1:Y:S01]  /*1e750*/  @P0 LDC.64 R12, c[0x0][0xa18] ;  /* 0x00028600ff0c0b82 */ /* 0x000e620000000a00 */
[----:B------:R-:W-:Y:S01]  /*1e760*/  ULDC UR4, c[0x0][0x288] ;  /* 0x0000a20000047ab9 */ /* 0x000fe20000000800 */
[----:B------:R-:W-:Y:S02]  /*1e770*/  ISETP.NE.AND.EX P1, PT, RZ, UR7, PT, P2 ;  /* 0x00000007ff007c0c */ /* 0x000fe4000bf25320 */
[----:B------:R-:W-:-:S04]  /*1e780*/  ISETP.NE.AND.EX P2, PT, RZ, UR9, PT, P4 ;  /* 0x00000009ff007c0c */ /* 0x000fc8000bf45340 */
[----:B------:R-:W2:Y:S07]  /*1e790*/  @P3 LDG.E R0, desc[UR40][R10.64] ;  /* 0x000000280a003981 */ /* 0x000eae000c1e1900 */
[----:B------:R3:W5:Y:S01]  /*1e7a0*/  @P1 LDG.E R9, desc[UR40][R4.64] ;  /* 0x0000002804091981 */ /* 0x000762000c1e1900 */
[----:B0-----:R-:W-:-:S05]  /*1e7b0*/  IMAD.WIDE R2, R27, 0x4, R2 ;  /* 0x000000041b027825 */ /* 0x001fca00078e0202 */
[----:B------:R3:W5:Y:S01]  /*1e7c0*/  @P2 LDG.E R6, desc[UR40][R2.64] ;  /* 0x0000002802062981 */ /* 0x000762000c1e1900 */
[----:B-1----:R-:W-:-:S03]  /*1e7d0*/  @P0 IMAD.WIDE R12, R27, 0x4, R12 ;  /* 0x000000041b0c0825 */ /* 0x002fc600078e020c */
[----:B--2---:R0:W-:Y:S02]  /*1e7e0*/  STL [R1+0x20], R0 ;  /* 0x0000200001007387 */ /* 0x0041e40000100800 */
[----:B0-----:R-:W-:Y:S01]  /*1e7f0*/  IMAD.U32 R0, RZ, RZ, UR4 ;  /* 0x00000004ff007e24 */ /* 0x001fe2000f8e00ff */
[----:B------:R-:W-:-:S05]  /*1e800*/  ULDC.64 UR4, c[0x0][0x418] ;  /* 0x0001060000047ab9 */ /* 0x000fca0000000a00 */
[----:B------:R-:W2:Y:S01]  /*1e810*/  @P0 LDG.E R0, desc[UR40][R12.64] ;  /* 0x000000280c000981 */ /* 0x000ea2000c1e1900 */
[----:B------:R-:W-:-:S03]  /*1e820*/  UISETP.NE.U32.AND UP0, UPT, UR4, URZ, UPT ;  /* 0x0000003f0400728c */ /* 0x000fc6000bf05070 */
[----:B------:R-:W-:Y:S01]  /*1e830*/  ULDC UR4, c[0x0][0x424] ;  /* 0x0001090000047ab9 */ /* 0x000fe20000000800 */
[----:B------:R-:W-:-:S03]  /*1e840*/  UISETP.NE.AND.EX UP0, UPT, UR5, URZ, UPT, UP0 ;  /* 0x0000003f0500728c */ /* 0x000fc6000bf05300 */
[----:B------:R-:W-:Y:S01]  /*1e850*/  ULDC UR5, c[0x0][0x2f0] ;  /* 0x0000bc0000057ab9 */ /* 0x000fe20000000800 */
[----:B------:R-:W-:-:S04]  /*1e860*/  USEL UR4, UR4, 0x1, UP0 ;  /* 0x0000000104047887 */ /* 0x000fc80008000000 */
[----:B------:R-:W-:-:S03]  /*1e870*/  UIMAD UR4, UR4, UR5, URZ ;  /* 0x00000005040472a4 */ /* 0x000fc6000f8e023f */
[----:B------:R-:W-:Y:S02]  /*1e880*/  ULDC UR5, c[0x0][0x348] ;  /* 0x0000d20000057ab9 */ /* 0x000fe40000000800 */
[----:B------:R-:W-:Y:S01]  /*1e890*/  IMAD.U32 R8, RZ, RZ, UR5 ;  /* 0x00000005ff087e24 */ /* 0x000fe2000f8e00ff */
[----:B--2---:R0:W-:Y:S01]  /*1e8a0*/  STL [R1+0x18], R0 ;  /* 0x0000180001007387 */ /* 0x0041e20000100800 */
[----:B------:R-:W-:Y:S02]  /*1e8b0*/  IMAD.MOV.U32 R13, RZ, RZ, R0 ;  /* 0x000000ffff0d7224 */ /* 0x000fe400078e0000 */
[----:B0-----:R-:W-:Y:S01]  /*1e8c0*/  IMAD.U32 R0, RZ, RZ, UR4 ;  /* 0x00000004ff007e24 */ /* 0x001fe2000f8e00ff */
[----:B---3--:R-:W-:Y:S06]  /*1e8d0*/  @P0 BRA `(.L_x_1327) ;  /* 0x0000000000140947 */ /* 0x008fec0003800000 */
[----:B------:R-:W-:Y:S05]  /*1e8e0*/  @!P3 BRA `(.L_x_1327) ;  /* 0x000000000010b947 */ /* 0x000fea0003800000 */
[----:B------:R-:W2:Y:S04]  /*1e8f0*/  LDG.E R12, desc[UR40][R10.64] ;  /* 0x000000280a0c7981 */ /* 0x000ea8000c1e1900 */
[----:B------:R-:W2:Y:S02]  /*1e900*/  LDG.E R10, desc[UR40][R10.64+0x4] ;  /* 0x000004280a0a7981 */ /* 0x000ea4000c1e1900 */
[----:B--2---:R-:W-:-:S05]  /*1e910*/  IMAD.IADD R13, R10, 0x1, -R12 ;  /* 0x000000010a0d7824 */ /* 0x004fca00078e0a0c */
[----:B------:R0:W-:Y:S02]  /*1e920*/  STL [R1+0x18], R13 ;  /* 0x0000180d01007387 */ /* 0x0001e40000100800 */
.L_x_1327:
[----:B-----5:R-:W-:Y:S01]  /*1e930*/  IMAD.IADD R9, R9, 0x1, R7 ;  /* 0x0000000109097824 */ /* 0x020fe200078e0207 */
[----:B------:R-:W-:Y:S01]  /*1e940*/  ULDC.64 UR4, c[0x0][0xa20] ;  /* 0x0002880000047ab9 */ /* 0x000fe20000000a00 */
[C---:B------:R-:W-:Y:S02]  /*1e950*/  LOP3.LUT R10, R26.reuse, 0xff000000, RZ, 0xc0, !PT ;  /* 0xff0000001a0a7812 */ /* 0x040fe400078ec0ff */
[----:B------:R-:W-:Y:S01]  /*1e960*/  ISETP.NE.U32.AND P0, PT, RZ, UR4, PT ;  /* 0x00000004ff007c0c */ /* 0x000fe2000bf05070 */
[----:B------:R1:W-:Y:S01]  /*1e970*/  STL [R1+0x4], R9 ;  /* 0x0000040901007387 */ /* 0x0003e20000100800 */
[----:B------:R-:W-:Y:S02]  /*1e980*/  SHF.R.U32.HI R10, RZ, 0x8, R10 ;  /* 0x00000008ff0a7819 */ /* 0x000fe4000001160a */
[----:B------:R-:W-:Y:S02]  /*1e990*/  ISETP.NE.AND.EX P0, PT, RZ, UR5, PT, P0 ;  /* 0x00000005ff007c0c */ /* 0x000fe4000bf05300 */
[----:B------:R-:W-:-:S02]  /*1e9a0*/  LOP3.LUT R11, R26, 0xff0000, RZ, 0xc0, !PT ;  /* 0x00ff00001a0b7812 */ /* 0x000fc400078ec0ff */
[----:B------:R-:W-:Y:S02]  /*1e9b0*/  LOP3.LUT R16, R26, 0xffff, RZ, 0xc0, !PT ;  /* 0x0000ffff1a107812 */ /* 0x000fe400078ec0ff */
[----:B------:R-:W-:-:S07]  /*1e9c0*/  LEA.HI R10, R11, R10, RZ, 0x10 ;  /* 0x0000000a0b0a7211 */ /* 0x000fce00078f80ff */
[----:B-1----:R-:W-:Y:S05]  /*1e9d0*/  @!P0 BRA `(.L_x_1328) ;  /* 0x0000000000108947 */ /* 0x002fea0003800000 */
[----:B------:R-:W1:Y:S02]  /*1e9e0*/  LDC.64 R4, c[0x0][0xa20] ;  /* 0x00028800ff047b82 */ /* 0x000e640000000a00 */
[----:B-1----:R-:W-:-:S05]  /*1e9f0*/  IMAD.WIDE R4, R27, 0x4, R4 ;  /* 0x000000041b047825 */ /* 0x002fca00078e0204 */
[----:B------:R1:W5:Y:S01]  /*1ea00*/  LDG.E R0, desc[UR40][R4.64] ;  /* 0x0000002804007981 */ /* 0x000362000c1e1900 */
[----:B------:R-:W-:Y:S05]  /*1ea10*/  BRA `(.L_x_1329) ;  /* 0x0000000000107947 */ /* 0x000fea0003800000 */
.L_x_1328:
[----:B------:R-:W-:Y:S05]  /*1ea20*/  @!P1 BRA `(.L_x_1329) ;  /* 0x00000000000c9947 */ /* 0x000fea0003800000 */
[----:B------:R-:W2:Y:S04]  /*1ea30*/  LDG.E R0, desc[UR40][R4.64] ;  /* 0x0000002804007981 */ /* 0x000ea8000c1e1900 */
[----:B------:R-:W2:Y:S02]  /*1ea40*/  LDG.E R4, desc[UR40][R4.64+0x4] ;  /* 0x0000042804047981 */ /* 0x000ea4000c1e1900 */
[----:B--2---:R-:W-:-:S07]  /*1ea50*/  IMAD.IADD R0, R4, 0x1, -R0 ;  /* 0x0000000104007824 */ /* 0x004fce00078e0a00 */
.L_x_1329:
[----:B-1----:R-:W2:Y:S04]  /*1ea60*/  @P2 LDG.E R4, desc[UR40][R2.64] ;  /* 0x0000002802042981 */ /* 0x002ea8000c1e1900 */
[----:B------:R1:W2:Y:S01]  /*1ea70*/  @P2 LDG.E R3, desc[UR40][R2.64+0x4] ;  /* 0x0000042802032981 */ /* 0x0002a2000c1e1900 */
[----:B------:R-:W-:Y:S02]  /*1ea80*/  IMAD R11, R25, 0xc0, RZ ;  /* 0x000000c0190b7824 */ /* 0x000fe400078e02ff */
[----:B-----5:R-:W-:Y:S02]  /*1ea90*/  IMAD.IADD R7, R0, 0x1, -R7 ;  /* 0x0000000100077824 */ /* 0x020fe400078e0a07 */
[----:B------:R-:W-:Y:S01]  /*1eaa0*/  VIADD R0, R11, 0xbf ;  /* 0x000000bf0b007836 */ /* 0x000fe20000000000 */
[----:B------:R3:W-:Y:S01]  /*1eab0*/  STL [R1+0x14], R11 ;  /* 0x0000140b01007387 */ /* 0x0007e20000100800 */
[----:B-1----:R-:W1:Y:S02]  /*1eac0*/  LDC R2, c[0x0][0x448] ;  /* 0x00011200ff027b82 */ /* 0x002e640000000800 */
[----:B-1----:R-:W-:-:S13]  /*1ead0*/  ISETP.NE.AND P1, PT, R2, 0x1, PT ;  /* 0x000000010200780c */ /* 0x002fda0003f25270 */
[----:B------:R-:W1:Y:S08]  /*1eae0*/  @P1 LDC R2, c[0x0][0x44c] ;  /* 0x00011300ff021b82 */ /* 0x000e700000000800 */
[----:B------:R-:W4:Y:S01]  /*1eaf0*/  @P1 LDC R5, c[0x0][0x450] ;  /* 0x00011400ff051b82 */ /* 0x000f220000000800 */
[----:B-1----:R-:W-:-:S05]  /*1eb00*/  @P1 IMAD.HI.U32 R2, R0, R2, RZ ;  /* 0x0000000200021227 */ /* 0x002fca00078e00ff */
[----:B----4-:R-:W-:Y:S01]  /*1eb10*/  @P1 SHF.R.U32.HI R0, RZ, R5, R2 ;  /* 0x00000005ff001219 */ /* 0x010fe20000011602 */
[----:B--2---:R-:W-:-:S04]  /*1eb20*/  @P2 IMAD.IADD R8, R3, 0x1, -R4 ;  /* 0x0000000103082824 */ /* 0x004fc800078e0a04 */
[----:B------:R-:W-:-:S04]  /*1eb30*/  IMAD.IADD R18, R7, 0x1, R8 ;  /* 0x0000000107127824 */ /* 0x000fc800078e0208 */
[C---:B------:R-:W-:Y:S01]  /*1eb40*/  VIADD R21, R18.reuse, 0x7f ;  /* 0x0000007f12157836 */ /* 0x040fe20000000000 */
[----:B------:R-:W-:-:S04]  /*1eb50*/  IADD3 R20, R18, 0x1, -R13 ;  /* 0x0000000112147810 */ /* 0x000fc80007ffe80d */
[----:B------:R-:W-:Y:S01]  /*1eb60*/  SHF.R.S32.HI R2, RZ, 0x1f, R21 ;  /* 0x0000001fff027819 */ /* 0x000fe20000011415 */
[----:B------:R-:W-:-:S03]  /*1eb70*/  IMAD.IADD R0, R20, 0x1, R0 ;  /* 0x0000000114007824 */ /* 0x000fc600078e0200 */
[----:B------:R-:W-:Y:S02]  /*1eb80*/  LEA.HI R21, R2, R21, RZ, 0x7 ;  /* 0x0000001502157211 */ /* 0x000fe400078f38ff */
[----:B------:R-:W1:Y:S02]  /*1eb90*/  LDC.64 R2, c[0x0][0x9e0] ;  /* 0x00027800ff027b82 */ /* 0x000e640000000a00 */
[----:B------:R-:W-:Y:S02]  /*1eba0*/  SHF.R.S32.HI R21, RZ, 0x7, R21 ;  /* 0x00000007ff157819 */ /* 0x000fe40000011415 */
[----:B-1----:R-:W-:Y:S01]  /*1ebb0*/  ISETP.GE.AND P3, PT, R3, 0x1, PT ;  /* 0x000000010300780c */ /* 0x002fe20003f66270 */
[----:B------:R-:W-:-:S12]  /*1ebc0*/  IMAD.IADD R2, R0, 0x1, R2 ;  /* 0x0000000100027824 */ /* 0x000fd800078e0202 */
[----:B---3--:R-:W-:Y:S05]  /*1ebd0*/  @!P3 BRA `(.L_x_1330) ;  /* 0x000000000048b947 */ /* 0x008fea0003800000 */
        /* <DEDUP_REMOVED lines=11> */
.L_x_1332:
[----:B------:R-:W-:-:S13]  /*1ec90*/  ISETP.NE.AND P0, PT, R3, 0x1, PT ;  /* 0x000000010300780c */ /* 0x000fda0003f05270 */
[----:B------:R-:W1:Y:S02]  /*1eca0*/  @P0 LDC.64 R4, c[0x0][0x9e8] ;  /* 0x00027a00ff040b82 */ /* 0x000e640000000a00 */
[----:B-1----:R-:W-:-:S05]  /*1ecb0*/  @P0 IMAD.HI.U32 R4, R9, R4, RZ ;  /* 0x0000000409040227 */ /* 0x002fca00078e00ff */
[----:B------:R-:W-:-:S07]  /*1ecc0*/  @P0 SHF.R.U32.HI R9, RZ, R5, R4 ;  /* 0x00000005ff090219 */ /* 0x000fce0000011604 */
.L_x_1333:
[----:B------:R-:W-:Y:S05]  /*1ecd0*/  BSYNC B0 ;  /* 0x0000000000007941 */ /* 0x000fea0003800000 */
.L_x_1331:
[----:B------:R-:W-:-:S05]  /*1ece0*/  IMAD R9, R9, R3, R3 ;  /* 0x0000000309097224 */ /* 0x000fca00078e0203 */
[----:B------:R-:W-:-:S07]  /*1ecf0*/  VIMNMX R2, R2, R9, PT ;  /* 0x0000000902027248 */ /* 0x000fce0003fe0100 */
.L_x_1330:
[----:B------:R-:W1:Y:S01]  /*1ed00*/  @P1 LDC R4, c[0x0][0x44c] ;  /* 0x00011300ff041b82 */ /* 0x000e620000000800 */
[----:B------:R-:W-:Y:S01]  /*1ed10*/  VIADD R2, R2, 0x7f ;  /* 0x0000007f02027836 */ /* 0x000fe20000000000 */
[----:B------:R-:W-:Y:S01]  /*1ed20*/  ULDC UR4, c[0x0][0x9dc] ;  /* 0x0002770000047ab9 */ /* 0x000fe20000000800 */
[----:B------:R-:W-:Y:S02]  /*1ed30*/  IMAD.MOV.U32 R0, RZ, RZ, R11 ;  /* 0x000000ffff007224 */ /* 0x000fe400078e000b */
[----:B------:R-:W-:-:S03]  /*1ed40*/  IMAD.IADD R18, R18, 0x1, -R13 ;  /* 0x0000000112127824 */ /* 0x000fc600078e0a0d */
[----:B------:R-:W2:Y:S01]  /*1ed50*/  @P1 LDC R5, c[0x0][0x450] ;  /* 0x00011400ff051b82 */ /* 0x000ea20000000800 */
[----:B-1----:R-:W-:-:S05]  /*1ed60*/  @P1 IMAD.HI.U32 R4, R11, R4, RZ ;  /* 0x000000040b041227 */ /* 0x002fca00078e00ff */
[----:B--2---:R-:W-:Y:S02]  /*1ed70*/  @P1 SHF.R.U32.HI R0, RZ, R5, R4 ;  /* 0x00000005ff001219 */ /* 0x004fe40000011604 */
[----:B------:R-:W-:-:S04]  /*1ed80*/  SHF.R.S32.HI R4, RZ, 0x1f, R2 ;  /* 0x0000001fff047819 */ /* 0x000fc80000011402 */
[----:B------:R-:W-:Y:S01]  /*1ed90*/  LEA.HI R4, R4, R2, RZ, 0x7 ;  /* 0x0000000204047211 */ /* 0x000fe200078f38ff */
[----:B------:R-:W-:-:S03]  /*1eda0*/  IMAD.IADD R2, R18, 0x1, R0 ;  /* 0x0000000112027824 */ /* 0x000fc600078e0200 */
[----:B------:R-:W-:Y:S01]  /*1edb0*/  SHF.R.S32.HI R4, RZ, 0x7, R4 ;  /* 0x00000007ff047819 */ /* 0x000fe20000011404 */
[----:B------:R-:W-:-:S03]  /*1edc0*/  VIADD R0, R2, -UR4 ;  /* 0x8000000402007c36 */ /* 0x000fc60008000000 */
[----:B------:R-:W-:Y:S01]  /*1edd0*/  VIMNMX R9, R21, R4, PT ;  /* 0x0000000415097248 */ /* 0x000fe20003fe0100 */
        /* <DEDUP_REMOVED lines=11> */
.L_x_1336:
[----:B------:R-:W-:-:S13]  /*1ee90*/  ISETP.NE.AND P0, PT, R3, 0x1, PT ;  /* 0x000000010300780c */ /* 0x000fda0003f05270 */
[----:B------:R-:W1:Y:S02]  /*1eea0*/  @P0 LDC.64 R4, c[0x0][0x9e8] ;  /* 0x00027a00ff040b82 */ /* 0x000e640000000a00 */
[----:B-1----:R-:W-:-:S05]  /*1eeb0*/  @P0 IMAD.HI.U32 R4, R2, R4, RZ ;  /* 0x0000000402040227 */ /* 0x002fca00078e00ff */
[----:B------:R-:W-:-:S07]  /*1eec0*/  @P0 SHF.R.U32.HI R2, RZ, R5, R4 ;  /* 0x00000005ff020219 */ /* 0x000fce0000011604 */
.L_x_1337:
[----:B------:R-:W-:Y:S05]  /*1eed0*/  BSYNC B0 ;  /* 0x0000000000007941 */ /* 0x000fea0003800000 */
.L_x_1335:
[----:B------:R-:W-:-:S05]  /*1eee0*/  IMAD R2, R2, R3, RZ ;  /* 0x0000000302027224 */ /* 0x000fca00078e02ff */
[----:B------:R-:W-:-:S07]  /*1eef0*/  VIMNMX R0, R0, R2, !PT ;  /* 0x0000000200007248 */ /* 0x000fce0007fe0100 */
.L_x_1334:
[----:B------:R-:W-:Y:S01]  /*1ef00*/  SHF.R.S32.HI R2, RZ, 0x1f, R0 ;  /* 0x0000001fff027819 */ /* 0x000fe20000011400 */
[----:B------:R-:W-:Y:S01]  /*1ef10*/  BSSY B0, `(.L_x_1338) ;  /* 0x0000027000007945 */ /* 0x000fe20003800000 */
[----:B------:R-:W-:Y:S02]  /*1ef20*/  LOP3.LUT R26, R10, 0xff, RZ, 0xc0, !PT ;  /* 0x000000ff0a1a7812 */ /* 0x000fe400078ec0ff */
[----:B------:R-:W-:Y:S02]  /*1ef30*/  LEA.HI R2, R2, R0, RZ, 0x7 ;  /* 0x0000000002027211 */ /* 0x000fe400078f38ff */
[----:B------:R-:W-:Y:S02]  /*1ef40*/  SHF.R.U32.HI R0, RZ, 0x10, R10 ;  /* 0x00000010ff007819 */ /* 0x000fe4000001160a */
[----:B------:R-:W-:-:S04]  /*1ef50*/  SHF.R.S32.HI R2, RZ, 0x7, R2 ;  /* 0x00000007ff027819 */ /* 0x000fc80000011402 */
[----:B------:R-:W-:Y:S01]  /*1ef60*/  VIMNMX R4, RZ, R2, !PT ;  /* 0x00000002ff047248 */ /* 0x000fe20007fe0100 */
[----:B------:R-:W-:-:S03]  /*1ef70*/  IMAD.MOV.U32 R2, RZ, RZ, RZ ;  /* 0x000000ffff027224 */ /* 0x000fc600078e00ff */
[----:B------:R-:W-:-:S13]  /*1ef80*/  ISETP.GT.AND P0, PT, R9, R4, PT ;  /* 0x000000040900720c */ /* 0x000fda0003f04270 */
[----:B------:R-:W-:Y:S05]  /*1ef90*/  @!P0 BRA `(.L_x_1339) ;  /* 0x0000000000788947 */ /* 0x000fea0003800000 */
[----:B------:R-:W-:Y:S01]  /*1efa0*/  ISETP.NE.AND P0, PT, R0, RZ, PT ;  /* 0x000000ff0000720c */ /* 0x000fe20003f05270 */
[----:B------:R-:W-:-:S03]  /*1efb0*/  ULDC UR4, c[0x0][0x9f0] ;  /* 0x00027c0000047ab9 */ /* 0x000fc60000000800 */
[----:B------:R-:W-:-:S04]  /*1efc0*/  SEL R5, R0, UR4, P0 ;  /* 0x0000000400057c07 */ /* 0x000fc80008000000 */
[----:B------:R-:W-:Y:S02]  /*1efd0*/  IABS R10, R5 ;  /* 0x00000005000a7213 */ /* 0x000fe40000000000 */
[----:B------:R-:W-:Y:S02]  /*1efe0*/  IADD3 R11, R5, -0x1, R9 ;  /* 0xffffffff050b7810 */ /* 0x000fe40007ffe009 */
[----:B------:R-:W1:Y:S03]  /*1eff0*/  I2F.RP R2, R10 ;  /* 0x0000000a00027306 */ /* 0x000e660000209400 */
[----:B------:R-:W-:-:S05]  /*1f000*/  IMAD.IADD R11, R11, 0x1, -R4 ;  /* 0x000000010b0b7824 */ /* 0x000fca00078e0a04 */
[----:B-1----:R-:W1:Y:S02]  /*1f010*/  MUFU.RCP R2, R2 ;  /* 0x0000000200027308 */ /* 0x002e640000001000 */
[----:B-1----:R-:W-:-:S06]  /*1f020*/  VIADD R2, R2, 0xffffffe ;  /* 0x0ffffffe02027836 */ /* 0x002fcc0000000000 */
[----:B------:R1:W2:Y:S02]  /*1f030*/  F2I.FTZ.U32.TRUNC.NTZ R3, R2 ;  /* 0x0000000200037305 */ /* 0x0002a4000021f000 */
[----:B-1----:R-:W-:-:S04]  /*1f040*/  LOP3.LUT R2, R11, R5, RZ, 0x3c, !PT ;  /* 0x000000050b027212 */ /* 0x002fc800078e3cff */
        /* <DEDUP_REMOVED lines=18> */
[----:B------:R-:W-:-:S07]  /*1f170*/  @!P1 LOP3.LUT R2, RZ, R5, RZ, 0x33, !PT ;  /* 0x00000005ff029212 */ /* 0x000fce00078e33ff */
.L_x_1339:
[----:B------:R-:W-:Y:S05]  /*1f180*/  BSYNC B0 ;  /* 0x0000000000007941 */ /* 0x000fea0003800000 */
.L_x_1338:
[-C--:B------:R-:W-:Y:S01]  /*1f190*/  IMAD R4, R26, R2.reuse, R4 ;  /* 0x000000021a047224 */ /* 0x080fe200078e0204 */
        /* <DEDUP_REMOVED lines=19> */
[----:B------:R-:W1:Y:S02]  /*1f2d0*/  S2R R5, SR_TID.X ;  /* 0x0000000000057919 */ /* 0x000e640000002100 */
[----:B-1----:R-:W-:-:S04]  /*1f2e0*/  SHF.R.U32.HI R5, RZ, 0x5, R5 ;  /* 0x00000005ff057819 */ /* 0x002fc80000011605 */
[----:B------:R-:W-:-:S05]  /*1f2f0*/  LOP3.LUT R5, R5, 0x3, RZ, 0xc0, !PT ;  /* 0x0000000305057812 */ /* 0x000fca00078ec0ff */
[----:B------:R1:W2:Y:S02]  /*1f300*/  SHFL.IDX PT, R14, R5, RZ, 0x1f ;  /* 0x00001fff050e7589 */ /* 0x0002a400000e0000 */
.L_x_1497:
[----:B--2---:R-:W-:Y:S02]  /*1f310*/  ISETP.NE.AND P0, PT, R14, RZ, PT ;  /* 0x000000ff0e00720c */ /* 0x004fe40003f05270 */
[----:B------:R-:W-:-:S11]  /*1f320*/  PLOP3.LUT P6, PT, PT, PT, PT, 0x8, 0x0 ;  /* 0x000000000000781c */ /* 0x000fd60003fce170 */
[----:B------:R-:W-:Y:S05]  /*1f330*/  @P0 BRA `(.L_x_1343) ;  /* 0x00000000000c0947 */ /* 0x000fea0003800000 */
[----:B------:R-:W-:-:S03]  /*1f340*/  UMOV UR4, 0xffffffff ;  /* 0xffffffff00047882 */ /* 0x000fc60000000000 */
[----:B------:R-:W-:Y:S05]  /*1f350*/  BRA.DIV UR4, `(.L_x_1344) ;  /* 0x0000006604cc7947 */ /* 0x000fea000b800000 */
[----:B------:R-:W-:-:S13]  /*1f360*/  ELECT P6, URZ, PT ;  /* 0x00000000003f782f */ /* 0x000fda00038c0000 */
.L_x_1343:
[----:B-1----:R-:W2:Y:S01]  /*1f370*/  LDL R5, [R1+0x44] ;  /* 0x0000440001057983 */ /* 0x002ea20000100800 */
[----:B------:R-:W-:Y:S01]  /*1f380*/  BSSY B1, `(.L_x_1345) ;  /* 0x0000008000017945 */ /* 0x000fe20003800000 */
[----:B--2---:R-:W-:-:S05]  /*1f390*/  VIADD R5, R5, 0x1 ;  /* 0x0000000105057836 */ /* 0x004fca0000000000 */
[----:B------:R-:W-:-:S04]  /*1f3a0*/  LEA.HI R7, R5, R5, RZ, 0x1 ;  /* 0x0000000505077211 */ /* 0x000fc800078f08ff */
[----:B------:R-:W-:-:S05]  /*1f3b0*/  LOP3.LUT R7, R7, 0xfffffffe, RZ, 0xc0, !PT ;  /* 0xfffffffe07077812 */ /* 0x000fca00078ec0ff */
[----:B------:R-:W-:-:S05]  /*1f3c0*/  IMAD.IADD R5, R5, 0x1, -R7 ;  /* 0x0000000105057824 */ /* 0x000fca00078e0a07 */
[----:B------:R-:W-:-:S04]  /*1f3d0*/  SHF.L.U32 R5, R5, 0x1f, RZ ;  /* 0x0000001f05057819 */ /* 0x000fc800000006ff */
[----:B------:R-:W1:Y:S02]  /*1f3e0*/  SYNCS.PHASECHK.TRANS64.TRYWAIT P0, [R19+URZ+0x19c20], R5 ;  /* 0x019c2005130075a7 */ /* 0x000e64000800017f */
[----:B-1----:R-:W-:Y:S05]  /*1f3f0*/  @!P0 BRA `(.L_x_1346) ;  /* 0x0000006400c48947 */ /* 0x002fea0003800000 */
.L_x_1500:
[----:B------:R-:W-:Y:S05]  /*1f400*/  BSYNC B1 ;  /* 0x0000000000017941 */ /* 0x000fea0003800000 */
.L_x_1345:
        /* <DEDUP_REMOVED lines=10> */
.L_x_1501:
[----:B------:R-:W-:Y:S05]  /*1f4b0*/  BSYNC B2 ;  /* 0x0000000000027941 */ /* 0x000fea0003800000 */
.L_x_1349:
[----:B------:R-:W-:Y:S04]  /*1f4c0*/  BSSY B2, `(.L_x_1351) ;  /* 0x0000009000027945 */ /* 0x000fe80003800000 */
[----:B------:R-:W-:Y:S05]  /*1f4d0*/  @P1 BRA `(.L_x_1352) ;  /* 0x00000000001c1947 */ /* 0x000fea0003800000 */
[----:B-1----:R-:W1:Y:S02]  /*1f4e0*/  S2R R5, SR_TID.X ;  /* 0x0000000000057919 */ /* 0x002e640000002100 */
[----:B-1----:R-:W-:Y:S01]  /*1f4f0*/  LOP3.LUT R7, R5, 0x1f, RZ, 0xc0, !PT ;  /* 0x0000001f05077812 */ /* 0x002fe200078ec0ff */
[----:B------:R-:W-:-:S03]  /*1f500*/  IMAD.MOV.U32 R5, RZ, RZ, 0x3000 ;  /* 0x00003000ff057424 */ /* 0x000fc600078e00ff */
[----:B------:R-:W-:Y:S01]  /*1f510*/  ISETP.NE.AND P0, PT, R7, RZ, PT ;  /* 0x000000ff0700720c */ /* 0x000fe20003f05270 */
[----:B------:R3:W-:-:S12]  /*1f520*/  SYNCS.ARRIVE.TRANS64 RZ, [R10+URZ+0x19c90], R5 ;  /* 0x019c90050aff79a7 */ /* 0x0007d8000800003f */
[----:B---3--:R-:W-:Y:S05]  /*1f530*/  @!P0 BRA `(.L_x_1352) ;  /* 0x0000000000048947 */ /* 0x008fea0003800000 */
[----:B------:R-:W-:Y:S01]  /*1f540*/  BPT.TRAP 0x1 ;  /* 0x000000040000795c */ /* 0x000fe20000300000 */
.L_x_1352:
[----:B------:R-:W-:Y:S05]  /*1f550*/  BSYNC B2 ;  /* 0x0000000000027941 */ /* 0x000fea0003800000 */
.L_x_1351:
        /* <DEDUP_REMOVED lines=8> */
[----:B-1----:R-:W-:Y:S01]  /*1f5e0*/  VIADD R5, R10, 0x19c90 ;  /* 0x00019c900a057836 */ /* 0x002fe20000000000 */
[----:B------:R-:W-:Y:S01]  /*1f5f0*/  UMOV UR6, 0x0 ;  /* 0x0000000000067882 */ /* 0x000fe20000000000 */
[----:B------:R-:W-:Y:S01]  /*1f600*/  VIADD R11, R8, 0x13800 ;  /* 0x00013800080b7836 */ /* 0x000fe20000000000 */
[----:B------:R-:W-:-:S09]  /*1f610*/  UMOV UR7, 0x12f00000 ;  /* 0x12f0000000077882 */ /* 0x000fd20000000000 */
.L_x_1353:
        /* <DEDUP_REMOVED lines=16> */
.L_x_1354:
        /* <DEDUP_REMOVED lines=16> */
.L_x_1355:
        /* <DEDUP_REMOVED lines=13> */
.L_x_1502:
[----:B------:R-:W-:Y:S05]  /*1f8f0*/  BSYNC B2 ;  /* 0x0000000000027941 */ /* 0x000fea0003800000 */
.L_x_1356:
[----:B------:R-:W-:Y:S01]  /*1f900*/  BSSY B2, `(.L_x_1358) ;  /* 0x000000b000027945 */ /* 0x000fe20003800000 */
[----:B------:R-:W-:Y:S02]  /*1f910*/  IMAD.MOV.U32 R12, RZ, RZ, 0x0 ;  /* 0x00000000ff0c7424 */ /* 0x000fe400078e00ff */
[----:B0-----:R-:W-:Y:S01]  /*1f920*/  IMAD.MOV.U32 R13, RZ, RZ, 0x12f00000 ;  /* 0x12f00000ff0d7424 */ /* 0x001fe200078e00ff */
        /* <DEDUP_REMOVED lines=8> */
.L_x_1359:
[----:B------:R-:W-:Y:S05]  /*1f9b0*/  BSYNC B2 ;  /* 0x0000000000027941 */ /* 0x000fea0003800000 */
.L_x_1358:
[----:B------:R-:W-:Y:S01]  /*1f9c0*/  R2UR UR10, R25 ;  /* 0x00000000190a72ca */ /* 0x000fe200000e0000 */
[----:B------:R-:W-:Y:S01]  /*1f9d0*/  UIADD3 UR4, UP0, UR38, 0x670, URZ ;  /* 0x0000067026047890 */ /* 0x000fe2000ff1e03f */
[----:B------:R-:W-:Y:S01]  /*1f9e0*/  R2UR UR6, R12 ;  /* 0x000000000c0672ca */ /* 0x000fe200000e0000 */
[----:B-12---:R-:W-:Y:S01]  /*1f9f0*/  VIADD R10, R10, 0x19cb0 ;  /* 0x00019cb00a0a7836 */ /* 0x006fe20000000000 */
[----:B------:R-:W-:Y:S01]  /*1fa00*/  R2UR UR7, R13 ;  /* 0x000000000d0772ca */ /* 0x000fe200000e0000 */
[----:B------:R-:W-:Y:S01]  /*1fa10*/  VIADD R5, R8, 0x9000 ;  /* 0x0000900008057836 */ /* 0x000fe20000000000 */
[----:B------:R-:W-:Y:S01]  /*1fa20*/  PLOP3.LUT P0, PT, PT, PT, PT, 0x80, 0x0 ;  /* 0x000000000000781c */ /* 0x000fe20003f0f070 */
[----:B------:R-:W-:-:S12]  /*1fa30*/  UIADD3.X UR5, URZ, UR39, URZ, UP0, !UPT ;  /* 0x000000273f057290 */ /* 0x000fd800087fe43f */
.L_x_1360:
        /* <DEDUP_REMOVED lines=15> */
.L_x_1361:
        /* <DEDUP_REMOVED lines=15> */
.L_x_1362:
        /* <DEDUP_REMOVED lines=10> */
.L_x_1348:
[----:B------:R-:W-:Y:S05]  /*1fcc0*/  BSYNC B1 ;  /* 0x0000000000017941 */ /* 0x000fea0003800000 */
.L_x_1347:
        /* <DEDUP_REMOVED lines=9> */
.L_x_1379:
        /* <DEDUP_REMOVED lines=11> */
.L_x_1503:
[----:B------:R-:W-:Y:S05]  /*1fe10*/  BSYNC B2 ;  /* 0x0000000000027941 */ /* 0x000fea0003800000 */
.L_x_1365:
[----:B------:R-:W-:Y:S04]  /*1fe20*/  BSSY B2, `(.L_x_1367) ;  /* 0x0000009000027945 */ /* 0x000fe80003800000 */
[----:B------:R-:W-:Y:S05]  /*1fe30*/  @P2 BRA `(.L_x_1368) ;  /* 0x00000000001c2947 */ /* 0x000fea0003800000 */
[----:B------:R-:W1:Y:S02]  /*1fe40*/  S2R R3, SR_TID.X ;  /* 0x0000000000037919 */ /* 0x000e640000002100 */
[----:B-1----:R-:W-:Y:S01]  /*1fe50*/  LOP3.LUT R5, R3, 0x1f, RZ, 0xc0, !PT ;  /* 0x0000001f03057812 */ /* 0x002fe200078ec0ff */
[----:B------:R-:W-:-:S03]  /*1fe60*/  IMAD.MOV.U32 R3, RZ, RZ, 0x3000 ;  /* 0x00003000ff037424 */ /* 0x000fc600078e00ff */
[----:B------:R-:W-:Y:S01]  /*1fe70*/  ISETP.NE.AND P1, PT, R5, RZ, PT ;  /* 0x000000ff0500720c */ /* 0x000fe20003f25270 */
[----:B------:R3:W-:-:S12]  /*1fe80*/  SYNCS.ARRIVE.TRANS64 RZ, [R9+URZ+0x19c90], R3 ;  /* 0x019c900309ff79a7 */ /* 0x0007d8000800003f */
[----:B---3--:R-:W-:Y:S05]  /*1fe90*/  @!P1 BRA `(.L_x_1368) ;  /* 0x0000000000049947 */ /* 0x008fea0003800000 */
[----:B------:R-:W-:Y:S01]  /*1fea0*/  BPT.TRAP 0x1 ;  /* 0x000000040000795c */ /* 0x000fe20000300000 */
.L_x_1368:
[----:B------:R-:W-:Y:S05]  /*1feb0*/  BSYNC B2 ;  /* 0x0000000000027941 */ /* 0x000fea0003800000 */
.L_x_1367:
[----:B------:R-:W-:Y:S01]  /*1fec0*/  IMAD.MOV.U32 R14, RZ, RZ, RZ ;  /* 0x000000ffff0e7224 */ /* 0x000fe200078e00ff */
[----:B------:R-:W-:Y:S01]  /*1fed0*/  UIADD3 UR4, UP0, UR38, 0x570, URZ ;  /* 0x0000057026047890 */ /* 0x000fe2000ff1e03f */
[----:B------:R-:W-:Y:S01]  /*1fee0*/  IMAD R7, R23, 0x3000, R19 ;  /* 0x0000300017077824 */ /* 0x000fe200078e0213 */
[----:B------:R-:W-:Y:S01]  /*1fef0*/  PLOP3.LUT P1, PT, PT, PT, PT, 0x80, 0x0 ;  /* 0x000000000000781c */ /* 0x000fe20003f2f070 */
[----:B-1----:R-:W-:Y:S01]  /*1ff00*/  IMAD R5, R10, 0x80, R6 ;  /* 0x000000800a057824 */ /* 0x002fe200078e0206 */
[----:B------:R-:W-:Y:S01]  /*1ff10*/  R2UR UR10, R14 ;  /* 0x000000000e0a72ca */ /* 0x000fe200000e0000 */
[----:B------:R-:W-:Y:S01]  /*1ff20*/  VIADD R3, R9, 0x19c90 ;  /* 0x00019c9009037836 */ /* 0x000fe20000000000 */
[----:B------:R-:W-:Y:S01]  /*1ff30*/  UIADD3.X UR5, URZ, UR39, URZ, UP0, !UPT ;  /* 0x000000273f057290 */ /* 0x000fe200087fe43f */
[----:B------:R-:W-:Y:S01]  /*1ff40*/  VIADD R11, R7, 0x13800 ;  /* 0x00013800070b7836 */ /* 0x000fe20000000000 */
[----:B------:R-:W-:Y:S01]  /*1ff50*/  UMOV UR6, 0x0 ;  /* 0x0000000000067882 */ /* 0x000fe20000000000 */
[----:B------:R-:W-:-:S10]  /*1ff60*/  UMOV UR7, 0x12f00000 ;  /* 0x12f0000000077882 */ /* 0x000fd40000000000 */
.L_x_1369:
        /* <DEDUP_REMOVED lines=16> */
.L_x_1370:
        /* <DEDUP_REMOVED lines=16> */
.L_x_1371:
        /* <DEDUP_REMOVED lines=13> */
.L_x_1504:
[----:B------:R-:W-:Y:S05]  /*20240*/  BSYNC B2 ;  /* 0x0000000000027941 */ /* 0x000fea0003800000 */
.L_x_1372:
        /* <DEDUP_REMOVED lines=11> */
.L_x_1375:
[----:B------:R-:W-:Y:S05]  /*20300*/  BSYNC B2 ;  /* 0x0000000000027941 */ /* 0x000fea0003800000 */
.L_x_1374:
        /* <DEDUP_REMOVED lines=8> */
.L_x_1376:
        /* <DEDUP_REMOVED lines=15> */
.L_x_1377:
        /* <DEDUP_REMOVED lines=15> */
.L_x_1378:
        /* <DEDUP_REMOVED lines=10> */
.L_x_1364:
[----:B------:R-:W-:Y:S05]  /*20610*/  BSYNC B1 ;  /* 0x0000000000017941 */ /* 0x000fea0003800000 */
.L_x_1363:
[C---:B------:R-:W-:Y:S01]  /*20620*/  ISETP.GT.AND P2, PT, R10.reuse, R4, PT ;  /* 0x000000040a00720c */ /* 0x040fe20003f44270 */
[----:B------:R-:W-:Y:S02]  /*20630*/  VIADD R23, R23, 0x1 ;  /* 0x0000000117177836 */ /* 0x000fe40000000000 */
[----:B------:R-:W-:-:S03]  /*20640*/  VIADD R10, R10, 0xffffffff ;  /* 0xffffffff0a0a7836 */ /* 0x000fc60000000000 */
[----:B------:R-:W-:-:S04]  /*20650*/  ISETP.NE.AND P1, PT, R23, 0x2, PT ;  /* 0x000000021700780c */ /* 0x000fc80003f25270 */
[----:B------:R-:W-:Y:S02]  /*20660*/  SEL R3, RZ, 0x1, P1 ;  /* 0x00000001ff037807 */ /* 0x000fe40000800000 */
[----:B------:R-:W-:Y:S02]  /*20670*/  SEL R23, R23, RZ, P1 ;  /* 0x000000ff17177207 */ /* 0x000fe40000800000 */
[----:B------:R-:W-:Y:S01]  /*20680*/  LOP3.LUT R29, R29, R3, RZ, 0x3c, !PT ;  /* 0x000000031d1d7212 */ /* 0x000fe200078e3cff */
[----:B------:R-:W-:Y:S06]  /*20690*/  @P2 BRA `(.L_x_1379) ;  /* 0xfffffff400b02947 */ /* 0x000fec000383ffff */
.L_x_1341:
[----:B------:R-:W-:Y:S05]  /*206a0*/  BSYNC B0 ;  /* 0x0000000000007941 */ /* 0x000fea0003800000 */
.L_x_1340:
[----:B------:R-:W2:Y:S01]  /*206b0*/  LDL R7, [R1+0x14] ;  /* 0x0000140001077983 */ /* 0x000ea20000100800 */
[----:B------:R-:W3:Y:S01]  /*206c0*/  LDC R2, c[0x0][0x448] ;  /* 0x00011200ff027b82 */ /* 0x000ee20000000800 */
[----:B------:R-:W-:Y:S07]  /*206d0*/  @!P0 WARPSYNC.ALL ;  /* 0x0000000000008948 */ /* 0x000fee0003800000 */
[----:B------:R-:W-:Y:S01]  /*206e0*/  @!P0 BAR.SYNC.DEFER_BLOCKING 0xc, 0x200 ;  /* 0x0308000000008b1d */ /* 0x000fe20000010000 */
[----:B---3--:R-:W-:-:S13]  /*206f0*/  ISETP.NE.AND P1, PT, R2, 0x1, PT ;  /* 0x000000010200780c */ /* 0x008fda0003f25270 */
[----:B------:R-:W3:Y:S08]  /*20700*/  @P1 LDC R4, c[0x0][0x44c] ;  /* 0x00011300ff041b82 */ /* 0x000ef00000000800 */
[----:B------:R-:W4:Y:S01]  /*20710*/  @P1 LDC R2, c[0x0][0x450] ;  /* 0x00011400ff021b82 */ /* 0x000f220000000800 */
[----:B--2---:R-:W-:-:S04]  /*20720*/  VIADD R3, R7, 0xbf ;  /* 0x000000bf07037836 */ /* 0x004fc80000000000 */
[----:B---3--:R-:W-:-:S05]  /*20730*/  @P1 IMAD.HI.U32 R4, R3, R4, RZ ;  /* 0x0000000403041227 */ /* 0x008fca00078e00ff */
[----:B----4-:R-:W-:-:S05]  /*20740*/  @P1 SHF.R.U32.HI R3, RZ, R2, R4 ;  /* 0x00000002ff031219 */ /* 0x010fca0000011604 */
[----:B------:R-:W-:Y:S02]  /*20750*/  IMAD.IADD R20, R20, 0x1, R3 ;  /* 0x0000000114147824 */ /* 0x000fe400078e0203 */
[----:B------:R-:W2:Y:S02]  /*20760*/  LDC.64 R2, c[0x0][0x9e0] ;  /* 0x00027800ff027b82 */ /* 0x000ea40000000a00 */
[----:B--2---:R-:W-:Y:S01]  /*20770*/  ISETP.GE.AND P2, PT, R3, 0x1, PT ;  /* 0x000000010300780c */ /* 0x004fe20003f46270 */
[----:B------:R-:W-:-:S12]  /*20780*/  IMAD.IADD R2, R20, 0x1, R2 ;  /* 0x0000000114027824 */ /* 0x000fd800078e0202 */
[----:B------:R-:W-:Y:S05]  /*20790*/  @!P2 BRA `(.L_x_1380) ;  /* 0x000000000048a947 */ /* 0x000fea0003800000 */
[C---:B------:R-:W-:Y:S01]  /*207a0*/  ISETP.GT.AND P0, PT, R20.reuse, RZ, PT ;  /* 0x000000ff1400720c */ /* 0x040fe20003f04270 */
[----:B------:R-:W-:Y:S01]  /*207b0*/  BSSY B0, `(.L_x_1381) ;  /* 0x000000e000007945 */ /* 0x000fe20003800000 */
[----:B------:R-:W-:-:S11]  /*207c0*/  VIADD R6, R20, 0xffffffff ;  /* 0xffffffff14067836 */ /* 0x000fd60000000000 */
[----:B------:R-:W-:Y:S05]  /*207d0*/  @P0 BRA `(.L_x_1382) ;  /* 0x00000000001c0947 */ /* 0x000fea0003800000 */
[----:B------:R-:W-:Y:S01]  /*207e0*/  ISETP.NE.AND P0, PT, R3, 0x1, PT ;  /* 0x000000010300780c */ /* 0x000fe20003f05270 */
[----:B------:R-:W-:-:S12]  /*207f0*/  IMAD.MOV R6, RZ, RZ, -R20 ;  /* 0x000000ffff067224 */ /* 0x000fd800078e0a14 */
[----:B-1----:R-:W1:Y:S02]  /*20800*/  @P0 LDC.64 R4, c[0x0][0x9e8] ;  /* 0x00027a00ff040b82 */ /* 0x002e640000000a00 */
[----:B-1----:R-:W-:-:S05]  /*20810*/  @P0 IMAD.HI.U32 R4, R6, R4, RZ ;  /* 0x0000000406040227 */ /* 0x002fca00078e00ff */
[----:B------:R-:W-:-:S04]  /*20820*/  @P0 SHF.R.U32.HI R6, RZ, R5, R4 ;  /* 0x00000005ff060219 */ /* 0x000fc80000011604 */
[----:B------:R-:W-:Y:S01]  /*20830*/  LOP3.LUT R6, RZ, R6, RZ, 0x33, !PT ;  /* 0x00000006ff067212 */ /* 0x000fe200078e33ff */
[----:B------:R-:W-:Y:S06]  /*20840*/  BRA `(.L_x_1383) ;  /* 0x0000000000107947 */ /* 0x000fec0003800000 */
.L_x_1382:
[----:B------:R-:W-:-:S13]  /*20850*/  ISETP.NE.AND P0, PT, R3, 0x1, PT ;  /* 0x000000010300780c */ /* 0x000fda0003f05270 */
[----:B-1----:R-:W1:Y:S02]  /*20860*/  @P0 LDC.64 R4, c[0x0][0x9e8] ;  /* 0x00027a00ff040b82 */ /* 0x002e640000000a00 */
[----:B-1----:R-:W-:-:S05]  /*20870*/  @P0 IMAD.HI.U32 R4, R6, R4, RZ ;  /* 0x0000000406040227 */ /* 0x002fca00078e00ff */
[----:B------:R-:W-:-:S07]  /*20880*/  @P0 SHF.R.U32.HI R6, RZ, R5, R4 ;  /* 0x00000005ff060219 */ /* 0x000fce0000011604 */
.L_x_1383:
[----:B------:R-:W-:Y:S05]  /*20890*/  BSYNC B0 ;  /* 0x0000000000007941 */ /* 0x000fea0003800000 */
.L_x_1381:
[----:B------:R-:W-:-:S05]  /*208a0*/  IMAD R6, R6, R3, R3 ;  /* 0x0000000306067224 */ /* 0x000fca00078e0203 */
[----:B------:R-:W-:-:S07]  /*208b0*/  VIMNMX R2, R2, R6, PT ;  /* 0x0000000602027248 */ /* 0x000fce0003fe0100 */
.L_x_1380:
[----:B------:R-:W-:Y:S01]  /*208c0*/  VIADD R2, R2, 0x7f ;  /* 0x0000007f02027836 */ /* 0x000fe20000000000 */
[----:B------:R-:W-:Y:S01]  /*208d0*/  ULDC UR4, c[0x0][0x9dc] ;  /* 0x0002770000047ab9 */ /* 0x000fe20000000800 */
[----:B-1----:R-:W-:-:S03]  /*208e0*/  IMAD.MOV.U32 R5, RZ, RZ, R7 ;  /* 0x000000ffff057224 */ /* 0x002fc600078e0007 */
[----:B------:R-:W-:-:S04]  /*208f0*/  SHF.R.S32.HI R4, RZ, 0x1f, R2 ;  /* 0x0000001fff047819 */ /* 0x000fc80000011402 */
[----:B------:R-:W-:Y:S02]  /*20900*/  LEA.HI R4, R4, R2, RZ, 0x7 ;  /* 0x0000000204047211 */ /* 0x000fe400078f38ff */
[----:B------:R-:W1:Y:S02]  /*20910*/  @P1 LDC R2, c[0x0][0x450] ;  /* 0x00011400ff021b82 */ /* 0x000e640000000800 */
[----:B------:R-:W-:-:S04]  /*20920*/  SHF.R.S32.HI R4, RZ, 0x7, R4 ;  /* 0x00000007ff047819 */ /* 0x000fc80000011404 */
[----:B------:R-:W-:Y:S02]  /*20930*/  VIMNMX R6, R21, R4, PT ;  /* 0x0000000415067248 */ /* 0x000fe40003fe0100 */
[----:B------:R-:W2:Y:S02]  /*20940*/  @P1 LDC R4, c[0x0][0x44c] ;  /* 0x00011300ff041b82 */ /* 0x000ea40000000800 */
[----:B--2---:R-:W-:-:S05]  /*20950*/  @P1 IMAD.HI.U32 R4, R7, R4, RZ ;  /* 0x0000000407041227 */ /* 0x004fca00078e00ff */
        /* <DEDUP_REMOVED lines=14> */
.L_x_1386:
[----:B------:R-:W-:-:S13]  /*20a40*/  ISETP.NE.AND P0, PT, R3, 0x1, PT ;  /* 0x000000010300780c */ /* 0x000fda0003f05270 */
[----:B------:R-:W1:Y:S02]  /*20a50*/  @P0 LDC.64 R4, c[0x0][0x9e8] ;  /* 0x00027a00ff040b82 */ /* 0x000e640000000a00 */
[----:B-1----:R-:W-:-:S05]  /*20a60*/  @P0 IMAD.HI.U32 R4, R7, R4, RZ ;  /* 0x0000000407040227 */ /* 0x002fca00078e00ff */
[----:B------:R-:W-:-:S07]  /*20a70*/  @P0 SHF.R.U32.HI R7, RZ, R5, R4 ;  /* 0x00000005ff070219 */ /* 0x000fce0000011604 */
.L_x_1387:
[----:B------:R-:W-:Y:S05]  /*20a80*/  BSYNC B0 ;  /* 0x0000000000007941 */ /* 0x000fea0003800000 */
.L_x_1385:
[----:B------:R-:W-:-:S05]  /*20a90*/  IMAD R3, R7, R3, RZ ;  /* 0x0000000307037224 */ /* 0x000fca00078e02ff */
[----:B------:R-:W-:-:S07]  /*20aa0*/  VIMNMX R2, R2, R3, !PT ;  /* 0x0000000302027248 */ /* 0x000fce0007fe0100 */
.L_x_1384:
[----:B------:R-:W-:Y:S01]  /*20ab0*/  ISETP.NE.AND P1, PT, R0, RZ, PT ;  /* 0x000000ff0000720c */ /* 0x000fe20003f25270 */
[----:B------:R-:W-:Y:S01]  /*20ac0*/  BSSY B0, `(.L_x_1388) ;  /* 0x0000024000007945 */ /* 0x000fe20003800000 */
[----:B------:R-:W-:-:S04]  /*20ad0*/  SHF.R.S32.HI R3, RZ, 0x1f, R2 ;  /* 0x0000001fff037819 */ /* 0x000fc80000011402 */
[----:B------:R-:W-:Y:S01]  /*20ae0*/  LEA.HI R3, R3, R2, RZ, 0x7 ;  /* 0x0000000203037211 */ /* 0x000fe200078f38ff */
[----:B------:R-:W-:-:S03]  /*20af0*/  IMAD.MOV.U32 R2, RZ, RZ, RZ ;  /* 0x000000ffff027224 */ /* 0x000fc600078e00ff */
[----:B------:R-:W-:-:S03]  /*20b00*/  SHF.R.S32.HI R3, RZ, 0x7, R3 ;  /* 0x00000007ff037819 */ /* 0x000fc60000011403 */
[----:B------:R-:W1:Y:S01]  /*20b10*/  @!P1 LDC R0, c[0x0][0x9f0] ;  /* 0x00027c00ff009b82 */ /* 0x000e620000000800 */
[----:B------:R-:W-:-:S04]  /*20b20*/  VIMNMX R4, RZ, R3, !PT ;  /* 0x00000003ff047248 */ /* 0x000fc80007fe0100 */
[----:B------:R-:W-:-:S13]  /*20b30*/  ISETP.GT.AND P0, PT, R6, R4, PT ;  /* 0x000000040600720c */ /* 0x000fda0003f04270 */
[----:B------:R-:W-:Y:S05]  /*20b40*/  @!P0 BRA `(.L_x_1389) ;  /* 0x00000000006c8947 */ /* 0x000fea0003800000 */
[-C--:B-1----:R-:W-:Y:S02]  /*20b50*/  IABS R5, R0.reuse ;  /* 0x0000000000057213 */ /* 0x082fe40000000000 */
[----:B------:R-:W-:Y:S02]  /*20b60*/  IABS R8, R0 ;  /* 0x0000000000087213 */ /* 0x000fe40000000000 */
[----:B------:R-:W1:Y:S03]  /*20b70*/  I2F.RP R2, R5 ;  /* 0x0000000500027306 */ /* 0x000e660000209400 */
[----:B------:R-:W-:-:S05]  /*20b80*/  IMAD.MOV R8, RZ, RZ, -R8 ;  /* 0x000000ffff087224 */ /* 0x000fca00078e0a08 */
[----:B-1----:R-:W1:Y:S02]  /*20b90*/  MUFU.RCP R2, R2 ;  /* 0x0000000200027308 */ /* 0x002e640000001000 */
[----:B-1----:R-:W-:-:S06]  /*20ba0*/  VIADD R2, R2, 0xffffffe ;  /* 0x0ffffffe02027836 */ /* 0x002fcc0000000000 */
[----:B------:R-:W1:Y:S02]  /*20bb0*/  F2I.FTZ.U32.TRUNC.NTZ R3, R2 ;  /* 0x0000000200037305 */ /* 0x000e64000021f000 */
[----:B-1----:R-:W-:-:S04]  /*20bc0*/  IMAD.MOV R2, RZ, RZ, -R3 ;  /* 0x000000ffff027224 */ /* 0x002fc800078e0a03 */
        /* <DEDUP_REMOVED lines=19> */
.L_x_1389:
[----:B------:R-:W-:Y:S05]  /*20d00*/  BSYNC B0 ;  /* 0x0000000000007941 */ /* 0x000fea0003800000 */
.L_x_1388:
[----:B------:R-:W-:-:S05]  /*20d10*/  IMAD R26, R26, R2, R4 ;  /* 0x000000021a1a7224 */ /* 0x000fca00078e0204 */
[----:B-1----:R-:W-:-:S04]  /*20d20*/  VIADDMNMX R0, R26, R2, R6, PT ;  /* 0x000000021a007246 */ /* 0x002fc80003800106 */
[----:B------:R-:W-:Y:S01]  /*20d30*/  ISETP.GT.AND P0, PT, R0, R26, PT ;  /* 0x0000001a0000720c */ /* 0x000fe20003f04270 */
[----:B------:R1:W-:-:S12]  /*20d40*/  STL [R1+0x28], R0 ;  /* 0x0000280001007387 */ /* 0x0003d80000100800 */
[----:B-1----:R-:W-:Y:S05]  /*20d50*/  @P0 BRA `(.L_x_1390) ;  /* 0x0000000000440947 */ /* 0x002fea0003800000 */
[----:B------:R-:W1:Y:S02]  /*20d60*/  S2R R0, SR_TID.X ;  /* 0x0000000000007919 */ /* 0x000e640000002100 */
[----:B-1----:R-:W-:-:S04]  /*20d70*/  LOP3.LUT R0, R0, 0x7f, RZ, 0xc0, !PT ;  /* 0x0000007f00007812 */ /* 0x002fc800078ec0ff */
[----:B------:R-:W-:-:S13]  /*20d80*/  ISETP.NE.AND P0, PT, R0, RZ, PT ;  /* 0x000000ff0000720c */ /* 0x000fda0003f05270 */
[----:B------:R-:W-:Y:S05]  /*20d90*/  @P0 BRA `(.L_x_1391) ;  /* 0x0000002c00fc0947 */ /* 0x000fea0003800000 */
[----:B------:R-:W1:Y:S01]  /*20da0*/  S2R R5, SR_LANEID ;  /* 0x0000000000057919 */ /* 0x000e620000000000 */
[----:B------:R-:W-:Y:S01]  /*20db0*/  VOTEU.ANY UR4, UPT, PT ;  /* 0x0000000000047886 */ /* 0x000fe200038e0100 */
[----:B------:R-:W2:Y:S01]  /*20dc0*/  LDC.64 R2, c[0x0][0xc60] ;  /* 0x00031800ff027b82 */ /* 0x000ea20000000a00 */
[----:B------:R-:W1:Y:S02]  /*20dd0*/  FLO.U32 R0, UR4 ;  /* 0x0000000400007d00 */ /* 0x000e6400080e0000 */
[----:B-1----:R-:W-:-:S06]  /*20de0*/  ISETP.EQ.U32.AND P0, PT, R0, R5, PT ;  /* 0x000000050000720c */ /* 0x002fcc0003f02070 */
[----:B------:R-:W2:Y:S07]  /*20df0*/  POPC R5, UR4 ;  /* 0x0000000400057d09 */ /* 0x000eae0008000000 */
[----:B--2---:R-:W2:Y:S01]  /*20e00*/  @P0 ATOMG.E.ADD.STRONG.GPU PT, R3, desc[UR40][R2.64], R5 ;  /* 0x00000005020309a8 */ /* 0x004ea200081ee1e8 */
[----:B------:R-:W1:Y:S02]  /*20e10*/  S2R R4, SR_LTMASK ;  /* 0x0000000000047919 */ /* 0x000e640000003900 */
[----:B-1----:R-:W-:-:S04]  /*20e20*/  LOP3.LUT R4, R4, UR4, RZ, 0xc0, !PT ;  /* 0x0000000404047c12 */ /* 0x002fc8000f8ec0ff */
[----:B------:R-:W1:Y:S01]  /*20e30*/  POPC R7, R4 ;  /* 0x0000000400077309 */ /* 0x000e620000000000 */
[----:B--2---:R-:W1:Y:S02]  /*20e40*/  SHFL.IDX PT, R0, R3, R0, 0x1f ;  /* 0x00001f0003007589 */ /* 0x004e6400000e0000 */
[----:B-1----:R-:W-:Y:S01]  /*20e50*/  IADD3 R24, R0, UR36, R7 ;  /* 0x0000002400187c10 */ /* 0x002fe2000fffe007 */
[----:B------:R-:W-:Y:S06]  /*20e60*/  BRA `(.L_x_1391) ;  /* 0x0000002c00c87947 */ /* 0x000fec0003800000 */
.L_x_1390:
        /* <DEDUP_REMOVED lines=17> */
[----:B0-----:R-:W-:-:S07]  /*20f80*/  IMAD.MOV.U32 R13, RZ, RZ, RZ ;  /* 0x000000ffff0d7224 */ /* 0x001fce00078e00ff */
[----:B------:R-:W-:-:S07]  /*20f90*/  LEPC R20, `(.L_x_1393) ;  /* 0x000000001014794e */ /* 0x000fce0000000000 */
[----:B-1----:R-:W-:Y:S05]  /*20fa0*/  CALL.ABS.NOINC R2 ;  /* 0x0000000002007343 */ /* 0x002fea0003c00000 */
.L_x_1393:
[----:B------:R-:W-:Y:S05]  /*20fb0*/  BSYNC B6 ;  /* 0x0000000000067941 */ /* 0x000fea0003800000 */
.L_x_1392:
        /* <DEDUP_REMOVED lines=22> */
.L_x_1395:
[----:B------:R-:W-:Y:S05]  /*21120*/  BSYNC B6 ;  /* 0x0000000000067941 */ /* 0x000fea0003800000 */
.L_x_1394:
        /* <DEDUP_REMOVED lines=20> */
.L_x_1397:
[----:B------:R-:W-:Y:S05]  /*21270*/  BSYNC B6 ;  /* 0x0000000000067941 */ /* 0x000fea0003800000 */
.L_x_1396:
        /* <DEDUP_REMOVED lines=19> */
.L_x_1399:
[----:B------:R-:W-:Y:S05]  /*213b0*/  BSYNC B6 ;  /* 0x0000000000067941 */ /* 0x000fea0003800000 */
.L_x_1398:
[----:B------:R-:W-:Y:S01]  /*213c0*/  ULDC.64 UR4, c[0x0][0x9f8] ;  /* 0x00027e0000047ab9 */ /* 0x000fe20000000a00 */
[----:B------:R-:W-:Y:S01]  /*213d0*/  IMAD.MOV.U32 R25, RZ, RZ, R27 ;  /* 0x000000ffff197224 */ /* 0x000fe200078e001b */
[----:B------:R-:W-:-:S04]  /*213e0*/  ISETP.NE.U32.AND P0, PT, RZ, UR4, PT ;  /* 0x00000004ff007c0c */ /* 0x000fc8000bf05070 */
[----:B------:R-:W-:Y:S01]  /*213f0*/  ISETP.NE.AND.EX P0, PT, RZ, UR5, PT, P0 ;  /* 0x00000005ff007c0c */ /* 0x000fe2000bf05300 */
[----:B------:R-:W-:-:S12]  /*21400*/  ULDC.64 UR4, c[0x0][0xa08] ;  /* 0x0002820000047ab9 */ /* 0x000fd80000000a00 */
[----:B------:R-:W1:Y:S02]  /*21410*/  @P0 LDC.64 R2, c[0x0][0x9f8] ;  /* 0x00027e00ff020b82 */ /* 0x000e640000000a00 */
[----:B-1----:R-:W-:-:S05]  /*21420*/  @P0 IMAD.WIDE R2, R27, 0x4, R2 ;  /* 0x000000041b020825 */ /* 0x002fca00078e0202 */
[----:B------:R1:W2:Y:S02]  /*21430*/  @P0 LDG.E R25, desc[UR40][R2.64] ;  /* 0x0000002802190981 */ /* 0x0002a4000c1e1900 */
[----:B-1----:R-:W1:Y:S02]  /*21440*/  LDC.64 R2, c[0x0][0x418] ;  /* 0x00010600ff027b82 */ /* 0x002e640000000a00 */
[----:B-1----:R-:W-:Y:S01]  /*21450*/  LOP3.LUT P0, RZ, R2, UR4, RZ, 0xfc, !PT ;  /* 0x0000000402ff7c12 */ /* 0x002fe2000f80fcff */
[----:B------:R-:W-:-:S03]  /*21460*/  UMOV UR4, 0xffffffff ;  /* 0xffffffff00047882 */ /* 0x000fc60000000000 */
[----:B------:R-:W-:Y:S02]  /*21470*/  LOP3.LUT P0, RZ, R3, UR5, RZ, 0xfc, P0 ;  /* 0x0000000503ff7c12 */ /* 0x000fe4000800fcff */
[----:B--2---:R-:W-:Y:S02]  /*21480*/  SHF.R.S32.HI R8, RZ, 0x1f, R25 ;  /* 0x0000001fff087819 */ /* 0x004fe40000011419 */
[----:B------:R-:W-:-:S03]  /*21490*/  SEL R18, R25, RZ, !P0 ;  /* 0x000000ff19127207 */ /* 0x000fc60004000000 */
[----:B------:R1:W-:Y:S01]  /*214a0*/  STL [R1], R8 ;  /* 0x0000000801007387 */ /* 0x0003e20000100800 */
[----:B------:R-:W-:Y:S05]  /*214b0*/  BRA.DIV UR4, `(.L_x_1400) ;  /* 0x0000004604f87947 */ /* 0x000fea000b800000 */
[----:B------:R-:W2:Y:S02]  /*214c0*/  S2R R0, SR_TID.X ;  /* 0x0000000000007919 */ /* 0x000ea40000002100 */
[----:B--2---:R-:W-:-:S04]  /*214d0*/  SHF.R.U32.HI R0, RZ, 0x5, R0 ;  /* 0x00000005ff007819 */ /* 0x004fc80000011600 */
[----:B------:R-:W-:-:S05]  /*214e0*/  LOP3.LUT R0, R0, 0x3, RZ, 0xc0, !PT ;  /* 0x0000000300007812 */ /* 0x000fca00078ec0ff */
[----:B------:R2:W3:Y:S02]  /*214f0*/  SHFL.IDX PT, R14, R0, RZ, 0x1f ;  /* 0x00001fff000e7589 */ /* 0x0004e400000e0000 */
.L_x_1507:
[----:B---3--:R-:W-:Y:S02]  /*21500*/  ISETP.NE.AND P0, PT, R14, RZ, PT ;  /* 0x000000ff0e00720c */ /* 0x008fe40003f05270 */
[----:B------:R-:W-:Y:S02]  /*21510*/  PLOP3.LUT P1, PT, PT, PT, PT, 0x8, 0x0 ;  /* 0x000000000000781c */ /* 0x000fe40003f2e170 */
[----:B------:R-:W-:-:S11]  /*21520*/  LOP3.LUT R17, R17, 0xfffffffe, RZ, 0xc0, !PT ;  /* 0xfffffffe11117812 */ /* 0x000fd600078ec0ff */
[----:B------:R-:W-:Y:S01]  /*21530*/  @P1 LOP3.LUT R17, R17, 0x1, RZ, 0xfc, !PT ;  /* 0x0000000111111812 */ /* 0x000fe200078efcff */
[----:B------:R-:W-:Y:S06]  /*21540*/  @P0 BRA `(.L_x_1401) ;  /* 0x0000000400a00947 */ /* 0x000fec0003800000 */
[----:B------:R-:W-:-:S03]  /*21550*/  UMOV UR4, 0xffffffff ;  /* 0xffffffff00047882 */ /* 0x000fc60000000000 */
[----:B------:R-:W-:Y:S05]  /*21560*/  BRA.DIV UR4, `(.L_x_1402) ;  /* 0x0000004a04007947 */ /* 0x000fea000b800000 */
[----:B------:R-:W-:-:S13]  /*21570*/  ELECT P6, URZ, PT ;  /* 0x00000000003f782f */ /* 0x000fda00038c0000 */
.L_x_1510:
[----:B------:R-:W-:Y:S05]  /*21580*/  @!P6 BRA `(.L_x_1401) ;  /* 0x000000040090e947 */ /* 0x000fea0003800000 */
[----:B--2---:R-:W2:Y:S01]  /*21590*/  LDL R0, [R1+0x28] ;  /* 0x0000280001007983 */ /* 0x004ea20000100800 */
[----:B------:R-:W-:-:S04]  /*215a0*/  ISETP.NE.U32.AND P0, PT, R2, RZ, PT ;  /* 0x000000ff0200720c */ /* 0x000fc80003f05070 */
[----:B------:R-:W-:Y:S01]  /*215b0*/  ISETP.NE.AND.EX P0, PT, R3, RZ, PT, P0 ;  /* 0x000000ff0300720c */ /* 0x000fe20003f05300 */
[----:B--2---:R-:W-:-:S12]  /*215c0*/  VIADD R0, R0, 0xffffffff ;  /* 0xffffffff00007836 */ /* 0x004fd80000000000 */
[----:B------:R-:W-:Y:S05]  /*215d0*/  @!P0 BRA `(.L_x_1403) ;  /* 0x0000000000448947 */ /* 0x000fea0003800000 */
[----:B------:R-:W2:Y:S01]  /*215e0*/  LDC R7, c[0x0][0x43c] ;  /* 0x00010f00ff077b82 */ /* 0x000ea20000000800 */
[----:B------:R-:W-:Y:S01]  /*215f0*/  ULDC.64 UR4, c[0x0][0x428] ;  /* 0x00010a0000047ab9 */ /* 0x000fe20000000a00 */
[----:B--2---:R-:W-:-:S13]  /*21600*/  ISETP.NE.AND P0, PT, R7, 0x1, PT ;  /* 0x000000010700780c */ /* 0x004fda0003f05270 */
[----:B------:R-:W2:Y:S02]  /*21610*/  @P0 LDC.64 R4, c[0x0][0x440] ;  /* 0x00011000ff040b82 */ /* 0x000ea40000000a00 */
[----:B--2---:R-:W-:-:S04]  /*21620*/  @P0 IMAD.HI.U32 R6, R0, R4, RZ ;  /* 0x0000000400060227 */ /* 0x004fc800078e00ff */
        /* <DEDUP_REMOVED lines=12> */
.L_x_1403:
[----:B------:R-:W-:Y:S01]  /*216f0*/  IMAD R4, R22, 0x8, R19 ;  /* 0x0000000816047824 */ /* 0x000fe200078e0213 */
[----:B--2---:R-:W-:Y:S01]  /*21700*/  SHF.L.U32 R3, R28, 0x1f, RZ ;  /* 0x0000001f1c037819 */ /* 0x004fe200000006ff */
[----:B------:R-:W2:Y:S03]  /*21710*/  S2R R2, SR_TID.X ;  /* 0x0000000000027919 */ /* 0x000ea60000002100 */
[----:B------:R-:W3:Y:S01]  /*21720*/  SYNCS.PHASECHK.TRANS64.TRYWAIT P0, [R4+URZ+0x19c80], R3 ;  /* 0x019c8003040075a7 */ /* 0x000ee2000800017f */
[----:B--2---:R-:W-:-:S04]  /*21730*/  LOP3.LUT R2, R2, 0x7f, RZ, 0xc0, !PT ;  /* 0x0000007f02027812 */ /* 0x004fc800078ec0ff */
[----:B------:R-:W-:Y:S01]  /*21740*/  ISETP.NE.AND P1, PT, R2, RZ, PT ;  /* 0x000000ff0200720c */ /* 0x000fe20003f25270 */
[----:B---3--:R-:W-:-:S12]  /*21750*/  @!P0 BRA `(.L_x_1404) ;  /* 0x0000004400a48947 */ /* 0x008fd80003800000 */
.L_x_1511:
        /* <DEDUP_REMOVED lines=8> */
.L_x_1405:
[----:B------:R-:W3:Y:S01]  /*217e0*/  LDL R5, [R1+0x4] ;  /* 0x0000040001057983 */ /* 0x000ee20000100800 */
        /* <DEDUP_REMOVED lines=15> */
[----:B---3--:R-:W-:-:S05]  /*218e0*/  IMAD R0, R0, 0x80, R5 ;  /* 0x0000008000007824 */ /* 0x008fca00078e0205 */
[----:B------:R-:W-:-:S13]  /*218f0*/  R2UR UR11, R0 ;  /* 0x00000000000b72ca */ /* 0x000fda00000e0000 */
[----:B------:R3:W-:Y:S02]  /*21900*/  UTMALDG.4D [UR8], [UR4], desc[UR6] ;  /* 0x00000608040075b4 */ /* 0x0007e40008019000 */
[----:B---3--:R-:W-:Y:S01]  /*21910*/  UMOV UR8, UR14 ;  /* 0x0000000e00087c82 */ /* 0x008fe20008000000 */
[----:B------:R-:W-:Y:S01]  /*21920*/  UMOV UR10, UR16 ;  /* 0x00000010000a7c82 */ /* 0x000fe20008000000 */
[----:B------:R-:W-:Y:S01]  /*21930*/  UMOV UR14, 0x40 ;  /* 0x00000040000e7882 */ /* 0x000fe20000000000 */
[----:B------:R3:W-:Y:S02]  /*21940*/  UTMALDG.4D [UR8], [UR4], desc[UR6] ;  /* 0x00000608040075b4 */ /* 0x0007e40008019000 */
[----:B---3--:R-:W-:Y:S01]  /*21950*/  UMOV UR8, UR15 ;  /* 0x0000000f00087c82 */ /* 0x008fe20008000000 */
[----:B------:R-:W-:Y:S02]  /*21960*/  UMOV UR10, UR14 ;  /* 0x0000000e000a7c82 */ /* 0x000fe40008000000 */
[----:B------:R3:W-:Y:S01]  /*21970*/  UTMALDG.4D [UR8], [UR4], desc[UR6] ;  /* 0x00000608040075b4 */ /* 0x0007e20008019000 */
[----:B------:R-:W4:Y:S02]  /*21980*/  SYNCS.PHASECHK.TRANS64.TRYWAIT P0, [R4+URZ+0x19c40], R3 ;  /* 0x019c4003040075a7 */ /* 0x000f24000800017f */
[----:B---34-:R-:W-:Y:S05]  /*21990*/  @!P0 BRA `(.L_x_1406) ;  /* 0x0000004400288947 */ /* 0x018fea0003800000 */
.L_x_1512:
[----:B------:R-:W-:Y:S05]  /*219a0*/  @P1 BRA `(.L_x_1407) ;  /* 0x00000000001c1947 */ /* 0x000fea0003800000 */
[----:B------:R-:W4:Y:S01]  /*219b0*/  S2R R5, SR_TID.X ;  /* 0x0000000000057919 */ /* 0x000f220000002100 */
[----:B--23--:R-:W-:-:S04]  /*219c0*/  IMAD.MOV.U32 R3, RZ, RZ, 0x3000 ;  /* 0x00003000ff037424 */ /* 0x00cfc800078e00ff */
[----:B------:R2:W-:Y:S01]  /*219d0*/  SYNCS.ARRIVE.TRANS64 RZ, [R4+URZ+0x19c30], R3 ;  /* 0x019c300304ff79a7 */ /* 0x0005e2000800003f */
[----:B----4-:R-:W-:-:S04]  /*219e0*/  LOP3.LUT R5, R5, 0x1f, RZ, 0xc0, !PT ;  /* 0x0000001f05057812 */ /* 0x010fc800078ec0ff */
[----:B------:R-:W-:-:S13]  /*219f0*/  ISETP.NE.AND P0, PT, R5, RZ, PT ;  /* 0x000000ff0500720c */ /* 0x000fda0003f05270 */
[----:B--2---:R-:W-:Y:S05]  /*21a00*/  @!P0 BRA `(.L_x_1407) ;  /* 0x0000000000048947 */ /* 0x004fea0003800000 */
[----:B------:R-:W-:Y:S01]  /*21a10*/  BPT.TRAP 0x1 ;  /* 0x000000040000795c */ /* 0x000fe20000300000 */
.L_x_1407:
        /* <DEDUP_REMOVED lines=10> */
[----:B------:R-:W-:Y:S01]  /*21ac0*/  UMOV UR16, 0x20 ;  /* 0x0000002000107882 */ /* 0x000fe20000000000 */
[----:B------:R-:W-:-:S02]  /*21ad0*/  PLOP3.LUT P0, PT, PT, PT, PT, 0x80, 0x0 ;  /* 0x000000000000781c */ /* 0x000fc40003f0f070 */
[----:B------:R-:W-:Y:S01]  /*21ae0*/  UIADD3 UR8, UR15, 0x13800, URZ ;  /* 0x000138000f087890 */ /* 0x000fe2000fffe03f */
[----:B------:R-:W-:Y:S01]  /*21af0*/  LOP3.LUT R17, R17, 0xfffffffe, RZ, 0xc0, !PT ;  /* 0xfffffffe11117812 */ /* 0x000fe200078ec0ff */
[----:B------:R-:W-:Y:S02]  /*21b00*/  UIADD3 UR9, UR9, 0x19c30, URZ ;  /* 0x00019c3009097890 */ /* 0x000fe4000fffe03f */
[----:B------:R-:W-:Y:S02]  /*21b10*/  UIADD3 UR14, UR15, 0x14800, URZ ;  /* 0x000148000f0e7890 */ /* 0x000fe4000fffe03f */
[----:B------:R-:W-:-:S05]  /*21b20*/  UIADD3 UR15, UR15, 0x15800, URZ ;  /* 0x000158000f0f7890 */ /* 0x000fca000fffe03f */
[----:B------:R4:W-:Y:S01]  /*21b30*/  UTMALDG.4D [UR8], [UR4], desc[UR6] ;  /* 0x00000608040075b4 */ /* 0x0009e20008019000 */
[----:B------:R-:W-:Y:S01]  /*21b40*/  @P0 LOP3.LUT R17, R17, 0x1, RZ, 0xfc, !PT ;  /* 0x0000000111110812 */ /* 0x000fe200078efcff */
[----:B----4-:R-:W-:Y:S01]  /*21b50*/  UMOV UR8, UR14 ;  /* 0x0000000e00087c82 */ /* 0x010fe20008000000 */
[----:B------:R-:W-:Y:S01]  /*21b60*/  UMOV UR10, UR16 ;  /* 0x00000010000a7c82 */ /* 0x000fe20008000000 */
[----:B------:R-:W-:Y:S01]  /*21b70*/  UMOV UR14, 0x40 ;  /* 0x00000040000e7882 */ /* 0x000fe20000000000 */
[----:B------:R4:W-:Y:S02]  /*21b80*/  UTMALDG.4D [UR8], [UR4], desc[UR6] ;  /* 0x00000608040075b4 */ /* 0x0009e40008019000 */
[----:B----4-:R-:W-:Y:S01]  /*21b90*/  UMOV UR8, UR15 ;  /* 0x0000000f00087c82 */ /* 0x010fe20008000000 */
[----:B------:R-:W-:Y:S02]  /*21ba0*/  UMOV UR10, UR14 ;  /* 0x0000000e000a7c82 */ /* 0x000fe40008000000 */
[----:B------:R4:W-:Y:S02]  /*21bb0*/  UTMALDG.4D [UR8], [UR4], desc[UR6] ;  /* 0x00000608040075b4 */ /* 0x0009e40008019000 */
[----:B----4-:R-:W-:Y:S01]  /*21bc0*/  NOP ;  /* 0x0000000000007918 */ /* 0x010fe20000000000 */
.L_x_1401:
[----:B--23--:R-:W2:Y:S01]  /*21bd0*/  LDL.LU R3, [R1+0x20] ;  /* 0x0000200001037983 */ /* 0x00cea20000300800 */
[----:B------:R-:W-:Y:S05]  /*21be0*/  WARPSYNC.ALL ;  /* 0x0000000000007948 */ /* 0x000fea0003800000 */
[----:B------:R-:W-:Y:S01]  /*21bf0*/  ULDC.64 UR4, c[0x0][0x298] ;  /* 0x0000a60000047ab9 */ /* 0x000fe20000000a00 */
[----:B------:R-:W-:Y:S01]  /*21c00*/  VIADD R0, R19, 0xf000 ;  /* 0x0000f00013007836 */ /* 0x000fe20000000000 */
[----:B------:R-:W-:Y:S01]  /*21c10*/  ULDC.64 UR6, c[0x0][0xa00] ;  /* 0x0002800000067ab9 */ /* 0x000fe20000000a00 */
[----:B------:R-:W-:Y:S01]  /*21c20*/  BSSY B6, `(.L_x_1408) ;  /* 0x0000022000067945 */ /* 0x000fe20003800000 */
[----:B------:R-:W-:Y:S01]  /*21c30*/  BAR.SYNC.DEFER_BLOCKING 0x8, 0x200 ;  /* 0x0208000000007b1d */ /* 0x000fe20000010000 */
[----:B------:R-:W-:-:S02]  /*21c40*/  ISETP.NE.U32.AND P0, PT, RZ, UR6, PT ;  /* 0x00000006ff007c0c */ /* 0x000fc4000bf05070 */
[----:B------:R-:W-:Y:S02]  /*21c50*/  LOP3.LUT P1, RZ, R0, 0x9f, RZ, 0xc0, !PT ;  /* 0x0000009f00ff7812 */ /* 0x000fe4000782c0ff */
[----:B------:R-:W-:Y:S02]  /*21c60*/  ISETP.NE.AND.EX P0, PT, RZ, UR7, PT, P0 ;  /* 0x00000007ff007c0c */ /* 0x000fe4000bf05300 */
[----:B--2---:R-:W-:Y:S01]  /*21c70*/  SHF.R.S32.HI R2, RZ, 0x1f, R3 ;  /* 0x0000001fff027819 */ /* 0x004fe20000011403 */
[----:B------:R-:W-:-:S04]  /*21c80*/  IMAD.WIDE.U32 R4, R3, UR4, RZ ;  /* 0x0000000403047c25 */ /* 0x000fc8000f8e00ff */
[----:B------:R-:W-:Y:S01]  /*21c90*/  IMAD R2, R2, UR4, RZ ;  /* 0x0000000402027c24 */ /* 0x000fe2000f8e02ff */
[----:B------:R2:W-:Y:S03]  /*21ca0*/  STL.64 [R1+0x30], R4 ;  /* 0x0000300401007387 */ /* 0x0005e60000100a00 */
[----:B------:R-:W-:Y:S01]  /*21cb0*/  IMAD R0, R3, UR5, R2 ;  /* 0x0000000503007c24 */ /* 0x000fe2000f8e0202 */
[----:B------:R-:W-:-:S03]  /*21cc0*/  SHF.R.S32.HI R2, RZ, 0x1f, R27 ;  /* 0x0000001fff027819 */ /* 0x000fc6000001141b */
[----:B------:R-:W-:Y:S01]  /*21cd0*/  IMAD.IADD R3, R5, 0x1, R0 ;  /* 0x0000000105037824 */ /* 0x000fe200078e0200 */
[----:B------:R-:W-:Y:S02]  /*21ce0*/  SEL R0, R27, RZ, !P0 ;  /* 0x000000ff1b007207 */ /* 0x000fe40004000000 */
[----:B------:R-:W-:Y:S02]  /*21cf0*/  SEL R2, R2, RZ, !P0 ;  /* 0x000000ff02027207 */ /* 0x000fe40004000000 */
[----:B------:R2:W-:Y:S04]  /*21d00*/  STL [R1+0x38], R3 ;  /* 0x0000380301007387 */ /* 0x0005e80000100800 */
[----:B------:R2:W-:Y:S04]  /*21d10*/  STL [R1+0x20], R0 ;  /* 0x0000200001007387 */ /* 0x0005e80000100800 */
        /* <DEDUP_REMOVED lines=9> */
[----:B------:R-:W-:Y:S02]  /*21db0*/  IMAD.U32 R6, RZ, RZ, UR6 ;  /* 0x00000006ff067e24 */ /* 0x000fe4000f8e00ff */
[----:B------:R-:W-:-:S02]  /*21dc0*/  IMAD.U32 R7, RZ, RZ, UR7 ;  /* 0x00000007ff077e24 */ /* 0x000fc4000f8e00ff */
[----:B------:R-:W-:Y:S02]  /*21dd0*/  IMAD.U32 R10, RZ, RZ, UR8 ;  /* 0x00000008ff0a7e24 */ /* 0x000fe4000f8e00ff */
[----:B------:R-:W-:Y:S02]  /*21de0*/  IMAD.U32 R11, RZ, RZ, UR9 ;  /* 0x00000009ff0b7e24 */ /* 0x000fe4000f8e00ff */
[----:B-1----:R-:W-:Y:S02]  /*21df0*/  IMAD.MOV.U32 R8, RZ, RZ, 0x70 ;  /* 0x00000070ff087424 */ /* 0x002fe400078e00ff */
[----:B------:R-:W-:Y:S02]  /*21e00*/  IMAD.MOV.U32 R12, RZ, RZ, 0x1 ;  /* 0x00000001ff0c7424 */ /* 0x000fe400078e00ff */
[----:B0-----:R-:W-:-:S07]  /*21e10*/  IMAD.MOV.U32 R13, RZ, RZ, RZ ;  /* 0x000000ffff0d7224 */ /* 0x001fce00078e00ff */
[----:B------:R-:W-:-:S07]  /*21e20*/  LEPC R20, `(.L_x_1409) ;  /* 0x000000001014794e */ /* 0x000fce0000000000 */
[----:B--2---:R-:W-:Y:S05]  /*21e30*/  CALL.ABS.NOINC R2 ;  /* 0x0000000002007343 */ /* 0x004fea0003c00000 */
.L_x_1409:
[----:B------:R-:W-:Y:S05]  /*21e40*/  BSYNC B6 ;  /* 0x0000000000067941 */ /* 0x000fea0003800000 */
.L_x_1408:
[----:B------:R-:W3:Y:S01]  /*21e50*/  LDL.LU R20, [R1+0x38] ;  /* 0x0000380001147983 */ /* 0x000ee20000300800 */
[----:B------:R-:W4:Y:S01]  /*21e60*/  LDC R9, c[0x0][0x448] ;  /* 0x00011200ff097b82 */ /* 0x000f220000000800 */
[----:B------:R-:W-:Y:S01]  /*21e70*/  ULDC.64 UR6, c[0x0][0x2e0] ;  /* 0x0000b80000067ab9 */ /* 0x000fe20000000a00 */
[----:B------:R-:W-:Y:S01]  /*21e80*/  ULDC.64 UR4, c[0x0][0x2d8] ;  /* 0x0000b60000047ab9 */ /* 0x000fe20000000a00 */
[----:B--2---:R-:W3:Y:S01]  /*21e90*/  LDL.LU.64 R2, [R1+0x30] ;  /* 0x0000300001027983 */ /* 0x004ee20000300a00 */
[----:B------:R-:W-:-:S03]  /*21ea0*/  ULDC.64 UR8, c[0x0][0x280] ;  /* 0x0000a00000087ab9 */ /* 0x000fc60000000a00 */
[----:B------:R-:W2:Y:S04]  /*21eb0*/  LDL.LU R21, [R1+0x3c] ;  /* 0x00003c0001157983 */ /* 0x000ea80000300800 */
[----:B------:R-:W2:Y:S04]  /*21ec0*/  LDL.LU R4, [R1+0x20] ;  /* 0x0000200001047983 */ /* 0x000ea80000300800 */
[----:B------:R-:W2:Y:S01]  /*21ed0*/  LDL R12, [R1+0x14] ;  /* 0x00001400010c7983 */ /* 0x000ea20000100800 */
[----:B------:R-:W0:Y:S01]  /*21ee0*/  S2R R10, SR_TID.X ;  /* 0x00000000000a7919 */ /* 0x000e220000002100 */
[----:B----4-:R-:W-:-:S13]  /*21ef0*/  ISETP.NE.AND P1, PT, R9, 0x1, PT ;  /* 0x000000010900780c */ /* 0x010fda0003f25270 */
[----:B------:R-:W4:Y:S08]  /*21f00*/  @P1 LDC R5, c[0x0][0x44c] ;  /* 0x00011300ff051b82 */ /* 0x000f300000000800 */
[----:B------:R-:W4:Y:S01]  /*21f10*/  @P1 LDC R6, c[0x0][0x450] ;  /* 0x00011400ff061b82 */ /* 0x000f220000000800 */
[----:B0-----:R-:W-:-:S07]  /*21f20*/  IMAD.SHL.U32 R10, R10, 0x10, RZ ;  /* 0x000000100a0a7824 */ /* 0x001fce00078e00ff */
[----:B-1----:R-:W0:Y:S01]  /*21f30*/  @P1 LDC R8, c[0x0][0x450] ;  /* 0x00011400ff081b82 */ /* 0x002e220000000800 */
[----:B------:R-:W-:-:S04]  /*21f40*/  LOP3.LUT R10, R10, 0x10, RZ, 0xc0, !PT ;  /* 0x000000100a0a7812 */ /* 0x000fc800078ec0ff */
[C---:B------:R-:W-:Y:S02]  /*21f50*/  LOP3.LUT R11, R10.reuse, 0x20, RZ, 0xfc, !PT ;  /* 0x000000200a0b7812 */ /* 0x040fe400078efcff */
[----:B------:R-:W-:Y:S01]  /*21f60*/  LOP3.LUT R10, R10, 0x40, RZ, 0xfc, !PT ;  /* 0x000000400a0a7812 */ /* 0x000fe200078efcff */
[----:B---3--:R-:W-:Y:S02]  /*21f70*/  IMAD.MOV.U32 R3, RZ, RZ, R20 ;  /* 0x000000ffff037224 */ /* 0x008fe400078e0014 */
[----:B------:R-:W1:Y:S01]  /*21f80*/  S2R R20, SR_TID.X ;  /* 0x0000000000147919 */ /* 0x000e620000002100 */
[----:B--2---:R-:W-:Y:S02]  /*21f90*/  IMAD R0, R21, UR6, RZ ;  /* 0x0000000615007c24 */ /* 0x004fe4000f8e02ff */
[----:B------:R-:W-:-:S04]  /*21fa0*/  IMAD.WIDE.U32 R2, R16, UR4, R2 ;  /* 0x0000000410027c25 */ /* 0x000fc8000f8e0002 */
[----:B------:R-:W-:Y:S01]  /*21fb0*/  IMAD R3, R16, UR5, R3 ;  /* 0x0000000510037c24 */ /* 0x000fe2000f8e0203 */
[----:B------:R-:W-:Y:S01]  /*21fc0*/  ULDC.64 UR4, c[0x0][0x2d0] ;  /* 0x0000b40000047ab9 */ /* 0x000fe20000000a00 */
[C---:B------:R-:W-:Y:S02]  /*21fd0*/  IMAD R0, R4.reuse, UR7, R0 ;  /* 0x0000000704007c24 */ /* 0x040fe4000f8e0200 */
[----:B------:R-:W-:Y:S01]  /*21fe0*/  IMAD.WIDE.U32 R2, R4, UR6, R2 ;  /* 0x0000000604027c25 */ /* 0x000fe2000f8e0002 */
[----:B------:R-:W-:-:S03]  /*21ff0*/  ULDC.64 UR6, c[0x0][0x2c8] ;  /* 0x0000b20000067ab9 */ /* 0x000fc60000000a00 */
[----:B------:R-:W-:Y:S01]  /*22000*/  IMAD.IADD R3, R3, 0x1, R0 ;  /* 0x0000000103037824 */ /* 0x000fe200078e0200 */
[C---:B-1----:R-:W-:Y:S01]  /*22010*/  LOP3.LUT R21, R20.reuse, 0x7f, RZ, 0xc0, !PT ;  /* 0x0000007f14157812 */ /* 0x042fe200078ec0ff */
[----:B------:R-:W-:-:S03]  /*22020*/  IMAD.SHL.U32 R20, R20, 0x40, RZ ;  /* 0x0000004014147824 */ /* 0x000fc600078e00ff */
[----:B------:R-:W-:-:S04]  /*22030*/  SHF.R.U32.HI R21, RZ, 0x1, R21 ;  /* 0x00000001ff157819 */ /* 0x000fc80000011615 */
[----:B------:R-:W-:Y:S02]  /*22040*/  LOP3.LUT R20, R21, 0x40, R20, 0xf8, !PT ;  /* 0x0000004015147812 */ /* 0x000fe400078ef814 */
[----:B------:R-:W1:Y:S03]  /*22050*/  S2R R21, SR_TID.X ;  /* 0x0000000000157919 */ /* 0x000e660000002100 */
[----:B------:R-:W-:-:S04]  /*22060*/  IMAD.IADD R0, R20, 0x1, R12 ;  /* 0x0000000114007824 */ /* 0x000fc800078e020c */
[----:B----4-:R-:W-:-:S04]  /*22070*/  @P1 IMAD.HI.U32 R5, R0, R5, RZ ;  /* 0x0000000500051227 */ /* 0x010fc800078e00ff */
[----:B------:R-:W-:Y:S01]  /*22080*/  IMAD.MOV.U32 R4, RZ, RZ, R0 ;  /* 0x000000ffff047224 */ /* 0x000fe200078e0000 */
[----:B------:R-:W-:-:S04]  /*22090*/  @P1 SHF.R.U32.HI R4, RZ, R6, R5 ;  /* 0x00000006ff041219 */ /* 0x000fc80000011605 */
[--C-:B------:R-:W-:Y:S01]  /*220a0*/  SHF.R.S32.HI R5, RZ, 0x1f, R4.reuse ;  /* 0x0000001fff057819 */ /* 0x100fe20000011404 */
[----:B------:R-:W-:-:S04]  /*220b0*/  IMAD.MOV R7, RZ, RZ, -R4 ;  /* 0x000000ffff077224 */ /* 0x000fc800078e0a04 */
[----:B------:R-:W-:-:S04]  /*220c0*/  IMAD R5, R5, UR4, RZ ;  /* 0x0000000405057c24 */ /* 0x000fc8000f8e02ff */
[C---:B------:R-:W-:Y:S02]  /*220d0*/  IMAD R6, R4.reuse, UR5, R5 ;  /* 0x0000000504067c24 */ /* 0x040fe4000f8e0205 */
[----:B------:R-:W-:-:S04]  /*220e0*/  IMAD.WIDE.U32 R4, R4, UR4, R2 ;  /* 0x0000000404047c25 */ /* 0x000fc8000f8e0002 */
[----:B------:R-:W-:Y:S02]  /*220f0*/  IMAD.IADD R5, R5, 0x1, R6 ;  /* 0x0000000105057824 */ /* 0x000fe400078e0206 */
[----:B------:R-:W-:Y:S02]  /*22100*/  IMAD R6, R9, R7, R0 ;  /* 0x0000000709067224 */ /* 0x000fe400078e0200 */
[----:B------:R-:W-:Y:S02]  /*22110*/  VIADD R0, R0, 0x80 ;  /* 0x0000008000007836 */ /* 0x000fe40000000000 */
[----:B------:R-:W-:Y:S01]  /*22120*/  IMAD.WIDE.U32 R4, R6, UR6, R4 ;  /* 0x0000000606047c25 */ /* 0x000fe2000f8e0004 */
[----:B------:R-:W-:-:S03]  /*22130*/  SHF.R.S32.HI R7, RZ, 0x1f, R6 ;  /* 0x0000001fff077819 */ /* 0x000fc60000011406 */
[C---:B-1----:R-:W-:Y:S01]  /*22140*/  IMAD.SHL.U32 R20, R21.reuse, 0x10, RZ ;  /* 0x0000001015147824 */ /* 0x042fe200078e00ff */
[----:B------:R-:W-:Y:S01]  /*22150*/  LOP3.LUT R21, R21, 0x7f, RZ, 0xc0, !PT ;  /* 0x0000007f15157812 */ /* 0x000fe200078ec0ff */
[----:B------:R-:W-:-:S03]  /*22160*/  IMAD R7, R7, UR6, RZ ;  /* 0x0000000607077c24 */ /* 0x000fc6000f8e02ff */
[----:B------:R-:W-:Y:S01]  /*22170*/  LOP3.LUT R20, R20, 0x10, RZ, 0xc0, !PT ;  /* 0x0000001014147812 */ /* 0x000fe200078ec0ff */
[----:B------:R-:W-:Y:S01]  /*22180*/  IMAD R7, R6, UR7, R7 ;  /* 0x0000000706077c24 */ /* 0x000fe2000f8e0207 */
[----:B------:R-:W-:Y:S01]  /*22190*/  IADD3 R6, P0, R4, UR8, RZ ;  /* 0x0000000804067c10 */ /* 0x000fe2000ff1e0ff */
[----:B------:R-:W-:-:S03]  /*221a0*/  IMAD.MOV.U32 R4, RZ, RZ, R0 ;  /* 0x000000ffff047224 */ /* 0x000fc600078e0000 */
[----:B------:R-:W-:Y:S02]  /*221b0*/  IADD3.X R5, R5, UR9, R7, P0, !PT ;  /* 0x0000000905057c10 */ /* 0x000fe400087fe407 */
[----:B------:R-:W1:Y:S02]  /*221c0*/  @P1 LDC R7, c[0x0][0x44c] ;  /* 0x00011300ff071b82 */ /* 0x000e640000000800 */
[----:B-1----:R-:W-:-:S05]  /*221d0*/  @P1 IMAD.HI.U32 R7, R0, R7, RZ ;  /* 0x0000000700071227 */ /* 0x002fca00078e00ff */
[----:B0-----:R-:W-:-:S05]  /*221e0*/  @P1 SHF.R.U32.HI R4, RZ, R8, R7 ;  /* 0x00000008ff041219 */ /* 0x001fca0000011607 */
        /* <DEDUP_REMOVED lines=8> */
[----:B------:R0:W5:Y:S01]  /*22270*/  LDL R10, [R1+0x1c] ;  /* 0x00001c00010a7983 */ /* 0x0001620000100800 */
[----:B------:R-:W-:Y:S02]  /*22280*/  SHF.R.S32.HI R4, RZ, 0x1f, R0 ;  /* 0x0000001fff047819 */ /* 0x000fe40000011400 */
[----:B------:R-:W-:Y:S01]  /*22290*/  IMAD.IADD R3, R3, 0x1, R7 ;  /* 0x0000000103037824 */ /* 0x000fe200078e0207 */
[----:B------:R-:W-:Y:S02]  /*222a0*/  ISETP.GE.AND P2, PT, R20, UR4, PT ;  /* 0x0000000414007c0c */ /* 0x000fe4000bf46270 */
[----:B------:R-:W-:Y:S01]  /*222b0*/  IMAD R4, R4, UR6, RZ ;  /* 0x0000000604047c24 */ /* 0x000fe2000f8e02ff */
[----:B------:R-:W-:Y:S01]  /*222c0*/  ISETP.GE.AND P1, PT, R11, UR4, PT ;  /* 0x000000040b007c0c */ /* 0x000fe2000bf26270 */
[----:B------:R-:W-:Y:S01]  /*222d0*/  IMAD.WIDE.U32 R2, R0, UR6, R2 ;  /* 0x0000000600027c25 */ /* 0x000fe2000f8e0002 */
[----:B------:R-:W-:-:S03]  /*222e0*/  UMOV UR4, 0xffffffff ;  /* 0xffffffff00047882 */ /* 0x000fc60000000000 */
[----:B------:R-:W-:Y:S01]  /*222f0*/  IMAD R4, R0, UR7, R4 ;  /* 0x0000000700047c24 */ /* 0x000fe2000f8e0204 */
[----:B------:R-:W-:-:S04]  /*22300*/  IADD3 R8, P3, R2, UR8, RZ ;  /* 0x0000000802087c10 */ /* 0x000fc8000ff7e0ff */
[----:B------:R-:W-:Y:S02]  /*22310*/  IADD3.X R7, R3, UR9, R4, P3, !PT ;  /* 0x0000000903077c10 */ /* 0x000fe40009ffe404 */
[----:B------:R-:W-:Y:S01]  /*22320*/  SHF.R.U32.HI R21, RZ, 0x1, R21 ;  /* 0x00000001ff157819 */ /* 0x000fe20000011615 */
[----:B0-----:R-:W-:Y:S06]  /*22330*/  BRA.DIV UR4, `(.L_x_1410) ;  /* 0x0000003a04d47947 */ /* 0x001fec000b800000 */
[----:B------:R-:W2:Y:S04]  /*22340*/  LDL.LU R12, [R1+0x18] ;  /* 0x00001800010c7983 */ /* 0x000ea80000300800 */
[----:B------:R-:W3:Y:S04]  /*22350*/  LDL.LU R11, [R1+0x14] ;  /* 0x00001400010b7983 */ /* 0x000ee80000300800 */
[----:B------:R-:W0:Y:S04]  /*22360*/  SHFL.IDX PT, R3, R6, RZ, 0x1e1f ;  /* 0x001e1fff06037589 */ /* 0x000e2800000e0000 */
[----:B------:R-:W1:Y:S04]  /*22370*/  SHFL.IDX PT, R2, R5, RZ, 0x1e1f ;  /* 0x001e1fff05027589 */ /* 0x000e6800000e0000 */
[----:B------:R-:W4:Y:S04]  /*22380*/  SHFL.IDX PT, R6, R6, 0x1, 0x1e1f ;  /* 0x003e1f0006067f89 */ /* 0x000f2800000e0000 */
[----:B------:R-:W4:Y:S01]  /*22390*/  SHFL.IDX PT, R5, R5, 0x1, 0x1e1f ;  /* 0x003e1f0005057f89 */ /* 0x000f2200000e0000 */
[----:B--2---:R-:W-:-:S02]  /*223a0*/  IMAD R0, R12, R9, RZ ;  /* 0x000000090c007224 */ /* 0x004fc400078e02ff */
[----:B---3--:R-:W-:-:S05]  /*223b0*/  IMAD.IADD R4, R21, 0x1, R11 ;  /* 0x0000000115047824 */ /* 0x008fca00078e020b */
[----:B------:R-:W-:-:S13]  /*223c0*/  ISETP.GE.AND P4, PT, R4, R0, PT ;  /* 0x000000000400720c */ /* 0x000fda0003f86270 */
        /* <DEDUP_REMOVED lines=10> */
[----:B----4-:R-:W-:-:S05]  /*22470*/  @!P4 IADD3 R2, P3, R20, R6, RZ ;  /* 0x000000061402c210 */ /* 0x010fca0007f7e0ff */
[----:B------:R-:W-:-:S05]  /*22480*/  @!P4 IMAD.X R3, RZ, RZ, R5, P3 ;  /* 0x000000ffff03c224 */ /* 0x000fca00018e0605 */
[----:B------:R-:W-:Y:S04]  /*22490*/  @!P4 LDGSTS.E.BYPASS.LTC128B.128 [R10+0xf800], desc[UR40][R2.64], !P2 ;  /* 0x0f800000020acfae */ /* 0x000fe8000d101d68 */
[----:B------:R-:W-:Y:S04]  /*224a0*/  @!P4 LDGSTS.E.BYPASS.LTC128B.128 [R10+0x11000], desc[UR40][R2.64+0x20], !P1 ;  /* 0x11000020020acfae */ /* 0x000fe8000c901d68 */
[----:B------:R0:W-:Y:S04]  /*224b0*/  @!P4 LDGSTS.E.BYPASS.LTC128B.128 [R10+0x12800], desc[UR40][R2.64+0x40], !P0 ;  /* 0x12800040020acfae */ /* 0x0001e8000c101d68 */
[----:B0-----:R0:W1:Y:S04]  /*224c0*/  SHFL.IDX PT, R3, R7, RZ, 0x1e1f ;  /* 0x001e1fff07037589 */ /* 0x00106800000e0000 */
[----:B------:R0:W2:Y:S02]  /*224d0*/  SHFL.IDX PT, R2, R8, RZ, 0x1e1f ;  /* 0x001e1fff08027589 */ /* 0x0000a400000e0000 */
.L_x_1519:
        /* <DEDUP_REMOVED lines=12> */
.L_x_1412:
[----:B------:R-:W-:Y:S05]  /*225a0*/  BSYNC B0 ;  /* 0x0000000000007941 */ /* 0x000fea0003800000 */
.L_x_1411:
[----:B------:R-:W-:Y:S01]  /*225b0*/  NOP ;  /* 0x0000000000007918 */ /* 0x000fe20000000000 */
[----:B------:R-:W-:-:S13]  /*225c0*/  PLOP3.LUT P0, PT, PT, PT, PT, 0x80, 0x0 ;  /* 0x000000000000781c */ /* 0x000fda0003f0f070 */
.L_x_1413:
        /* <DEDUP_REMOVED lines=18> */
.L_x_1520:
[----:B------:R-:W-:Y:S05]  /*226f0*/  BSYNC B0 ;  /* 0x0000000000007941 */ /* 0x000fea0003800000 */
.L_x_1414:
[----:B------:R-:W3:Y:S02]  /*22700*/  LDL.LU R2, [R1+0x28] ;  /* 0x0000280001027983 */ /* 0x000ee40000300800 */
[----:B---3--:R-:W-:-:S05]  /*22710*/  VIADD R2, R2, 0xfffffffe ;  /* 0xfffffffe02027836 */ /* 0x008fca0000000000 */
[----:B------:R-:W-:-:S13]  /*22720*/  ISETP.GE.AND P0, PT, R2, R26, PT ;  /* 0x0000001a0200720c */ /* 0x000fda0003f06270 */
[----:B------:R-:W-:Y:S05]  /*22730*/  @!P0 BRA `(.L_x_1416) ;  /* 0x0000001000048947 */ /* 0x000fea0003800000 */
[----:B--2---:R-:W-:Y:S02]  /*22740*/  IMAD.MOV.U32 R0, RZ, RZ, R22 ;  /* 0x000000ffff007224 */ /* 0x004fe400078e0016 */
[----:B0-----:R-:W-:-:S07]  /*22750*/  IMAD.MOV.U32 R8, RZ, RZ, R28 ;  /* 0x000000ffff087224 */ /* 0x001fce00078e001c */
.L_x_1440:
        /* <DEDUP_REMOVED lines=8> */
[----:B------:R-:W-:Y:S06]  /*227e0*/  @!P1 BRA `(.L_x_1418) ;  /* 0x0000000800809947 */ /* 0x000fec0003800000 */
[----:B------:R-:W-:Y:S01]  /*227f0*/  ULDC.64 UR4, c[0x0][0x418] ;  /* 0x0001060000047ab9 */ /* 0x000fe20000000a00 */
[----:B-1----:R-:W-:Y:S01]  /*22800*/  IMAD.MOV.U32 R3, RZ, RZ, R2 ;  /* 0x000000ffff037224 */ /* 0x002fe200078e0002 */
[----:B------:R-:W-:-:S04]  /*22810*/  ISETP.NE.U32.AND P0, PT, RZ, UR4, PT ;  /* 0x00000004ff007c0c */ /* 0x000fc8000bf05070 */
[----:B------:R-:W-:-:S13]  /*22820*/  ISETP.NE.AND.EX P0, PT, RZ, UR5, PT, P0 ;  /* 0x00000005ff007c0c */ /* 0x000fda000bf05300 */
[----:B------:R-:W-:Y:S05]  /*22830*/  @!P0 BRA `(.L_x_1419) ;  /* 0x0000000000488947 */ /* 0x000fea0003800000 */
[----:B------:R-:W2:Y:S01]  /*22840*/  LDL R7, [R1] ;  /* 0x0000000001077983 */ /* 0x000ea20000100800 */
        /* <DEDUP_REMOVED lines=17> */
.L_x_1419:
[----:B------:R-:W1:Y:S01]  /*22960*/  S2R R4, SR_TID.X ;  /* 0x0000000000047919 */ /* 0x000e620000002100 */
[----:B0-----:R-:W-:Y:S01]  /*22970*/  IMAD R6, R22, 0x8, R19 ;  /* 0x0000000816067824 */ /* 0x001fe200078e0213 */
[----:B------:R-:W-:Y:S01]  /*22980*/  BSSY B1, `(.L_x_1420) ;  /* 0x0000006000017945 */ /* 0x000fe20003800000 */
[----:B-1----:R-:W-:Y:S02]  /*22990*/  LOP3.LUT R5, R4, 0x7f, RZ, 0xc0, !PT ;  /* 0x0000007f04057812 */ /* 0x002fe400078ec0ff */
[----:B------:R-:W-:Y:S02]  /*229a0*/  SHF.L.U32 R4, R28, 0x1f, RZ ;  /* 0x0000001f1c047819 */ /* 0x000fe400000006ff */
[----:B------:R-:W-:Y:S02]  /*229b0*/  ISETP.NE.AND P1, PT, R5, RZ, PT ;  /* 0x000000ff0500720c */ /* 0x000fe40003f25270 */
[----:B------:R-:W0:Y:S02]  /*229c0*/  SYNCS.PHASECHK.TRANS64.TRYWAIT P0, [R6+URZ+0x19c80], R4 ;  /* 0x019c8004060075a7 */ /* 0x000e24000800017f */
[----:B0-----:R-:W-:Y:S09]  /*229d0*/  @!P0 BRA `(.L_x_1421) ;  /* 0x0000003800388947 */ /* 0x001ff20003800000 */
.L_x_1521:
[----:B------:R-:W-:Y:S05]  /*229e0*/  BSYNC B1 ;  /* 0x0000000000017941 */ /* 0x000fea0003800000 */
.L_x_1420:
        /* <DEDUP_REMOVED lines=9> */
.L_x_1423:
[----:B------:R-:W-:Y:S05]  /*22a80*/  BSYNC B1 ;  /* 0x0000000000017941 */ /* 0x000fea0003800000 */
.L_x_1422:
        /* <DEDUP_REMOVED lines=12> */
.L_x_1424:
        /* <DEDUP_REMOVED lines=16> */
.L_x_1425:
        /* <DEDUP_REMOVED lines=16> */
.L_x_1426:
        /* <DEDUP_REMOVED lines=13> */
.L_x_1522:
[----:B------:R-:W-:Y:S05]  /*22e20*/  BSYNC B1 ;  /* 0x0000000000017941 */ /* 0x000fea0003800000 */
.L_x_1427:
        /* <DEDUP_REMOVED lines=11> */
.L_x_1430:
[----:B------:R-:W-:Y:S05]  /*22ee0*/  BSYNC B1 ;  /* 0x0000000000017941 */ /* 0x000fea0003800000 */
.L_x_1429:
        /* <DEDUP_REMOVED lines=8> */
.L_x_1431:
        /* <DEDUP_REMOVED lines=15> */
.L_x_1432:
        /* <DEDUP_REMOVED lines=15> */
.L_x_1433:
        /* <DEDUP_REMOVED lines=10> */
.L_x_1418:
[----:B------:R-:W-:Y:S05]  /*231f0*/  BSYNC B0 ;  /* 0x0000000000007941 */ /* 0x000fea0003800000 */
.L_x_1417:
[----:B------:R-:W2:Y:S02]  /*23200*/  LDL R4, [R1+0x48] ;  /* 0x0000480001047983 */ /* 0x000ea40000100800 */
[----:B--2---:R-:W-:-:S13]  /*23210*/  ISETP.NE.AND P0, PT, R4, 0x3, PT ;  /* 0x000000030400780c */ /* 0x004fda0003f05270 */
[----:B------:R-:W-:Y:S05]  /*23220*/  @!P0 BRA `(.L_x_1434) ;  /* 0x0000000000048947 */ /* 0x000fea0003800000 */
[----:B------:R-:W-:Y:S01]  /*23230*/  BPT.TRAP 0x1 ;  /* 0x000000040000795c */ /* 0x000fe20000300000 */
.L_x_1434:
[----:B------:R-:W2:Y:S01]  /*23240*/  LDL R5, [R1+0x24] ;  /* 0x0000240001057983 */ /* 0x000ea20000100800 */
[----:B------:R-:W-:Y:S01]  /*23250*/  LOP3.LUT R4, R8, 0x1, RZ, 0x3c, !PT ;  /* 0x0000000108047812 */ /* 0x000fe200078e3cff */
[----:B-1----:R-:W-:Y:S01]  /*23260*/  IMAD R3, R0, 0x8, R19 ;  /* 0x0000000800037824 */ /* 0x002fe200078e0213 */
[----:B------:R-:W-:Y:S02]  /*23270*/  BSSY B0, `(.L_x_1435) ;  /* 0x0000005000007945 */ /* 0x000fe40003800000 */
[----:B------:R-:W-:-:S04]  /*23280*/  SHF.L.U32 R4, R4, 0x1f, RZ ;  /* 0x0000001f04047819 */ /* 0x000fc800000006ff */
[----:B------:R-:W0:Y:S01]  /*23290*/  SYNCS.PHASECHK.TRANS64.TRYWAIT P0, [R3+URZ+0x19c70], R4 ;  /* 0x019c7004030075a7 */ /* 0x000e22000800017f */
[----:B--2---:R-:W-:Y:S01]  /*232a0*/  ISETP.NE.AND P1, PT, R5, 0x3, PT ;  /* 0x000000030500780c */ /* 0x004fe20003f25270 */
[----:B0-----:R-:W-:-:S12]  /*232b0*/  @!P0 BRA `(.L_x_1436) ;  /* 0x0000003000288947 */ /* 0x001fd80003800000 */
.L_x_1523:
[----:B------:R-:W-:Y:S05]  /*232c0*/  BSYNC B0 ;  /* 0x0000000000007941 */ /* 0x000fea0003800000 */
.L_x_1435:
[----:B------:R-:W-:Y:S05]  /*232d0*/  @!P1 BRA `(.L_x_1437) ;  /* 0x0000000000049947 */ /* 0x000fea0003800000 */
[----:B------:R-:W-:Y:S01]  /*232e0*/  BPT.TRAP 0x1 ;  /* 0x000000040000795c */ /* 0x000fe20000300000 */
.L_x_1437:
[----:B0-----:R-:W-:Y:S01]  /*232f0*/  SHF.L.U32 R4, R8, 0x1f, RZ ;  /* 0x0000001f08047819 */ /* 0x001fe200000006ff */
[----:B------:R-:W-:-:S03]  /*23300*/  IMAD R10, R0, 0x3000, RZ ;  /* 0x00003000000a7824 */ /* 0x000fc600078e02ff */
[----:B------:R-:W0:Y:S02]  /*23310*/  SYNCS.PHASECHK.TRANS64.TRYWAIT P0, [R3+URZ+0x19c60], R4 ;  /* 0x019c6004030075a7 */ /* 0x000e24000800017f */
[----:B0-----:R-:W-:Y:S05]  /*23320*/  @!P0 BRA `(.L_x_1438) ;  /* 0x0000003000208947 */ /* 0x001fea0003800000 */
.L_x_1524:
        /* <DEDUP_REMOVED lines=53> */
.L_x_1439:
        /* <DEDUP_REMOVED lines=13> */
.L_x_1416:
[----:B-1----:R-:W1:Y:S02]  /*23750*/  S2R R3, SR_TID.X ;  /* 0x0000000000037919 */ /* 0x002e640000002100 */
[----:B-1----:R-:W-:Y:S02]  /*23760*/  LOP3.LUT R4, R3, 0x7f, RZ, 0xc0, !PT ;  /* 0x0000007f03047812 */ /* 0x002fe400078ec0ff */
[----:B------:R-:W3:Y:S01]  /*23770*/  LDL R3, [R1+0x48] ;  /* 0x0000480001037983 */ /* 0x000ee20000100800 */
[----:B------:R-:W-:Y:S01]  /*23780*/  BSSY B0, `(.L_x_1441) ;  /* 0x0000010000007945 */ /* 0x000fe20003800000 */
[----:B------:R-:W-:Y:S02]  /*23790*/  ISETP.NE.AND P0, PT, R4, RZ, PT ;  /* 0x000000ff0400720c */ /* 0x000fe40003f05270 */
[----:B---3--:R-:W-:-:S11]  /*237a0*/  ISETP.NE.AND P2, PT, R3, 0x3, PT ;  /* 0x000000030300780c */ /* 0x008fd60003f45270 */
[----:B------:R-:W-:Y:S05]  /*237b0*/  @P0 BRA `(.L_x_1442) ;  /* 0x0000000000300947 */ /* 0x000fea0003800000 */
[----:B------:R-:W1:Y:S01]  /*237c0*/  S2R R5, SR_LANEID ;  /* 0x0000000000057919 */ /* 0x000e620000000000 */
[----:B------:R-:W-:Y:S01]  /*237d0*/  VOTEU.ANY UR4, UPT, PT ;  /* 0x0000000000047886 */ /* 0x000fe200038e0100 */
[----:B------:R-:W3:Y:S01]  /*237e0*/  LDC.64 R2, c[0x0][0xc60] ;  /* 0x00031800ff027b82 */ /* 0x000ee20000000a00 */
[----:B--2---:R-:W1:Y:S02]  /*237f0*/  FLO.U32 R0, UR4 ;  /* 0x0000000400007d00 */ /* 0x004e6400080e0000 */
[----:B-1----:R-:W-:-:S06]  /*23800*/  ISETP.EQ.U32.AND P1, PT, R0, R5, PT ;  /* 0x000000050000720c */ /* 0x002fcc0003f22070 */
[----:B------:R-:W3:Y:S07]  /*23810*/  POPC R5, UR4 ;  /* 0x0000000400057d09 */ /* 0x000eee0008000000 */
[----:B---3--:R-:W2:Y:S01]  /*23820*/  @P1 ATOMG.E.ADD.STRONG.GPU PT, R3, desc[UR40][R2.64], R5 ;  /* 0x00000005020319a8 */ /* 0x008ea200081ee1e8 */
[----:B------:R-:W1:Y:S02]  /*23830*/  S2R R4, SR_LTMASK ;  /* 0x0000000000047919 */ /* 0x000e640000003900 */
[----:B-1----:R-:W-:-:S04]  /*23840*/  LOP3.LUT R4, R4, UR4, RZ, 0xc0, !PT ;  /* 0x0000000404047c12 */ /* 0x002fc8000f8ec0ff */
[----:B0-----:R-:W0:Y:S01]  /*23850*/  POPC R7, R4 ;  /* 0x0000000400077309 */ /* 0x001e220000000000 */
[----:B--2---:R-:W0:Y:S02]  /*23860*/  SHFL.IDX PT, R0, R3, R0, 0x1f ;  /* 0x00001f0003007589 */ /* 0x004e2400000e0000 */
[----:B0-----:R-:W-:-:S07]  /*23870*/  IADD3 R24, R0, UR36, R7 ;  /* 0x0000002400187c10 */ /* 0x001fce000fffe007 */
.L_x_1442:
[----:B------:R-:W-:Y:S05]  /*23880*/  BSYNC B0 ;  /* 0x0000000000007941 */ /* 0x000fea0003800000 */
.L_x_1441:
[----:B------:R-:W-:Y:S05]  /*23890*/  @!P2 BRA `(.L_x_1443) ;  /* 0x000000000004a947 */ /* 0x000fea0003800000 */
[----:B------:R-:W-:Y:S01]  /*238a0*/  BPT.TRAP 0x1 ;  /* 0x000000040000795c */ /* 0x000fe20000300000 */
.L_x_1443:
        /* <DEDUP_REMOVED lines=8> */
.L_x_1525:
[----:B------:R-:W-:Y:S05]  /*23930*/  BSYNC B0 ;  /* 0x0000000000007941 */ /* 0x000fea0003800000 */
.L_x_1444:
[----:B------:R-:W-:Y:S05]  /*23940*/  @!P2 BRA `(.L_x_1446) ;  /* 0x000000000004a947 */ /* 0x000fea0003800000 */
[----:B------:R-:W-:Y:S01]  /*23950*/  BPT.TRAP 0x1 ;  /* 0x000000040000795c */ /* 0x000fe20000300000 */
.L_x_1446:
[----:B-1----:R-:W-:-:S04]  /*23960*/  SHF.L.U32 R0, R28, 0x1f, RZ ;  /* 0x0000001f1c007819 */ /* 0x002fc800000006ff */
[----:B------:R-:W1:Y:S02]  /*23970*/  SYNCS.PHASECHK.TRANS64.TRYWAIT P1, [R3+URZ+0x19c60], R0 ;  /* 0x019c6000030075a7 */ /* 0x000e64000802017f */
[----:B-1----:R-:W-:Y:S05]  /*23980*/  @!P1 BRA `(.L_x_1447) ;  /* 0x0000002800b09947 */ /* 0x002fea0003800000 */
.L_x_1526:
[----:B------:R-:W1:Y:S04]  /*23990*/  LDL R4, [R1+0x10] ;  /* 0x0000100001047983 */ /* 0x000e680000100800 */
[----:B------:R-:W2:Y:S04]  /*239a0*/  LDL R10, [R1+0x8] ;  /* 0x00000800010a7983 */ /* 0x000ea80000100800 */
[----:B------:R-:W3:Y:S01]  /*239b0*/  LDL R12, [R1+0xc] ;  /* 0x00000c00010c7983 */ /* 0x000ee20000100800 */
[----:B------:R-:W-:Y:S01]  /*239c0*/  IMAD R2, R22, 0x3000, RZ ;  /* 0x0000300016027824 */ /* 0x000fe200078e02ff */
[----:B------:R-:W-:Y:S05]  /*239d0*/  WARPSYNC.ALL ;  /* 0x0000000000007948 */ /* 0x000fea0003800000 */
[----:B-1----:R-:W-:-:S02]  /*239e0*/  LOP3.LUT R0, R2, R4, RZ, 0xfc, !PT ;  /* 0x0000000402007212 */ /* 0x002fc400078efcff */
[----:B--2---:R-:W-:-:S03]  /*239f0*/  LOP3.LUT R2, R2, R10, RZ, 0xfc, !PT ;  /* 0x0000000a02027212 */ /* 0x004fc600078efcff */
        /* <DEDUP_REMOVED lines=47> */
.L_x_1448:
        /* <DEDUP_REMOVED lines=10> */
.L_x_1391:
[----:B------:R-:W-:-:S13]  /*23d90*/  LOP3.LUT P0, RZ, R17, 0x2, RZ, 0xc0, !PT ;  /* 0x0000000211ff7812 */ /* 0x000fda000780c0ff */
[----:B------:R-:W-:Y:S05]  /*23da0*/  @!P0 BRA `(.L_x_1449) ;  /* 0x0000000000248947 */ /* 0x000fea0003800000 */
[----:B------:R-:W-:Y:S05]  /*23db0*/  WARPSYNC.ALL ;  /* 0x0000000000007948 */ /* 0x000fea0003800000 */
[----:B------:R-:W1:Y:S08]  /*23dc0*/  S2UR UR5, SR_CgaCtaId ;  /* 0x00000000000579c3 */ /* 0x000e700000008800 */
[----:B------:R-:W-:Y:S06]  /*23dd0*/  BAR.SYNC.DEFER_BLOCKING 0x5, 0x200 ;  /* 0x0148000000007b1d */ /* 0x000fec0000010000 */
[----:B------:R-:W-:-:S02]  /*23de0*/  UMOV UR4, 0x400 ;  /* 0x0000040000047882 */ /* 0x000fc40000000000 */
[----:B-1----:R-:W-:-:S06]  /*23df0*/  ULEA UR4, UR5, UR4, 0x18 ;  /* 0x0000000405047291 */ /* 0x002fcc000f8ec03f */
[----:B------:R-:W-:-:S05]  /*23e00*/  IMAD.U32 R19, RZ, RZ, UR4 ;  /* 0x00000004ff137e24 */ /* 0x000fca000f8e00ff */
[----:B------:R1:W2:Y:S01]  /*23e10*/  LDS.128 R24, [R19+0x19cd0] ;  /* 0x019cd00013187984 */ /* 0x0002a20000000c00 */
[----:B------:R-:W-:Y:S06]  /*23e20*/  BAR.ARV 0x4, 0x200 ;  /* 0x0108000000007b1d */ /* 0x000fec0000002000 */
[----:B------:R-:W-:Y:S05]  /*23e30*/  BRA `(.L_x_1450) ;  /* 0x0000000c00dc7947 */ /* 0x000fea0003800000 */
.L_x_1449:
        /* <DEDUP_REMOVED lines=9> */
[----:B------:R-:W1:Y:S01]  /*23ed0*/  @!P1 LDC.64 R4, c[0x0][0xc78] ;  /* 0x00031e00ff049b82 */ /* 0x000e620000000a00 */
[----:B0-----:R-:W-:-:S05]  /*23ee0*/  @!P1 IMAD.WIDE R2, R0, 0x4, R2 ;  /* 0x0000000400029825 */ /* 0x001fca00078e0202 */
[----:B------:R1:W2:Y:S02]  /*23ef0*/  @!P1 LDG.E R7, desc[UR40][R2.64] ;  /* 0x0000002802079981 */ /* 0x0002a4000c1e1900 */
[----:B-1----:R-:W-:-:S06]  /*23f00*/  @!P1 IMAD.WIDE R2, R0, 0x4, R4 ;  /* 0x0000000400029825 */ /* 0x002fcc00078e0204 */
[----:B------:R-:W3:Y:S01]  /*23f10*/  @!P1 LDG.E R2, desc[UR40][R2.64] ;  /* 0x0000002802029981 */ /* 0x000ee2000c1e1900 */
[----:B------:R-:W-:Y:S01]  /*23f20*/  IMAD.MOV.U32 R25, RZ, RZ, RZ ;  /* 0x000000ffff197224 */ /* 0x000fe200078e00ff */
[C---:B------:R-:W-:Y:S01]  /*23f30*/  ISETP.GE.U32.AND P2, PT, R9.reuse, 0x2, PT ;  /* 0x000000020900780c */ /* 0x040fe20003f46070 */
[----:B------:R-:W-:Y:S01]  /*23f40*/  IMAD.MOV.U32 R5, RZ, RZ, RZ ;  /* 0x000000ffff057224 */ /* 0x000fe200078e00ff */
[C---:B------:R-:W-:Y:S01]  /*23f50*/  ISETP.GE.U32.AND P3, PT, R9.reuse, 0x4, PT ;  /* 0x000000040900780c */ /* 0x040fe20003f66070 */
[----:B------:R-:W-:Y:S01]  /*23f60*/  SHFL.IDX PT, R0, R24, RZ, 0x1f ;  /* 0x00001fff18007589 */ /* 0x000fe200000e0000 */
[C---:B------:R-:W-:Y:S02]  /*23f70*/  ISETP.GE.U32.AND P4, PT, R9.reuse, 0x8, PT ;  /* 0x000000080900780c */ /* 0x040fe40003f86070 */
[----:B------:R-:W-:Y:S01]  /*23f80*/  ISETP.GE.U32.AND P5, PT, R9, 0x10, PT ;  /* 0x000000100900780c */ /* 0x000fe20003fa6070 */
[----:B------:R0:W-:Y:S02]  /*23f90*/  SHFL.IDX PT, R6, R24, 0x1, 0x1f ;  /* 0x00201f0018067f89 */ /* 0x0001e400000e0000 */
[----:B0-----:R-:W-:-:S02]  /*23fa0*/  IMAD.MOV.U32 R24, RZ, RZ, RZ ;  /* 0x000000ffff187224 */ /* 0x001fc400078e00ff */
[----:B--2---:R-:W-:Y:S02]  /*23fb0*/  @!P1 IMAD.MOV.U32 R25, RZ, RZ, R7 ;  /* 0x000000ffff199224 */ /* 0x004fe400078e0007 */
[----:B---3--:R-:W-:Y:S01]  /*23fc0*/  @!P1 IMAD.MOV.U32 R5, RZ, RZ, R2 ;  /* 0x000000ffff059224 */ /* 0x008fe200078e0002 */
[----:B------:R-:W-:-:S03]  /*23fd0*/  ISETP.NE.AND P1, PT, R9, RZ, PT ;  /* 0x000000ff0900720c */ /* 0x000fc60003f25270 */
[----:B------:R-:W-:-:S05]  /*23fe0*/  IMAD R2, R5, R25, RZ ;  /* 0x0000001905027224 */ /* 0x000fca00078e02ff */
        /* <DEDUP_REMOVED lines=15> */
[----:B------:R0:W1:Y:S02]  /*240e0*/  SHFL.IDX PT, R3, R2, 0x1f, 0x1f ;  /* 0x03e01f0002037f89 */ /* 0x00006400000e0000 */
.L_x_1536:
[----:B------:R-:W-:Y:S02]  /*240f0*/  ULDC UR4, c[0x0][0xc38] ;  /* 0x00030e0000047ab9 */ /* 0x000fe40000000800 */
[----:B------:R-:W-:-:S04]  /*24100*/  IMAD.U32 R4, RZ, RZ, UR4 ;  /* 0x00000004ff047e24 */ /* 0x000fc8000f8e00ff */
[----:B-1----:R-:W-:-:S04]  /*24110*/  IMAD R3, R3, R4, RZ ;  /* 0x0000000403037224 */ /* 0x002fc800078e02ff */
[----:B------:R-:W-:-:S05]  /*24120*/  IMAD.IADD R6, R6, 0x1, R3 ;  /* 0x0000000106067824 */ /* 0x000fca00078e0203 */
[----:B------:R-:W-:-:S13]  /*24130*/  ISETP.GT.AND P6, PT, R6, R0, PT ;  /* 0x000000000600720c */ /* 0x000fda0003fc4270 */
[----:B------:R-:W-:Y:S05]  /*24140*/  @P6 BRA `(.L_x_1452) ;  /* 0x0000000000a46947 */ /* 0x000fea0003800000 */
.L_x_1455:
        /* <DEDUP_REMOVED lines=35> */
.L_x_1544:
[----:B------:R-:W-:Y:S02]  /*24380*/  ULDC UR4, c[0x0][0xc38] ;  /* 0x00030e0000047ab9 */ /* 0x000fe40000000800 */
[----:B------:R-:W-:-:S04]  /*24390*/  IMAD.U32 R4, RZ, RZ, UR4 ;  /* 0x00000004ff047e24 */ /* 0x000fc8000f8e00ff */
[----:B-1----:R-:W-:-:S04]  /*243a0*/  IMAD R3, R3, R4, RZ ;  /* 0x0000000403037224 */ /* 0x002fc800078e02ff */
[----:B------:R-:W-:-:S05]  /*243b0*/  IMAD.IADD R6, R3, 0x1, R6 ;  /* 0x0000000103067824 */ /* 0x000fca00078e0206 */
[----:B------:R-:W-:-:S13]  /*243c0*/  ISETP.GT.AND P6, PT, R6, R0, PT ;  /* 0x000000000600720c */ /* 0x000fda0003fc4270 */
[----:B------:R-:W-:Y:S05]  /*243d0*/  @!P6 BRA `(.L_x_1455) ;  /* 0xfffffffc005ce947 */ /* 0x000fea000383ffff */
.L_x_1452:
[----:B------:R-:W-:Y:S01]  /*243e0*/  IMAD.IADD R6, R6, 0x1, -R3 ;  /* 0x0000000106067824 */ /* 0x000fe200078e0a03 */
[----:B------:R-:W-:-:S03]  /*243f0*/  UMOV UR4, 0xffffffff ;  /* 0xffffffff00047882 */ /* 0x000fc60000000000 */
[----:B------:R-:W-:-:S05]  /*24400*/  IMAD R3, R2, R4, R6 ;  /* 0x0000000402037224 */ /* 0x000fca00078e0206 */
[----:B------:R-:W-:Y:S01]  /*24410*/  ISETP.GT.AND P6, PT, R3, R0, PT ;  /* 0x000000000300720c */ /* 0x000fe20003fc4270 */
[----:B------:R-:W-:-:S12]  /*24420*/  BRA.DIV UR4, `(.L_x_1456) ;  /* 0x0000002a04487947 */ /* 0x000fd8000b800000 */
[----:B------:R-:W-:-:S04]  /*24430*/  VOTE.ANY R3, PT, !P6 ;  /* 0x0000000000037806 */ /* 0x000fc800070e0100 */
[----:B------:R-:W1:Y:S02]  /*24440*/  POPC R7, R3 ;  /* 0x0000000300077309 */ /* 0x000e640000000000 */
[----:B-1----:R1:W2:Y:S01]  /*24450*/  SHFL.IDX PT, R25, R25, R7, 0x1f ;  /* 0x00001f0719197589 */ /* 0x0022a200000e0000 */
[----:B------:R-:W-:-:S03]  /*24460*/  IMAD.IADD R27, R7, 0x1, R27 ;  /* 0x00000001071b7824 */ /* 0x000fc600078e021b */
[----:B------:R1:W3:Y:S04]  /*24470*/  SHFL.IDX PT, R5, R5, R7, 0x1f ;  /* 0x00001f0705057589 */ /* 0x0002e800000e0000 */
.L_x_1549:
[----:B------:R-:W-:-:S13]  /*24480*/  ISETP.NE.AND P0, PT, R3, RZ, PT ;  /* 0x000000ff0300720c */ /* 0x000fda0003f05270 */
[----:B------:R-:W-:Y:S05]  /*24490*/  @!P0 BRA `(.L_x_1457) ;  /* 0x0000000000108947 */ /* 0x000fea0003800000 */
[----:B------:R-:W-:Y:S01]  /*244a0*/  UMOV UR4, 0xffffffff ;  /* 0xffffffff00047882 */ /* 0x000fe20000000000 */
[----:B-1----:R-:W-:Y:S02]  /*244b0*/  VIADD R7, R7, 0xffffffff ;  /* 0xffffffff07077836 */ /* 0x002fe40000000000 */
[----:B------:R-:W-:Y:S05]  /*244c0*/  BRA.DIV UR4, `(.L_x_1458) ;  /* 0x0000002a04807947 */ /* 0x000fea000b800000 */
[----:B------:R4:W1:Y:S02]  /*244d0*/  SHFL.IDX PT, R24, R2, R7, 0x1f ;  /* 0x00001f0702187589 */ /* 0x00086400000e0000 */
.L_x_1457:
[----:B---3--:R-:W-:Y:S01]  /*244e0*/  ISETP.NE.AND P0, PT, R5, 0x1, PT ;  /* 0x000000010500780c */ /* 0x008fe20003f05270 */
[----:B-1----:R-:W-:-:S04]  /*244f0*/  IMAD R24, R24, R4, R6 ;  /* 0x0000000418187224 */ /* 0x002fc800078e0206 */
[----:B------:R-:W-:-:S08]  /*24500*/  IMAD.IADD R0, R0, 0x1, -R24 ;  /* 0x0000000100007824 */ /* 0x000fd000078e0a18 */
[----:B------:R-:W-:Y:S05]  /*24510*/  @!P0 BRA `(.L_x_1459) ;  /* 0x0000000000e08947 */ /* 0x000fea0003800000 */
[----:B--2---:R-:W-:-:S04]  /*24520*/  IABS R4, R25 ;  /* 0x0000001900047213 */ /* 0x004fc80000000000 */
[----:B------:R-:W1:Y:S08]  /*24530*/  I2F.RP R6, R4 ;  /* 0x0000000400067306 */ /* 0x000e700000209400 */
[----:B-1----:R-:W1:Y:S02]  /*24540*/  MUFU.RCP R6, R6 ;  /* 0x0000000600067308 */ /* 0x002e640000001000 */
[----:B-1----:R-:W-:-:S06]  /*24550*/  VIADD R8, R6, 0xffffffe ;  /* 0x0ffffffe06087836 */ /* 0x002fcc0000000000 */
[----:B------:R-:W0:Y:S02]  /*24560*/  F2I.FTZ.U32.TRUNC.NTZ R3, R8 ;  /* 0x0000000800037305 */ /* 0x000e24000021f000 */
[----:B0---4-:R-:W-:-:S04]  /*24570*/  IMAD.MOV R2, RZ, RZ, -R3 ;  /* 0x000000ffff027224 */ /* 0x011fc800078e0a03 */
[----:B------:R-:W-:Y:S02]  /*24580*/  IMAD R7, R2, R4, RZ ;  /* 0x0000000402077224 */ /* 0x000fe400078e02ff */
[----:B------:R-:W-:-:S04]  /*24590*/  IMAD.MOV.U32 R2, RZ, RZ, RZ ;  /* 0x000000ffff027224 */ /* 0x000fc800078e00ff */
        /* <DEDUP_REMOVED lines=11> */
[----:B------:R-:W-:-:S04]  /*24650*/  IABS R4, R5 ;  /* 0x0000000500047213 */ /* 0x000fc80000000000 */
        /* <DEDUP_REMOVED lines=9> */
[----:B------:R-:W-:-:S03]  /*246f0*/  LOP3.LUT R2, R0, R25, RZ, 0x3c, !PT ;  /* 0x0000001900027212 */ /* 0x000fc600078e3cff */
[----:B------:R-:W-:Y:S01]  /*24700*/  IMAD.MOV.U32 R3, RZ, RZ, R7 ;  /* 0x000000ffff037224 */ /* 0x000fe200078e0007 */
[----:B------:R-:W-:Y:S02]  /*24710*/  ISETP.GE.AND P2, PT, R2, RZ, PT ;  /* 0x000000ff0200720c */ /* 0x000fe40003f46270 */
[----:B------:R-:W-:-:S05]  /*24720*/  IABS R7, R5 ;  /* 0x0000000500077213 */ /* 0x000fca0000000000 */
[----:B------:R-:W-:-:S06]  /*24730*/  IMAD.MOV R7, RZ, RZ, -R7 ;  /* 0x000000ffff077224 */ /* 0x000fcc00078e0a07 */
        /* <DEDUP_REMOVED lines=9> */
[----:B------:R-:W-:Y:S01]  /*247d0*/  ISETP.GE.U32.AND P0, PT, R2, R4, PT ;  /* 0x000000040200720c */ /* 0x000fe20003f06070 */
[----:B------:R-:W-:-:S04]  /*247e0*/  IMAD.MOV R2, RZ, RZ, -R3 ;  /* 0x000000ffff027224 */ /* 0x000fc800078e0a03 */
[----:B------:R-:W-:Y:S01]  /*247f0*/  IMAD R0, R25, R2, R0 ;  /* 0x0000000219007224 */ /* 0x000fe200078e0200 */
[----:B------:R-:W-:-:S04]  /*24800*/  LOP3.LUT R2, R3, R5, RZ, 0x3c, !PT ;  /* 0x0000000503027212 */ /* 0x000fc800078e3cff */
[----:B------:R-:W-:-:S03]  /*24810*/  ISETP.GE.AND P2, PT, R2, RZ, PT ;  /* 0x000000ff0200720c */ /* 0x000fc60003f46270 */
[----:B------:R-:W-:-:S10]  /*24820*/  @P0 VIADD R6, R6, 0x1 ;  /* 0x0000000106060836 */ /* 0x000fd40000000000 */
[----:B------:R-:W-:Y:S01]  /*24830*/  @!P2 IMAD.MOV R6, RZ, RZ, -R6 ;  /* 0x000000ffff06a224 */ /* 0x000fe200078e0a06 */
[----:B------:R-:W-:-:S05]  /*24840*/  @!P1 LOP3.LUT R6, RZ, R5, RZ, 0x33, !PT ;  /* 0x00000005ff069212 */ /* 0x000fca00078e33ff */
[----:B------:R-:W-:-:S04]  /*24850*/  IMAD.MOV R2, RZ, RZ, -R6 ;  /* 0x000000ffff027224 */ /* 0x000fc800078e0a06 */
[C---:B------:R-:W-:Y:S02]  /*24860*/  IMAD R2, R5.reuse, R2, R3 ;  /* 0x0000000205027224 */ /* 0x040fe400078e0203 */
[----:B------:R-:W-:-:S04]  /*24870*/  IMAD R5, R5, 0x1000000, R6 ;  /* 0x0100000005057824 */ /* 0x000fc800078e0206 */
[----:B------:R-:W-:Y:S01]  /*24880*/  IMAD R26, R2, 0x10000, R5 ;  /* 0x00010000021a7824 */ /* 0x000fe200078e0205 */
[----:B------:R-:W-:Y:S06]  /*24890*/  BRA `(.L_x_1460) ;  /* 0x0000000000f47947 */ /* 0x000fec0003800000 */
.L_x_1459:
[----:B0---4-:R-:W0:Y:S02]  /*248a0*/  LDC.64 R2, c[0x0][0xc90] ;  /* 0x00032400ff027b82 */ /* 0x011e240000000a00 */
[----:B0-----:R-:W-:-:S05]  /*248b0*/  IMAD.WIDE R2, R27, 0x4, R2 ;  /* 0x000000041b027825 */ /* 0x001fca00078e0202 */
[----:B------:R-:W2:Y:S02]  /*248c0*/  LDG.E R6, desc[UR40][R2.64] ;  /* 0x0000002802067981 */ /* 0x000ea4000c1e1900 */
[----:B--2---:R-:W-:-:S05]  /*248d0*/  IMAD R5, R25, R6, RZ ;  /* 0x0000000619057224 */ /* 0x004fca00078e02ff */
[----:B------:R-:W-:-:S04]  /*248e0*/  IABS R7, R5 ;  /* 0x0000000500077213 */ /* 0x000fc80000000000 */
[----:B------:R-:W0:Y:S08]  /*248f0*/  I2F.RP R2, R7 ;  /* 0x0000000700027306 */ /* 0x000e300000209400 */
[----:B0-----:R-:W0:Y:S02]  /*24900*/  MUFU.RCP R2, R2 ;  /* 0x0000000200027308 */ /* 0x001e240000001000 */
[----:B0-----:R-:W-:-:S06]  /*24910*/  VIADD R2, R2, 0xffffffe ;  /* 0x0ffffffe02027836 */ /* 0x001fcc0000000000 */
[----:B------:R-:W0:Y:S02]  /*24920*/  F2I.FTZ.U32.TRUNC.NTZ R3, R2 ;  /* 0x0000000200037305 */ /* 0x000e24000021f000 */
[----:B0-----:R-:W-:-:S04]  /*24930*/  IMAD.MOV R2, RZ, RZ, -R3 ;  /* 0x000000ffff027224 */ /* 0x001fc800078e0a03 */
        /* <DEDUP_REMOVED lines=21> */
[----:B------:R-:W-:-:S03]  /*24a90*/  IMAD R0, R5, R2, R0 ;  /* 0x0000000205007224 */ /* 0x000fc600078e0200 */
[----:B------:R-:W-:Y:S02]  /*24aa0*/  VIADDMNMX R4, R3, R4, R6, PT ;  /* 0x0000000403047246 */ /* 0x000fe40003800106 */
[----:B------:R-:W-:Y:S02]  /*24ab0*/  IADD3 R7, R7, 0x1000000, R0 ;  /* 0x0100000007077810 */ /* 0x000fe40007ffe000 */
        /* <DEDUP_REMOVED lines=23> */
[----:B------:R-:W-:Y:S01]  /*24c30*/  @!P1 LOP3.LUT R2, RZ, R4, RZ, 0x33, !PT ;  /* 0x00000004ff029212 */ /* 0x000fe200078e33ff */
[----:B------:R-:W-:-:S04]  /*24c40*/  IMAD.MOV R4, RZ, RZ, -R4 ;  /* 0x000000ffff047224 */ /* 0x000fc800078e0a04 */
[----:B------:R-:W-:Y:S02]  /*24c50*/  IMAD R26, R2, R4, R7 ;  /* 0x00000004021a7224 */ /* 0x000fe400078e0207 */
[----:B------:R-:W-:-:S07]  /*24c60*/  IMAD.MOV.U32 R0, RZ, RZ, R2 ;  /* 0x000000ffff007224 */ /* 0x000fce00078e0002 */
.L_x_1460:
[----:B------:R-:W-:-:S05]  /*24c70*/  LOP3.LUT R0, RZ, R0, RZ, 0x33, !PT ;  /* 0x00000000ff007212 */ /* 0x000fca00078e33ff */
[----:B------:R-:W-:Y:S01]  /*24c80*/  IMAD.IADD R25, R25, 0x1, R0 ;  /* 0x0000000119197824 */ /* 0x000fe200078e0200 */
[----:B------:R-:W-:Y:S06]  /*24c90*/  BRA `(.L_x_1461) ;  /* 0x00000000001c7947 */ /* 0x000fec0003800000 */
.L_x_1453:
[----:B------:R-:W-:Y:S01]  /*24ca0*/  UMOV UR4, URZ ;  /* 0x0000003f00047c82 */ /* 0x000fe20008000000 */
[----:B------:R-:W-:Y:S01]  /*24cb0*/  UMOV UR5, URZ ;  /* 0x0000003f00057c82 */ /* 0x000fe20008000000 */
[----:B------:R-:W-:Y:S01]  /*24cc0*/  ULDC UR6, c[0x0][0xc3c] ;  /* 0x00030f0000067ab9 */ /* 0x000fe20000000800 */
[----:B------:R-:W-:Y:S02]  /*24cd0*/  IMAD.MOV.U32 R24, RZ, RZ, R0 ;  /* 0x000000ffff187224 */ /* 0x000fe400078e0000 */
[----:B------:R-:W-:Y:S02]  /*24ce0*/  IMAD.U32 R25, RZ, RZ, UR4 ;  /* 0x00000004ff197e24 */ /* 0x000fe4000f8e00ff */
[----:B------:R-:W-:Y:S02]  /*24cf0*/  IMAD.U32 R26, RZ, RZ, UR5 ;  /* 0x00000005ff1a7e24 */ /* 0x000fe4000f8e00ff */
[----:B------:R-:W-:-:S07]  /*24d00*/  IMAD.U32 R27, RZ, RZ, UR6 ;  /* 0x00000006ff1b7e24 */ /* 0x000fce000f8e00ff */
.L_x_1461:
        /* <DEDUP_REMOVED lines=10> */
.L_x_1450:
[----:B------:R-:W-:Y:S02]  /*24db0*/  ULDC UR4, c[0x0][0xc3c] ;  /* 0x00030f0000047ab9 */ /* 0x000fe40000000800 */
[----:B--2---:R-:W-:-:S13]  /*24dc0*/  ISETP.GE.AND P0, PT, R27, UR4, PT ;  /* 0x000000041b007c0c */ /* 0x004fda000bf06270 */
[----:B------:R-:W-:Y:S05]  /*24dd0*/  @!P0 BRA `(.L_x_1462) ;  /* 0xffffff9400f88947 */ /* 0x000fea000383ffff */
[----:B------:R-:W-:Y:S05]  /*24de0*/  BSYNC B7 ;  /* 0x0000000000077941 */ /* 0x000fea0003800000 */
.L_x_1326:
[----:B-1----:R-:W2:Y:S01]  /*24df0*/  LDL.LU R0, [R1+0x44] ;  /* 0x0000440001007983 */ /* 0x002ea20000300800 */
        /* <DEDUP_REMOVED lines=11> */
.L_x_1552:
[----:B------:R-:W-:Y:S05]  /*24eb0*/  BSYNC B0 ;  /* 0x0000000000007941 */ /* 0x000fea0003800000 */
.L_x_1463:
[----:B------:R-:W-:-:S03]  /*24ec0*/  UMOV UR4, 0xffffffff ;  /* 0xffffffff00047882 */ /* 0x000fc60000000000 */
[----:B------:R-:W-:Y:S05]  /*24ed0*/  BRA.DIV UR4, `(.L_x_1465) ;  /* 0x00000022043c7947 */ /* 0x000fea000b800000 */
[----:B0-----:R-:W0:Y:S02]  /*24ee0*/  S2R R0, SR_TID.X ;  /* 0x0000000000007919 */ /* 0x001e240000002100 */
[----:B0-----:R-:W-:-:S04]  /*24ef0*/  SHF.R.U32.HI R0, RZ, 0x5, R0 ;  /* 0x00000005ff007819 */ /* 0x001fc80000011600 */
[----:B------:R-:W-:-:S05]  /*24f00*/  LOP3.LUT R0, R0, 0x3, RZ, 0xc0, !PT ;  /* 0x0000000300007812 */ /* 0x000fca00078ec0ff */
[----:B------:R0:W1:Y:S02]  /*24f10*/  SHFL.IDX PT, R14, R0, RZ, 0x1f ;  /* 0x00001fff000e7589 */ /* 0x00006400000e0000 */
.L_x_1555:
[----:B-1----:R-:W-:-:S13]  /*24f20*/  ISETP.NE.AND P0, PT, R14, RZ, PT ;  /* 0x000000ff0e00720c */ /* 0x002fda0003f05270 */
[----:B------:R-:W-:Y:S05]  /*24f30*/  @P0 BRA `(.L_x_1117) ;  /* 0x0000000000a40947 */ /* 0x000fea0003800000 */
[----:B------:R-:W-:-:S03]  /*24f40*/  UMOV UR4, 0xffffffff ;  /* 0xffffffff00047882 */ /* 0x000fc60000000000 */
[----:B------:R-:W-:Y:S05]  /*24f50*/  BRA.DIV UR4, `(.L_x_1466) ;  /* 0x0000002204507947 */ /* 0x000fea000b800000 */
[----:B------:R-:W-:-:S13]  /*24f60*/  ELECT P6, URZ, PT ;  /* 0x00000000003f782f */ /* 0x000fda00038c0000 */
.L_x_1558:
[----:B------:R-:W-:Y:S05]  /*24f70*/  @!P6 BRA `(.L_x_1117) ;  /* 0x000000000094e947 */ /* 0x000fea0003800000 */
[----:B0-----:R-:W2:Y:S02]  /*24f80*/  LDL.LU R0, [R1+0x40] ;  /* 0x0000400001007983 */ /* 0x001ea40000300800 */
[----:B--2---:R-:W-:-:S04]  /*24f90*/  LOP3.LUT R0, R0, 0x2, RZ, 0xfc, !PT ;  /* 0x0000000200007812 */ /* 0x004fc800078efcff */
[----:B------:R-:W-:-:S13]  /*24fa0*/  ISETP.NE.AND P0, PT, R0, 0x3, PT ;  /* 0x000000030000780c */ /* 0x000fda0003f05270 */
[----:B------:R-:W-:Y:S05]  /*24fb0*/  @!P0 BRA `(.L_x_1467) ;  /* 0x0000000000048947 */ /* 0x000fea0003800000 */
[----:B------:R-:W-:Y:S01]  /*24fc0*/  BPT.TRAP 0x1 ;  /* 0x000000040000795c */ /* 0x000fe20000300000 */
.L_x_1467:
        /* <DEDUP_REMOVED lines=12> */
.L_x_1559:
[----:B------:R-:W1:Y:S02]  /*25090*/  SYNCS.PHASECHK.TRANS64.TRYWAIT P1, [R3+URZ], R0 ;  /* 0x00000000030075a7 */ /* 0x000e64000802017f */
[----:B-1----:R-:W-:Y:S05]  /*250a0*/  @!P1 BRA `(.L_x_1469) ;  /* 0x0000002000309947 */ /* 0x002fea0003800000 */
.L_x_1560:
[----:B------:R-:W-:Y:S05]  /*250b0*/  @!P0 BRA `(.L_x_1470) ;  /* 0x0000000000048947 */ /* 0x000fea0003800000 */
[----:B------:R-:W-:Y:S01]  /*250c0*/  BPT.TRAP 0x1 ;  /* 0x000000040000795c */ /* 0x000fe20000300000 */
.L_x_1470:
[----:B-1----:R-:W-:-:S04]  /*250d0*/  IMAD R3, R22, 0x8, R9 ;  /* 0x0000000816037824 */ /* 0x002fc800078e0209 */
[----:B------:R-:W1:Y:S02]  /*250e0*/  SYNCS.PHASECHK.TRANS64.TRYWAIT P1, [R3+URZ+0x19c60], R2 ;  /* 0x019c6002030075a7 */ /* 0x000e64000802017f */
[----:B-1----:R-:W-:Y:S05]  /*250f0*/  @!P1 BRA `(.L_x_1471) ;  /* 0x0000002000309947 */ /* 0x002fea0003800000 */
.L_x_1561:
[----:B------:R-:W-:Y:S05]  /*25100*/  @!P0 BRA `(.L_x_1472) ;  /* 0x0000000000048947 */ /* 0x000fea0003800000 */
[----:B------:R-:W-:Y:S01]  /*25110*/  BPT.TRAP 0x1 ;  /* 0x000000040000795c */ /* 0x000fe20000300000 */
.L_x_1472:
[----:B------:R-:W-:-:S04]  /*25120*/  IMAD R5, R4, 0x8, R9 ;  /* 0x0000000804057824 */ /* 0x000fc800078e0209 */
[----:B------:R-:W2:Y:S02]  /*25130*/  SYNCS.PHASECHK.TRANS64.TRYWAIT P1, [R5+URZ+0x19c60], R0 ;  /* 0x019c6000050075a7 */ /* 0x000ea4000802017f */
[----:B--2---:R-:W-:Y:S05]  /*25140*/  @!P1 BRA `(.L_x_1473) ;  /* 0x0000002000309947 */ /* 0x004fea0003800000 */
.L_x_1562:
[----:B------:R-:W-:Y:S05]  /*25150*/  @!P0 BRA `(.L_x_1474) ;  /* 0x0000000000048947 */ /* 0x000fea0003800000 */
[----:B------:R-:W-:Y:S01]  /*25160*/  BPT.TRAP 0x1 ;  /* 0x000000040000795c */ /* 0x000fe20000300000 */
.L_x_1474:
[----:B------:R-:W3:Y:S02]  /*25170*/  SYNCS.PHASECHK.TRANS64.TRYWAIT P0, [R3+URZ+0x19c80], R2 ;  /* 0x019c8002030075a7 */ /* 0x000ee4000800017f */
[----:B---3--:R-:W-:Y:S05]  /*25180*/  @!P0 BRA `(.L_x_1475) ;  /* 0x0000002000348947 */ /* 0x008fea0003800000 */
.L_x_1476:
[----:B----4-:R4:W0:Y:S02]  /*25190*/  SYNCS.PHASECHK.TRANS64.TRYWAIT P0, [R5+URZ+0x19c80], R0 ;  /* 0x019c8000050075a7 */ /* 0x010824000800017f */
[----:B0-----:R-:W-:Y:S05]  /*251a0*/  @!P0 NANOSLEEP.SYNCS 0x989680 ;  /* 0x009896800000895d */ /* 0x001fea0003900000 */
[----:B------:R-:W0:Y:S02]  /*251b0*/  @!P0 SYNCS.PHASECHK.TRANS64 P0, [R5+URZ+0x19c80], R0 ;  /* 0x019c8000050085a7 */ /* 0x000e24000800007f */
[----:B0-----:R-:W-:Y:S05]  /*251c0*/  @!P0 BRA `(.L_x_1476) ;  /* 0xfffffffc00f08947 */ /* 0x001fea000383ffff */
.L_x_1117:
[----:B------:R-:W-:Y:S05]  /*251d0*/  BSYNC B8 ;  /* 0x0000000000087941 */ /* 0x000fea0003800000 */
.L_x_1114:
[----:B------:R-:W-:Y:S05]  /*251e0*/  EXIT ;  /* 0x000000000000794d */ /* 0x000fea0003800000 */
.L_x_1143:
[----:B0-----:R0:W1:Y:S02]  /*251f0*/  SYNCS.PHASECHK.TRANS64.TRYWAIT P5, [R82+URZ+0x19c90], R85 ;  /* 0x019c9055520075a7 */ /* 0x00106400080a017f */
[----:B-1----:R-:W-:Y:S05]  /*25200*/  @!P5 NANOSLEEP.SYNCS 0x989680 ;  /* 0x009896800000d95d */ /* 0x002fea0003900000 */
[----:B------:R-:W1:Y:S02]  /*25210*/  @!P5 SYNCS.PHASECHK.TRANS64 P5, [R82+URZ+0x19c90], R85 ;  /* 0x019c90555200d5a7 */ /* 0x000e6400080a007f */
[----:B-1----:R-:W-:Y:S05]  /*25220*/  @!P5 BRA `(.L_x_1143) ;  /* 0xfffffffc00f0d947 */ /* 0x002fea000383ffff */
[----:B------:R-:W-:Y:S05]  /*25230*/  BRA `(.L_x_1477) ;  /* 0xfffffddc00307947 */ /* 0x000fea000383ffff */
.L_x_1159:
[----:B0-----:R0:W1:Y:S02]  /*25240*/  SYNCS.PHASECHK.TRANS64.TRYWAIT P5, [R82+URZ+0x19c90], R85 ;  /* 0x019c9055520075a7 */ /* 0x00106400080a017f */
[----:B-1----:R-:W-:Y:S05]  /*25250*/  @!P5 NANOSLEEP.SYNCS 0x989680 ;  /* 0x009896800000d95d */ /* 0x002fea0003900000 */
[----:B------:R-:W1:Y:S02]  /*25260*/  @!P5 SYNCS.PHASECHK.TRANS64 P5, [R82+URZ+0x19c90], R85 ;  /* 0x019c90555200d5a7 */ /* 0x000e6400080a007f */
[----:B-1----:R-:W-:Y:S05]  /*25270*/  @!P5 BRA `(.L_x_1159) ;  /* 0xfffffffc00f0d947 */ /* 0x002fea000383ffff */
[----:B------:R-:W-:Y:S05]  /*25280*/  BRA `(.L_x_1478) ;  /* 0xfffffdf4002c7947 */ /* 0x000fea000383ffff */
.L_x_1168:
[----:B0-----:R0:W1:Y:S02]  /*25290*/  SYNCS.PHASECHK.TRANS64.TRYWAIT P5, [R82+URZ+0x19c90], R85 ;  /* 0x019c9055520075a7 */ /* 0x00106400080a017f */
[----:B-1----:R-:W-:Y:S05]  /*252a0*/  @!P5 NANOSLEEP.SYNCS 0x989680 ;  /* 0x009896800000d95d */ /* 0x002fea0003900000 */
[----:B------:R-:W1:Y:S02]  /*252b0*/  @!P5 SYNCS.PHASECHK.TRANS64 P5, [R82+URZ+0x19c90], R85 ;  /* 0x019c90555200d5a7 */ /* 0x000e6400080a007f */
[----:B-1----:R-:W-:Y:S05]  /*252c0*/  @!P5 BRA `(.L_x_1168) ;  /* 0xfffffffc00f0d947 */ /* 0x002fea000383ffff */
[----:B------:R-:W-:Y:S05]  /*252d0*/  BRA `(.L_x_1479) ;  /* 0xfffffe1400347947 */ /* 0x000fea000383ffff */
.L_x_1172:
[----:B--2---:R2:W0:Y:S02]  /*252e0*/  SYNCS.PHASECHK.TRANS64.TRYWAIT P5, [R82+URZ+0x19cb0], R85 ;  /* 0x019cb055520075a7 */ /* 0x00442400080a017f */
[----:B0-----:R-:W-:Y:S05]  /*252f0*/  @!P5 NANOSLEEP.SYNCS 0x989680 ;  /* 0x009896800000d95d */ /* 0x001fea0003900000 */
[----:B------:R-:W0:Y:S02]  /*25300*/  @!P5 SYNCS.PHASECHK.TRANS64 P5, [R82+URZ+0x19cb0], R85 ;  /* 0x019cb0555200d5a7 */ /* 0x000e2400080a007f */
[----:B0-----:R-:W-:Y:S05]  /*25310*/  @!P5 BRA `(.L_x_1172) ;  /* 0xfffffffc00f0d947 */ /* 0x001fea000383ffff */
[----:B------:R-:W-:Y:S05]  /*25320*/  BRA `(.L_x_1480) ;  /* 0xfffffe1400a47947 */ /* 0x000fea000383ffff */
.L_x_1200:
[----:B------:R-:W-:Y:S01]  /*25330*/  BSSY B1, `(.L_x_1481) ;  /* 0x0000007000017945 */ /* 0x000fe20003800000 */
[----:B------:R-:W-:Y:S02]  /*25340*/  IMAD.MOV.U32 R12, RZ, RZ, RZ ;  /* 0x000000ffff0c7224 */ /* 0x000fe400078e00ff */
[----:B------:R-:W-:Y:S02]  /*25350*/  IMAD.MOV.U32 R11, RZ, RZ, 0x1e1f ;  /* 0x00001e1fff0b7424 */ /* 0x000fe400078e00ff */
[----:B------:R-:W-:-:S07]  /*25360*/  IMAD.MOV.U32 R15, RZ, RZ, -0x1 ;  /* 0xffffffffff0f7424 */ /* 0x000fce00078e00ff */
[----:B------:R-:W-:Y:S05]  /*25370*/  WARPSYNC.COLLECTIVE R15, `(.L_x_1482) ;  /* 0x000000000f087348 */ /* 0x000fea0003c00000 */
[----:B------:R0:W1:Y:S02]  /*25380*/  SHFL.IDX P6, R14, R13, R12, R11 ;  /* 0x0000000c0d0e7389 */ /* 0x00006400000c000b */
[----:B01----:R-:W-:Y:S01]  /*25390*/  ENDCOLLECTIVE ;  /* 0x000000000000791b */ /* 0x003fe20003800000 */
.L_x_1482:
[----:B------:R-:W-:Y:S05]  /*253a0*/  BSYNC B1 ;  /* 0x0000000000017941 */ /* 0x000fea0003800000 */
.L_x_1481:
        /* <DEDUP_REMOVED lines=8> */
.L_x_1483:
[----:B------:R-:W-:Y:S02]  /*25430*/  IMAD.MOV.U32 R13, RZ, RZ, R4 ;  /* 0x000000ffff0d7224 */ /* 0x000fe400078e0004 */
[----:B------:R-:W-:-:S07]  /*25440*/  IMAD.MOV.U32 R3, RZ, RZ, R14 ;  /* 0x000000ffff037224 */ /* 0x000fce00078e000e */
[----:B------:R-:W-:Y:S05]  /*25450*/  WARPSYNC.COLLECTIVE R15, `(.L_x_1484) ;  /* 0x000000000f087348 */ /* 0x000fea0003c00000 */
[----:B------:R0:W1:Y:S02]  /*25460*/  SHFL.IDX P6, R14, R13, R12, R11 ;  /* 0x0000000c0d0e7389 */ /* 0x00006400000c000b */
[----:B01----:R-:W-:Y:S01]  /*25470*/  ENDCOLLECTIVE ;  /* 0x000000000000791b */ /* 0x003fe20003800000 */
.L_x_1484:
[----:B------:R-:W-:Y:S02]  /*25480*/  IMAD.MOV.U32 R13, RZ, RZ, R5 ;  /* 0x000000ffff0d7224 */ /* 0x000fe400078e0005 */
[----:B------:R-:W-:-:S07]  /*25490*/  IMAD.MOV.U32 R4, RZ, RZ, R14 ;  /* 0x000000ffff047224 */ /* 0x000fce00078e000e */
[----:B------:R-:W-:Y:S05]  /*254a0*/  WARPSYNC.COLLECTIVE R15, `(.L_x_1485) ;  /* 0x000000000f087348 */ /* 0x000fea0003c00000 */
[----:B------:R0:W1:Y:S02]  /*254b0*/  SHFL.IDX P6, R14, R13, R12, R11 ;  /* 0x0000000c0d0e7389 */ /* 0x00006400000c000b */
[----:B01----:R-:W-:Y:S01]  /*254c0*/  ENDCOLLECTIVE ;  /* 0x000000000000791b */ /* 0x003fe20003800000 */
.L_x_1485:
[----:B------:R-:W-:Y:S05]  /*254d0*/  BRA `(.L_x_1486) ;  /* 0xfffffe2800ac7947 */ /* 0x000fea000383ffff */
.L_x_1204:
[----:B-1----:R1:W2:Y:S02]  /*254e0*/  SYNCS.PHASECHK.TRANS64.TRYWAIT P0, [R16+URZ+0x19c00], R5 ;  /* 0x019c0005100075a7 */ /* 0x0022a4000800017f */
[----:B--2---:R-:W-:Y:S05]  /*254f0*/  @!P0 NANOSLEEP.SYNCS 0x989680 ;  /* 0x009896800000895d */ /* 0x004fea0003900000 */
[----:B------:R-:W2:Y:S02]  /*25500*/  @!P0 SYNCS.PHASECHK.TRANS64 P0, [R16+URZ+0x19c00], R5 ;  /* 0x019c0005100085a7 */ /* 0x000ea4000800007f */
[----:B--2---:R-:W-:Y:S05]  /*25510*/  @!P0 BRA `(.L_x_1204) ;  /* 0xfffffffc00f08947 */ /* 0x004fea000383ffff */
[----:B------:R-:W-:Y:S05]  /*25520*/  BRA `(.L_x_1487) ;  /* 0xfffffe2c007c7947 */ /* 0x000fea000383ffff */
.L_x_1210:
[----:B------:R-:W-:Y:S01]  /*25530*/  BSSY B1, `(.L_x_1488) ;  /* 0x0000007000017945 */ /* 0x000fe20003800000 */
[----:B------:R-:W-:Y:S02]  /*25540*/  IMAD.MOV.U32 R12, RZ, RZ, RZ ;  /* 0x000000ffff0c7224 */ /* 0x000fe400078e00ff */
[----:B------:R-:W-:Y:S02]  /*25550*/  IMAD.MOV.U32 R11, RZ, RZ, 0x1e1f ;  /* 0x00001e1fff0b7424 */ /* 0x000fe400078e00ff */
[----:B------:R-:W-:-:S07]  /*25560*/  IMAD.MOV.U32 R15, RZ, RZ, -0x1 ;  /* 0xffffffffff0f7424 */ /* 0x000fce00078e00ff */
[----:B------:R-:W-:Y:S05]  /*25570*/  WARPSYNC.COLLECTIVE R15, `(.L_x_1489) ;  /* 0x000000000f087348 */ /* 0x000fea0003c00000 */
[----:B------:R0:W1:Y:S02]  /*25580*/  SHFL.IDX P6, R14, R13, R12, R11 ;  /* 0x0000000c0d0e7389 */ /* 0x00006400000c000b */
[----:B01----:R-:W-:Y:S01]  /*25590*/  ENDCOLLECTIVE ;  /* 0x000000000000791b */ /* 0x003fe20003800000 */
.L_x_1489:
[----:B------:R-:W-:Y:S05]  /*255a0*/  BSYNC B1 ;  /* 0x0000000000017941 */ /* 0x000fea0003800000 */
.L_x_1488:
        /* <DEDUP_REMOVED lines=8> */
.L_x_1490:
[----:B------:R-:W-:Y:S02]  /*25630*/  IMAD.MOV.U32 R13, RZ, RZ, R20 ;  /* 0x000000ffff0d7224 */ /* 0x000fe400078e0014 */
[----:B------:R-:W-:-:S07]  /*25640*/  IMAD.MOV.U32 R3, RZ, RZ, R14 ;  /* 0x000000ffff037224 */ /* 0x000fce00078e000e */
[----:B------:R-:W-:Y:S05]  /*25650*/  WARPSYNC.COLLECTIVE R15, `(.L_x_1491) ;  /* 0x000000000f087348 */ /* 0x000fea0003c00000 */
[----:B------:R0:W1:Y:S02]  /*25660*/  SHFL.IDX P6, R14, R13, R12, R11 ;  /* 0x0000000c0d0e7389 */ /* 0x00006400000c000b */
[----:B01----:R-:W-:Y:S01]  /*25670*/  ENDCOLLECTIVE ;  /* 0x000000000000791b */ /* 0x003fe20003800000 */
.L_x_1491:
[----:B------:R-:W-:Y:S02]  /*25680*/  IMAD.MOV.U32 R13, RZ, RZ, R21 ;  /* 0x000000ffff0d7224 */ /* 0x000fe400078e0015 */
[----:B------:R-:W-:-:S07]  /*25690*/  IMAD.MOV.U32 R20, RZ, RZ, R14 ;  /* 0x000000ffff147224 */ /* 0x000fce00078e000e */
[----:B------:R-:W-:Y:S05]  /*256a0*/  WARPSYNC.COLLECTIVE R15, `(.L_x_1492) ;  /* 0x000000000f087348 */ /* 0x000fea0003c00000 */
[----:B------:R0:W1:Y:S02]  /*256b0*/  SHFL.IDX P6, R14, R13, R12, R11 ;  /* 0x0000000c0d0e7389 */ /* 0x00006400000c000b */
[----:B01----:R-:W-:Y:S01]  /*256c0*/  ENDCOLLECTIVE ;  /* 0x000000000000791b */ /* 0x003fe20003800000 */
.L_x_1492:
[----:B------:R-:W-:Y:S01]  /*256d0*/  IMAD.MOV.U32 R21, RZ, RZ, R14 ;  /* 0x000000ffff157224 */ /* 0x000fe200078e000e */
[----:B------:R-:W-:Y:S06]  /*256e0*/  BRA `(.L_x_1493) ;  /* 0xfffffe4400687947 */ /* 0x000fec000383ffff */
.L_x_1214:
[----:B-1----:R1:W2:Y:S02]  /*256f0*/  SYNCS.PHASECHK.TRANS64.TRYWAIT P0, [R16+URZ+0x19c00], R39 ;  /* 0x019c0027100075a7 */ /* 0x0022a4000800017f */
[----:B--2---:R-:W-:Y:S05]  /*25700*/  @!P0 NANOSLEEP.SYNCS 0x989680 ;  /* 0x009896800000895d */ /* 0x004fea0003900000 */
[----:B------:R-:W2:Y:S02]  /*25710*/  @!P0 SYNCS.PHASECHK.TRANS64 P0, [R16+URZ+0x19c00], R39 ;  /* 0x019c0027100085a7 */ /* 0x000ea4000800007f */
[----:B--2---:R-:W-:Y:S05]  /*25720*/  @!P0 BRA `(.L_x_1214) ;  /* 0xfffffffc00f08947 */ /* 0x004fea000383ffff */
[----:B------:R-:W-:Y:S05]  /*25730*/  BRA `(.L_x_1494) ;  /* 0xfffffe4800287947 */ /* 0x000fea000383ffff */
.L_x_1220:
[----:B-1----:R1:W2:Y:S02]  /*25740*/  SYNCS.PHASECHK.TRANS64.TRYWAIT P2, [R3+URZ+0x19c30], R0 ;  /* 0x019c3000030075a7 */ /* 0x0022a4000804017f */
[----:B--2---:R-:W-:Y:S05]  /*25750*/  @!P2 NANOSLEEP.SYNCS 0x989680 ;  /* 0x009896800000a95d */ /* 0x004fea0003900000 */
[----:B------:R-:W2:Y:S02]  /*25760*/  @!P2 SYNCS.PHASECHK.TRANS64 P2, [R3+URZ+0x19c30], R0 ;  /* 0x019c30000300a5a7 */ /* 0x000ea4000804007f */
[----:B--2---:R-:W-:Y:S05]  /*25770*/  @!P2 BRA `(.L_x_1220) ;  /* 0xfffffffc00f0a947 */ /* 0x004fea000383ffff */
[----:B------:R-:W-:Y:S05]  /*25780*/  BRA `(.L_x_1219) ;  /* 0xfffffe6800847947 */ /* 0x000fea000383ffff */
.L_x_1240:
[----:B-1----:R1:W2:Y:S02]  /*25790*/  SYNCS.PHASECHK.TRANS64.TRYWAIT P2, [R21+URZ+0x19c30], R12 ;  /* 0x019c300c150075a7 */ /* 0x0022a4000804017f */
[----:B--2---:R-:W-:Y:S05]  /*257a0*/  @!P2 NANOSLEEP.SYNCS 0x989680 ;  /* 0x009896800000a95d */ /* 0x004fea0003900000 */
[----:B------:R-:W2:Y:S02]  /*257b0*/  @!P2 SYNCS.PHASECHK.TRANS64 P2, [R21+URZ+0x19c30], R12 ;  /* 0x019c300c1500a5a7 */ /* 0x000ea4000804007f */
[----:B--2---:R-:W-:Y:S05]  /*257c0*/  @!P2 BRA `(.L_x_1240) ;  /* 0xfffffffc00f0a947 */ /* 0x004fea000383ffff */
[----:B------:R-:W-:Y:S05]  /*257d0*/  BRA `(.L_x_1239) ;  /* 0xfffffea4008c7947 */ /* 0x000fea000383ffff */
.L_x_1245:
[----:B-1----:R1:W2:Y:S02]  /*257e0*/  SYNCS.PHASECHK.TRANS64.TRYWAIT P2, [R22+URZ+0x19c50], R12 ;  /* 0x019c500c160075a7 */ /* 0x0022a4000804017f */
[----:B--2---:R-:W-:Y:S05]  /*257f0*/  @!P2 NANOSLEEP.SYNCS 0x989680 ;  /* 0x009896800000a95d */ /* 0x004fea0003900000 */
[----:B------:R-:W2:Y:S02]  /*25800*/  @!P2 SYNCS.PHASECHK.TRANS64 P2, [R22+URZ+0x19c50], R12 ;  /* 0x019c500c1600a5a7 */ /* 0x000ea4000804007f */
[----:B--2---:R-:W-:Y:S05]  /*25810*/  @!P2 BRA `(.L_x_1245) ;  /* 0xfffffffc00f0a947 */ /* 0x004fea000383ffff */
[----:B------:R-:W-:Y:S05]  /*25820*/  BRA `(.L_x_1244) ;  /* 0xfffffea8000c7947 */ /* 0x000fea000383ffff */
.L_x_1266:
[----:B-1----:R1:W2:Y:S02]  /*25830*/  SYNCS.PHASECHK.TRANS64.TRYWAIT P2, [R15+URZ+0x19c30], R8 ;  /* 0x019c30080f0075a7 */ /* 0x0022a4000804017f */
[----:B--2---:R-:W-:Y:S05]  /*25840*/  @!P2 NANOSLEEP.SYNCS 0x989680 ;  /* 0x009896800000a95d */ /* 0x004fea0003900000 */
[----:B------:R-:W2:Y:S02]  /*25850*/  @!P2 SYNCS.PHASECHK.TRANS64 P2, [R15+URZ+0x19c30], R8 ;  /* 0x019c30080f00a5a7 */ /* 0x000ea4000804007f */
[----:B--2---:R-:W-:Y:S05]  /*25860*/  @!P2 BRA `(.L_x_1266) ;  /* 0xfffffffc00f0a947 */ /* 0x004fea000383ffff */
[----:B------:R-:W-:Y:S05]  /*25870*/  BRA `(.L_x_1265) ;  /* 0xfffffee000147947 */ /* 0x000fea000383ffff */
.L_x_1271:
[----:B-1----:R1:W2:Y:S02]  /*25880*/  SYNCS.PHASECHK.TRANS64.TRYWAIT P2, [R20+URZ+0x19c50], R8 ;  /* 0x019c5008140075a7 */ /* 0x0022a4000804017f */
[----:B--2---:R-:W-:Y:S05]  /*25890*/  @!P2 NANOSLEEP.SYNCS 0x989680 ;  /* 0x009896800000a95d */ /* 0x004fea0003900000 */
[----:B------:R-:W2:Y:S02]  /*258a0*/  @!P2 SYNCS.PHASECHK.TRANS64 P2, [R20+URZ+0x19c50], R8 ;  /* 0x019c50081400a5a7 */ /* 0x000ea4000804007f */
[----:B--2---:R-:W-:Y:S05]  /*258b0*/  @!P2 BRA `(.L_x_1271) ;  /* 0xfffffffc00f0a947 */ /* 0x004fea000383ffff */
[----:B------:R-:W-:Y:S05]  /*258c0*/  BRA `(.L_x_1270) ;  /* 0xfffffee000947947 */ /* 0x000fea000383ffff */
.L_x_1280:
[----:B-1----:R1:W2:Y:S02]  /*258d0*/  SYNCS.PHASECHK.TRANS64.TRYWAIT P2, [R20+URZ+0x19c30], R9 ;  /* 0x019c3009140075a7 */ /* 0x0022a4000804017f */
[----:B--2---:R-:W-:Y:S05]  /*258e0*/  @!P2 NANOSLEEP.SYNCS 0x989680 ;  /* 0x009896800000a95d */ /* 0x004fea0003900000 */
[----:B------:R-:W2:Y:S02]  /*258f0*/  @!P2 SYNCS.PHASECHK.TRANS64 P2, [R20+URZ+0x19c30], R9 ;  /* 0x019c30091400a5a7 */ /* 0x000ea4000804007f */
[----:B--2---:R-:W-:Y:S05]  /*25900*/  @!P2 BRA `(.L_x_1280) ;  /* 0xfffffffc00f0a947 */ /* 0x004fea000383ffff */
[----:B------:R-:W-:Y:S05]  /*25910*/  BRA `(.L_x_1279) ;  /* 0xffffff0400747947 */ /* 0x000fea000383ffff */
.L_x_1285:
[----:B-1----:R1:W2:Y:S02]  /*25920*/  SYNCS.PHASECHK.TRANS64.TRYWAIT P2, [R15+URZ+0x19c50], R8 ;  /* 0x019c50080f0075a7 */ /* 0x0022a4000804017f */
[----:B--2---:R-:W-:Y:S05]  /*25930*/  @!P2 NANOSLEEP.SYNCS 0x989680 ;  /* 0x009896800000a95d */ /* 0x004fea0003900000 */
[----:B------:R-:W2:Y:S02]  /*25940*/  @!P2 SYNCS.PHASECHK.TRANS64 P2, [R15+URZ+0x19c50], R8 ;  /* 0x019c50080f00a5a7 */ /* 0x000ea4000804007f */
[----:B--2---:R-:W-:Y:S05]  /*25950*/  @!P2 BRA `(.L_x_1285) ;  /* 0xfffffffc00f0a947 */ /* 0x004fea000383ffff */
[----:B------:R-:W-:Y:S05]  /*25960*/  BRA `(.L_x_1284) ;  /* 0xffffff0400f47947 */ /* 0x000fea000383ffff */
.L_x_1300:
[----:B--2---:R2:W3:Y:S02]  /*25970*/  SYNCS.PHASECHK.TRANS64.TRYWAIT P1, [R5+URZ+0x19c50], R0 ;  /* 0x019c5000050075a7 */ /* 0x0044e4000802017f */
[----:B---3--:R-:W-:Y:S05]  /*25980*/  @!P1 NANOSLEEP.SYNCS 0x989680 ;  /* 0x009896800000995d */ /* 0x008fea0003900000 */
[----:B------:R-:W3:Y:S02]  /*25990*/  @!P1 SYNCS.PHASECHK.TRANS64 P1, [R5+URZ+0x19c50], R0 ;  /* 0x019c5000050095a7 */ /* 0x000ee4000802007f */
[----:B---3--:R-:W-:Y:S05]  /*259a0*/  @!P1 BRA `(.L_x_1300) ;  /* 0xfffffffc00f09947 */ /* 0x008fea000383ffff */
[----:B------:R-:W-:Y:S05]  /*259b0*/  BRA `(.L_x_1299) ;  /* 0xffffff3c00007947 */ /* 0x000fea000383ffff */
.L_x_1342:
[----:B------:R-:W1:Y:S01]  /*259c0*/  S2R R5, SR_TID.X ;  /* 0x0000000000057919 */ /* 0x000e620000002100 */
[----:B------:R-:W-:Y:S01]  /*259d0*/  BSSY B1, `(.L_x_1495) ;  /* 0x000000a000017945 */ /* 0x000fe20003800000 */
[----:B------:R-:W-:Y:S02]  /*259e0*/  IMAD.MOV.U32 R12, RZ, RZ, RZ ;  /* 0x000000ffff0c7224 */ /* 0x000fe400078e00ff */
[----:B------:R-:W-:Y:S02]  /*259f0*/  IMAD.MOV.U32 R11, RZ, RZ, 0x1f ;  /* 0x0000001fff0b7424 */ /* 0x000fe400078e00ff */
[----:B------:R-:W-:Y:S01]  /*25a00*/  IMAD.MOV.U32 R15, RZ, RZ, -0x1 ;  /* 0xffffffffff0f7424 */ /* 0x000fe200078e00ff */
[----:B-1----:R-:W-:-:S04]  /*25a10*/  SHF.R.U32.HI R5, RZ, 0x5, R5 ;  /* 0x00000005ff057819 */ /* 0x002fc80000011605 */
[----:B------:R-:W-:-:S05]  /*25a20*/  LOP3.LUT R5, R5, 0x3, RZ, 0xc0, !PT ;  /* 0x0000000305057812 */ /* 0x000fca00078ec0ff */
[----:B0-----:R-:W-:-:S07]  /*25a30*/  IMAD.MOV.U32 R13, RZ, RZ, R5 ;  /* 0x000000ffff0d7224 */ /* 0x001fce00078e0005 */
[----:B------:R-:W-:Y:S05]  /*25a40*/  WARPSYNC.COLLECTIVE R15, `(.L_x_1496) ;  /* 0x000000000f087348 */ /* 0x000fea0003c00000 */
[----:B------:R0:W1:Y:S02]  /*25a50*/  SHFL.IDX P6, R14, R13, R12, R11 ;  /* 0x0000000c0d0e7389 */ /* 0x00006400000c000b */
[----:B01----:R-:W-:Y:S01]  /*25a60*/  ENDCOLLECTIVE ;  /* 0x000000000000791b */ /* 0x003fe20003800000 */
.L_x_1496:
[----:B------:R-:W-:Y:S05]  /*25a70*/  BSYNC B1 ;  /* 0x0000000000017941 */ /* 0x000fea0003800000 */
.L_x_1495:
[----:B------:R-:W-:Y:S05]  /*25a80*/  BRA `(.L_x_1497) ;  /* 0xffffff9800207947 */ /* 0x000fea000383ffff */
.L_x_1344:
[----:B------:R-:W-:Y:S01]  /*25a90*/  BSSY B1, `(.L_x_1498) ;  /* 0x0000006000017945 */ /* 0x000fe20003800000 */
[----:B------:R-:W-:-:S07]  /*25aa0*/  IMAD.MOV.U32 R15, RZ, RZ, -0x1 ;  /* 0xffffffffff0f7424 */ /* 0x000fce00078e00ff */
[----:B01----:R-:W-:Y:S05]  /*25ab0*/  WARPSYNC.COLLECTIVE R15, `(.L_x_1499) ;  /* 0x000000000f0c7348 */ /* 0x003fea0003c00000 */
[----:B------:R-:W-:Y:S02]  /*25ac0*/  ELECT P6, UR62, PT ;  /* 0x00000000003e782f */ /* 0x000fe400038c0000 */
[----:B------:R-:W-:Y:S01]  /*25ad0*/  MOV R14, UR62 ;  /* 0x0000003e000e7c02 */ /* 0x000fe20008000f00 */
[----:B01----:R-:W-:Y:S10]  /*25ae0*/  ENDCOLLECTIVE ;  /* 0x000000000000791b */ /* 0x003ff40003800000 */
.L_x_1499:
[----:B------:R-:W-:Y:S05]  /*25af0*/  BSYNC B1 ;  /* 0x0000000000017941 */ /* 0x000fea0003800000 */
.L_x_1498:
[----:B------:R-:W-:Y:S05]  /*25b00*/  BRA `(.L_x_1343) ;  /* 0xffffff9800187947 */ /* 0x000fea000383ffff */
.L_x_1346:
[----:B-1----:R1:W2:Y:S02]  /*25b10*/  SYNCS.PHASECHK.TRANS64.TRYWAIT P0, [R19+URZ+0x19c20], R5 ;  /* 0x019c2005130075a7 */ /* 0x0022a4000800017f */
[----:B--2---:R-:W-:Y:S05]  /*25b20*/  @!P0 NANOSLEEP.SYNCS 0x989680 ;  /* 0x009896800000895d */ /* 0x004fea0003900000 */
[----:B------:R-:W2:Y:S02]  /*25b30*/  @!P0 SYNCS.PHASECHK.TRANS64 P0, [R19+URZ+0x19c20], R5 ;  /* 0x019c2005130085a7 */ /* 0x000ea4000800007f */
[----:B--2---:R-:W-:Y:S05]  /*25b40*/  @!P0 BRA `(.L_x_1346) ;  /* 0xfffffffc00f08947 */ /* 0x004fea000383ffff */
[----:B------:R-:W-:Y:S05]  /*25b50*/  BRA `(.L_x_1500) ;  /* 0xffffff9800287947 */ /* 0x000fea000383ffff */
.L_x_1350:
[----:B--2---:R2:W3:Y:S02]  /*25b60*/  SYNCS.PHASECHK.TRANS64.TRYWAIT P0, [R10+URZ+0x19ca0], R9 ;  /* 0x019ca0090a0075a7 */ /* 0x0044e4000800017f */
[----:B---3--:R-:W-:Y:S05]  /*25b70*/  @!P0 NANOSLEEP.SYNCS 0x989680 ;  /* 0x009896800000895d */ /* 0x008fea0003900000 */
[----:B------:R-:W3:Y:S02]  /*25b80*/  @!P0 SYNCS.PHASECHK.TRANS64 P0, [R10+URZ+0x19ca0], R9 ;  /* 0x019ca0090a0085a7 */ /* 0x000ee4000800007f */
[----:B---3--:R-:W-:Y:S05]  /*25b90*/  @!P0 BRA `(.L_x_1350) ;  /* 0xfffffffc00f08947 */ /* 0x008fea000383ffff */
[----:B------:R-:W-:Y:S05]  /*25ba0*/  BRA `(.L_x_1501) ;  /* 0xffffff9800407947 */ /* 0x000fea000383ffff */
.L_x_1357:
[----:B-1----:R1:W3:Y:S02]  /*25bb0*/  SYNCS.PHASECHK.TRANS64.TRYWAIT P0, [R10+URZ+0x19cc0], R9 ;  /* 0x019cc0090a0075a7 */ /* 0x0022e4000800017f */
[----:B---3--:R-:W-:Y:S05]  /*25bc0*/  @!P0 NANOSLEEP.SYNCS 0x989680 ;  /* 0x009896800000895d */ /* 0x008fea0003900000 */
[----:B------:R-:W3:Y:S02]  /*25bd0*/  @!P0 SYNCS.PHASECHK.TRANS64 P0, [R10+URZ+0x19cc0], R9 ;  /* 0x019cc0090a0085a7 */ /* 0x000ee4000800007f */
[----:B---3--:R-:W-:Y:S05]  /*25be0*/  @!P0 BRA `(.L_x_1357) ;  /* 0xfffffffc00f08947 */ /* 0x008fea000383ffff */
[----:B------:R-:W-:Y:S05]  /*25bf0*/  BRA `(.L_x_1502) ;  /* 0xffffff9c003c7947 */ /* 0x000fea000383ffff */
.L_x_1366:
[----:B--2---:R2:W3:Y:S02]  /*25c00*/  SYNCS.PHASECHK.TRANS64.TRYWAIT P1, [R9+URZ+0x19ca0], R8 ;  /* 0x019ca008090075a7 */ /* 0x0044e4000802017f */
[----:B---3--:R-:W-:Y:S05]  /*25c10*/  @!P1 NANOSLEEP.SYNCS 0x989680 ;  /* 0x009896800000995d */ /* 0x008fea0003900000 */
[----:B------:R-:W3:Y:S02]  /*25c20*/  @!P1 SYNCS.PHASECHK.TRANS64 P1, [R9+URZ+0x19ca0], R8 ;  /* 0x019ca008090095a7 */ /* 0x000ee4000802007f */
[----:B---3--:R-:W-:Y:S05]  /*25c30*/  @!P1 BRA `(.L_x_1366) ;  /* 0xfffffffc00f09947 */ /* 0x008fea000383ffff */
[----:B------:R-:W-:Y:S05]  /*25c40*/  BRA `(.L_x_1503) ;  /* 0xffffffa000707947 */ /* 0x000fea000383ffff */
.L_x_1373:
[----:B-1----:R1:W3:Y:S02]  /*25c50*/  SYNCS.PHASECHK.TRANS64.TRYWAIT P1, [R9+URZ+0x19cc0], R8 ;  /* 0x019cc008090075a7 */ /* 0x0022e4000802017f */
[----:B---3--:R-:W-:Y:S05]  /*25c60*/  @!P1 NANOSLEEP.SYNCS 0x989680 ;  /* 0x009896800000995d */ /* 0x008fea0003900000 */
[----:B------:R-:W3:Y:S02]  /*25c70*/  @!P1 SYNCS.PHASECHK.TRANS64 P1, [R9+URZ+0x19cc0], R8 ;  /* 0x019cc008090095a7 */ /* 0x000ee4000802007f */
[----:B---3--:R-:W-:Y:S05]  /*25c80*/  @!P1 BRA `(.L_x_1373) ;  /* 0xfffffffc00f09947 */ /* 0x008fea000383ffff */
[----:B------:R-:W-:Y:S05]  /*25c90*/  BRA `(.L_x_1504) ;  /* 0xffffffa400687947 */ /* 0x000fea000383ffff */
.L_x_1400:
[----:B------:R-:W2:Y:S01]  /*25ca0*/  S2R R20, SR_TID.X ;  /* 0x0000000000147919 */ /* 0x000ea20000002100 */
[----:B------:R-:W-:Y:S01]  /*25cb0*/  BSSY B0, `(.L_x_1505) ;  /* 0x000000a000007945 */ /* 0x000fe20003800000 */
[----:B------:R-:W-:Y:S02]  /*25cc0*/  IMAD.MOV.U32 R12, RZ, RZ, RZ ;  /* 0x000000ffff0c7224 */ /* 0x000fe400078e00ff */
[----:B------:R-:W-:Y:S02]  /*25cd0*/  IMAD.MOV.U32 R11, RZ, RZ, 0x1f ;  /* 0x0000001fff0b7424 */ /* 0x000fe400078e00ff */
[----:B------:R-:W-:Y:S01]  /*25ce0*/  IMAD.MOV.U32 R15, RZ, RZ, -0x1 ;  /* 0xffffffffff0f7424 */ /* 0x000fe200078e00ff */
[----:B--2---:R-:W-:-:S04]  /*25cf0*/  SHF.R.U32.HI R20, RZ, 0x5, R20 ;  /* 0x00000005ff147819 */ /* 0x004fc80000011614 */
[----:B------:R-:W-:-:S05]  /*25d00*/  LOP3.LUT R20, R20, 0x3, RZ, 0xc0, !PT ;  /* 0x0000000314147812 */ /* 0x000fca00078ec0ff */
[----:B0-----:R-:W-:-:S07]  /*25d10*/  IMAD.MOV.U32 R13, RZ, RZ, R20 ;  /* 0x000000ffff0d7224 */ /* 0x001fce00078e0014 */
[----:B-1----:R-:W-:Y:S05]  /*25d20*/  WARPSYNC.COLLECTIVE R15, `(.L_x_1506) ;  /* 0x000000000f087348 */ /* 0x002fea0003c00000 */
[----:B------:R0:W2:Y:S02]  /*25d30*/  SHFL.IDX P6, R14, R13, R12, R11 ;  /* 0x0000000c0d0e7389 */ /* 0x0000a400000c000b */
[----:B012---:R-:W-:Y:S01]  /*25d40*/  ENDCOLLECTIVE ;  /* 0x000000000000791b */ /* 0x007fe20003800000 */
.L_x_1506:
[----:B------:R-:W-:Y:S05]  /*25d50*/  BSYNC B0 ;  /* 0x0000000000007941 */ /* 0x000fea0003800000 */
.L_x_1505:
[----:B------:R-:W-:Y:S05]  /*25d60*/  BRA `(.L_x_1507) ;  /* 0xffffffb400e47947 */ /* 0x000fea000383ffff */
.L_x_1402:
[----:B------:R-:W-:Y:S01]  /*25d70*/  BSSY B0, `(.L_x_1508) ;  /* 0x0000006000007945 */ /* 0x000fe20003800000 */
[----:B------:R-:W-:-:S07]  /*25d80*/  IMAD.MOV.U32 R15, RZ, RZ, -0x1 ;  /* 0xffffffffff0f7424 */ /* 0x000fce00078e00ff */
[----:B012---:R-:W-:Y:S05]  /*25d90*/  WARPSYNC.COLLECTIVE R15, `(.L_x_1509) ;  /* 0x000000000f0c7348 */ /* 0x007fea0003c00000 */
[----:B------:R-:W-:Y:S02]  /*25da0*/  ELECT P6, UR62, PT ;  /* 0x00000000003e782f */ /* 0x000fe400038c0000 */
[----:B------:R-:W-:Y:S01]  /*25db0*/  MOV R14, UR62 ;  /* 0x0000003e000e7c02 */ /* 0x000fe20008000f00 */
[----:B012---:R-:W-:Y:S10]  /*25dc0*/  ENDCOLLECTIVE ;  /* 0x000000000000791b */ /* 0x007ff40003800000 */
.L_x_1509:
[----:B------:R-:W-:Y:S05]  /*25dd0*/  BSYNC B0 ;  /* 0x0000000000007941 */ /* 0x000fea0003800000 */
.L_x_1508:
[----:B------:R-:W-:Y:S05]  /*25de0*/  BRA `(.L_x_1510) ;  /* 0xffffffb400e47947 */ /* 0x000fea000383ffff */
.L_x_1404:
[----:B--2---:R2:W3:Y:S02]  /*25df0*/  SYNCS.PHASECHK.TRANS64.TRYWAIT P0, [R4+URZ+0x19c80], R3 ;  /* 0x019c8003040075a7 */ /* 0x0044e4000800017f */
[----:B---3--:R-:W-:Y:S05]  /*25e00*/  @!P0 NANOSLEEP.SYNCS 0x989680 ;  /* 0x009896800000895d */ /* 0x008fea0003900000 */
[----:B------:R-:W3:Y:S02]  /*25e10*/  @!P0 SYNCS.PHASECHK.TRANS64 P0, [R4+URZ+0x19c80], R3 ;  /* 0x019c8003040085a7 */ /* 0x000ee4000800007f */
[----:B---3--:R-:W-:Y:S05]  /*25e20*/  @!P0 BRA `(.L_x_1404) ;  /* 0xfffffffc00f08947 */ /* 0x008fea000383ffff */
[----:B------:R-:W-:Y:S05]  /*25e30*/  BRA `(.L_x_1511) ;  /* 0xffffffb800487947 */ /* 0x000fea000383ffff */
.L_x_1406:
[----:B---3--:R3:W4:Y:S02]  /*25e40*/  SYNCS.PHASECHK.TRANS64.TRYWAIT P0, [R4+URZ+0x19c40], R3 ;  /* 0x019c4003040075a7 */ /* 0x008724000800017f */
[----:B----4-:R-:W-:Y:S05]  /*25e50*/  @!P0 NANOSLEEP.SYNCS 0x989680 ;  /* 0x009896800000895d */ /* 0x010fea0003900000 */
[----:B------:R-:W4:Y:S02]  /*25e60*/  @!P0 SYNCS.PHASECHK.TRANS64 P0, [R4+URZ+0x19c40], R3 ;  /* 0x019c4003040085a7 */ /* 0x000f24000800007f */
[----:B----4-:R-:W-:Y:S05]  /*25e70*/  @!P0 BRA `(.L_x_1406) ;  /* 0xfffffffc00f08947 */ /* 0x010fea000383ffff */
[----:B------:R-:W-:Y:S05]  /*25e80*/  BRA `(.L_x_1512) ;  /* 0xffffffb800c47947 */ /* 0x000fea000383ffff */
.L_x_1410:
        /* <DEDUP_REMOVED lines=9> */
[----:B-----5:R-:W-:Y:S05]  /*25f20*/  WARPSYNC.COLLECTIVE R15, `(.L_x_1513) ;  /* 0x000000000f087348 */ /* 0x020fea0003c00000 */
[----:B------:R0:W1:Y:S02]  /*25f30*/  SHFL.IDX P6, R14, R13, R12, R11 ;  /* 0x0000000c0d0e7389 */ /* 0x00006400000c000b */
[----:B01---5:R-:W-:Y:S01]  /*25f40*/  ENDCOLLECTIVE ;  /* 0x000000000000791b */ /* 0x023fe20003800000 */
.L_x_1513:
[----:B------:R-:W-:Y:S02]  /*25f50*/  IMAD.MOV.U32 R13, RZ, RZ, R6 ;  /* 0x000000ffff0d7224 */ /* 0x000fe400078e0006 */
[----:B------:R-:W-:-:S07]  /*25f60*/  IMAD.MOV.U32 R2, RZ, RZ, R14 ;  /* 0x000000ffff027224 */ /* 0x000fce00078e000e */
[----:B------:R-:W-:Y:S05]  /*25f70*/  WARPSYNC.COLLECTIVE R15, `(.L_x_1514) ;  /* 0x000000000f087348 */ /* 0x000fea0003c00000 */
[----:B------:R0:W1:Y:S02]  /*25f80*/  SHFL.IDX P6, R14, R13, R12, R11 ;  /* 0x0000000c0d0e7389 */ /* 0x00006400000c000b */
[----:B01----:R-:W-:Y:S01]  /*25f90*/  ENDCOLLECTIVE ;  /* 0x000000000000791b */ /* 0x003fe20003800000 */
.L_x_1514:
[----:B------:R-:W-:Y:S02]  /*25fa0*/  IMAD.MOV.U32 R13, RZ, RZ, R5 ;  /* 0x000000ffff0d7224 */ /* 0x000fe400078e0005 */
[----:B------:R-:W-:Y:S02]  /*25fb0*/  IMAD.MOV.U32 R12, RZ, RZ, 0x1 ;  /* 0x00000001ff0c7424 */ /* 0x000fe400078e00ff */
[----:B------:R-:W-:-:S07]  /*25fc0*/  IMAD.MOV.U32 R3, RZ, RZ, R14 ;  /* 0x000000ffff037224 */ /* 0x000fce00078e000e */
[----:B------:R-:W-:Y:S05]  /*25fd0*/  WARPSYNC.COLLECTIVE R15, `(.L_x_1515) ;  /* 0x000000000f087348 */ /* 0x000fea0003c00000 */
[----:B------:R0:W1:Y:S02]  /*25fe0*/  SHFL.IDX P6, R14, R13, R12, R11 ;  /* 0x0000000c0d0e7389 */ /* 0x00006400000c000b */
[----:B01----:R-:W-:Y:S01]  /*25ff0*/  ENDCOLLECTIVE ;  /* 0x000000000000791b */ /* 0x003fe20003800000 */
.L_x_1515:
        /* <DEDUP_REMOVED lines=10> */
.L_x_1516:
        /* <DEDUP_REMOVED lines=13> */
.L_x_1517:
        /* <DEDUP_REMOVED lines=14> */
.L_x_1518:
[----:B------:R-:W-:Y:S01]  /*26250*/  IMAD.MOV.U32 R2, RZ, RZ, R14 ;  /* 0x000000ffff027224 */ /* 0x000fe200078e000e */
[----:B------:R-:W-:Y:S06]  /*26260*/  BRA `(.L_x_1519) ;  /* 0xffffffc0009c7947 */ /* 0x000fec000383ffff */
.L_x_1415:
[----:B--2---:R2:W3:Y:S02]  /*26270*/  SYNCS.PHASECHK.TRANS64.TRYWAIT P0, [R19+URZ+0x19c20], R0 ;  /* 0x019c2000130075a7 */ /* 0x0044e4000800017f */
[----:B---3--:R-:W-:Y:S05]  /*26280*/  @!P0 NANOSLEEP.SYNCS 0x989680 ;  /* 0x009896800000895d */ /* 0x008fea0003900000 */
[----:B------:R-:W3:Y:S02]  /*26290*/  @!P0 SYNCS.PHASECHK.TRANS64 P0, [R19+URZ+0x19c20], R0 ;  /* 0x019c2000130085a7 */ /* 0x000ee4000800007f */
[----:B---3--:R-:W-:Y:S05]  /*262a0*/  @!P0 BRA `(.L_x_1415) ;  /* 0xfffffffc00f08947 */ /* 0x008fea000383ffff */
[----:B------:R-:W-:Y:S05]  /*262b0*/  BRA `(.L_x_1520) ;  /* 0xffffffc4000c7947 */ /* 0x000fea000383ffff */
.L_x_1421:
[----:B0-----:R0:W1:Y:S02]  /*262c0*/  SYNCS.PHASECHK.TRANS64.TRYWAIT P0, [R6+URZ+0x19c80], R4 ;  /* 0x019c8004060075a7 */ /* 0x001064000800017f */
[----:B-1----:R-:W-:Y:S05]  /*262d0*/  @!P0 NANOSLEEP.SYNCS 0x989680 ;  /* 0x009896800000895d */ /* 0x002fea0003900000 */
[----:B------:R-:W1:Y:S02]  /*262e0*/  @!P0 SYNCS.PHASECHK.TRANS64 P0, [R6+URZ+0x19c80], R4 ;  /* 0x019c8004060085a7 */ /* 0x000e64000800007f */
[----:B-1----:R-:W-:Y:S05]  /*262f0*/  @!P0 BRA `(.L_x_1421) ;  /* 0xfffffffc00f08947 */ /* 0x002fea000383ffff */
[----:B------:R-:W-:Y:S05]  /*26300*/  BRA `(.L_x_1521) ;  /* 0xffffffc400b47947 */ /* 0x000fea000383ffff */
.L_x_1428:
[----:B-1----:R1:W2:Y:S02]  /*26310*/  SYNCS.PHASECHK.TRANS64.TRYWAIT P0, [R6+URZ+0x19c40], R4 ;  /* 0x019c4004060075a7 */ /* 0x0022a4000800017f */
[----:B--2---:R-:W-:Y:S05]  /*26320*/  @!P0 NANOSLEEP.SYNCS 0x989680 ;  /* 0x009896800000895d */ /* 0x004fea0003900000 */
[----:B------:R-:W2:Y:S02]  /*26330*/  @!P0 SYNCS.PHASECHK.TRANS64 P0, [R6+URZ+0x19c40], R4 ;  /* 0x019c4004060085a7 */ /* 0x000ea4000800007f */
[----:B--2---:R-:W-:Y:S05]  /*26340*/  @!P0 BRA `(.L_x_1428) ;  /* 0xfffffffc00f08947 */ /* 0x004fea000383ffff */
[----:B------:R-:W-:Y:S05]  /*26350*/  BRA `(.L_x_1522) ;  /* 0xffffffc800b07947 */ /* 0x000fea000383ffff */
.L_x_1436:
[----:B0-----:R0:W1:Y:S02]  /*26360*/  SYNCS.PHASECHK.TRANS64.TRYWAIT P0, [R3+URZ+0x19c70], R4 ;  /* 0x019c7004030075a7 */ /* 0x001064000800017f */
[----:B-1----:R-:W-:Y:S05]  /*26370*/  @!P0 NANOSLEEP.SYNCS 0x989680 ;  /* 0x009896800000895d */ /* 0x002fea0003900000 */
[----:B------:R-:W1:Y:S02]  /*26380*/  @!P0 SYNCS.PHASECHK.TRANS64 P0, [R3+URZ+0x19c70], R4 ;  /* 0x019c7004030085a7 */ /* 0x000e64000800007f */
[----:B-1----:R-:W-:Y:S05]  /*26390*/  @!P0 BRA `(.L_x_1436) ;  /* 0xfffffffc00f08947 */ /* 0x002fea000383ffff */
[----:B------:R-:W-:Y:S05]  /*263a0*/  BRA `(.L_x_1523) ;  /* 0xffffffcc00c47947 */ /* 0x000fea000383ffff */
.L_x_1438:
[----:B0-----:R0:W1:Y:S02]  /*263b0*/  SYNCS.PHASECHK.TRANS64.TRYWAIT P0, [R3+URZ+0x19c60], R4 ;  /* 0x019c6004030075a7 */ /* 0x001064000800017f */
[----:B-1----:R-:W-:Y:S05]  /*263c0*/  @!P0 NANOSLEEP.SYNCS 0x989680 ;  /* 0x009896800000895d */ /* 0x002fea0003900000 */
[----:B------:R-:W1:Y:S02]  /*263d0*/  @!P0 SYNCS.PHASECHK.TRANS64 P0, [R3+URZ+0x19c60], R4 ;  /* 0x019c6004030085a7 */ /* 0x000e64000800007f */
[----:B-1----:R-:W-:Y:S05]  /*263e0*/  @!P0 BRA `(.L_x_1438) ;  /* 0xfffffffc00f08947 */ /* 0x002fea000383ffff */
[----:B------:R-:W-:Y:S05]  /*263f0*/  BRA `(.L_x_1524) ;  /* 0xffffffcc00cc7947 */ /* 0x000fea000383ffff */
.L_x_1445:
[----:B-1----:R1:W2:Y:S02]  /*26400*/  SYNCS.PHASECHK.TRANS64.TRYWAIT P1, [R3+URZ+0x19c70], R0 ;  /* 0x019c7000030075a7 */ /* 0x0022a4000802017f */
[----:B--2---:R-:W-:Y:S05]  /*26410*/  @!P1 NANOSLEEP.SYNCS 0x989680 ;  /* 0x009896800000995d */ /* 0x004fea0003900000 */
[----:B------:R-:W2:Y:S02]  /*26420*/  @!P1 SYNCS.PHASECHK.TRANS64 P1, [R3+URZ+0x19c70], R0 ;  /* 0x019c7000030095a7 */ /* 0x000ea4000802007f */
[----:B--2---:R-:W-:Y:S05]  /*26430*/  @!P1 BRA `(.L_x_1445) ;  /* 0xfffffffc00f09947 */ /* 0x004fea000383ffff */
[----:B------:R-:W-:Y:S05]  /*26440*/  BRA `(.L_x_1525) ;  /* 0xffffffd400387947 */ /* 0x000fea000383ffff */
.L_x_1447:
[----:B-1----:R1:W2:Y:S02]  /*26450*/  SYNCS.PHASECHK.TRANS64.TRYWAIT P1, [R3+URZ+0x19c60], R0 ;  /* 0x019c6000030075a7 */ /* 0x0022a4000802017f */
[----:B--2---:R-:W-:Y:S05]  /*26460*/  @!P1 NANOSLEEP.SYNCS 0x989680 ;  /* 0x009896800000995d */ /* 0x004fea0003900000 */
[----:B------:R-:W2:Y:S02]  /*26470*/  @!P1 SYNCS.PHASECHK.TRANS64 P1, [R3+URZ+0x19c60], R0 ;  /* 0x019c6000030095a7 */ /* 0x000ea4000802007f */
[----:B--2---:R-:W-:Y:S05]  /*26480*/  @!P1 BRA `(.L_x_1447) ;  /* 0xfffffffc00f09947 */ /* 0x004fea000383ffff */
[----:B------:R-:W-:Y:S05]  /*26490*/  BRA `(.L_x_1526) ;  /* 0xffffffd4003c7947 */ /* 0x000fea000383ffff */
.L_x_1451:
        /* <DEDUP_REMOVED lines=8> */
.L_x_1528:
[----:B------:R-:W-:Y:S05]  /*26520*/  BSYNC B0 ;  /* 0x0000000000007941 */ /* 0x000fea0003800000 */
.L_x_1527:
[----:B------:R-:W-:Y:S02]  /*26530*/  IMAD.MOV.U32 R13, RZ, RZ, R24 ;  /* 0x000000ffff0d7224 */ /* 0x000fe400078e0018 */
[----:B------:R-:W-:Y:S02]  /*26540*/  IMAD.MOV.U32 R12, RZ, RZ, 0x1 ;  /* 0x00000001ff0c7424 */ /* 0x000fe400078e00ff */
[----:B------:R-:W-:Y:S02]  /*26550*/  IMAD.MOV.U32 R11, RZ, RZ, 0x1f ;  /* 0x0000001fff0b7424 */ /* 0x000fe400078e00ff */
[----:B------:R-:W-:Y:S02]  /*26560*/  IMAD.MOV.U32 R15, RZ, RZ, -0x1 ;  /* 0xffffffffff0f7424 */ /* 0x000fe400078e00ff */
[----:B------:R-:W-:Y:S02]  /*26570*/  IMAD.IADD R8, R27, 0x1, R9 ;  /* 0x000000011b087824 */ /* 0x000fe400078e0209 */
[----:B------:R-:W-:-:S07]  /*26580*/  IMAD.MOV.U32 R0, RZ, RZ, R14 ;  /* 0x000000ffff007224 */ /* 0x000fce00078e000e */
[----:B------:R-:W-:Y:S05]  /*26590*/  WARPSYNC.COLLECTIVE R15, `(.L_x_1529) ;  /* 0x000000000f087348 */ /* 0x000fea0003c00000 */
[----:B------:R0:W1:Y:S02]  /*265a0*/  SHFL.IDX P6, R14, R13, R12, R11 ;  /* 0x0000000c0d0e7389 */ /* 0x00006400000c000b */
[----:B01----:R-:W-:Y:S01]  /*265b0*/  ENDCOLLECTIVE ;  /* 0x000000000000791b */ /* 0x003fe20003800000 */
.L_x_1529:
[----:B------:R-:W-:Y:S02]  /*265c0*/  ULDC UR4, c[0x0][0xc3c] ;  /* 0x00030f0000047ab9 */ /* 0x000fe40000000800 */
[----:B------:R-:W-:-:S13]  /*265d0*/  ISETP.GE.OR P1, PT, R8, UR4, !P0 ;  /* 0x0000000408007c0c */ /* 0x000fda000c726670 */
[----:B------:R-:W0:Y:S08]  /*265e0*/  @!P1 LDC.64 R2, c[0x0][0xc80] ;  /* 0x00032000ff029b82 */ /* 0x000e300000000a00 */
[----:B------:R-:W1:Y:S01]  /*265f0*/  @!P1 LDC.64 R4, c[0x0][0xc78] ;  /* 0x00031e00ff049b82 */ /* 0x000e620000000a00 */
[----:B------:R-:W-:Y:S01]  /*26600*/  CS2R R24, SRZ ;  /* 0x0000000000187805 */ /* 0x000fe2000001ff00 */
[----:B------:R-:W-:-:S02]  /*26610*/  IMAD.MOV.U32 R11, RZ, RZ, RZ ;  /* 0x000000ffff0b7224 */ /* 0x000fc400078e00ff */
[----:B------:R-:W-:Y:S02]  /*26620*/  IMAD.MOV.U32 R6, RZ, RZ, R14 ;  /* 0x000000ffff067224 */ /* 0x000fe400078e000e */
[----:B0-----:R-:W-:-:S05]  /*26630*/  @!P1 IMAD.WIDE R2, R8, 0x4, R2 ;  /* 0x0000000408029825 */ /* 0x001fca00078e0202 */
[----:B------:R1:W2:Y:S02]  /*26640*/  @!P1 LDG.E R7, desc[UR40][R2.64] ;  /* 0x0000002802079981 */ /* 0x0002a4000c1e1900 */
[----:B-1----:R-:W-:-:S06]  /*26650*/  @!P1 IMAD.WIDE R2, R8, 0x4, R4 ;  /* 0x0000000408029825 */ /* 0x002fcc00078e0204 */
[----:B------:R-:W3:Y:S01]  /*26660*/  @!P1 LDG.E R2, desc[UR40][R2.64] ;  /* 0x0000002802029981 */ /* 0x000ee2000c1e1900 */
[----:B------:R-:W-:Y:S01]  /*26670*/  IMAD.MOV.U32 R5, RZ, RZ, RZ ;  /* 0x000000ffff057224 */ /* 0x000fe200078e00ff */
[C---:B------:R-:W-:Y:S02]  /*26680*/  ISETP.GE.U32.AND P2, PT, R9.reuse, 0x2, PT ;  /* 0x000000020900780c */ /* 0x040fe40003f46070 */
[C---:B------:R-:W-:Y:S02]  /*26690*/  ISETP.GE.U32.AND P3, PT, R9.reuse, 0x4, PT ;  /* 0x000000040900780c */ /* 0x040fe40003f66070 */
[C---:B------:R-:W-:Y:S02]  /*266a0*/  ISETP.GE.U32.AND P4, PT, R9.reuse, 0x8, PT ;  /* 0x000000080900780c */ /* 0x040fe40003f86070 */
[C---:B------:R-:W-:Y:S01]  /*266b0*/  ISETP.GE.U32.AND P5, PT, R9.reuse, 0x10, PT ;  /* 0x000000100900780c */ /* 0x040fe20003fa6070 */
[----:B--2---:R-:W-:Y:S02]  /*266c0*/  @!P1 IMAD.MOV.U32 R25, RZ, RZ, R7 ;  /* 0x000000ffff199224 */ /* 0x004fe400078e0007 */
[----:B---3--:R-:W-:Y:S01]  /*266d0*/  @!P1 IMAD.MOV.U32 R5, RZ, RZ, R2 ;  /* 0x000000ffff059224 */ /* 0x008fe200078e0002 */
[----:B------:R-:W-:-:S03]  /*266e0*/  ISETP.NE.AND P1, PT, R9, RZ, PT ;  /* 0x000000ff0900720c */ /* 0x000fc60003f25270 */
[----:B------:R-:W-:-:S04]  /*266f0*/  IMAD R2, R5, R25, RZ ;  /* 0x0000001905027224 */ /* 0x000fc800078e02ff */
[----:B------:R-:W-:-:S07]  /*26700*/  IMAD.MOV.U32 R13, RZ, RZ, R2 ;  /* 0x000000ffff0d7224 */ /* 0x000fce00078e0002 */
[----:B------:R-:W-:Y:S05]  /*26710*/  WARPSYNC.COLLECTIVE R15, `(.L_x_1530) ;  /* 0x000000000f087348 */ /* 0x000fea0003c00000 */
[----:B------:R0:W1:Y:S02]  /*26720*/  SHFL.UP P6, R14, R13, R12, R11 ;  /* 0x0400000c0d0e7389 */ /* 0x00006400000c000b */
[----:B01----:R-:W-:Y:S01]  /*26730*/  ENDCOLLECTIVE ;  /* 0x000000000000791b */ /* 0x003fe20003800000 */
.L_x_1530:
        /* <DEDUP_REMOVED lines=8> */
.L_x_1531:
        /* <DEDUP_REMOVED lines=8> */
.L_x_1532:
        /* <DEDUP_REMOVED lines=8> */
.L_x_1533:
        /* <DEDUP_REMOVED lines=8> */
.L_x_1534:
        /* <DEDUP_REMOVED lines=9> */
.L_x_1535:
[----:B------:R-:W-:Y:S01]  /*269d0*/  IMAD.MOV.U32 R3, RZ, RZ, R14 ;  /* 0x000000ffff037224 */ /* 0x000fe200078e000e */
[----:B------:R-:W-:Y:S06]  /*269e0*/  BRA `(.L_x_1536) ;  /* 0xffffffd400c07947 */ /* 0x000fec000383ffff */
.L_x_1454:
[----:B------:R-:W-:Y:S01]  /*269f0*/  BSSY B0, `(.L_x_1537) ;  /* 0x0000008000007945 */ /* 0x000fe20003800000 */
[----:B------:R-:W-:Y:S02]  /*26a00*/  IMAD.MOV.U32 R13, RZ, RZ, R2 ;  /* 0x000000ffff0d7224 */ /* 0x000fe400078e0002 */
[----:B------:R-:W-:Y:S02]  /*26a10*/  IMAD.MOV.U32 R12, RZ, RZ, 0x1 ;  /* 0x00000001ff0c7424 */ /* 0x000fe400078e00ff */
[----:B------:R-:W-:Y:S02]  /*26a20*/  IMAD.MOV.U32 R11, RZ, RZ, RZ ;  /* 0x000000ffff0b7224 */ /* 0x000fe400078e00ff */
[----:B------:R-:W-:-:S07]  /*26a30*/  IMAD.MOV.U32 R15, RZ, RZ, -0x1 ;  /* 0xffffffffff0f7424 */ /* 0x000fce00078e00ff */
[----:B------:R-:W-:Y:S05]  /*26a40*/  WARPSYNC.COLLECTIVE R15, `(.L_x_1538) ;  /* 0x000000000f087348 */ /* 0x000fea0003c00000 */
[----:B------:R0:W1:Y:S02]  /*26a50*/  SHFL.UP P6, R14, R13, R12, R11 ;  /* 0x0400000c0d0e7389 */ /* 0x00006400000c000b */
[----:B01----:R-:W-:Y:S01]  /*26a60*/  ENDCOLLECTIVE ;  /* 0x000000000000791b */ /* 0x003fe20003800000 */
.L_x_1538:
[----:B------:R-:W-:Y:S05]  /*26a70*/  BSYNC B0 ;  /* 0x0000000000007941 */ /* 0x000fea0003800000 */
.L_x_1537:
[----:B------:R-:W-:Y:S02]  /*26a80*/  IMAD.MOV.U32 R3, RZ, RZ, R14 ;  /* 0x000000ffff037224 */ /* 0x000fe400078e000e */
[----:B------:R-:W-:Y:S02]  /*26a90*/  IMAD.MOV.U32 R12, RZ, RZ, 0x2 ;  /* 0x00000002ff0c7424 */ /* 0x000fe400078e00ff */
[----:B------:R-:W-:Y:S01]  /*26aa0*/  IMAD.MOV.U32 R11, RZ, RZ, RZ ;  /* 0x000000ffff0b7224 */ /* 0x000fe200078e00ff */
[----:B------:R-:W-:Y:S01]  /*26ab0*/  SEL R3, R3, RZ, P1 ;  /* 0x000000ff03037207 */ /* 0x000fe20000800000 */
[----:B------:R-:W-:-:S04]  /*26ac0*/  IMAD.MOV.U32 R15, RZ, RZ, -0x1 ;  /* 0xffffffffff0f7424 */ /* 0x000fc800078e00ff */
[----:B------:R-:W-:-:S04]  /*26ad0*/  IMAD.IADD R2, R2, 0x1, R3 ;  /* 0x0000000102027824 */ /* 0x000fc800078e0203 */
[----:B------:R-:W-:-:S07]  /*26ae0*/  IMAD.MOV.U32 R13, RZ, RZ, R2 ;  /* 0x000000ffff0d7224 */ /* 0x000fce00078e0002 */
[----:B------:R-:W-:Y:S05]  /*26af0*/  WARPSYNC.COLLECTIVE R15, `(.L_x_1539) ;  /* 0x000000000f087348 */ /* 0x000fea0003c00000 */
[----:B------:R0:W1:Y:S02]  /*26b00*/  SHFL.UP P6, R14, R13, R12, R11 ;  /* 0x0400000c0d0e7389 */ /* 0x00006400000c000b */
[----:B01----:R-:W-:Y:S01]  /*26b10*/  ENDCOLLECTIVE ;  /* 0x000000000000791b */ /* 0x003fe20003800000 */
.L_x_1539:
        /* <DEDUP_REMOVED lines=8> */
.L_x_1540:
        /* <DEDUP_REMOVED lines=8> */
.L_x_1541:
        /* <DEDUP_REMOVED lines=8> */
.L_x_1542:
        /* <DEDUP_REMOVED lines=9> */
.L_x_1543:
[----:B------:R-:W-:Y:S01]  /*26d30*/  IMAD.MOV.U32 R3, RZ, RZ, R14 ;  /* 0x000000ffff037224 */ /* 0x000fe200078e000e */
[----:B------:R-:W-:Y:S06]  /*26d40*/  BRA `(.L_x_1544) ;  /* 0xffffffd4008c7947 */ /* 0x000fec000383ffff */
.L_x_1456:
[----:B------:R-:W-:Y:S01]  /*26d50*/  BSSY B0, `(.L_x_1545) ;  /* 0x0000006000007945 */ /* 0x000fe20003800000 */
[----:B------:R-:W-:Y:S01]  /*26d60*/  PLOP3.LUT P6, PT, P6, PT, PT, 0x8, 0x0 ;  /* 0x000000000000781c */ /* 0x000fe200037ce170 */
[----:B------:R-:W-:-:S12]  /*26d70*/  IMAD.MOV.U32 R15, RZ, RZ, -0x1 ;  /* 0xffffffffff0f7424 */ /* 0x000fd800078e00ff */
[----:B0-----:R-:W-:Y:S05]  /*26d80*/  WARPSYNC.COLLECTIVE R15, `(.L_x_1546) ;  /* 0x000000000f087348 */ /* 0x001fea0003c00000 */
[----:B------:R-:W-:Y:S01]  /*26d90*/  VOTE.ANY R14, PT, P6 ;  /* 0x00000000000e7806 */ /* 0x000fe200030e0100 */
[----:B0-----:R-:W-:Y:S06]  /*26da0*/  ENDCOLLECTIVE ;  /* 0x000000000000791b */ /* 0x001fec0003800000 */
.L_x_1546:
[----:B------:R-:W-:Y:S05]  /*26db0*/  BSYNC B0 ;  /* 0x0000000000007941 */ /* 0x000fea0003800000 */
.L_x_1545:
[----:B------:R-:W-:Y:S02]  /*26dc0*/  IMAD.MOV.U32 R3, RZ, RZ, R14 ;  /* 0x000000ffff037224 */ /* 0x000fe400078e000e */
[----:B------:R-:W-:Y:S02]  /*26dd0*/  IMAD.MOV.U32 R13, RZ, RZ, R25 ;  /* 0x000000ffff0d7224 */ /* 0x000fe400078e0019 */
[----:B------:R-:W0:Y:S01]  /*26de0*/  POPC R7, R3 ;  /* 0x0000000300077309 */ /* 0x000e220000000000 */
[----:B------:R-:W-:Y:S02]  /*26df0*/  IMAD.MOV.U32 R11, RZ, RZ, 0x1f ;  /* 0x0000001fff0b7424 */ /* 0x000fe400078e00ff */
[----:B------:R-:W-:Y:S02]  /*26e00*/  IMAD.MOV.U32 R15, RZ, RZ, -0x1 ;  /* 0xffffffffff0f7424 */ /* 0x000fe400078e00ff */
[----:B0-----:R-:W-:Y:S02]  /*26e10*/  IMAD.MOV.U32 R12, RZ, RZ, R7 ;  /* 0x000000ffff0c7224 */ /* 0x001fe400078e0007 */
[----:B------:R-:W-:-:S07]  /*26e20*/  IMAD.IADD R27, R7, 0x1, R27 ;  /* 0x00000001071b7824 */ /* 0x000fce00078e021b */
[----:B------:R-:W-:Y:S05]  /*26e30*/  WARPSYNC.COLLECTIVE R15, `(.L_x_1547) ;  /* 0x000000000f087348 */ /* 0x000fea0003c00000 */
[----:B------:R0:W1:Y:S02]  /*26e40*/  SHFL.IDX P6, R14, R13, R12, R11 ;  /* 0x0000000c0d0e7389 */ /* 0x00006400000c000b */
[----:B01----:R-:W-:Y:S01]  /*26e50*/  ENDCOLLECTIVE ;  /* 0x000000000000791b */ /* 0x003fe20003800000 */
.L_x_1547:
[----:B------:R-:W-:Y:S02]  /*26e60*/  IMAD.MOV.U32 R13, RZ, RZ, R5 ;  /* 0x000000ffff0d7224 */ /* 0x000fe400078e0005 */
[----:B------:R-:W-:-:S07]  /*26e70*/  IMAD.MOV.U32 R25, RZ, RZ, R14 ;  /* 0x000000ffff197224 */ /* 0x000fce00078e000e */
[----:B------:R-:W-:Y:S05]  /*26e80*/  WARPSYNC.COLLECTIVE R15, `(.L_x_1548) ;  /* 0x000000000f087348 */ /* 0x000fea0003c00000 */
[----:B------:R0:W1:Y:S02]  /*26e90*/  SHFL.IDX P6, R14, R13, R12, R11 ;  /* 0x0000000c0d0e7389 */ /* 0x00006400000c000b */
[----:B01----:R-:W-:Y:S01]  /*26ea0*/  ENDCOLLECTIVE ;  /* 0x000000000000791b */ /* 0x003fe20003800000 */
.L_x_1548:
[----:B------:R-:W-:Y:S01]  /*26eb0*/  IMAD.MOV.U32 R5, RZ, RZ, R14 ;  /* 0x000000ffff057224 */ /* 0x000fe200078e000e */
[----:B------:R-:W-:Y:S06]  /*26ec0*/  BRA `(.L_x_1549) ;  /* 0xffffffd4006c7947 */ /* 0x000fec000383ffff */
.L_x_1458:
[----:B------:R-:W-:Y:S01]  /*26ed0*/  BSSY B0, `(.L_x_1550) ;  /* 0x0000008000007945 */ /* 0x000fe20003800000 */
[----:B------:R-:W-:Y:S02]  /*26ee0*/  IMAD.MOV.U32 R13, RZ, RZ, R2 ;  /* 0x000000ffff0d7224 */ /* 0x000fe400078e0002 */
[----:B------:R-:W-:Y:S02]  /*26ef0*/  IMAD.MOV.U32 R12, RZ, RZ, R7 ;  /* 0x000000ffff0c7224 */ /* 0x000fe400078e0007 */
[----:B------:R-:W-:Y:S02]  /*26f00*/  IMAD.MOV.U32 R11, RZ, RZ, 0x1f ;  /* 0x0000001fff0b7424 */ /* 0x000fe400078e00ff */
[----:B------:R-:W-:-:S07]  /*26f10*/  IMAD.MOV.U32 R15, RZ, RZ, -0x1 ;  /* 0xffffffffff0f7424 */ /* 0x000fce00078e00ff */
[----:B0-23--:R-:W-:Y:S05]  /*26f20*/  WARPSYNC.COLLECTIVE R15, `(.L_x_1551) ;  /* 0x000000000f087348 */ /* 0x00dfea0003c00000 */
[----:B------:R1:W4:Y:S02]  /*26f30*/  SHFL.IDX P6, R14, R13, R12, R11 ;  /* 0x0000000c0d0e7389 */ /* 0x00032400000c000b */
[----:B01234-:R-:W-:Y:S01]  /*26f40*/  ENDCOLLECTIVE ;  /* 0x000000000000791b */ /* 0x01ffe20003800000 */
.L_x_1551:
[----:B------:R-:W-:Y:S05]  /*26f50*/  BSYNC B0 ;  /* 0x0000000000007941 */ /* 0x000fea0003800000 */
.L_x_1550:
[----:B------:R-:W-:Y:S01]  /*26f60*/  IMAD.MOV.U32 R24, RZ, RZ, R14 ;  /* 0x000000ffff187224 */ /* 0x000fe200078e000e */
[----:B------:R-:W-:Y:S06]  /*26f70*/  BRA `(.L_x_1457) ;  /* 0xffffffd400587947 */ /* 0x000fec000383ffff */
.L_x_1464:
[----:B0-----:R0:W1:Y:S02]  /*26f80*/  SYNCS.PHASECHK.TRANS64.TRYWAIT P0, [R9+URZ+0x19c20], R0 ;  /* 0x019c2000090075a7 */ /* 0x001064000800017f */
[----:B-1----:R-:W-:Y:S05]  /*26f90*/  @!P0 NANOSLEEP.SYNCS 0x989680 ;  /* 0x009896800000895d */ /* 0x002fea0003900000 */
[----:B------:R-:W1:Y:S02]  /*26fa0*/  @!P0 SYNCS.PHASECHK.TRANS64 P0, [R9+URZ+0x19c20], R0 ;  /* 0x019c2000090085a7 */ /* 0x000e64000800007f */
[----:B-1----:R-:W-:Y:S05]  /*26fb0*/  @!P0 BRA `(.L_x_1464) ;  /* 0xfffffffc00f08947 */ /* 0x002fea000383ffff */
[----:B------:R-:W-:Y:S05]  /*26fc0*/  BRA `(.L_x_1552) ;  /* 0xffffffdc00b87947 */ /* 0x000fea000383ffff */
.L_x_1465:
        /* <DEDUP_REMOVED lines=11> */
.L_x_1554:
[----:B------:R-:W-:Y:S05]  /*27080*/  BSYNC B0 ;  /* 0x0000000000007941 */ /* 0x000fea0003800000 */
.L_x_1553:
[----:B------:R-:W-:Y:S05]  /*27090*/  BRA `(.L_x_1555) ;  /* 0xffffffdc00a07947 */ /* 0x000fea000383ffff */
.L_x_1466:
[----:B------:R-:W-:Y:S01]  /*270a0*/  BSSY B0, `(.L_x_1556) ;  /* 0x0000006000007945 */ /* 0x000fe20003800000 */
[----:B------:R-:W-:-:S07]  /*270b0*/  IMAD.MOV.U32 R15, RZ, RZ, -0x1 ;  /* 0xffffffffff0f7424 */ /* 0x000fce00078e00ff */
[----:B0-----:R-:W-:Y:S05]  /*270c0*/  WARPSYNC.COLLECTIVE R15, `(.L_x_1557) ;  /* 0x000000000f0c7348 */ /* 0x001fea0003c00000 */
[----:B------:R-:W-:Y:S02]  /*270d0*/  ELECT P6, UR62, PT ;  /* 0x00000000003e782f */ /* 0x000fe400038c0000 */
[----:B------:R-:W-:Y:S01]  /*270e0*/  MOV R14, UR62 ;  /* 0x0000003e000e7c02 */ /* 0x000fe20008000f00 */
[----:B0-----:R-:W-:Y:S10]  /*270f0*/  ENDCOLLECTIVE ;  /* 0x000000000000791b */ /* 0x001ff40003800000 */
.L_x_1557:
[----:B------:R-:W-:Y:S05]  /*27100*/  BSYNC B0 ;  /* 0x0000000000007941 */ /* 0x000fea0003800000 */
.L_x_1556:
[----:B------:R-:W-:Y:S05]  /*27110*/  BRA `(.L_x_1558) ;  /* 0xffffffdc00947947 */ /* 0x000fea000383ffff */
.L_x_1468:
[----:B0-----:R0:W1:Y:S02]  /*27120*/  SYNCS.PHASECHK.TRANS64.TRYWAIT P1, [R7+URZ], R2 ;  /* 0x00000002070075a7 */ /* 0x001064000802017f */
[----:B-1----:R-:W-:Y:S05]  /*27130*/  @!P1 NANOSLEEP.SYNCS 0x989680 ;  /* 0x009896800000995d */ /* 0x002fea0003900000 */
[----:B------:R-:W1:Y:S02]  /*27140*/  @!P1 SYNCS.PHASECHK.TRANS64 P1, [R7+URZ], R2 ;  /* 0x00000002070095a7 */ /* 0x000e64000802007f */
[----:B-1----:R-:W-:Y:S05]  /*27150*/  @!P1 BRA `(.L_x_1468) ;  /* 0xfffffffc00f09947 */ /* 0x002fea000383ffff */
[----:B------:R-:W-:Y:S05]  /*27160*/  BRA `(.L_x_1559) ;  /* 0xffffffdc00c87947 */ /* 0x000fea000383ffff */
.L_x_1469:
[----:B-1----:R1:W2:Y:S02]  /*27170*/  SYNCS.PHASECHK.TRANS64.TRYWAIT P1, [R3+URZ], R0 ;  /* 0x00000000030075a7 */ /* 0x0022a4000802017f */
[----:B--2---:R-:W-:Y:S05]  /*27180*/  @!P1 NANOSLEEP.SYNCS 0x989680 ;  /* 0x009896800000995d */ /* 0x004fea0003900000 */
[----:B------:R-:W2:Y:S02]  /*27190*/  @!P1 SYNCS.PHASECHK.TRANS64 P1, [R3+URZ], R0 ;  /* 0x00000000030095a7 */ /* 0x000ea4000802007f */
[----:B--2---:R-:W-:Y:S05]  /*271a0*/  @!P1 BRA `(.L_x_1469) ;  /* 0xfffffffc00f09947 */ /* 0x004fea000383ffff */
[----:B------:R-:W-:Y:S05]  /*271b0*/  BRA `(.L_x_1560) ;  /* 0xffffffdc00bc7947 */ /* 0x000fea000383ffff */
.L_x_1471:
[----:B-1----:R1:W2:Y:S02]  /*271c0*/  SYNCS.PHASECHK.TRANS64.TRYWAIT P1, [R3+URZ+0x19c60], R2 ;  /* 0x019c6002030075a7 */ /* 0x0022a4000802017f */
[----:B--2---:R-:W-:Y:S05]  /*271d0*/  @!P1 NANOSLEEP.SYNCS 0x989680 ;  /* 0x009896800000995d */ /* 0x004fea0003900000 */
[----:B------:R-:W2:Y:S02]  /*271e0*/  @!P1 SYNCS.PHASECHK.TRANS64 P1, [R3+URZ+0x19c60], R2 ;  /* 0x019c6002030095a7 */ /* 0x000ea4000802007f */
[----:B--2---:R-:W-:Y:S05]  /*271f0*/  @!P1 BRA `(.L_x_1471) ;  /* 0xfffffffc00f09947 */ /* 0x004fea000383ffff */
[----:B------:R-:W-:Y:S05]  /*27200*/  BRA `(.L_x_1561) ;  /* 0xffffffdc00bc7947 */ /* 0x000fea000383ffff */
.L_x_1473:
[----:B--2---:R2:W3:Y:S02]  /*27210*/  SYNCS.PHASECHK.TRANS64.TRYWAIT P1, [R5+URZ+0x19c60], R0 ;  /* 0x019c6000050075a7 */ /* 0x0044e4000802017f */
[----:B---3--:R-:W-:Y:S05]  /*27220*/  @!P1 NANOSLEEP.SYNCS 0x989680 ;  /* 0x009896800000995d */ /* 0x008fea0003900000 */
[----:B------:R-:W3:Y:S02]  /*27230*/  @!P1 SYNCS.PHASECHK.TRANS64 P1, [R5+URZ+0x19c60], R0 ;  /* 0x019c6000050095a7 */ /* 0x000ee4000802007f */
[----:B---3--:R-:W-:Y:S05]  /*27240*/  @!P1 BRA `(.L_x_1473) ;  /* 0xfffffffc00f09947 */ /* 0x008fea000383ffff */
[----:B------:R-:W-:Y:S05]  /*27250*/  BRA `(.L_x_1562) ;  /* 0xffffffdc00bc7947 */ /* 0x000fea000383ffff */
.L_x_1475:
[----:B---3--:R3:W4:Y:S02]  /*27260*/  SYNCS.PHASECHK.TRANS64.TRYWAIT P0, [R3+URZ+0x19c80], R2 ;  /* 0x019c8002030075a7 */ /* 0x008724000800017f */
[----:B----4-:R-:W-:Y:S05]  /*27270*/  @!P0 NANOSLEEP.SYNCS 0x989680 ;  /* 0x009896800000895d */ /* 0x010fea0003900000 */
[----:B------:R-:W4:Y:S02]  /*27280*/  @!P0 SYNCS.PHASECHK.TRANS64 P0, [R3+URZ+0x19c80], R2 ;  /* 0x019c8002030085a7 */ /* 0x000f24000800007f */
[----:B----4-:R-:W-:Y:S05]  /*27290*/  @!P0 BRA `(.L_x_1475) ;  /* 0xfffffffc00f08947 */ /* 0x010fea000383ffff */
[----:B------:R-:W-:Y:S05]  /*272a0*/  BRA `(.L_x_1476) ;  /* 0xffffffdc00b87947 */ /* 0x000fea000383ffff */
.L_x_1563:
        /* <DEDUP_REMOVED lines=13> */
.L_x_2281:


//--------------------- .text._ZN7cutlass13device_kernelIN5flash11enable_sm90INS1_16FlashAttnFwdSm90INS1_25CollectiveMainloopFwdSm90ILi2EN4cute5tupleIJNS5_1CILi1EEES8_S8_EEENS6_IJNS7_ILi192EEENS7_ILi128EEENS7_ILi96EEEEEELi96ENS_12float_e4m3_tEfNS_4arch4Sm90ELb1ELb0ELb1ELb0ELb0ELb0ELb0ELb1ELb1ELb1ELb1ELb0EEENS1_21CollectiveEpilogueFwdINS6_IJSA_SC_SB_EEES9_NS_10bfloat16_tESG_Li384ELb0ELb1ELb1ELb1EEENS1_19SingleTileSchedulerILb0ELb1ELb1ELi192EEEEEEEEEvNT_6ParamsE --------------------------
	.section	.text._ZN7cutlass13device_kernelIN5flash11enable_sm90INS1_16FlashAttnFwdSm90INS1_25CollectiveMainloopFwdSm90ILi2EN4cute5tupleIJNS5_1CILi1EEES8_S8_EEENS6_IJNS7_ILi192EEENS7_ILi128EEENS7_ILi96EEEEEELi96ENS_12float_e4m3_tEfNS_4arch4Sm90ELb1ELb0ELb1ELb0ELb0ELb0ELb0ELb1ELb1ELb1ELb1ELb0EEENS1_21CollectiveEpilogueFwdINS6_IJSA_SC_SB_EEES9_NS_10bfloat16_tESG_Li384ELb0ELb1ELb1ELb1EEENS1_19SingleTileSchedulerILb0ELb1ELb1ELi192EEEEEEEEEvNT_6ParamsE,"ax",@progbits
	.align	128
.text._ZN7cutlass13device_kernelIN5flash11enable_sm90INS1_16FlashAttnFwdSm90INS1_25CollectiveMainloopFwdSm90ILi2EN4cute5tupleIJNS5_1CILi1EEES8_S8_EEENS6_IJNS7_ILi192EEENS7_ILi128EEENS7_ILi96EEEEEELi96ENS_12float_e4m3_tEfNS_4arch4Sm90ELb1ELb0ELb1ELb0ELb0ELb0ELb0ELb1ELb1ELb1ELb1ELb0EEENS1_21CollectiveEpilogueFwdINS6_IJSA_SC_SB_EEES9_NS_10bfloat16_tESG_Li384ELb0ELb1ELb1ELb1EEENS1_19SingleTileSchedulerILb0ELb1ELb1ELi192EEEEEEEEEvNT_6ParamsE:
        .type           _ZN7cutlass13device_kernelIN5flash11enable_sm90INS1_16FlashAttnFwdSm90INS1_25CollectiveMainloopFwdSm90ILi2EN4cute5tupleIJNS5_1CILi1EEES8_S8_EEENS6_IJNS7_ILi192EEENS7_ILi128EEENS7_ILi96EEEEEELi96ENS_12float_e4m3_tEfNS_4arch4Sm90ELb1ELb0ELb1ELb0ELb0ELb0ELb0ELb1ELb1ELb1ELb1ELb0EEENS1_21CollectiveEpilogueFwdINS6_IJSA_SC_SB_EEES9_NS_10bfloat16_tESG_Li384ELb0ELb1ELb1ELb1EEENS1_19SingleTileSchedulerILb0ELb1ELb1ELi192EEEEEEEEEvNT_6ParamsE,@function
        .size           _ZN7cutlass13device_kernelIN5flash11enable_sm90INS1_16FlashAttnFwdSm90INS1_25CollectiveMainloopFwdSm90ILi2EN4cute5tupleIJNS5_1CILi1EEES8_S8_EEENS6_IJNS7_ILi192EEENS7_ILi128EEENS7_ILi96EEEEEELi96ENS_12float_e4m3_tEfNS_4arch4Sm90ELb1ELb0ELb1ELb0ELb0ELb0ELb0ELb1ELb1ELb1ELb1ELb0EEENS1_21CollectiveEpilogueFwdINS6_IJSA_SC_SB_EEES9_NS_10bfloat16_tESG_Li384ELb0ELb1ELb1ELb1EEENS1_19SingleTileSchedulerILb0ELb1ELb1ELi192EEEEEEEEEvNT_6ParamsE,(.L_x_2282 - _ZN7cutlass13device_kernelIN5flash11enable_sm90INS1_16FlashAttnFwdSm90INS1_25CollectiveMainloopFwdSm90ILi2EN4cute5tupleIJNS5_1CILi1EEES8_S8_EEENS6_IJNS7_ILi192EEENS7_ILi128EEENS7_ILi96EEEEEELi96ENS_12float_e4m3_tEfNS_4arch4Sm90ELb1ELb0ELb1ELb0ELb0ELb0ELb0ELb1ELb1ELb1ELb1ELb0EEENS1_21CollectiveEpilogueFwdINS6_IJSA_SC_SB_EEES9_NS_10bfloat16_tESG_Li384ELb0ELb1ELb1ELb1EEENS1_19SingleTileSchedulerILb0ELb1ELb1ELi192EEEEEEEEEvNT_6ParamsE)
        .other          _ZN7cutlass13device_kernelIN5flash11enable_sm90INS1_16FlashAttnFwdSm90INS1_25CollectiveMainloopFwdSm90ILi2EN4cute5tupleIJNS5_1CILi1EEES8_S8_EEENS6_IJNS7_ILi192EEENS7_ILi128EEENS7_ILi96EEEEEELi96ENS_12float_e4m3_tEfNS_4arch4Sm90ELb1ELb0ELb1ELb0ELb0ELb0ELb0ELb1ELb1ELb1ELb1ELb0EEENS1_21CollectiveEpilogueFwdINS6_IJSA_SC_SB_EEES9_NS_10bfloat16_tESG_Li384ELb0ELb1ELb1ELb1EEENS1_19SingleTileSchedulerILb0ELb1ELb1ELi192EEEEEEEEEvNT_6ParamsE,@"STO_CUDA_ENTRY STV_DEFAULT"
_ZN7cutlass13device_kernelIN5flash11enable_sm90INS1_16FlashAttnFwdSm90INS1_25CollectiveMainloopFwdSm90ILi2EN4cute5tupleIJNS5_1CILi1EEES8_S8_EEENS6_IJNS7_ILi192EEENS7_ILi128EEENS7_ILi96EEEEEELi96ENS_12float_e4m3_tEfNS_4arch4Sm90ELb1ELb0ELb1ELb0ELb0ELb0ELb0ELb1ELb1ELb1ELb1ELb0EEENS1_21CollectiveEpilogueFwdINS6_IJSA_SC_SB_EEES9_NS_10bfloat16_tESG_Li384ELb0ELb1ELb1ELb1EEENS1_19SingleTileSchedulerILb0ELb1ELb1ELi192EEEEEEEEEvNT_6ParamsE:
        /* <DEDUP_REMOVED lines=17> */
.L_x_1565:
[----:B------:R-:W-:Y:S05]  /*0110*/  BSYNC B0 ;  /* 0x0000000000007941 */ /* 0x000fea0003800000 */
.L_x_1564:
        /* <DEDUP_REMOVED lines=41> */
.L_x_1566:
        /* <DEDUP_REMOVED lines=22> */
.L_x_1567:
        /* <DEDUP_REMOVED lines=18> */
.L_x_1568:
        /* <DEDUP_REMOVED lines=22> */
.L_x_1569:
        /* <DEDUP_REMOVED lines=22> */
.L_x_1570:
        /* <DEDUP_REMOVED lines=9> */
.L_x_1573:
        /* <DEDUP_REMOVED lines=18> */
[----:B------:R-:W0:Y:S01]  /*0aa0*/  S2UR UR41, SR_CTAID.X ;  /* 0x00000000002979c3 */ /* 0x000e220000002500 */
[----:B------:R-:W-:Y:S01]  /*0ab0*/  ULDC UR4, c[0x0][0x448] ;  /* 0x0001120000047ab9 */ /* 0x000fe20000000800 */
[----:B------:R-:W-:Y:S01]  /*0ac0*/  ULDC UR37, c[0x0][0x424] ;  /* 0x0001090000257ab9 */ /* 0x000fe20000000800 */
[----:B------:R-:W-:Y:S01]  /*0ad0*/  UISETP.NE.AND UP1, UPT, UR4, 0x1, UPT ;  /* 0x000000010400788c */ /* 0x000fe2000bf25270 */
[----:B------:R-:W-:Y:S02]  /*0ae0*/  ULDC UR7, c[0x0][0x288] ;  /* 0x0000a20000077ab9 */ /* 0x000fe40000000800 */
[----:B------:R-:W-:Y:S01]  /*0af0*/  ULDC.64 UR4, c[0x0][0x418] ;  /* 0x0001060000047ab9 */ /* 0x000fe20000000a00 */
[----:B------:R-:W-:Y:S02]  /*0b00*/  UIADD3 UR7, -UR7, 0x80, URZ ;  /* 0x0000008007077890 */ /* 0x000fe4000fffe13f */
[----:B------:R-:W-:Y:S01]  /*0b10*/  UISETP.NE.U32.AND UP0, UPT, UR4, URZ, UPT ;  /* 0x0000003f0400728c */ /* 0x000fe2000bf05070 */
[----:B------:R-:W-:Y:S01]  /*0b20*/  ULDC UR8, c[0x0][0x2f0] ;  /* 0x0000bc0000087ab9 */ /* 0x000fe20000000800 */
[----:B------:R-:W-:-:S02]  /*0b30*/  USHF.R.U32.HI UR10, URZ, 0x10, UR38 ;  /* 0x000000103f0a7899 */ /* 0x000fc40008011626 */
[----:B------:R-:W-:Y:S01]  /*0b40*/  UISETP.NE.AND.EX UP0, UPT, UR5, URZ, UPT, UP0 ;  /* 0x0000003f0500728c */ /* 0x000fe2000bf05300 */
[----:B------:R-:W-:Y:S02]  /*0b50*/  @UP1 ULDC UR9, c[0x0][0x450] ;  /* 0x0001140000091ab9 */ /* 0x000fe40000000800 */
[----:B------:R-:W-:Y:S01]  /*0b60*/  @UP1 ULDC UR5, c[0x0][0x44c] ;  /* 0x0001130000051ab9 */ /* 0x000fe20000000800 */
[----:B------:R-:W-:Y:S02]  /*0b70*/  USEL UR37, UR37, 0x1, UP0 ;  /* 0x0000000125257887 */ /* 0x000fe40008000000 */
[----:B------:R-:W-:Y:S02]  /*0b80*/  ULOP3.LUT UR38, UR38, 0xffff, URZ, 0xc0, !UPT ;  /* 0x0000ffff26267892 */ /* 0x000fe4000f8ec03f */
[----:B------:R-:W-:Y:S02]  /*0b90*/  UIMAD UR7, UR37, UR8, UR7 ;  /* 0x00000008250772a4 */ /* 0x000fe4000f8e0207 */
[----:B0-----:R-:W-:-:S04]  /*0ba0*/  UIMAD UR41, UR41, 0xc0, URZ ;  /* 0x000000c0292978a4 */ /* 0x001fc8000f8e023f */
[----:B------:R-:W-:Y:S02]  /*0bb0*/  @UP1 UIADD3 UR4, UR41, 0xbf, URZ ;  /* 0x000000bf29041890 */ /* 0x000fe4000fffe03f */
[----:B------:R-:W-:Y:S02]  /*0bc0*/  UIADD3 UR6, UR41, 0xbf, URZ ;  /* 0x000000bf29067890 */ /* 0x000fe4000fffe03f */
[----:B------:R-:W-:Y:S02]  /*0bd0*/  UIMAD.WIDE.U32 UR4, UR4, UR5, URZ ;  /* 0x00000005040472a5 */ /* 0x000fe4000f8e003f */
[----:B------:R-:W-:Y:S02]  /*0be0*/  UIMAD UR4, UR37, UR8, 0x7f ;  /* 0x0000007f250474a4 */ /* 0x000fe4000f8e0208 */
[----:B------:R-:W-:Y:S02]  /*0bf0*/  @UP1 USHF.R.U32.HI UR6, URZ, UR9, UR5 ;  /* 0x000000093f061299 */ /* 0x000fe40008011605 */
[----:B------:R-:W-:-:S02]  /*0c00*/  USHF.R.S32.HI UR5, URZ, 0x1f, UR4 ;  /* 0x0000001f3f057899 */ /* 0x000fc40008011404 */
[----:B------:R-:W-:Y:S02]  /*0c10*/  UIADD3 UR6, UR7, UR6, URZ ;  /* 0x0000000607067290 */ /* 0x000fe4000fffe03f */
[----:B------:R-:W-:Y:S02]  /*0c20*/  ULEA.HI UR5, UR5, UR4, URZ, 0x7 ;  /* 0x0000000405057291 */ /* 0x000fe4000f8f383f */
[----:B------:R-:W-:Y:S02]  /*0c30*/  USHF.R.S32.HI UR7, URZ, 0x1f, UR6 ;  /* 0x0000001f3f077899 */ /* 0x000fe40008011406 */
[----:B------:R-:W-:Y:S02]  /*0c40*/  USHF.R.S32.HI UR5, URZ, 0x7, UR5 ;  /* 0x000000073f057899 */ /* 0x000fe40008011405 */
[----:B------:R-:W-:Y:S01]  /*0c50*/  ULEA.HI UR7, UR7, UR6, URZ, 0x7 ;  /* 0x0000000607077291 */ /* 0x000fe2000f8f383f */
[----:B------:R-:W-:-:S03]  /*0c60*/  UMOV UR4, URZ ;  /* 0x0000003f00047c82 */ /* 0x000fc60008000000 */
[----:B------:R-:W-:-:S04]  /*0c70*/  USHF.R.S32.HI UR7, URZ, 0x7, UR7 ;  /* 0x000000073f077899 */ /* 0x000fc80008011407 */
[----:B------:R-:W-:-:S04]  /*0c80*/  UISETP.LT.AND UP0, UPT, UR5, UR7, UPT ;  /* 0x000000070500728c */ /* 0x000fc8000bf01270 */
[----:B------:R-:W-:Y:S02]  /*0c90*/  USEL UR9, UR5, UR7, UP0 ;  /* 0x0000000705097287 */ /* 0x000fe40008000000 */
[----:B------:R-:W-:Y:S02]  /*0ca0*/  UISETP.NE.AND UP0, UPT, UR10, URZ, UPT ;  /* 0x0000003f0a00728c */ /* 0x000fe4000bf05270 */
[----:B------:R-:W-:-:S06]  /*0cb0*/  UISETP.GE.AND UP1, UPT, UR9, 0x1, UPT ;  /* 0x000000010900788c */ /* 0x000fcc000bf26270 */
[----:B------:R-:W-:-:S03]  /*0cc0*/  PLOP3.LUT P0, PT, PT, PT, UP1, 0x80, 0x0 ;  /* 0x000000000000781c */ /* 0x000fc60003f0f018 */
[----:B------:R-:W-:-:S10]  /*0cd0*/  @!UP0 ULDC UR10, c[0x0][0x9f0] ;  /* 0x00027c00000a8ab9 */ /* 0x000fd40000000800 */
[----:B------:R-:W-:Y:S05]  /*0ce0*/  @!P0 BRA `(.L_x_1575) ;  /* 0x0000000000848947 */ /* 0x000fea0003800000 */
[----:B------:R-:W-:Y:S01]  /*0cf0*/  IMAD.U32 R3, RZ, RZ, UR10 ;  /* 0x0000000aff037e24 */ /* 0x000fe2000f8e00ff */
[----:B------:R-:W-:Y:S01]  /*0d00*/  UIADD3 UR6, UR10, -0x1, UR9 ;  /* 0xffffffff0a067890 */ /* 0x000fe2000fffe009 */
[----:B------:R-:W-:-:S03]  /*0d10*/  UMOV UR4, URZ ;  /* 0x0000003f00047c82 */ /* 0x000fc60008000000 */
        /* <DEDUP_REMOVED lines=30> */
.L_x_1575:
[----:B------:R-:W-:Y:S01]  /*0f00*/  UIMAD UR38, UR38, UR4, URZ ;  /* 0x00000004262672a4 */ /* 0x000fe2000f8e023f */
[----:B------:R-:W-:Y:S01]  /*0f10*/  IMAD.U32 R0, RZ, RZ, UR9 ;  /* 0x00000009ff007e24 */ /* 0x000fe2000f8e00ff */
[----:B------:R-:W-:Y:S01]  /*0f20*/  USHF.R.S32.HI UR45, URZ, 0x1f, UR44 ;  /* 0x0000001f3f2d7899 */ /* 0x000fe2000801142c */
[----:B------:R-:W-:Y:S01]  /*0f30*/  IMAD.U32 R3, RZ, RZ, UR4 ;  /* 0x00000004ff037e24 */ /* 0x000fe2000f8e00ff */
[----:B------:R-:W-:Y:S01]  /*0f40*/  PLOP3.LUT P0, PT, PT, PT, PT, 0x80, 0x0 ;  /* 0x000000000000781c */ /* 0x000fe20003f0f070 */
[----:B------:R-:W-:Y:S01]  /*0f50*/  VIADD R16, R29, 0xffffff80 ;  /* 0xffffff801d107836 */ /* 0x000fe20000000000 */
        /* <DEDUP_REMOVED lines=19> */
[----:B------:R-:W-:Y:S01]  /*1090*/  UISETP.GT.AND UP0, UPT, UR46, UR38, UPT ;  /* 0x000000262e00728c */ /* 0x000fe2000bf04270 */
[----:B------:R-:W-:Y:S01]  /*10a0*/  IMAD.MOV.U32 R58, RZ, RZ, RZ ;  /* 0x000000ffff3a7224 */ /* 0x000fe200078e00ff */
[----:B------:R-:W-:Y:S01]  /*10b0*/  CS2R R114, SRZ ;  /* 0x0000000000727805 */ /* 0x000fe2000001ff00 */
[----:B------:R-:W-:Y:S01]  /*10c0*/  IMAD.MOV.U32 R17, RZ, RZ, RZ ;  /* 0x000000ffff117224 */ /* 0x000fe200078e00ff */
[----:B------:R-:W-:Y:S01]  /*10d0*/  CS2R R124, SRZ ;  /* 0x00000000007c7805 */ /* 0x000fe2000001ff00 */
[----:B------:R-:W-:Y:S01]  /*10e0*/  IMAD.MOV.U32 R117, RZ, RZ, RZ ;  /* 0x000000ffff757224 */ /* 0x000fe200078e00ff */
[----:B------:R-:W-:Y:S01]  /*10f0*/  PLOP3.LUT P1, PT, PT, PT, UP0, 0x80, 0x0 ;  /* 0x000000000000781c */ /* 0x000fe20003f2f008 */
        /* <DEDUP_REMOVED lines=9> */
[----:B------:R-:W-:Y:S02]  /*1190*/  IMAD.MOV.U32 R22, RZ, RZ, RZ ;  /* 0x000000ffff167224 */ /* 0x000fe400078e00ff */
[----:B------:R-:W-:Y:S05]  /*11a0*/  @!P1 BRA `(.L_x_1576) ;  /* 0x0000008c00309947 */ /* 0x000fea0003800000 */
        /* <DEDUP_REMOVED lines=34> */
.L_x_1577:
        /* <DEDUP_REMOVED lines=48> */
.L_x_1674:
[----:B------:R-:W-:-:S06]  /*16d0*/  ULOP3.LUT UR4, UR40, 0x1, URZ, 0xfc, !UPT ;  /* 0x0000000128047892 */ /* 0x000fcc000f8efc3f */
[----:B------:R-:W-:-:S05]  /*16e0*/  IMAD.U32 R2, RZ, RZ, UR4 ;  /* 0x00000004ff027e24 */ /* 0x000fca000f8e00ff */
[----:B------:R-:W-:-:S13]  /*16f0*/  ISETP.NE.AND P0, PT, R2, 0x3, PT ;  /* 0x000000030200780c */ /* 0x000fda0003f05270 */
[----:B------:R-:W-:Y:S05]  /*1700*/  @!P0 BRA `(.L_x_1579) ;  /* 0x0000000000048947 */ /* 0x000fea0003800000 */
[----:B------:R-:W-:Y:S01]  /*1710*/  BPT.TRAP 0x1 ;  /* 0x000000040000795c */ /* 0x000fe20000300000 */
.L_x_1579:
[----:B------:R1:W2:Y:S01]  /*1720*/  SYNCS.PHASECHK.TRANS64.TRYWAIT P2, [UR39+0x17030], R6 ;  /* 0x01703006ff0075a7 */ /* 0x0002a20008040167 */
[----:B------:R-:W-:Y:S05]  /*1730*/  @!P0 BRA `(.L_x_1580) ;  /* 0x0000000000048947 */ /* 0x000fea0003800000 */
[----:B------:R-:W-:Y:S01]  /*1740*/  BPT.TRAP 0x1 ;  /* 0x000000040000795c */ /* 0x000fe20000300000 */
.L_x_1580:
[----:B------:R-:W-:Y:S01]  /*1750*/  IMAD.U32 R4, RZ, RZ, UR47 ;  /* 0x0000002fff047e24 */ /* 0x000fe2000f8e00ff */
[----:B------:R-:W-:-:S04]  /*1760*/  ISETP.NE.AND P1, PT, R27, RZ, PT ;  /* 0x000000ff1b00720c */ /* 0x000fc80003f25270 */
[----:B------:R-:W-:Y:S01]  /*1770*/  LOP3.LUT R4, R4, 0x10000, RZ, 0xfc, !PT ;  /* 0x0001000004047812 */ /* 0x000fe200078efcff */
[----:B--2---:R-:W-:Y:S08]  /*1780*/  @P2 BRA `(.L_x_1581) ;  /* 0x0000000000082947 */ /* 0x004ff00003800000 */
[----:B------:R-:W2:Y:S02]  /*1790*/  SYNCS.PHASECHK.TRANS64.TRYWAIT P2, [UR39+0x17030], R6 ;  /* 0x01703006ff0075a7 */ /* 0x000ea40008040167 */
[----:B--2---:R-:W-:Y:S05]  /*17a0*/  @!P2 BRA `(.L_x_1582) ;  /* 0x000000dc0018a947 */ /* 0x004fea0003800000 */
.L_x_1581:
        /* <DEDUP_REMOVED lines=13> */
[----:B------:R-:W-:Y:S01]  /*1880*/  UMOV UR13, 0xc0000010 ;  /* 0xc0000010000d7882 */ /* 0x000fe20000000000 */
[----:B------:R-:W-:Y:S01]  /*1890*/  ULOP3.LUT UR22, UR4, 0x10000, URZ, 0xfc, !UPT ;  /* 0x0001000004167892 */ /* 0x000fe2000f8efc3f */
[----:B------:R-:W-:Y:S01]  /*18a0*/  LEA.HI R93, R93, R16, RZ, 0x2 ;  /* 0x000000105d5d7211 */ /* 0x000fe200078f10ff */
[----:B------:R-:W-:Y:S01]  /*18b0*/  UMOV UR15, 0xc0000010 ;  /* 0xc0000010000f7882 */ /* 0x000fe20000000000 */
[C---:B------:R-:W-:Y:S01]  /*18c0*/  IMAD.IADD R7, R16.reuse, 0x1, -R3 ;  /* 0x0000000110077824 */ /* 0x040fe200078e0a03 */
[----:B------:R-:W-:Y:S01]  /*18d0*/  UIADD3 UR10, UR22, 0x100, URZ ;  /* 0x00000100160a7890 */ /* 0x000fe2000fffe03f */
[----:B------:R-:W-:Y:S01]  /*18e0*/  LOP3.LUT R93, R93, 0xfffffffc, RZ, 0xc0, !PT ;  /* 0xfffffffc5d5d7812 */ /* 0x000fe200078ec0ff */
[----:B------:R-:W-:Y:S01]  /*18f0*/  UIADD3 UR8, UR12, 0x180, URZ ;  /* 0x000001800c087890 */ /* 0x000fe2000fffe03f */
[----:B------:R-:W-:Y:S01]  /*1900*/  IMAD.HI R20, R17, 0x55555556, RZ ;  /* 0x5555555611147827 */ /* 0x000fe200078e02ff */
[----:B------:R-:W-:Y:S01]  /*1910*/  UIADD3 UR12, UR12, 0x300, URZ ;  /* 0x000003000c0c7890 */ /* 0x000fe2000fffe03f */
[----:B------:R-:W-:Y:S01]  /*1920*/  QGMMA.64x128x32.F32.E4M3.E4M3 R24, gdesc[UR20], RZ, !UPT, gsb0 ;  /* 0x01e00000141879f3 */ /* 0x000fe2000c0008ff */
[----:B------:R-:W-:Y:S01]  /*1930*/  UIADD3 UR14, UR22, 0x200, URZ ;  /* 0x00000200160e7890 */ /* 0x000fe2000fffe03f */
[----:B-1----:R-:W-:Y:S01]  /*1940*/  SHF.R.S32.HI R6, RZ, 0x1f, R7 ;  /* 0x0000001fff067819 */ /* 0x002fe20000011407 */
[----:B------:R-:W-:Y:S01]  /*1950*/  IMAD.IADD R93, R16, 0x1, -R93 ;  /* 0x00000001105d7824 */ /* 0x000fe200078e0a5d */
[----:B------:R-:W-:Y:S01]  /*1960*/  ULDC UR4, c[0x0][0x448] ;  /* 0x0001120000047ab9 */ /* 0x000fe20000000800 */
[----:B------:R-:W-:Y:S01]  /*1970*/  LEA.HI R20, R20, R20, RZ, 0x1 ;  /* 0x0000001414147211 */ /* 0x000fe200078f08ff */
[----:B------:R-:W-:Y:S01]  /*1980*/  UISETP.NE.AND UP0, UPT, UR4, 0x1, UPT ;  /* 0x000000010400788c */ /* 0x000fe2000bf05270 */
[CC--:B------:R-:W-:Y:S01]  /*1990*/  LEA.HI R10, R6.reuse, R7.reuse, RZ, 0x2 ;  /* 0x00000007060a7211 */ /* 0x0c0fe200078f10ff */
[----:B------:R-:W-:Y:S01]  /*19a0*/  ULDC UR6, c[0x0][0x2f0] ;  /* 0x0000bc0000067ab9 */ /* 0x000fe20000000800 */
[----:B------:R-:W-:Y:S01]  /*19b0*/  LEA.HI R6, R6, R7, RZ, 0x5 ;  /* 0x0000000706067211 */ /* 0x000fe200078f28ff */
[----:B------:R-:W-:Y:S01]  /*19c0*/  IMAD R20, R20, -0x3, R17 ;  /* 0xfffffffd14147824 */ /* 0x000fe200078e0211 */
[--C-:B------:R-:W-:Y:S01]  /*19d0*/  SHF.R.S32.HI R3, RZ, 0x2, R10.reuse ;  /* 0x00000002ff037819 */ /* 0x100fe2000001140a */
[----:B------:R-:W-:Y:S01]  /*19e0*/  UMOV UR4, 0xffffff80 ;  /* 0xffffff8000047882 */ /* 0x000fe20000000000 */
[----:B------:R-:W-:Y:S01]  /*19f0*/  SHF.R.S32.HI R16, RZ, 0x1f, R10 ;  /* 0x0000001fff107819 */ /* 0x000fe2000001140a */
[----:B------:R-:W-:Y:S01]  /*1a00*/  UIMAD UR4, UR46, UR4, 0x80 ;  /* 0x000000802e0474a4 */ /* 0x000fe2000f8e0204 */
[----:B------:R-:W-:Y:S01]  /*1a10*/  SHF.R.S32.HI R6, RZ, 0x5, R6 ;  /* 0x00000005ff067819 */ /* 0x000fe20000011406 */
[----:B------:R-:W-:Y:S01]  /*1a20*/  IMAD.U32 R17, RZ, RZ, UR6 ;  /* 0x00000006ff117e24 */ /* 0x000fe2000f8e00ff */
[----:B------:R-:W-:Y:S01]  /*1a30*/  LEA.HI R16, R16, R3, RZ, 0x3 ;  /* 0x0000000310107211 */ /* 0x000fe200078f18ff */
[----:B------:R-:W-:Y:S01]  /*1a40*/  @UP0 ULDC UR5, c[0x0][0x44c] ;  /* 0x0001130000050ab9 */ /* 0x000fe20000000800 */
[----:B------:R-:W-:Y:S01]  /*1a50*/  LEA R22, R6, UR41, 0x4 ;  /* 0x0000002906167c11 */ /* 0x000fe2000f8e20ff */
[----:B------:R-:W-:Y:S01]  /*1a60*/  ULDC UR7, c[0x0][0x288] ;  /* 0x0000a20000077ab9 */ /* 0x000fe20000000800 */
[----:B------:R-:W-:Y:S01]  /*1a70*/  LOP3.LUT R16, R16, 0xfffffff8, RZ, 0xc0, !PT ;  /* 0xfffffff810107812 */ /* 0x000fe200078ec0ff */
[----:B------:R-:W-:Y:S01]  /*1a80*/  UIADD3 UR46, UR46, -0x2, URZ ;  /* 0xfffffffe2e2e7890 */ /* 0x000fe2000fffe03f */
[----:B------:R-:W-:Y:S01]  /*1a90*/  LEA.HI R6, R93, R93, RZ, 0x1 ;  /* 0x0000005d5d067211 */ /* 0x000fe200078f08ff */
[----:B------:R-:W0:Y:S01]  /*1aa0*/  S2UR UR20, SR_CgaCtaId ;  /* 0x00000000001479c3 */ /* 0x000e220000008800 */
[----:B------:R-:W-:-:S02]  /*1ab0*/  IADD3 R3, R22, R3, -R16 ;  /* 0x0000000316037210 */ /* 0x000fc40007ffe810 */
[----:B------:R-:W-:Y:S02]  /*1ac0*/  CS2R R94, SRZ ;  /* 0x00000000005e7805 */ /* 0x000fe4000001ff00 */
[----:B------:R-:W-:Y:S02]  /*1ad0*/  LOP3.LUT R6, R6, 0x1ffffffe, RZ, 0xc0, !PT ;  /* 0x1ffffffe06067812 */ /* 0x000fe400078ec0ff */
[----:B------:R-:W-:Y:S02]  /*1ae0*/  CS2R R96, SRZ ;  /* 0x0000000000607805 */ /* 0x000fe4000001ff00 */
[----:B------:R-:W-:Y:S01]  /*1af0*/  PLOP3.LUT P2, PT, PT, PT, UP0, 0x80, 0x0 ;  /* 0x000000000000781c */ /* 0x000fe20003f4f008 */
[----:B------:R-:W-:Y:S01]  /*1b00*/  IMAD R3, R20, 0x40, R3 ;  /* 0x0000004014037824 */ /* 0x000fe200078e0203 */
[----:B------:R-:W-:Y:S01]  /*1b10*/  LOP3.LUT R10, R10, 0x7ffffffc, RZ, 0xc0, !PT ;  /* 0x7ffffffc0a0a7812 */ /* 0x000fe200078ec0ff */
[----:B------:R-:W-:Y:S01]  /*1b20*/  IMAD.IADD R6, R93, 0x1, -R6 ;  /* 0x000000015d067824 */ /* 0x000fe200078e0a06 */
[----:B------:R-:W-:-:S02]  /*1b30*/  CS2R R92, SRZ ;  /* 0x00000000005c7805 */ /* 0x000fc4000001ff00 */
[----:B------:R-:W-:Y:S02]  /*1b40*/  CS2R R98, SRZ ;  /* 0x0000000000627805 */ /* 0x000fe4000001ff00 */
[----:B------:R-:W-:Y:S01]  /*1b50*/  CS2R R100, SRZ ;  /* 0x0000000000647805 */ /* 0x000fe2000001ff00 */
[----:B------:R-:W-:Y:S01]  /*1b60*/  IMAD R6, R6, 0x8, R3 ;  /* 0x0000000806067824 */ /* 0x000fe200078e0203 */
[----:B------:R-:W-:Y:S01]  /*1b70*/  CS2R R102, SRZ ;  /* 0x0000000000667805 */ /* 0x000fe2000001ff00 */
[----:B------:R-:W-:Y:S01]  /*1b80*/  IMAD.IADD R7, R7, 0x1, -R10 ;  /* 0x0000000107077824 */ /* 0x000fe200078e0a0a */
[----:B------:R-:W-:Y:S01]  /*1b90*/  CS2R R104, SRZ ;  /* 0x0000000000687805 */ /* 0x000fe2000001ff00 */
[----:B------:R-:W-:Y:S01]  /*1ba0*/  IMAD.MOV.U32 R3, RZ, RZ, R6 ;  /* 0x000000ffff037224 */ /* 0x000fe200078e0006 */
[----:B------:R-:W-:Y:S01]  /*1bb0*/  CS2R R106, SRZ ;  /* 0x00000000006a7805 */ /* 0x000fe2000001ff00 */
[----:B------:R-:W-:Y:S01]  /*1bc0*/  @P2 IMAD.HI.U32 R16, R6, UR5, RZ ;  /* 0x0000000506102c27 */ /* 0x000fe2000f8e00ff */
[----:B------:R-:W-:Y:S01]  /*1bd0*/  @UP0 ULDC UR5, c[0x0][0x450] ;  /* 0x0001140000050ab9 */ /* 0x000fe20000000800 */
[----:B------:R-:W-:-:S02]  /*1be0*/  CS2R R108, SRZ ;  /* 0x00000000006c7805 */ /* 0x000fc4000001ff00 */
[----:B------:R-:W-:Y:S02]  /*1bf0*/  CS2R R110, SRZ ;  /* 0x00000000006e7805 */ /* 0x000fe4000001ff00 */
[----:B------:R-:W-:Y:S02]  /*1c00*/  CS2R R112, SRZ ;  /* 0x0000000000707805 */ /* 0x000fe4000001ff00 */
[----:B------:R-:W-:Y:S01]  /*1c10*/  @P2 SHF.R.U32.HI R3, RZ, UR5, R16 ;  /* 0x00000005ff032c19 */ /* 0x000fe20008011610 */
[----:B------:R-:W-:Y:S01]  /*1c20*/  UIADD3 UR5, UR4, 0x1, URZ ;  /* 0x0000000104057890 */ /* 0x000fe2000fffe03f */
[----:B------:R-:W-:Y:S01]  /*1c30*/  CS2R R114, SRZ ;  /* 0x0000000000727805 */ /* 0x000fe2000001ff00 */
[----:B------:R-:W-:Y:S01]  /*1c40*/  UIMAD UR4, UR37, UR6, UR4 ;  /* 0x00000006250472a4 */ /* 0x000fe2000f8e0204 */
[----:B------:R-:W-:Y:S01]  /*1c50*/  CS2R R116, SRZ ;  /* 0x0000000000747805 */ /* 0x000fe2000001ff00 */
[----:B------:R-:W1:Y:S01]  /*1c60*/  SHFL.IDX PT, R16, R3, RZ, 0x1c1f ;  /* 0x001c1fff03107589 */ /* 0x000e6200000e0000 */
[----:B------:R-:W-:Y:S01]  /*1c70*/  UIMAD UR6, UR37, UR6, -UR7 ;  /* 0x00000006250672a4 */ /* 0x000fe2000f8e0a07 */
[----:B------:R-:W-:Y:S01]  /*1c80*/  IMAD.U32 R10, RZ, RZ, UR5 ;  /* 0x00000005ff0a7e24 */ /* 0x000fe2000f8e00ff */
[----:B------:R-:W-:Y:S01]  /*1c90*/  CS2R R118, SRZ ;  /* 0x0000000000767805 */ /* 0x000fe2000001ff00 */
[----:B------:R-:W2:Y:S01]  /*1ca0*/  SHFL.IDX PT, R3, R3, 0x1, 0x1c1f ;  /* 0x003c1f0003037f89 */ /* 0x000ea200000e0000 */
[----:B------:R-:W-:Y:S01]  /*1cb0*/  CS2R R120, SRZ ;  /* 0x0000000000787805 */ /* 0x000fe2000001ff00 */
[----:B------:R-:W-:Y:S01]  /*1cc0*/  IMAD R10, R7, -0x2, R10 ;  /* 0xfffffffe070a7824 */ /* 0x000fe200078e020a */
[----:B------:R-:W-:-:S02]  /*1cd0*/  CS2R R122, SRZ ;  /* 0x00000000007a7805 */ /* 0x000fc4000001ff00 */
[----:B------:R-:W-:Y:S02]  /*1ce0*/  CS2R R124, SRZ ;  /* 0x00000000007c7805 */ /* 0x000fe4000001ff00 */
[----:B------:R-:W-:Y:S01]  /*1cf0*/  CS2R R126, SRZ ;  /* 0x00000000007e7805 */ /* 0x000fe2000001ff00 */
[----:B------:R-:W-:Y:S01]  /*1d00*/  IMAD R10, R17, UR37, R10 ;  /* 0x00000025110a7c24 */ /* 0x000fe2000f8e020a */
[----:B------:R-:W-:Y:S02]  /*1d10*/  CS2R R128, SRZ ;  /* 0x0000000000807805 */ /* 0x000fe4000001ff00 */
[----:B------:R-:W-:Y:S02]  /*1d20*/  CS2R R130, SRZ ;  /* 0x0000000000827805 */ /* 0x000fe4000001ff00 */
[----:B------:R-:W-:Y:S02]  /*1d30*/  CS2R R132, SRZ ;  /* 0x0000000000847805 */ /* 0x000fe4000001ff00 */
[----:B------:R-:W-:Y:S01]  /*1d40*/  CS2R R134, SRZ ;  /* 0x0000000000867805 */ /* 0x000fe2000001ff00 */
[----:B------:R-:W-:-:S02]  /*1d50*/  WARPGROUP.DEPBAR.LE gsb0, 0x0 ;  /* 0x00008000000079c5 */ /* 0x000fc40000010000 */
[----:B------:R-:W-:-:S06]  /*1d60*/  WARPGROUP.ARRIVE ;  /* 0x00000000000079c5 */ /* 0x000fcc0000000000 */
[----:B------:R-:W-:Y:S01]  /*1d70*/  QGMMA.64x128x32.F32.E4M3.E4M3 R24, gdesc[UR8], R24, gsb0 ;  /* 0x01e00000081879f3 */ /* 0x000fe20008000818 */
[----:B------:R-:W-:Y:S02]  /*1d80*/  ULDC UR10, c[0x0][0x988] ;  /* 0x00026200000a7ab9 */ /* 0x000fe40000000800 */
        /* <DEDUP_REMOVED lines=8> */
[----:B------:R-:W-:Y:S02]  /*1e10*/  IMAD.U32 R26, RZ, RZ, UR4 ;  /* 0x00000004ff1a7e24 */ /* 0x000fe4000f8e00ff */
[C---:B------:R-:W-:Y:S01]  /*1e20*/  FMUL.FTZ R12, R0.reuse, R32 ;  /* 0x00000020000c7220 */ /* 0x040fe20000410000 */
[----:B------:R-:W3:Y:S01]  /*1e30*/  MUFU.TANH R2, R2 ;  /* 0x0000000200027308 */ /* 0x000ee20000002400 */
[C---:B------:R-:W-:Y:S01]  /*1e40*/  FMUL.FTZ R28, R0.reuse, R29 ;  /* 0x0000001d001c7220 */ /* 0x040fe20000410000 */
[C---:B------:R-:W-:Y:S01]  /*1e50*/  FMUL.FTZ R32, R0.reuse, R69 ;  /* 0x0000004500207220 */ /* 0x040fe20000410000 */
[C---:B------:R-:W-:Y:S01]  /*1e60*/  FMUL.FTZ R89, R0.reuse, R41 ;  /* 0x0000002900597220 */ /* 0x040fe20000410000 */
[----:B------:R-:W-:Y:S01]  /*1e70*/  FMUL.FTZ R69, R0, R80 ;  /* 0x0000005000457220 */ /* 0x000fe20000410000 */
[----:B------:R-:W-:-:S02]  /*1e80*/  IMAD R41, R7, -0x2, R26 ;  /* 0xfffffffe07297824 */ /* 0x000fc400078e021a */
[----:B------:R-:W-:Y:S01]  /*1e90*/  FMUL.FTZ R90, R0, R33 ;  /* 0x00000021005a7220 */ /* 0x000fe20000410000 */
[----:B------:R-:W-:Y:S01]  /*1ea0*/  VIADD R80, R10, -UR7 ;  /* 0x800000070a507c36 */ /* 0x000fe20008000000 */
[----:B------:R-:W4:Y:S01]  /*1eb0*/  MUFU.TANH R88, R88 ;  /* 0x0000005800587308 */ /* 0x000f220000002400 */
[C---:B------:R-:W-:Y:S01]  /*1ec0*/  FMUL.FTZ R36, R0.reuse, R36 ;  /* 0x0000002400247220 */ /* 0x040fe20000410000 */
[C---:B------:R-:W-:Y:S01]  /*1ed0*/  FMUL.FTZ R33, R0.reuse, R37 ;  /* 0x0000002500217220 */ /* 0x040fe20000410000 */
[----:B------:R-:W-:Y:S01]  /*1ee0*/  FMUL.FTZ R37, R0, R53 ;  /* 0x0000003500257220 */ /* 0x000fe20000410000 */
[----:B-1----:R-:W-:Y:S01]  /*1ef0*/  VIADDMNMX R80, R16, R80, R41, PT ;  /* 0x0000005010507246 */ /* 0x002fe20003800129 */
[C---:B------:R-:W-:Y:S01]  /*1f00*/  FMUL.FTZ R13, R0.reuse, R56 ;  /* 0x00000038000d7220 */ /* 0x040fe20000410000 */
[C---:B------:R-:W-:Y:S01]  /*1f10*/  FMUL.FTZ R9, R0.reuse, R49 ;  /* 0x0000003100097220 */ /* 0x040fe20000410000 */
[----:B------:R-:W-:Y:S01]  /*1f20*/  FMUL.FTZ R8, R0, R40 ;  /* 0x0000002800087220 */ /* 0x000fe20000410000 */
[----:B------:R-:W1:Y:S01]  /*1f30*/  MUFU.TANH R11, R11 ;  /* 0x0000000b000b7308 */ /* 0x000e620000002400 */
[----:B------:R-:W-:Y:S01]  /*1f40*/  ISETP.GT.AND P3, PT, R80, RZ, PT ;  /* 0x000000ff5000720c */ /* 0x000fe20003f64270 */
[----:B------:R-:W-:Y:S01]  /*1f50*/  FMUL.FTZ R21, R0, R45 ;  /* 0x0000002d00157220 */ /* 0x000fe20000410000 */
[----:B------:R-:W-:Y:S01]  /*1f60*/  ISETP.GT.AND P4, PT, R80, 0x1, PT ;  /* 0x000000015000780c */ /* 0x000fe20003f84270 */
[----:B------:R-:W-:Y:S01]  /*1f70*/  FMUL.FTZ R24, R0, R44 ;  /* 0x0000002c00187220 */ /* 0x000fe20000410000 */
[----:B------:R-:W-:Y:S01]  /*1f80*/  ISETP.GT.AND P5, PT, R80, 0x8, PT ;  /* 0x000000085000780c */ /* 0x000fe20003fa4270 */
[----:B------:R-:W-:Y:S01]  /*1f90*/  FMUL.FTZ R18, R0, R48 ;  /* 0x0000003000127220 */ /* 0x000fe20000410000 */
[----:B---3--:R-:W-:Y:S01]  /*1fa0*/  FSEL R56, R2, -INF , P3 ;  /* 0xff80000002387808 */ /* 0x008fe20001800000 */
[----:B------:R-:W3:Y:S01]  /*1fb0*/  MUFU.TANH R28, R28 ;  /* 0x0000001c001c7308 */ /* 0x000ee20000002400 */
[----:B----4-:R-:W-:Y:S01]  /*1fc0*/  FSEL R53, R88, -INF , P4 ;  /* 0xff80000058357808 */ /* 0x010fe20002000000 */
[----:B------:R-:W-:Y:S01]  /*1fd0*/  FMUL.FTZ R48, R0, R38 ;  /* 0x0000002600307220 */ /* 0x000fe20000410000 */
[----:B------:R-:W-:Y:S01]  /*1fe0*/  ISETP.GT.AND P3, PT, R80, 0x9, PT ;  /* 0x000000095000780c */ /* 0x000fe20003f64270 */
[----:B------:R-:W-:Y:S01]  /*1ff0*/  FMUL.FTZ R22, R0, R27 ;  /* 0x0000001b00167220 */ /* 0x000fe20000410000 */
[----:B------:R-:W-:Y:S01]  /*2000*/  FMNMX.FTZ R2, R56, R53, !PT ;  /* 0x0000003538027209 */ /* 0x000fe20007810000 */
[----:B------:R-:W-:Y:S01]  /*2010*/  FMUL.FTZ R27, R0, R31 ;  /* 0x0000001f001b7220 */ /* 0x000fe20000410000 */
[----:B------:R-:W-:Y:S01]  /*2020*/  ISETP.GT.AND P4, PT, R80, 0x10, PT ;  /* 0x000000105000780c */ /* 0x000fe20003f84270 */
[----:B------:R-:W4:Y:S01]  /*2030*/  MUFU.TANH R12, R12 ;  /* 0x0000000c000c7308 */ /* 0x000f220000002400 */
[----:B-1----:R-:W-:Y:S01]  /*2040*/  FSEL R49, R11, -INF , P5 ;  /* 0xff8000000b317808 */ /* 0x002fe20002800000 */
[C---:B------:R-:W-:Y:S01]  /*2050*/  FMUL.FTZ R14, R0.reuse, R52 ;  /* 0x00000034000e7220 */ /* 0x040fe20000410000 */
[C---:B------:R-:W-:Y:S01]  /*2060*/  FMUL.FTZ R91, R0.reuse, R57 ;  /* 0x00000039005b7220 */ /* 0x040fe20000410000 */
[C---:B------:R-:W-:Y:S01]  /*2070*/  FMUL.FTZ R23, R0.reuse, R60 ;  /* 0x0000003c00177220 */ /* 0x040fe20000410000 */
[----:B------:R-:W-:Y:S01]  /*2080*/  FMNMX.FTZ R2, R49, R2, !PT ;  /* 0x0000000231027209 */ /* 0x000fe20007810000 */
[C---:B------:R-:W-:Y:S01]  /*2090*/  FMUL.FTZ R19, R0.reuse, R61 ;  /* 0x0000003d00137220 */ /* 0x040fe20000410000 */
[----:B------:R-:W-:Y:S01]  /*20a0*/  FMUL.FTZ R15, R0, R64 ;  /* 0x00000040000f7220 */ /* 0x000fe20000410000 */
[----:B------:R-:W1:Y:S01]  /*20b0*/  MUFU.TANH R90, R90 ;  /* 0x0000005a005a7308 */ /* 0x000e620000002400 */
[----:B---3--:R-:W-:Y:S01]  /*20c0*/  FSEL R45, R28, -INF , P3 ;  /* 0xff8000001c2d7808 */ /* 0x008fe20001800000 */
[----:B------:R-:W-:Y:S01]  /*20d0*/  FMUL.FTZ R61, R0, R65 ;  /* 0x00000041003d7220 */ /* 0x000fe20000410000 */
[----:B------:R-:W-:Y:S01]  /*20e0*/  ISETP.GT.AND P3, PT, R80, 0x11, PT ;  /* 0x000000115000780c */ /* 0x000fe20003f64270 */
[C---:B------:R-:W-:Y:S01]  /*20f0*/  FMUL.FTZ R60, R0.reuse, R68 ;  /* 0x00000044003c7220 */ /* 0x040fe20000410000 */
[----:B------:R-:W-:Y:S01]  /*2100*/  FMNMX.FTZ R11, R45, R2, !PT ;  /* 0x000000022d0b7209 */ /* 0x000fe20007810000 */
[C---:B------:R-:W-:Y:S01]  /*2110*/  FMUL.FTZ R29, R0.reuse, R72 ;  /* 0x00000048001d7220 */ /* 0x040fe20000410000 */
[----:B------:R-:W-:Y:S01]  /*2120*/  FMUL.FTZ R64, R0, R73 ;  /* 0x0000004900407220 */ /* 0x000fe20000410000 */
[----:B------:R-:W3:Y:S01]  /*2130*/  MUFU.TANH R36, R36 ;  /* 0x0000002400247308 */ /* 0x000ee20000002400 */
[----:B----4-:R-:W-:Y:S01]  /*2140*/  FSEL R44, R12, -INF , P4 ;  /* 0xff8000000c2c7808 */ /* 0x010fe20002000000 */
[----:B------:R-:W-:Y:S01]  /*2150*/  FMUL.FTZ R65, R0, R76 ;  /* 0x0000004c00417220 */ /* 0x000fe20000410000 */
[----:B------:R-:W-:Y:S01]  /*2160*/  ISETP.GT.AND P4, PT, R80, 0x18, PT ;  /* 0x000000185000780c */ /* 0x000fe20003f84270 */
[----:B------:R-:W-:Y:S01]  /*2170*/  FMUL.FTZ R68, R0, R77 ;  /* 0x0000004d00447220 */ /* 0x000fe20000410000 */
[----:B------:R-:W-:Y:S01]  /*2180*/  FMNMX.FTZ R11, R44, R11, !PT ;  /* 0x0000000b2c0b7209 */ /* 0x000fe20007810000 */
[C---:B------:R-:W-:Y:S01]  /*2190*/  FMUL.FTZ R72, R0.reuse, R81 ;  /* 0x0000005100487220 */ /* 0x040fe20000410000 */
[----:B------:R-:W-:Y:S01]  /*21a0*/  FMUL.FTZ R73, R0, R84 ;  /* 0x0000005400497220 */ /* 0x000fe20000410000 */
[----:B------:R-:W4:Y:S01]  /*21b0*/  MUFU.TANH R33, R33 ;  /* 0x0000002100217308 */ /* 0x000f220000002400 */
[----:B-1----:R-:W-:Y:S01]  /*21c0*/  FSEL R38, R90, -INF , P3 ;  /* 0xff8000005a267808 */ /* 0x002fe20001800000 */
[----:B------:R-:W-:Y:S01]  /*21d0*/  FMUL.FTZ R25, R0, R30 ;  /* 0x0000001e00197220 */ /* 0x000fe20000410000 */
[----:B------:R-:W-:Y:S01]  /*21e0*/  ISETP.GT.AND P3, PT, R80, 0x19, PT ;  /* 0x000000195000780c */ /* 0x000fe20003f64270 */
[----:B------:R-:W-:Y:S01]  /*21f0*/  FMUL.FTZ R30, R0, R34 ;  /* 0x00000022001e7220 */ /* 0x000fe20000410000 */
[----:B------:R-:W-:Y:S01]  /*2200*/  FMNMX.FTZ R11, R38, R11, !PT ;  /* 0x0000000b260b7209 */ /* 0x000fe20007810000 */
[C---:B------:R-:W-:Y:S01]  /*2210*/  FMUL.FTZ R76, R0.reuse, R85 ;  /* 0x00000055004c7220 */ /* 0x040fe20000410000 */
[----:B------:R-:W-:Y:S01]  /*2220*/  FMUL.FTZ R57, R0, R42 ;  /* 0x0000002a00397220 */ /* 0x000fe20000410000 */
[----:B------:R-:W1:Y:S01]  /*2230*/  MUFU.TANH R8, R8 ;  /* 0x0000000800087308 */ /* 0x000e620000002400 */
[----:B---3--:R-:W-:Y:S01]  /*2240*/  FSEL R36, R36, -INF , P4 ;  /* 0xff80000024247808 */ /* 0x008fe20002000000 */
[----:B------:R-:W-:Y:S01]  /*2250*/  FMUL.FTZ R40, R0, R35 ;  /* 0x0000002300287220 */ /* 0x000fe20000410000 */
[----:B------:R-:W-:Y:S01]  /*2260*/  ISETP.GT.AND P4, PT, R80, 0x20, PT ;  /* 0x000000205000780c */ /* 0x000fe20003f84270 */
[----:B------:R-:W-:Y:S01]  /*2270*/  FMUL.FTZ R52, R0, R39 ;  /* 0x0000002700347220 */ /* 0x000fe20000410000 */
[----:B------:R-:W-:Y:S01]  /*2280*/  FMNMX.FTZ R2, R36, R11, !PT ;  /* 0x0000000b24027209 */ /* 0x000fe20007810000 */
[C---:B------:R-:W-:Y:S01]  /*2290*/  FMUL.FTZ R77, R0.reuse, R54 ;  /* 0x00000036004d7220 */ /* 0x040fe20000410000 */
[C---:B------:R-:W-:Y:S01]  /*22a0*/  FMUL.FTZ R43, R0.reuse, R43 ;  /* 0x0000002b002b7220 */ /* 0x040fe20000410000 */
[----:B------:R-:W3:Y:S01]  /*22b0*/  MUFU.TANH R89, R89 ;  /* 0x0000005900597308 */ /* 0x000ee20000002400 */
[----:B----4-:R-:W-:Y:S01]  /*22c0*/  FSEL R33, R33, -INF , P3 ;  /* 0xff80000021217808 */ /* 0x010fe20001800000 */
[----:B------:R-:W-:Y:S01]  /*22d0*/  FMUL.FTZ R46, R0, R46 ;  /* 0x0000002e002e7220 */ /* 0x000fe20000410000 */
[----:B------:R-:W-:Y:S01]  /*22e0*/  ISETP.GT.AND P3, PT, R80, 0x21, PT ;  /* 0x000000215000780c */ /* 0x000fe20003f64270 */
[C---:B------:R-:W-:Y:S01]  /*22f0*/  FMUL.FTZ R47, R0.reuse, R47 ;  /* 0x0000002f002f7220 */ /* 0x040fe20000410000 */
[----:B------:R-:W-:Y:S01]  /*2300*/  FMNMX.FTZ R2, R33, R2, !PT ;  /* 0x0000000221027209 */ /* 0x000fe20007810000 */
[C---:B------:R-:W-:Y:S01]  /*2310*/  FMUL.FTZ R50, R0.reuse, R50 ;  /* 0x0000003200327220 */ /* 0x040fe20000410000 */
[----:B------:R-:W-:Y:S01]  /*2320*/  FMUL.FTZ R51, R0, R51 ;  /* 0x0000003300337220 */ /* 0x000fe20000410000 */
[----:B------:R-:W4:Y:S01]  /*2330*/  MUFU.TANH R24, R24 ;  /* 0x0000001800187308 */ /* 0x000f220000002400 */
[----:B-1----:R-:W-:Y:S01]  /*2340*/  FSEL R31, R8, -INF , P4 ;  /* 0xff800000081f7808 */ /* 0x002fe20002000000 */
[----:B------:R-:W-:Y:S01]  /*2350*/  FMUL.FTZ R55, R0, R55 ;  /* 0x0000003700377220 */ /* 0x000fe20000410000 */
[----:B------:R-:W-:Y:S01]  /*2360*/  ISETP.GT.AND P4, PT, R80, 0x28, PT ;  /* 0x000000285000780c */ /* 0x000fe20003f84270 */
[C---:B------:R-:W-:Y:S01]  /*2370*/  FMUL.FTZ R58, R0.reuse, R58 ;  /* 0x0000003a003a7220 */ /* 0x040fe20000410000 */
[----:B------:R-:W-:Y:S01]  /*2380*/  FMNMX.FTZ R11, R31, R2, !PT ;  /* 0x000000021f0b7209 */ /* 0x000fe20007810000 */
[C---:B------:R-:W-:Y:S01]  /*2390*/  FMUL.FTZ R59, R0.reuse, R59 ;  /* 0x0000003b003b7220 */ /* 0x040fe20000410000 */
[----:B------:R-:W-:Y:S01]  /*23a0*/  FMUL.FTZ R70, R0, R70 ;  /* 0x0000004600467220 */ /* 0x000fe20000410000 */
[----:B------:R-:W1:Y:S01]  /*23b0*/  MUFU.TANH R21, R21 ;  /* 0x0000001500157308 */ /* 0x000e620000002400 */
[----:B---3--:R-:W-:Y:S01]  /*23c0*/  FSEL R28, R89, -INF , P3 ;  /* 0xff800000591c7808 */ /* 0x008fe20001800000 */
[----:B------:R-:W-:Y:S01]  /*23d0*/  @UP0 ULDC UR4, c[0x0][0x44c] ;  /* 0x0001130000040ab9 */ /* 0x000fe20000000800 */
[----:B------:R-:W-:Y:S01]  /*23e0*/  ISETP.GT.AND P3, PT, R80, 0x29, PT ;  /* 0x000000295000780c */ /* 0x000fe20003f64270 */
[----:B------:R-:W-:Y:S01]  /*23f0*/  UIMAD.WIDE.U32 UR4, UR41, UR4, URZ ;  /* 0x00000004290472a5 */ /* 0x000fe2000f8e003f */
[----:B------:R-:W-:-:S02]  /*2400*/  FMNMX.FTZ R11, R28, R11, !PT ;  /* 0x0000000b1c0b7209 */ /* 0x000fc40007810000 */
[----:B------:R-:W-:Y:S01]  /*2410*/  CS2R R88, SRZ ;  /* 0x0000000000587805 */ /* 0x000fe2000001ff00 */
[----:B------:R-:W3:Y:S01]  /*2420*/  MUFU.TANH R18, R18 ;  /* 0x0000001200127308 */ /* 0x000ee20000002400 */
[----:B----4-:R-:W-:Y:S02]  /*2430*/  FSEL R24, R24, -INF , P4 ;  /* 0xff80000018187808 */ /* 0x010fe40002000000 */
[----:B------:R-:W-:Y:S02]  /*2440*/  ISETP.GT.AND P4, PT, R80, 0x30, PT ;  /* 0x000000305000780c */ /* 0x000fe40003f84270 */
[----:B------:R-:W-:-:S03]  /*2450*/  FMNMX.FTZ R2, R24, R11, !PT ;  /* 0x0000000b18027209 */ /* 0x000fc60007810000 */
[----:B------:R-:W4:Y:S01]  /*2460*/  MUFU.TANH R9, R9 ;  /* 0x0000000900097308 */ /* 0x000f220000002400 */
[----:B-1----:R-:W-:Y:S02]  /*2470*/  FSEL R21, R21, -INF , P3 ;  /* 0xff80000015157808 */ /* 0x002fe40001800000 */
[----:B------:R-:W-:Y:S02]  /*2480*/  ISETP.GT.AND P3, PT, R80, 0x31, PT ;  /* 0x000000315000780c */ /* 0x000fe40003f64270 */
[----:B------:R-:W-:-:S03]  /*2490*/  FMNMX.FTZ R11, R21, R2, !PT ;  /* 0x00000002150b7209 */ /* 0x000fc60007810000 */
[----:B------:R-:W1:Y:S01]  /*24a0*/  MUFU.TANH R14, R14 ;  /* 0x0000000e000e7308 */ /* 0x000e620000002400 */
[----:B---3--:R-:W-:Y:S02]  /*24b0*/  FSEL R18, R18, -INF , P4 ;  /* 0xff80000012127808 */ /* 0x008fe40002000000 */
[----:B------:R-:W-:Y:S02]  /*24c0*/  ISETP.GT.AND P4, PT, R80, 0x38, PT ;  /* 0x000000385000780c */ /* 0x000fe40003f84270 */
[----:B------:R-:W-:-:S03]  /*24d0*/  FMNMX.FTZ R2, R18, R11, !PT ;  /* 0x0000000b12027209 */ /* 0x000fc60007810000 */
        /* <DEDUP_REMOVED lines=18> */
[----:B------:R-:W-:Y:S02]  /*2600*/  CS2R R90, SRZ ;  /* 0x00000000005a7805 */ /* 0x000fe4000001ff00 */
[----:B------:R-:W-:Y:S02]  /*2610*/  ISETP.GT.AND P3, PT, R80, 0x49, PT ;  /* 0x000000495000780c */ /* 0x000fe40003f64270 */
[----:B------:R-:W-:Y:S01]  /*2620*/  FMNMX.FTZ R16, R2, R11, !PT ;  /* 0x0000000b02107209 */ /* 0x000fe20007810000 */
[----:B------:R-:W1:Y:S01]  /*2630*/  MUFU.TANH R15, R15 ;  /* 0x0000000f000f7308 */ /* 0x000e620000002400 */
[----:B---3--:R-:W-:Y:S02]  /*2640*/  FSEL R9, R23, -INF , P4 ;  /* 0xff80000017097808 */ /* 0x008fe40002000000 */
[----:B------:R-:W-:-:S02]  /*2650*/  ISETP.GT.AND P4, PT, R80, 0x50, PT ;  /* 0x000000505000780c */ /* 0x000fc40003f84270 */
        /* <DEDUP_REMOVED lines=10> */
[----:B---3--:R-:W-:Y:S01]  /*2700*/  FSEL R16, R61, -INF , P3 ;  /* 0xff8000003d107808 */ /* 0x008fe20001800000 */
[----:B------:R-:W-:Y:S01]  /*2710*/  FMUL.FTZ R61, R0, R63 ;  /* 0x0000003f003d7220 */ /* 0x000fe20000410000 */
[----:B------:R-:W-:Y:S01]  /*2720*/  ISETP.GT.AND P3, PT, R80, 0x59, PT ;  /* 0x000000595000780c */ /* 0x000fe20003f64270 */
[----:B------:R-:W-:Y:S01]  /*2730*/  FMUL.FTZ R63, R0, R83 ;  /* 0x00000053003f7220 */ /* 0x000fe20000410000 */
[----:B------:R-:W-:-:S03]  /*2740*/  FMNMX.FTZ R26, R16, R11, !PT ;  /* 0x0000000b101a7209 */ /* 0x000fc60007810000 */
[----:B------:R-:W3:Y:S01]  /*2750*/  MUFU.TANH R29, R29 ;  /* 0x0000001d001d7308 */ /* 0x000ee20000002400 */
[----:B----4-:R-:W-:Y:S01]  /*2760*/  FSEL R19, R60, -INF , P4 ;  /* 0xff8000003c137808 */ /* 0x010fe20002000000 */
[----:B------:R-:W-:Y:S01]  /*2770*/  FMUL.FTZ R60, R0, R62 ;  /* 0x0000003e003c7220 */ /* 0x000fe20000410000 */
[----:B------:R-:W-:Y:S01]  /*2780*/  ISETP.GT.AND P4, PT, R80, 0x60, PT ;  /* 0x000000605000780c */ /* 0x000fe20003f84270 */
[----:B------:R-:W-:-:S04]  /*2790*/  FMUL.FTZ R62, R0, R79 ;  /* 0x0000004f003e7220 */ /* 0x000fc80000410000 */
[----:B------:R-:W4:Y:S01]  /*27a0*/  MUFU.TANH R64, R64 ;  /* 0x0000004000407308 */ /* 0x000f220000002400 */
[----:B-1----:R-:W-:Y:S02]  /*27b0*/  FSEL R23, R32, -INF , P3 ;  /* 0xff80000020177808 */ /* 0x002fe40001800000 */
[----:B------:R-:W-:Y:S02]  /*27c0*/  FMNMX.FTZ R32, R19, R26, !PT ;  /* 0x0000001a13207209 */ /* 0x000fe40007810000 */
[C---:B------:R-:W-:Y:S02]  /*27d0*/  ISETP.GT.AND P3, PT, R80.reuse, 0x61, PT ;  /* 0x000000615000780c */ /* 0x040fe40003f64270 */
[----:B------:R-:W-:Y:S01]  /*27e0*/  FMNMX.FTZ R11, R23, R32, !PT ;  /* 0x00000020170b7209 */ /* 0x000fe20007810000 */
[----:B------:R-:W1:Y:S01]  /*27f0*/  MUFU.TANH R65, R65 ;  /* 0x0000004100417308 */ /* 0x000e620000002400 */
[----:B---3--:R-:W-:Y:S02]  /*2800*/  FSEL R26, R29, -INF , P4 ;  /* 0xff8000001d1a7808 */ /* 0x008fe40002000000 */
[----:B------:R-:W-:-:S02]  /*2810*/  ISETP.GT.AND P4, PT, R80, 0x68, PT ;  /* 0x000000685000780c */ /* 0x000fc40003f84270 */
[----:B------:R-:W-:-:S03]  /*2820*/  FMNMX.FTZ R34, R26, R11, !PT ;  /* 0x0000000b1a227209 */ /* 0x000fc60007810000 */
[----:B------:R-:W3:Y:S01]  /*2830*/  MUFU.TANH R68, R68 ;  /* 0x0000004400447308 */ /* 0x000ee20000002400 */
[----:B----4-:R-:W-:Y:S01]  /*2840*/  FSEL R29, R64, -INF , P3 ;  /* 0xff800000401d7808 */ /* 0x010fe20001800000 */
[----:B------:R-:W-:Y:S01]  /*2850*/  FMUL.FTZ R64, R0, R71 ;  /* 0x0000004700407220 */ /* 0x000fe20000410000 */
[----:B------:R-:W-:Y:S01]  /*2860*/  ISETP.GT.AND P3, PT, R80, 0x69, PT ;  /* 0x000000695000780c */ /* 0x000fe20003f64270 */
[----:B------:R-:W-:Y:S01]  /*2870*/  FMUL.FTZ R71, R0, R87 ;  /* 0x0000005700477220 */ /* 0x000fe20000410000 */
[----:B------:R-:W-:-:S03]  /*2880*/  FMNMX.FTZ R11, R29, R34, !PT ;  /* 0x000000221d0b7209 */ /* 0x000fc60007810000 */
[----:B------:R-:W4:Y:S01]  /*2890*/  MUFU.TANH R69, R69 ;  /* 0x0000004500457308 */ /* 0x000f220000002400 */
[----:B-1----:R-:W-:Y:S01]  /*28a0*/  FSEL R32, R65, -INF , P4 ;  /* 0xff80000041207808 */ /* 0x002fe20002000000 */
[----:B------:R-:W-:Y:S01]  /*28b0*/  FMUL.FTZ R65, R0, R74 ;  /* 0x0000004a00417220 */ /* 0x000fe20000410000 */
[----:B------:R-:W-:Y:S02]  /*28c0*/  ISETP.GT.AND P4, PT, R80, 0x70, PT ;  /* 0x000000705000780c */ /* 0x000fe40003f84270 */
[----:B------:R-:W-:Y:S02]  /*28d0*/  FMNMX.FTZ R11, R32, R11, !PT ;  /* 0x0000000b200b7209 */ /* 0x000fe40007810000 */
[----:B--2---:R-:W-:Y:S01]  /*28e0*/  IADD3 R74, R3, -UR7, R10 ;  /* 0x80000007034a7c10 */ /* 0x004fe2000fffe00a */
[----:B------:R-:W1:Y:S01]  /*28f0*/  MUFU.TANH R72, R72 ;  /* 0x0000004800487308 */ /* 0x000e620000002400 */
[----:B---3--:R-:W-:Y:S01]  /*2900*/  FSEL R34, R68, -INF , P3 ;  /* 0xff80000044227808 */ /* 0x008fe20001800000 */
[----:B------:R-:W-:Y:S01]  /*2910*/  FMUL.FTZ R68, R0, R75 ;  /* 0x0000004b00447220 */ /* 0x000fe20000410000 */
[----:B------:R-:W-:Y:S01]  /*2920*/  ISETP.GT.AND P3, PT, R80, 0x71, PT ;  /* 0x000000715000780c */ /* 0x000fe20003f64270 */
[----:B------:R-:W-:Y:S01]  /*2930*/  @UP0 ULDC UR7, c[0x0][0x450] ;  /* 0x0001140000070ab9 */ /* 0x000fe20000000800 */
[----:B------:R-:W-:Y:S01]  /*2940*/  FMNMX.FTZ R42, R34, R11, !PT ;  /* 0x0000000b222a7209 */ /* 0x000fe20007810000 */
[----:B------:R-:W-:Y:S01]  /*2950*/  @UP0 USHF.R.U32.HI UR41, URZ, UR7, UR5 ;  /* 0x000000073f290299 */ /* 0x000fe20008011605 */
[----:B------:R-:W-:Y:S01]  /*2960*/  VIMNMX R74, R41, R74, PT ;  /* 0x0000004a294a7248 */ /* 0x000fe20003fe0100 */
[----:B------:R-:W2:Y:S01]  /*2970*/  MUFU.TANH R73, R73 ;  /* 0x0000004900497308 */ /* 0x000ea20000002400 */
[----:B----4-:R-:W-:Y:S01]  /*2980*/  FSEL R37, R69, -INF , P4 ;  /* 0xff80000045257808 */ /* 0x010fe20002000000 */
[----:B------:R-:W-:Y:S01]  /*2990*/  FMUL.FTZ R69, R0, R67 ;  /* 0x0000004300457220 */ /* 0x000fe20000410000 */
[----:B------:R-:W-:Y:S01]  /*29a0*/  ISETP.GT.AND P4, PT, R80, 0x78, PT ;  /* 0x000000785000780c */ /* 0x000fe20003f84270 */
[----:B------:R-:W-:Y:S01]  /*29b0*/  FMUL.FTZ R67, R0, R78 ;  /* 0x0000004e00437220 */ /* 0x000fe20000410000 */
[----:B------:R-:W-:Y:S01]  /*29c0*/  FMNMX.FTZ R42, R37, R42, !PT ;  /* 0x0000002a252a7209 */ /* 0x000fe20007810000 */
[----:B------:R-:W-:Y:S01]  /*29d0*/  UIADD3 UR6, UR6, UR41, URZ ;  /* 0x0000002906067290 */ /* 0x000fe2000fffe03f */
[----:B------:R-:W-:Y:S01]  /*29e0*/  ISETP.GT.AND P5, PT, R74, 0x8, PT ;  /* 0x000000084a00780c */ /* 0x000fe20003fa4270 */
[----:B------:R-:W3:Y:S01]  /*29f0*/  MUFU.TANH R76, R76 ;  /* 0x0000004c004c7308 */ /* 0x000ee20000002400 */
[----:B-1----:R-:W-:Y:S01]  /*2a00*/  FSEL R35, R72, -INF , P3 ;  /* 0xff80000048237808 */ /* 0x002fe20001800000 */
[----:B------:R-:W-:Y:S01]  /*2a10*/  FMUL.FTZ R72, R0, R66 ;  /* 0x0000004200487220 */ /* 0x000fe20000410000 */
[----:B------:R-:W-:Y:S01]  /*2a20*/  ISETP.GT.AND P3, PT, R80, 0x79, PT ;  /* 0x000000795000780c */ /* 0x000fe20003f64270 */
[----:B------:R-:W-:Y:S01]  /*2a30*/  FMUL.FTZ R66, R0, R82 ;  /* 0x0000005200427220 */ /* 0x000fe20000410000 */
[----:B------:R-:W-:Y:S01]  /*2a40*/  FMNMX.FTZ R54, R35, R42, !PT ;  /* 0x0000002a23367209 */ /* 0x000fe20007810000 */
[----:B------:R-:W-:-:S02]  /*2a50*/  USHF.R.S32.HI UR4, URZ, 0x1f, UR6 ;  /* 0x0000001f3f047899 */ /* 0x000fc40008011406 */
[----:B------:R-:W1:Y:S01]  /*2a60*/  MUFU.TANH R20, R20 ;  /* 0x0000001400147308 */ /* 0x000e620000002400 */
[----:B--2---:R-:W-:Y:S01]  /*2a70*/  FSEL R39, R73, -INF , P4 ;  /* 0xff80000049277808 */ /* 0x004fe20002000000 */
[----:B------:R-:W-:Y:S01]  /*2a80*/  FMUL.FTZ R73, R0, R86 ;  /* 0x0000005600497220 */ /* 0x000fe20000410000 */
[----:B------:R-:W-:Y:S01]  /*2a90*/  ISETP.GT.AND P4, PT, R74, 0x1, PT ;  /* 0x000000014a00780c */ /* 0x000fe20003f84270 */
[----:B------:R-:W-:Y:S01]  /*2aa0*/  ULEA.HI UR4, UR4, UR6, URZ, 0x7 ;  /* 0x0000000604047291 */ /* 0x000fe2000f8f383f */
[----:B------:R-:W-:Y:S01]  /*2ab0*/  FMNMX.FTZ R11, R39, R54, !PT ;  /* 0x00000036270b7209 */ /* 0x000fe20007810000 */
[----:B------:R-:W-:Y:S02]  /*2ac0*/  UMOV UR5, URZ ;  /* 0x0000003f00057c82 */ /* 0x000fe40008000000 */
[----:B------:R-:W2:Y:S01]  /*2ad0*/  MUFU.TANH R22, R22 ;  /* 0x0000001600167308 */ /* 0x000ea20000002400 */
[----:B---3--:R-:W-:Y:S01]  /*2ae0*/  FSEL R42, R76, -INF , P3 ;  /* 0xff8000004c2a7808 */ /* 0x008fe20001800000 */
[----:B------:R-:W-:-:S03]  /*2af0*/  USHF.R.S32.HI UR4, URZ, 0x7, UR4 ;  /* 0x000000073f047899 */ /* 0x000fc60008011404 */
[----:B------:R-:W-:Y:S01]  /*2b00*/  FMNMX.FTZ R11, R42, R11, !PT ;  /* 0x0000000b2a0b7209 */ /* 0x000fe20007810000 */
[----:B------:R-:W-:Y:S02]  /*2b10*/  UISETP.LT.AND UP1, UPT, UR38, UR4, UPT ;  /* 0x000000042600728c */ /* 0x000fe4000bf21270 */
[----:B------:R-:W3:Y:S02]  /*2b20*/  MUFU.TANH R25, R25 ;  /* 0x0000001900197308 */ /* 0x000ee40000002400 */
[----:B------:R-:W4:Y:S01]  /*2b30*/  SHFL.BFLY PT, R54, R11, 0x2, 0x1f ;  /* 0x0c401f000b367f89 */ /* 0x000f2200000e0000 */
[----:B------:R-:W-:-:S03]  /*2b40*/  USEL UR21, UR38, UR4, !UP1 ;  /* 0x0000000426157287 */ /* 0x000fc6000c800000 */
[----:B------:R-:W-:Y:S01]  /*2b50*/  UMOV UR4, URZ ;  /* 0x0000003f00047c82 */ /* 0x000fe20008000000 */
[----:B------:R-:W-:Y:S01]  /*2b60*/  UISETP.GE.AND UP1, UPT, UR46, UR21, UPT ;  /* 0x000000152e00728c */ /* 0x000fe2000bf26270 */
[----:B------:R-:W5:Y:S08]  /*2b70*/  MUFU.TANH R27, R27 ;  /* 0x0000001b001b7308 */ /* 0x000f700000002400 */
[----:B------:R-:W0:Y:S08]  /*2b80*/  MUFU.TANH R30, R30 ;  /* 0x0000001e001e7308 */ /* 0x000e300000002400 */
[----:B------:R-:W0:Y:S01]  /*2b90*/  MUFU.TANH R40, R40 ;  /* 0x0000002800287308 */ /* 0x000e220000002400 */
[----:B----4-:R-:W-:-:S05]  /*2ba0*/  FMNMX.FTZ R54, R11, R54, !PT ;  /* 0x000000360b367209 */ /* 0x010fca0007810000 */
[----:B------:R-:W4:Y:S02]  /*2bb0*/  SHFL.BFLY PT, R11, R54, 0x1, 0x1f ;  /* 0x0c201f00360b7f89 */ /* 0x000f2400000e0000 */
[----:B------:R-:W0:Y:S08]  /*2bc0*/  MUFU.TANH R48, R48 ;  /* 0x0000003000307308 */ /* 0x000e300000002400 */
[----:B------:R-:W0:Y:S08]  /*2bd0*/  MUFU.TANH R52, R52 ;  /* 0x0000003400347308 */ /* 0x000e300000002400 */
[----:B------:R-:W0:Y:S01]  /*2be0*/  MUFU.TANH R57, R57 ;  /* 0x0000003900397308 */ /* 0x000e220000002400 */
[----:B----4-:R-:W-:Y:S01]  /*2bf0*/  FMNMX.FTZ R11, R54, R11, !PT ;  /* 0x0000000b360b7209 */ /* 0x010fe20007810000 */
[----:B------:R-:W-:-:S06]  /*2c00*/  IMAD.U32 R54, RZ, RZ, UR10 ;  /* 0x0000000aff367e24 */ /* 0x000fcc000f8e00ff */
[----:B------:R-:W4:Y:S01]  /*2c10*/  MUFU.TANH R43, R43 ;  /* 0x0000002b002b7308 */ /* 0x000f220000002400 */
[C---:B------:R-:W-:Y:S01]  /*2c20*/  FSETP.NEU.FTZ.AND P3, PT, R11.reuse, -INF , PT ;  /* 0xff8000000b00780b */ /* 0x040fe20003f7d000 */
[----:B------:R-:W-:-:S05]  /*2c30*/  FFMA.FTZ R54, R11, R54, -8 ;  /* 0xc10000000b367423 */ /* 0x000fca0000010036 */
[----:B------:R-:W-:Y:S01]  /*2c40*/  FSEL R54, R54, RZ, P3 ;  /* 0x000000ff36367208 */ /* 0x000fe20001800000 */
[----:B------:R-:W4:Y:S01]  /*2c50*/  MUFU.TANH R46, R46 ;  /* 0x0000002e002e7308 */ /* 0x000f220000002400 */
[----:B------:R-:W-:-:S03]  /*2c60*/  ISETP.GT.AND P3, PT, R74, RZ, PT ;  /* 0x000000ff4a00720c */ /* 0x000fc60003f64270 */
[--C-:B------:R-:W-:Y:S01]  /*2c70*/  FFMA.FTZ R75, R56, UR10, -R54.reuse ;  /* 0x0000000a384b7c23 */ /* 0x100fe20008010836 */
[----:B-1----:R-:W-:Y:S01]  /*2c80*/  FSEL R41, R20, -INF , P3 ;  /* 0xff80000014297808 */ /* 0x002fe20001800000 */
[--C-:B------:R-:W-:Y:S01]  /*2c90*/  FFMA.FTZ R10, R53, UR10, -R54.reuse ;  /* 0x0000000a350a7c23 */ /* 0x100fe20008010836 */
[----:B--2---:R-:W-:Y:S01]  /*2ca0*/  FSEL R56, R22, -INF , P4 ;  /* 0xff80000016387808 */ /* 0x004fe20002000000 */
[--C-:B------:R-:W-:Y:S01]  /*2cb0*/  FFMA.FTZ R20, R49, UR10, -R54.reuse ;  /* 0x0000000a31147c23 */ /* 0x100fe20008010836 */
[----:B------:R-:W-:Y:S01]  /*2cc0*/  ISETP.GT.AND P3, PT, R74, 0x9, PT ;  /* 0x000000094a00780c */ /* 0x000fe20003f64270 */
[----:B------:R-:W1:Y:S01]  /*2cd0*/  MUFU.TANH R47, R47 ;  /* 0x0000002f002f7308 */ /* 0x000e620000002400 */
[----:B---3--:R-:W-:Y:S01]  /*2ce0*/  FSEL R53, R25, -INF , P5 ;  /* 0xff80000019357808 */ /* 0x008fe20002800000 */
[--C-:B------:R-:W-:Y:S01]  /*2cf0*/  FFMA.FTZ R25, R45, UR10, -R54.reuse ;  /* 0x0000000a2d197c23 */ /* 0x100fe20008010836 */
[----:B------:R-:W-:Y:S01]  /*2d00*/  FMNMX.FTZ R22, R41, R56, !PT ;  /* 0x0000003829167209 */ /* 0x000fe20007810000 */
[--C-:B------:R-:W-:Y:S01]  /*2d10*/  FFMA.FTZ R44, R44, UR10, -R54.reuse ;  /* 0x0000000a2c2c7c23 */ /* 0x100fe20008010836 */
[----:B------:R-:W-:Y:S01]  /*2d20*/  ISETP.GT.AND P4, PT, R74, 0x10, PT ;  /* 0x000000104a00780c */ /* 0x000fe20003f84270 */
[--C-:B------:R-:W-:Y:S01]  /*2d30*/  FFMA.FTZ R38, R38, UR10, -R54.reuse ;  /* 0x0000000a26267c23 */ /* 0x100fe20008010836 */
[----:B-----5:R-:W-:Y:S01]  /*2d40*/  FSEL R49, R27, -INF , P3 ;  /* 0xff8000001b317808 */ /* 0x020fe20001800000 */
[----:B------:R2:W-:Y:S01]  /*2d50*/  MUFU.EX2 R3, R75 ;  /* 0x0000004b00037308 */ /* 0x0005e20000000800 */
[----:B------:R-:W-:Y:S01]  /*2d60*/  FMNMX.FTZ R22, R53, R22, !PT ;  /* 0x0000001635167209 */ /* 0x000fe20007810000 */
[--C-:B------:R-:W-:Y:S01]  /*2d70*/  FFMA.FTZ R33, R33, UR10, -R54.reuse ;  /* 0x0000000a21217c23 */ /* 0x100fe20008010836 */
[----:B------:R-:W-:Y:S01]  /*2d80*/  ISETP.GT.AND P3, PT, R74, 0x11, PT ;  /* 0x000000114a00780c */ /* 0x000fe20003f64270 */
[--C-:B------:R-:W-:Y:S01]  /*2d90*/  FFMA.FTZ R31, R31, UR10, -R54.reuse ;  /* 0x0000000a1f1f7c23 */ /* 0x100fe20008010836 */
[----:B0-----:R-:W-:Y:S01]  /*2da0*/  FSEL R45, R30, -INF , P4 ;  /* 0xff8000001e2d7808 */ /* 0x001fe20002000000 */
[--C-:B------:R-:W-:Y:S01]  /*2db0*/  FFMA.FTZ R28, R28, UR10, -R54.reuse ;  /* 0x0000000a1c1c7c23 */ /* 0x100fe20008010836 */
[----:B------:R-:W-:Y:S01]  /*2dc0*/  FMNMX.FTZ R22, R49, R22, !PT ;  /* 0x0000001631167209 */ /* 0x000fe20007810000 */
[----:B------:R-:W0:Y:S01]  /*2dd0*/  MUFU.TANH R50, R50 ;  /* 0x0000003200327308 */ /* 0x000e220000002400 */
[----:B------:R-:W-:Y:S01]  /*2de0*/  ISETP.GT.AND P4, PT, R74, 0x18, PT ;  /* 0x000000184a00780c */ /* 0x000fe20003f84270 */
[--C-:B------:R-:W-:Y:S01]  /*2df0*/  FFMA.FTZ R24, R24, UR10, -R54.reuse ;  /* 0x0000000a18187c23 */ /* 0x100fe20008010836 */
[----:B------:R-:W-:Y:S01]  /*2e00*/  FSEL R40, R40, -INF , P3 ;  /* 0xff80000028287808 */ /* 0x000fe20001800000 */
[--C-:B------:R-:W-:Y:S01]  /*2e10*/  FFMA.FTZ R21, R21, UR10, -R54.reuse ;  /* 0x0000000a15157c23 */ /* 0x100fe20008010836 */
[----:B------:R-:W-:Y:S01]  /*2e20*/  FMNMX.FTZ R27, R45, R22, !PT ;  /* 0x000000162d1b7209 */ /* 0x000fe20007810000 */
[--C-:B------:R-:W-:Y:S01]  /*2e30*/  FFMA.FTZ R18, R18, UR10, -R54.reuse ;  /* 0x0000000a12127c23 */ /* 0x100fe20008010836 */
[----:B------:R-:W-:Y:S01]  /*2e40*/  ISETP.GT.AND P3, PT, R74, 0x19, PT ;  /* 0x000000194a00780c */ /* 0x000fe20003f64270 */
[----:B------:R3:W-:Y:S01]  /*2e50*/  MUFU.EX2 R22, R44 ;  /* 0x0000002c00167308 */ /* 0x0007e20000000800 */
[----:B------:R-:W-:Y:S01]  /*2e60*/  FSEL R48, R48, -INF , P4 ;  /* 0xff80000030307808 */ /* 0x000fe20002000000 */
[--C-:B------:R-:W-:Y:S01]  /*2e70*/  FFMA.FTZ R17, R17, UR10, -R54.reuse ;  /* 0x0000000a11117c23 */ /* 0x100fe20008010836 */
[----:B------:R-:W-:Y:S01]  /*2e80*/  FMNMX.FTZ R27, R40, R27, !PT ;  /* 0x0000001b281b7209 */ /* 0x000fe20007810000 */
[--C-:B------:R-:W-:Y:S01]  /*2e90*/  FFMA.FTZ R14, R14, UR10, -R54.reuse ;  /* 0x0000000a0e0e7c23 */ /* 0x100fe20008010836 */
[----:B------:R-:W-:Y:S01]  /*2ea0*/  ISETP.GT.AND P4, PT, R74, 0x20, PT ;  /* 0x000000204a00780c */ /* 0x000fe20003f84270 */
[--C-:B------:R-:W-:Y:S01]  /*2eb0*/  FFMA.FTZ R16, R16, UR10, -R54.reuse ;  /* 0x0000000a10107c23 */ /* 0x100fe20008010836 */
[----:B------:R-:W-:Y:S01]  /*2ec0*/  FSEL R52, R52, -INF , P3 ;  /* 0xff80000034347808 */ /* 0x000fe20001800000 */
[----:B------:R-:W5:Y:S01]  /*2ed0*/  MUFU.TANH R51, R51 ;  /* 0x0000003300337308 */ /* 0x000f620000002400 */
[----:B--2---:R-:W-:Y:S01]  /*2ee0*/  FMNMX.FTZ R75, R48, R27, !PT ;  /* 0x0000001b304b7209 */ /* 0x004fe20007810000 */
[--C-:B---3--:R-:W-:Y:S01]  /*2ef0*/  FFMA.FTZ R44, R36, UR10, -R54.reuse ;  /* 0x0000000a242c7c23 */ /* 0x108fe20008010836 */
[----:B------:R-:W-:Y:S01]  /*2f00*/  ISETP.GT.AND P3, PT, R74, 0x21, PT ;  /* 0x000000214a00780c */ /* 0x000fe20003f64270 */
[----:B------:R-:W-:Y:S01]  /*2f10*/  FFMA.FTZ R42, R42, UR10, -R54 ;  /* 0x0000000a2a2a7c23 */ /* 0x000fe20008010836 */
[----:B------:R-:W-:-:S02]  /*2f20*/  FSEL R57, R57, -INF , P4 ;  /* 0xff80000039397808 */ /* 0x000fc40002000000 */
[----:B------:R-:W-:Y:S01]  /*2f30*/  FMNMX.FTZ R30, R52, R75, !PT ;  /* 0x0000004b341e7209 */ /* 0x000fe20007810000 */
[----:B------:R-:W2:Y:S01]  /*2f40*/  MUFU.TANH R77, R77 ;  /* 0x0000004d004d7308 */ /* 0x000ea20000002400 */
[C---:B------:R-:W-:Y:S02]  /*2f50*/  ISETP.GT.AND P4, PT, R74.reuse, 0x28, PT ;  /* 0x000000284a00780c */ /* 0x040fe40003f84270 */
[----:B----4-:R-:W-:Y:S02]  /*2f60*/  FSEL R43, R43, -INF , P3 ;  /* 0xff8000002b2b7808 */ /* 0x010fe40001800000 */
[----:B------:R-:W-:Y:S02]  /*2f70*/  FMNMX.FTZ R36, R57, R30, !PT ;  /* 0x0000001e39247209 */ /* 0x000fe40007810000 */
[----:B------:R-:W-:Y:S01]  /*2f80*/  ISETP.GT.AND P3, PT, R74, 0x29, PT ;  /* 0x000000294a00780c */ /* 0x000fe20003f64270 */
[----:B------:R-:W3:Y:S01]  /*2f90*/  MUFU.TANH R55, R55 ;  /* 0x0000003700377308 */ /* 0x000ee20000002400 */
[----:B------:R-:W-:-:S02]  /*2fa0*/  FSEL R46, R46, -INF , P4 ;  /* 0xff8000002e2e7808 */ /* 0x000fc40002000000 */
[----:B------:R-:W-:Y:S02]  /*2fb0*/  FMNMX.FTZ R75, R43, R36, !PT ;  /* 0x000000242b4b7209 */ /* 0x000fe40007810000 */
[----:B------:R-:W-:Y:S02]  /*2fc0*/  ISETP.GT.AND P4, PT, R74, 0x30, PT ;  /* 0x000000304a00780c */ /* 0x000fe40003f84270 */
[----:B-1----:R-:W-:Y:S01]  /*2fd0*/  FSEL R47, R47, -INF , P3 ;  /* 0xff8000002f2f7808 */ /* 0x002fe20001800000 */
[----:B------:R-:W1:Y:S01]  /*2fe0*/  MUFU.TANH R58, R58 ;  /* 0x0000003a003a7308 */ /* 0x000e620000002400 */
[----:B------:R-:W-:Y:S02]  /*2ff0*/  FMNMX.FTZ R36, R46, R75, !PT ;  /* 0x0000004b2e247209 */ /* 0x000fe40007810000 */
[----:B------:R-:W-:Y:S02]  /*3000*/  ISETP.GT.AND P3, PT, R74, 0x31, PT ;  /* 0x000000314a00780c */ /* 0x000fe40003f64270 */
[----:B0-----:R-:W-:-:S02]  /*3010*/  FSEL R50, R50, -INF , P4 ;  /* 0xff80000032327808 */ /* 0x001fc40002000000 */
[----:B------:R-:W-:Y:S01]  /*3020*/  FMNMX.FTZ R75, R47, R36, !PT ;  /* 0x000000242f4b7209 */ /* 0x000fe20007810000 */
[----:B------:R-:W0:Y:S01]  /*3030*/  MUFU.TANH R59, R59 ;  /* 0x0000003b003b7308 */ /* 0x000e220000002400 */
[----:B------:R-:W-:Y:S02]  /*3040*/  ISETP.GT.AND P4, PT, R74, 0x38, PT ;  /* 0x000000384a00780c */ /* 0x000fe40003f84270 */
[----:B-----5:R-:W-:Y:S02]  /*3050*/  FSEL R51, R51, -INF , P3 ;  /* 0xff80000033337808 */ /* 0x020fe40001800000 */
[----:B------:R-:W-:Y:S02]  /*3060*/  FMNMX.FTZ R36, R50, R75, !PT ;  /* 0x0000004b32247209 */ /* 0x000fe40007810000 */
[----:B------:R-:W-:Y:S01]  /*3070*/  ISETP.GT.AND P3, PT, R74, 0x39, PT ;  /* 0x000000394a00780c */ /* 0x000fe20003f64270 */
[----:B------:R-:W4:Y:S01]  /*3080*/  MUFU.TANH R60, R60 ;  /* 0x0000003c003c7308 */ /* 0x000f220000002400 */
[----:B--2---:R-:W-:-:S02]  /*3090*/  FSEL R77, R77, -INF , P4 ;  /* 0xff8000004d4d7808 */ /* 0x004fc40002000000 */
[----:B------:R-:W-:Y:S02]  /*30a0*/  FMNMX.FTZ R36, R51, R36, !PT ;  /* 0x0000002433247209 */ /* 0x000fe40007810000 */
[C---:B------:R-:W-:Y:S02]  /*30b0*/  ISETP.GT.AND P4, PT, R74.reuse, 0x40, PT ;  /* 0x000000404a00780c */ /* 0x040fe40003f84270 */
[----:B---3--:R-:W-:Y:S01]  /*30c0*/  FSEL R55, R55, -INF , P3 ;  /* 0xff80000037377808 */ /* 0x008fe20001800000 */
[----:B------:R-:W2:Y:S01]  /*30d0*/  MUFU.TANH R61, R61 ;  /* 0x0000003d003d7308 */ /* 0x000ea20000002400 */
[----:B------:R-:W-:Y:S02]  /*30e0*/  FMNMX.FTZ R36, R77, R36, !PT ;  /* 0x000000244d247209 */ /* 0x000fe40007810000 */
[----:B------:R-:W-:Y:S02]  /*30f0*/  ISETP.GT.AND P3, PT, R74, 0x41, PT ;  /* 0x000000414a00780c */ /* 0x000fe40003f64270 */
[----:B-1----:R-:W-:-:S02]  /*3100*/  FSEL R58, R58, -INF , P4 ;  /* 0xff8000003a3a7808 */ /* 0x002fc40002000000 */
[----:B------:R-:W-:Y:S01]  /*3110*/  FMNMX.FTZ R75, R55, R36, !PT ;  /* 0x00000024374b7209 */ /* 0x000fe20007810000 */
[----:B------:R-:W1:Y:S01]  /*3120*/  MUFU.TANH R72, R72 ;  /* 0x0000004800487308 */ /* 0x000e620000002400 */
[----:B------:R-:W-:Y:S02]  /*3130*/  ISETP.GT.AND P4, PT, R74, 0x48, PT ;  /* 0x000000484a00780c */ /* 0x000fe40003f84270 */
[----:B0-----:R-:W-:Y:S02]  /*3140*/  FSEL R59, R59, -INF , P3 ;  /* 0xff8000003b3b7808 */ /* 0x001fe40001800000 */
[----:B------:R-:W-:Y:S02]  /*3150*/  FMNMX.FTZ R36, R58, R75, !PT ;  /* 0x0000004b3a247209 */ /* 0x000fe40007810000 */
[----:B------:R-:W-:Y:S01]  /*3160*/  ISETP.GT.AND P3, PT, R74, 0x49, PT ;  /* 0x000000494a00780c */ /* 0x000fe20003f64270 */
[----:B------:R-:W0:Y:S01]  /*3170*/  MUFU.TANH R69, R69 ;  /* 0x0000004500457308 */ /* 0x000e220000002400 */
[----:B----4-:R-:W-:-:S02]  /*3180*/  FSEL R60, R60, -INF , P4 ;  /* 0xff8000003c3c7808 */ /* 0x010fc40002000000 */
[----:B------:R-:W-:Y:S02]  /*3190*/  FMNMX.FTZ R75, R59, R36, !PT ;  /* 0x000000243b4b7209 */ /* 0x000fe40007810000 */
[----:B------:R-:W-:Y:S02]  /*31a0*/  ISETP.GT.AND P4, PT, R74, 0x50, PT ;  /* 0x000000504a00780c */ /* 0x000fe40003f84270 */
[----:B--2---:R-:W-:Y:S01]  /*31b0*/  FSEL R61, R61, -INF , P3 ;  /* 0xff8000003d3d7808 */ /* 0x004fe20001800000 */
        /* <DEDUP_REMOVED lines=11> */
[----:B--2---:R-:W-:-:S02]  /*3270*/  FSEL R70, R70, -INF , P4 ;  /* 0xff80000046467808 */ /* 0x004fc40002000000 */
[----:B------:R-:W-:Y:S02]  /*3280*/  FMNMX.FTZ R75, R69, R36, !PT ;  /* 0x00000024454b7209 */ /* 0x000fe40007810000 */
[----:B------:R-:W-:Y:S02]  /*3290*/  ISETP.GT.AND P4, PT, R74, 0x60, PT ;  /* 0x000000604a00780c */ /* 0x000fe40003f84270 */
[----:B------:R-:W-:Y:S01]  /*32a0*/  FMNMX.FTZ R75, R70, R75, !PT ;  /* 0x0000004b464b7209 */ /* 0x000fe20007810000 */
[----:B------:R-:W2:Y:S01]  /*32b0*/  MUFU.TANH R68, R68 ;  /* 0x0000004400447308 */ /* 0x000ea20000002400 */
[----:B-1----:R-:W-:Y:S02]  /*32c0*/  FSEL R64, R64, -INF , P3 ;  /* 0xff80000040407808 */ /* 0x002fe40001800000 */
[----:B------:R-:W-:Y:S02]  /*32d0*/  ISETP.GT.AND P3, PT, R74, 0x61, PT ;  /* 0x000000614a00780c */ /* 0x000fe40003f64270 */
[----:B------:R-:W-:-:S03]  /*32e0*/  FMNMX.FTZ R36, R64, R75, !PT ;  /* 0x0000004b40247209 */ /* 0x000fc60007810000 */
[----:B------:R-:W1:Y:S01]  /*32f0*/  MUFU.TANH R67, R67 ;  /* 0x0000004300437308 */ /* 0x000e620000002400 */
[----:B0-----:R-:W-:Y:S02]  /*3300*/  FSEL R65, R65, -INF , P4 ;  /* 0xff80000041417808 */ /* 0x001fe40002000000 */
[----:B------:R-:W-:Y:S02]  /*3310*/  ISETP.GT.AND P4, PT, R74, 0x68, PT ;  /* 0x000000684a00780c */ /* 0x000fe40003f84270 */
[----:B------:R-:W-:-:S03]  /*3320*/  FMNMX.FTZ R75, R65, R36, !PT ;  /* 0x00000024414b7209 */ /* 0x000fc60007810000 */
[----:B------:R-:W0:Y:S01]  /*3330*/  MUFU.TANH R62, R62 ;  /* 0x0000003e003e7308 */ /* 0x000e220000002400 */
[----:B--2---:R-:W-:Y:S02]  /*3340*/  FSEL R68, R68, -INF , P3 ;  /* 0xff80000044447808 */ /* 0x004fe40001800000 */
[----:B------:R-:W-:Y:S02]  /*3350*/  ISETP.GT.AND P3, PT, R74, 0x69, PT ;  /* 0x000000694a00780c */ /* 0x000fe40003f64270 */
[----:B------:R-:W-:Y:S01]  /*3360*/  FMNMX.FTZ R36, R68, R75, !PT ;  /* 0x0000004b44247209 */ /* 0x000fe20007810000 */
[--C-:B------:R-:W-:Y:S01]  /*3370*/  FFMA.FTZ R75, R12, UR10, -R54.reuse ;  /* 0x0000000a0c4b7c23 */ /* 0x100fe20008010836 */
[----:B------:R-:W-:Y:S01]  /*3380*/  FFMA.FTZ R12, R8, UR10, -R54 ;  /* 0x0000000a080c7c23 */ /* 0x000fe20008010836 */
[----:B------:R-:W2:Y:S01]  /*3390*/  MUFU.TANH R66, R66 ;  /* 0x0000004200427308 */ /* 0x000ea20000002400 */
[----:B-1----:R-:W-:Y:S02]  /*33a0*/  FSEL R67, R67, -INF , P4 ;  /* 0xff80000043437808 */ /* 0x002fe40002000000 */
[----:B------:R-:W-:-:S02]  /*33b0*/  ISETP.GT.AND P4, PT, R74, 0x70, PT ;  /* 0x000000704a00780c */ /* 0x000fc40003f84270 */
        /* <DEDUP_REMOVED lines=8> */
[----:B------:R-:W-:-:S03]  /*3440*/  FMNMX.FTZ R8, R66, R79, !PT ;  /* 0x0000004f42087209 */ /* 0x000fc60007810000 */
[----:B------:R-:W2:Y:S01]  /*3450*/  MUFU.TANH R71, R71 ;  /* 0x0000004700477308 */ /* 0x000ea20000002400 */
[----:B-1----:R-:W-:Y:S02]  /*3460*/  FSEL R63, R63, -INF , P3 ;  /* 0xff8000003f3f7808 */ /* 0x002fe40001800000 */
[----:B------:R-:W-:Y:S02]  /*3470*/  ISETP.GT.AND P3, PT, R74, 0x79, PT ;  /* 0x000000794a00780c */ /* 0x000fe40003f64270 */
[----:B------:R-:W-:-:S03]  /*3480*/  FMNMX.FTZ R8, R63, R8, !PT ;  /* 0x000000083f087209 */ /* 0x000fc60007810000 */
[----:B------:R-:W-:Y:S01]  /*3490*/  MUFU.EX2 R30, R44 ;  /* 0x0000002c001e7308 */ /* 0x000fe20000000800 */
[----:B0-----:R-:W-:-:S04]  /*34a0*/  FSEL R73, R73, -INF , P4 ;  /* 0xff80000049497808 */ /* 0x001fc80002000000 */
[----:B------:R-:W-:-:S03]  /*34b0*/  FMNMX.FTZ R79, R73, R8, !PT ;  /* 0x00000008494f7209 */ /* 0x000fc60007810000 */
[----:B------:R0:W-:Y:S01]  /*34c0*/  MUFU.EX2 R27, R38 ;  /* 0x00000026001b7308 */ /* 0x0001e20000000800 */
[----:B--2---:R-:W-:Y:S01]  /*34d0*/  FSEL R36, R71, -INF , P3 ;  /* 0xff80000047247808 */ /* 0x004fe20001800000 */
[--C-:B------:R-:W-:Y:S01]  /*34e0*/  FFMA.FTZ R71, R2, UR10, -R54.reuse ;  /* 0x0000000a02477c23 */ /* 0x100fe20008010836 */
[--C-:B------:R-:W-:Y:S01]  /*34f0*/  FFMA.FTZ R2, R9, UR10, -R54.reuse ;  /* 0x0000000a09027c23 */ /* 0x100fe20008010836 */
[--C-:B------:R-:W-:Y:S01]  /*3500*/  FFMA.FTZ R9, R13, UR10, -R54.reuse ;  /* 0x0000000a0d097c23 */ /* 0x100fe20008010836 */
[----:B------:R-:W-:Y:S01]  /*3510*/  FMNMX.FTZ R79, R36, R79, !PT ;  /* 0x0000004f244f7209 */ /* 0x000fe20007810000 */
[--C-:B------:R-:W-:Y:S01]  /*3520*/  FFMA.FTZ R13, R15, UR10, -R54.reuse ;  /* 0x0000000a0f0d7c23 */ /* 0x100fe20008010836 */
[--C-:B------:R-:W-:Y:S01]  /*3530*/  FFMA.FTZ R15, R19, UR10, -R54.reuse ;  /* 0x0000000a130f7c23 */ /* 0x100fe20008010836 */
[--C-:B------:R-:W-:Y:S01]  /*3540*/  FFMA.FTZ R19, R26, UR10, -R54.reuse ;  /* 0x0000000a1a137c23 */ /* 0x100fe20008010836 */
[--C-:B------:R-:W-:Y:S01]  /*3550*/  FFMA.FTZ R26, R29, UR10, -R54.reuse ;  /* 0x0000000a1d1a7c23 */ /* 0x100fe20008010836 */
[----:B------:R-:W1:Y:S01]  /*3560*/  SHFL.BFLY PT, R8, R79, 0x2, 0x1f ;  /* 0x0c401f004f087f89 */ /* 0x000e6200000e0000 */
[----:B------:R-:W-:Y:S01]  /*3570*/  FFMA.FTZ R29, R37, UR10, -R54 ;  /* 0x0000000a251d7c23 */ /* 0x000fe20008010836 */
[----:B------:R-:W-:-:S02]  /*3580*/  IMAD.U32 R37, RZ, RZ, UR10 ;  /* 0x0000000aff257e24 */ /* 0x000fc4000f8e00ff */
[--C-:B0-----:R-:W-:Y:S01]  /*3590*/  FFMA.FTZ R38, R23, UR10, -R54.reuse ;  /* 0x0000000a17267c23 */ /* 0x101fe20008010836 */
[--C-:B------:R-:W-:Y:S01]  /*35a0*/  FFMA.FTZ R23, R32, UR10, -R54.reuse ;  /* 0x0000000a20177c23 */ /* 0x100fe20008010836 */
[----:B------:R-:W-:Y:S01]  /*35b0*/  MUFU.EX2 R10, R10 ;  /* 0x0000000a000a7308 */ /* 0x000fe20000000800 */
[--C-:B------:R-:W-:Y:S01]  /*35c0*/  FFMA.FTZ R32, R34, UR10, -R54.reuse ;  /* 0x0000000a22207c23 */ /* 0x100fe20008010836 */
[--C-:B------:R-:W-:Y:S01]  /*35d0*/  FFMA.FTZ R34, R35, UR10, -R54.reuse ;  /* 0x0000000a23227c23 */ /* 0x100fe20008010836 */
[----:B------:R-:W-:-:S05]  /*35e0*/  FFMA.FTZ R35, R39, UR10, -R54 ;  /* 0x0000000a27237c23 */ /* 0x000fca0008010836 */
[----:B------:R-:W-:Y:S08]  /*35f0*/  MUFU.EX2 R20, R20 ;  /* 0x0000001400147308 */ /* 0x000ff00000000800 */
[----:B------:R-:W0:Y:S01]  /*3600*/  MUFU.EX2 R25, R25 ;  /* 0x0000001900197308 */ /* 0x000e220000000800 */
[----:B-1----:R-:W-:-:S05]  /*3610*/  FMNMX.FTZ R44, R79, R8, !PT ;  /* 0x000000084f2c7209 */ /* 0x002fca0007810000 */
[----:B------:R-:W1:Y:S02]  /*3620*/  SHFL.BFLY PT, R79, R44, 0x1, 0x1f ;  /* 0x0c201f002c4f7f89 */ /* 0x000e6400000e0000 */
[----:B------:R-:W2:Y:S08]  /*3630*/  MUFU.EX2 R33, R33 ;  /* 0x0000002100217308 */ /* 0x000eb00000000800 */
[----:B------:R-:W-:Y:S01]  /*3640*/  MUFU.EX2 R31, R31 ;  /* 0x0000001f001f7308 */ /* 0x000fe20000000800 */
[----:B0-----:R-:W-:-:S04]  /*3650*/  F2FP.SATFINITE.E4M3.F32.PACK_AB_MERGE_C R148, R25, R20, RZ ;  /* 0x000000141994723e */ /* 0x001fc800048070ff */
[----:B------:R-:W-:-:S03]  /*3660*/  F2FP.SATFINITE.E4M3.F32.PACK_AB_MERGE_C R148, R10, R3, R148 ;  /* 0x000000030a94723e */ /* 0x000fc60004807094 */
[----:B------:R-:W-:Y:S01]  /*3670*/  MUFU.EX2 R28, R28 ;  /* 0x0000001c001c7308 */ /* 0x000fe20000000800 */
[----:B--2---:R-:W-:-:S04]  /*3680*/  F2FP.SATFINITE.E4M3.F32.PACK_AB_MERGE_C R150, R33, R30, RZ ;  /* 0x0000001e2196723e */ /* 0x004fc800048070ff */
[----:B------:R-:W-:Y:S02]  /*3690*/  F2FP.SATFINITE.E4M3.F32.PACK_AB_MERGE_C R150, R27, R22, R150 ;  /* 0x000000161b96723e */ /* 0x000fe40004807096 */
[----:B-1----:R-:W-:Y:S01]  /*36a0*/  FMNMX.FTZ R8, R44, R79, !PT ;  /* 0x0000004f2c087209 */ /* 0x002fe20007810000 */
[----:B------:R-:W-:Y:S03]  /*36b0*/  MUFU.EX2 R24, R24 ;  /* 0x0000001800187308 */ /* 0x000fe60000000800 */
[C---:B------:R-:W-:Y:S01]  /*36c0*/  FSETP.NEU.FTZ.AND P3, PT, R8.reuse, -INF , PT ;  /* 0xff8000000800780b */ /* 0x040fe20003f7d000 */
[----:B------:R-:W-:-:S04]  /*36d0*/  FFMA.FTZ R37, R8, R37, -8 ;  /* 0xc100000008257423 */ /* 0x000fc80000010025 */
        /* <DEDUP_REMOVED lines=10> */
[----:B------:R-:W-:Y:S01]  /*3780*/  FFMA.FTZ R74, R55, UR10, -R76 ;  /* 0x0000000a374a7c23 */ /* 0x000fe2000801084c */
[----:B------:R-:W-:Y:S01]  /*3790*/  FADD.FTZ R55, R3, R10 ;  /* 0x0000000a03377221 */ /* 0x000fe20000010000 */
[--C-:B------:R-:W-:Y:S01]  /*37a0*/  FFMA.FTZ R49, R47, UR10, -R76.reuse ;  /* 0x0000000a2f317c23 */ /* 0x100fe2000801084c */
[--C-:B------:R-:W-:Y:S01]  /*37b0*/  FFMA.FTZ R45, R48, UR10, -R76.reuse ;  /* 0x0000000a302d7c23 */ /* 0x100fe2000801084c */
[--C-:B------:R-:W-:Y:S01]  /*37c0*/  FFMA.FTZ R47, R50, UR10, -R76.reuse ;  /* 0x0000000a322f7c23 */ /* 0x100fe2000801084c */
[--C-:B------:R-:W-:Y:S01]  /*37d0*/  FFMA.FTZ R50, R51, UR10, -R76.reuse ;  /* 0x0000000a33327c23 */ /* 0x100fe2000801084c */
[--C-:B------:R-:W-:Y:S01]  /*37e0*/  FFMA.FTZ R51, R58, UR10, -R76.reuse ;  /* 0x0000000a3a337c23 */ /* 0x100fe2000801084c */
[----:B------:R-:W0:Y:S01]  /*37f0*/  MUFU.EX2 R44, R44 ;  /* 0x0000002c002c7308 */ /* 0x000e220000000800 */
[----:B------:R-:W-:Y:S01]  /*3800*/  FADD.FTZ R78, R20, R55 ;  /* 0x00000037144e7221 */ /* 0x000fe20000010000 */
[--C-:B------:R-:W-:Y:S01]  /*3810*/  FFMA.FTZ R48, R57, UR10, -R76.reuse ;  /* 0x0000000a39307c23 */ /* 0x100fe2000801084c */
[--C-:B------:R-:W-:Y:S01]  /*3820*/  FFMA.FTZ R52, R52, UR10, -R76.reuse ;  /* 0x0000000a34347c23 */ /* 0x100fe2000801084c */
[--C-:B------:R-:W-:Y:S01]  /*3830*/  FFMA.FTZ R57, R60, UR10, -R76.reuse ;  /* 0x0000000a3c397c23 */ /* 0x100fe2000801084c */
[--C-:B------:R-:W-:Y:S01]  /*3840*/  FFMA.FTZ R60, R61, UR10, -R76.reuse ;  /* 0x0000000a3d3c7c23 */ /* 0x100fe2000801084c */
[----:B------:R-:W-:Y:S01]  /*3850*/  FFMA.FTZ R56, R59, UR10, -R76 ;  /* 0x0000000a3b387c23 */ /* 0x000fe2000801084c */
[----:B------:R-:W-:Y:S01]  /*3860*/  FADD.FTZ R61, R25, R78 ;  /* 0x0000004e193d7221 */ /* 0x000fe20000010000 */
[----:B------:R-:W1:Y:S01]  /*3870*/  MUFU.EX2 R39, R39 ;  /* 0x0000002700277308 */ /* 0x000e620000000800 */
[--C-:B------:R-:W-:Y:S01]  /*3880*/  FFMA.FTZ R55, R72, UR10, -R76.reuse ;  /* 0x0000000a48377c23 */ /* 0x100fe2000801084c */
[--C-:B------:R-:W-:Y:S01]  /*3890*/  FFMA.FTZ R43, R43, UR10, -R76.reuse ;  /* 0x0000000a2b2b7c23 */ /* 0x100fe2000801084c */
[----:B------:R-:W-:Y:S01]  /*38a0*/  FADD.FTZ R78, R22, R61 ;  /* 0x0000003d164e7221 */ /* 0x000fe20000010000 */
[--C-:B------:R-:W-:Y:S01]  /*38b0*/  FFMA.FTZ R53, R77, UR10, -R76.reuse ;  /* 0x0000000a4d357c23 */ /* 0x100fe2000801084c */
[--C-:B------:R-:W-:Y:S01]  /*38c0*/  FFMA.FTZ R46, R46, UR10, -R76.reuse ;  /* 0x0000000a2e2e7c23 */ /* 0x100fe2000801084c */
[----:B------:R-:W-:Y:S01]  /*38d0*/  FFMA.FTZ R69, R69, UR10, -R76 ;  /* 0x0000000a45457c23 */ /* 0x000fe2000801084c */
[----:B------:R-:W-:Y:S01]  /*38e0*/  FADD.FTZ R77, R27, R78 ;  /* 0x0000004e1b4d7221 */ /* 0x000fe20000010000 */
[----:B------:R-:W2:Y:S01]  /*38f0*/  MUFU.EX2 R54, R54 ;  /* 0x0000003600367308 */ /* 0x000ea20000000800 */
[----:B0-----:R-:W-:Y:S01]  /*3900*/  FADD.FTZ R58, R37, R44 ;  /* 0x0000002c253a7221 */ /* 0x001fe20000010000 */
[--C-:B------:R-:W-:Y:S01]  /*3910*/  FFMA.FTZ R64, R64, UR10, -R76.reuse ;  /* 0x0000000a40407c23 */ /* 0x100fe2000801084c */
[----:B------:R-:W-:Y:S01]  /*3920*/  FADD.FTZ R78, R30, R77 ;  /* 0x0000004d1e4e7221 */ /* 0x000fe20000010000 */
[----:B------:R-:W-:Y:S01]  /*3930*/  F2FP.SATFINITE.E4M3.F32.PACK_AB_MERGE_C R144, R21, R24, RZ ;  /* 0x000000181590723e */ /* 0x000fe200048070ff */
[--C-:B------:R-:W-:Y:S01]  /*3940*/  FFMA.FTZ R70, R70, UR10, -R76.reuse ;  /* 0x0000000a46467c23 */ /* 0x100fe2000801084c */
[----:B------:R-:W-:Y:S01]  /*3950*/  FFMA.FTZ R65, R65, UR10, -R76 ;  /* 0x0000000a41417c23 */ /* 0x000fe2000801084c */
[----:B------:R-:W-:Y:S01]  /*3960*/  FADD.FTZ R78, R33, R78 ;  /* 0x0000004e214e7221 */ /* 0x000fe20000010000 */
[----:B------:R-:W0:Y:S01]  /*3970*/  MUFU.EX2 R41, R41 ;  /* 0x0000002900297308 */ /* 0x000e220000000800 */
[----:B-1----:R-:W-:Y:S01]  /*3980*/  FADD.FTZ R59, R39, R58 ;  /* 0x0000003a273b7221 */ /* 0x002fe20000010000 */
[----:B------:R-:W-:-:S02]  /*3990*/  IMAD.U32 R58, RZ, RZ, UR39 ;  /* 0x00000027ff3a7e24 */ /* 0x000fc4000f8e00ff */
[--C-:B------:R-:W-:Y:S01]  /*39a0*/  FFMA.FTZ R68, R68, UR10, -R76.reuse ;  /* 0x0000000a44447c23 */ /* 0x100fe2000801084c */
[--C-:B------:R-:W-:Y:S01]  /*39b0*/  FFMA.FTZ R67, R67, UR10, -R76.reuse ;  /* 0x0000000a43437c23 */ /* 0x100fe2000801084c */
[--C-:B------:R-:W-:Y:S01]  /*39c0*/  FFMA.FTZ R62, R62, UR10, -R76.reuse ;  /* 0x0000000a3e3e7c23 */ /* 0x100fe2000801084c */
[----:B------:R-:W-:Y:S02]  /*39d0*/  @!P1 VIADD R58, R58, 0x17040 ;  /* 0x000170403a3a9836 */ /* 0x000fe40000000000 */
[--C-:B------:R-:W-:Y:S01]  /*39e0*/  FFMA.FTZ R66, R66, UR10, -R76.reuse ;  /* 0x0000000a42427c23 */ /* 0x100fe2000801084c */
[----:B------:R-:W1:Y:S01]  /*39f0*/  MUFU.EX2 R40, R40 ;  /* 0x0000002800287308 */ /* 0x000e620000000800 */
[----:B--2---:R-:W-:Y:S01]  /*3a00*/  FADD.FTZ R72, R54, R59 ;  /* 0x0000003b36487221 */ /* 0x004fe20000010000 */
[----:B------:R-:W-:Y:S01]  /*3a10*/  FFMA.FTZ R63, R63, UR10, -R76 ;  /* 0x0000000a3f3f7c23 */ /* 0x000fe2000801084c */
[----:B------:R-:W-:Y:S01]  /*3a20*/  @!P1 PRMT R59, RZ, 0x654, R58 ;  /* 0x00000654ff3b9816 */ /* 0x000fe2000000003a */
[--C-:B------:R-:W-:Y:S01]  /*3a30*/  FFMA.FTZ R73, R73, UR10, -R76.reuse ;  /* 0x0000000a49497c23 */ /* 0x100fe2000801084c */
[----:B------:R-:W-:Y:S01]  /*3a40*/  FFMA.FTZ R36, R36, UR10, -R76 ;  /* 0x0000000a24247c23 */ /* 0x000fe2000801084c */
[----:B------:R-:W-:Y:S01]  /*3a50*/  F2FP.SATFINITE.E4M3.F32.PACK_AB_MERGE_C R39, R54, R39, RZ ;  /* 0x000000273627723e */ /* 0x000fe200048070ff */
[----:B------:R2:W-:Y:S01]  /*3a60*/  @!P1 SYNCS.ARRIVE.TRANS64.RED.A1T0 RZ, [R59+URZ], RZ ;  /* 0x000000ff3bff99a7 */ /* 0x0005e2000810043f */
[----:B------:R-:W2:Y:S01]  /*3a70*/  MUFU.EX2 R45, R45 ;  /* 0x0000002d002d7308 */ /* 0x000ea20000000800 */
[----:B0-----:R-:W-:Y:S01]  /*3a80*/  FADD.FTZ R61, R41, R72 ;  /* 0x00000048293d7221 */ /* 0x001fe20000010000 */
[----:B------:R-:W-:-:S02]  /*3a90*/  F2FP.SATFINITE.E4M3.F32.PACK_AB_MERGE_C R144, R28, R31, R144 ;  /* 0x0000001f1c90723e */ /* 0x000fc40004807090 */
[----:B------:R-:W-:-:S04]  /*3aa0*/  F2FP.SATFINITE.E4M3.F32.PACK_AB_MERGE_C R149, R44, R37, R39 ;  /* 0x000000252c95723e */ /* 0x000fc80004807027 */
[----:B------:R-:W0:Y:S01]  /*3ab0*/  MUFU.EX2 R52, R52 ;  /* 0x0000003400347308 */ /* 0x000e220000000800 */
[----:B-1----:R-:W-:Y:S01]  /*3ac0*/  FADD.FTZ R72, R40, R61 ;  /* 0x0000003d28487221 */ /* 0x002fe20000010000 */
[----:B------:R-:W-:-:S04]  /*3ad0*/  FADD.FTZ R61, R31, R78 ;  /* 0x0000004e1f3d7221 */ /* 0x000fc80000010000 */
[----:B------:R-:W-:Y:S02]  /*3ae0*/  FADD.FTZ R61, R28, R61 ;  /* 0x0000003d1c3d7221 */ /* 0x000fe40000010000 */
[----:B------:R-:W1:Y:S01]  /*3af0*/  MUFU.EX2 R48, R48 ;  /* 0x0000003000307308 */ /* 0x000e620000000800 */
[----:B--2---:R-:W-:Y:S01]  /*3b00*/  FADD.FTZ R59, R45, R72 ;  /* 0x000000482d3b7221 */ /* 0x004fe20000010000 */
[----:B------:R-:W-:-:S06]  /*3b10*/  FADD.FTZ R78, R24, R61 ;  /* 0x0000003d184e7221 */ /* 0x000fcc0000010000 */
[----:B------:R-:W2:Y:S01]  /*3b20*/  MUFU.EX2 R43, R43 ;  /* 0x0000002b002b7308 */ /* 0x000ea20000000800 */
[C---:B0-----:R-:W-:Y:S01]  /*3b30*/  FADD.FTZ R59, R52.reuse, R59 ;  /* 0x0000003b343b7221 */ /* 0x041fe20000010000 */
[----:B------:R-:W-:-:S04]  /*3b40*/  F2FP.SATFINITE.E4M3.F32.PACK_AB_MERGE_C R45, R52, R45, RZ ;  /* 0x0000002d342d723e */ /* 0x000fc800048070ff */
[----:B------:R-:W-:Y:S02]  /*3b50*/  F2FP.SATFINITE.E4M3.F32.PACK_AB_MERGE_C R151, R40, R41, R45 ;  /* 0x000000292897723e */ /* 0x000fe4000480702d */
[----:B------:R-:W0:Y:S01]  /*3b60*/  MUFU.EX2 R46, R46 ;  /* 0x0000002e002e7308 */ /* 0x000e220000000800 */
[----:B-1----:R-:W-:-:S07]  /*3b70*/  FADD.FTZ R72, R48, R59 ;  /* 0x0000003b30487221 */ /* 0x002fce0000010000 */
[----:B------:R-:W-:Y:S01]  /*3b80*/  MUFU.EX2 R18, R18 ;  /* 0x0000001200127308 */ /* 0x000fe20000000800 */
[----:B--2---:R-:W-:-:S07]  /*3b90*/  FADD.FTZ R61, R43, R72 ;  /* 0x000000482b3d7221 */ /* 0x004fce0000010000 */
[----:B------:R-:W1:Y:S01]  /*3ba0*/  MUFU.EX2 R49, R49 ;  /* 0x0000003100317308 */ /* 0x000e620000000800 */
[----:B0-----:R-:W-:-:S07]  /*3bb0*/  FADD.FTZ R72, R46, R61 ;  /* 0x0000003d2e487221 */ /* 0x001fce0000010000 */
[----:B------:R-:W-:Y:S08]  /*3bc0*/  MUFU.EX2 R17, R17 ;  /* 0x0000001100117308 */ /* 0x000ff00000000800 */
[----:B------:R-:W0:Y:S01]  /*3bd0*/  MUFU.EX2 R47, R47 ;  /* 0x0000002f002f7308 */ /* 0x000e220000000800 */
[C---:B-1----:R-:W-:Y:S01]  /*3be0*/  FADD.FTZ R72, R49.reuse, R72 ;  /* 0x0000004831487221 */ /* 0x042fe20000010000 */
[----:B------:R-:W-:-:S04]  /*3bf0*/  F2FP.SATFINITE.E4M3.F32.PACK_AB_MERGE_C R46, R49, R46, RZ ;  /* 0x0000002e312e723e */ /* 0x000fc800048070ff */
[----:B------:R-:W-:Y:S02]  /*3c00*/  F2FP.SATFINITE.E4M3.F32.PACK_AB_MERGE_C R145, R43, R48, R46 ;  /* 0x000000302b91723e */ /* 0x000fe4000480702e */
[----:B------:R-:W-:Y:S08]  /*3c10*/  MUFU.EX2 R14, R14 ;  /* 0x0000000e000e7308 */ /* 0x000ff00000000800 */
[----:B------:R-:W1:Y:S01]  /*3c20*/  MUFU.EX2 R50, R50 ;  /* 0x0000003200327308 */ /* 0x000e620000000800 */
[----:B0-----:R-:W-:-:S07]  /*3c30*/  FADD.FTZ R61, R47, R72 ;  /* 0x000000482f3d7221 */ /* 0x001fce0000010000 */
[----:B------:R-:W0:Y:S08]  /*3c40*/  MUFU.EX2 R75, R75 ;  /* 0x0000004b004b7308 */ /* 0x000e300000000800 */
[----:B------:R2:W-:Y:S01]  /*3c50*/  MUFU.EX2 R58, R69 ;  /* 0x00000045003a7308 */ /* 0x0005e20000000800 */
[----:B-1----:R-:W-:-:S07]  /*3c60*/  FADD.FTZ R20, R50, R61 ;  /* 0x0000003d32147221 */ /* 0x002fce0000010000 */
[----:B------:R-:W1:Y:S01]  /*3c70*/  MUFU.EX2 R53, R53 ;  /* 0x0000003500357308 */ /* 0x000e620000000800 */
[----:B--2---:R-:W-:Y:S01]  /*3c80*/  FADD.FTZ R69, R21, R78 ;  /* 0x0000004e15457221 */ /* 0x004fe20000010000 */
[----:B0-----:R-:W-:-:S03]  /*3c90*/  F2FP.SATFINITE.E4M3.F32.PACK_AB_MERGE_C R146, R75, R14, RZ ;  /* 0x0000000e4b92723e */ /* 0x001fc600048070ff */
[----:B------:R-:W-:Y:S01]  /*3ca0*/  FADD.FTZ R78, R18, R69 ;  /* 0x00000045124e7221 */ /* 0x000fe20000010000 */
[C---:B------:R-:W-:Y:S02]  /*3cb0*/  F2FP.SATFINITE.E4M3.F32.PACK_AB_MERGE_C R146, R17.reuse, R18, R146 ;  /* 0x000000121192723e */ /* 0x040fe40004807092 */
[----:B------:R-:W-:Y:S01]  /*3cc0*/  MUFU.EX2 R12, R12 ;  /* 0x0000000c000c7308 */ /* 0x000fe20000000800 */
[----:B------:R-:W-:-:S07]  /*3cd0*/  FADD.FTZ R69, R17, R78 ;  /* 0x0000004e11457221 */ /* 0x000fce0000010000 */
[----:B------:R-:W0:Y:S01]  /*3ce0*/  MUFU.EX2 R74, R74 ;  /* 0x0000004a004a7308 */ /* 0x000e220000000800 */
[----:B-1----:R-:W-:-:S07]  /*3cf0*/  FADD.FTZ R21, R53, R20 ;  /* 0x0000001435157221 */ /* 0x002fce0000010000 */
[----:B------:R-:W-:Y:S08]  /*3d00*/  MUFU.EX2 R71, R71 ;  /* 0x0000004700477308 */ /* 0x000ff00000000800 */
[----:B------:R-:W1:Y:S01]  /*3d10*/  MUFU.EX2 R51, R51 ;  /* 0x0000003300337308 */ /* 0x000e620000000800 */
[----:B0-----:R-:W-:-:S04]  /*3d20*/  F2FP.SATFINITE.E4M3.F32.PACK_AB_MERGE_C R53, R74, R53, RZ ;  /* 0x000000354a35723e */ /* 0x001fc800048070ff */
[----:B------:R-:W-:-:S03]  /*3d30*/  F2FP.SATFINITE.E4M3.F32.PACK_AB_MERGE_C R147, R50, R47, R53 ;  /* 0x0000002f3293723e */ /* 0x000fc60004807035 */
[----:B------:R-:W0:Y:S08]  /*3d40*/  MUFU.EX2 R2, R2 ;  /* 0x0000000200027308 */ /* 0x000e300000000800 */
[----:B------:R2:W-:Y:S08]  /*3d50*/  MUFU.EX2 R59, R64 ;  /* 0x00000040003b7308 */ /* 0x0005f00000000800 */
[----:B------:R-:W3:Y:S01]  /*3d60*/  MUFU.EX2 R56, R56 ;  /* 0x0000003800387308 */ /* 0x000ee20000000800 */
[----:B--2---:R-:W-:Y:S01]  /*3d70*/  FADD.FTZ R64, R14, R69 ;  /* 0x000000450e407221 */ /* 0x004fe20000010000 */
[----:B------:R-:W-:-:S03]  /*3d80*/  FADD.FTZ R14, R74, R21 ;  /* 0x000000154a0e7221 */ /* 0x000fc60000010000 */
[----:B------:R-:W-:Y:S01]  /*3d90*/  FADD.FTZ R25, R75, R64 ;  /* 0x000000404b197221 */ /* 0x000fe20000010000 */
[----:B-1----:R-:W-:Y:S02]  /*3da0*/  FADD.FTZ R3, R51, R14 ;  /* 0x0000000e33037221 */ /* 0x002fe40000010000 */
[----:B------:R-:W1:Y:S01]  /*3db0*/  MUFU.EX2 R9, R9 ;  /* 0x0000000900097308 */ /* 0x000e620000000800 */
[----:B------:R-:W-:-:S04]  /*3dc0*/  FADD.FTZ R20, R12, R25 ;  /* 0x000000190c147221 */ /* 0x000fc80000010000 */
[----:B------:R-:W-:-:S03]  /*3dd0*/  FADD.FTZ R21, R71, R20 ;  /* 0x0000001447157221 */ /* 0x000fc60000010000 */
[----:B------:R-:W2:Y:S01]  /*3de0*/  MUFU.EX2 R57, R57 ;  /* 0x0000003900397308 */ /* 0x000ea20000000800 */
[----:B0-----:R-:W-:Y:S01]  /*3df0*/  FADD.FTZ R14, R2, R21 ;  /* 0x00000015020e7221 */ /* 0x001fe20000010000 */
[----:B---3--:R-:W-:-:S06]  /*3e00*/  FADD.FTZ R10, R56, R3 ;  /* 0x00000003380a7221 */ /* 0x008fcc0000010000 */
[----:B------:R-:W-:Y:S01]  /*3e10*/  MUFU.EX2 R15, R15 ;  /* 0x0000000f000f7308 */ /* 0x000fe20000000800 */
[C---:B-1----:R-:W-:Y:S01]  /*3e20*/  FADD.FTZ R14, R9.reuse, R14 ;  /* 0x0000000e090e7221 */ /* 0x042fe20000010000 */
[----:B------:R-:W-:-:S04]  /*3e30*/  F2FP.SATFINITE.E4M3.F32.PACK_AB_MERGE_C R140, R9, R2, RZ ;  /* 0x00000002098c723e */ /* 0x000fc800048070ff */
[----:B------:R-:W-:Y:S02]  /*3e40*/  F2FP.SATFINITE.E4M3.F32.PACK_AB_MERGE_C R140, R71, R12, R140 ;  /* 0x0000000c478c723e */ /* 0x000fe4000480708c */
[----:B------:R-:W0:Y:S01]  /*3e50*/  MUFU.EX2 R38, R38 ;  /* 0x0000002600267308 */ /* 0x000e220000000800 */
[----:B--2---:R-:W-:-:S07]  /*3e60*/  FADD.FTZ R3, R57, R10 ;  /* 0x0000000a39037221 */ /* 0x004fce0000010000 */
[----:B------:R-:W1:Y:S08]  /*3e70*/  MUFU.EX2 R13, R13 ;  /* 0x0000000d000d7308 */ /* 0x000e700000000800 */
[----:B------:R-:W2:Y:S01]  /*3e80*/  MUFU.EX2 R60, R60 ;  /* 0x0000003c003c7308 */ /* 0x000ea20000000800 */
[----:B0-----:R-:W-:-:S07]  /*3e90*/  F2FP.SATFINITE.E4M3.F32.PACK_AB_MERGE_C R10, R38, R15, RZ ;  /* 0x0000000f260a723e */ /* 0x001fce00048070ff */
[----:B------:R-:W0:Y:S01]  /*3ea0*/  MUFU.EX2 R16, R16 ;  /* 0x0000001000107308 */ /* 0x000e220000000800 */
[----:B-1----:R-:W-:-:S07]  /*3eb0*/  FADD.FTZ R9, R13, R14 ;  /* 0x0000000e0d097221 */ /* 0x002fce0000010000 */
[----:B------:R-:W1:Y:S01]  /*3ec0*/  MUFU.EX2 R55, R55 ;  /* 0x0000003700377308 */ /* 0x000e620000000800 */
[C---:B--2---:R-:W-:Y:S01]  /*3ed0*/  FADD.FTZ R2, R60.reuse, R3 ;  /* 0x000000033c027221 */ /* 0x044fe20000010000 */
[----:B------:R-:W-:-:S04]  /*3ee0*/  F2FP.SATFINITE.E4M3.F32.PACK_AB_MERGE_C R57, R60, R57, RZ ;  /* 0x000000393c39723e */ /* 0x000fc800048070ff */
[----:B------:R-:W-:Y:S02]  /*3ef0*/  F2FP.SATFINITE.E4M3.F32.PACK_AB_MERGE_C R141, R56, R51, R57 ;  /* 0x00000033388d723e */ /* 0x000fe40004807039 */
[----:B------:R-:W2:Y:S01]  /*3f00*/  MUFU.EX2 R70, R70 ;  /* 0x0000004600467308 */ /* 0x000ea20000000800 */
[C---:B0-----:R-:W-:Y:S01]  /*3f10*/  F2FP.SATFINITE.E4M3.F32.PACK_AB_MERGE_C R142, R16.reuse, R13, R10 ;  /* 0x0000000d108e723e */ /* 0x041fe2000480700a */
[----:B------:R-:W-:-:S04]  /*3f20*/  FADD.FTZ R16, R16, R9 ;  /* 0x0000000910107221 */ /* 0x000fc80000010000 */
[----:B------:R-:W-:Y:S02]  /*3f30*/  FADD.FTZ R15, R15, R16 ;  /* 0x000000100f0f7221 */ /* 0x000fe40000010000 */
[----:B------:R-:W-:Y:S01]  /*3f40*/  MUFU.EX2 R23, R23 ;  /* 0x0000001700177308 */ /* 0x000fe20000000800 */
[----:B-1----:R-:W-:Y:S01]  /*3f50*/  FADD.FTZ R3, R55, R2 ;  /* 0x0000000237037221 */ /* 0x002fe20000010000 */
[----:B------:R-:W-:-:S03]  /*3f60*/  FADD.FTZ R38, R38, R15 ;  /* 0x0000000f26267221 */ /* 0x000fc60000010000 */
[----:B------:R-:W-:-:S03]  /*3f70*/  FADD.FTZ R3, R58, R3 ;  /* 0x000000033a037221 */ /* 0x000fc60000010000 */
[----:B------:R-:W0:Y:S01]  /*3f80*/  MUFU.EX2 R32, R32 ;  /* 0x0000002000207308 */ /* 0x000e220000000800 */
[----:B--2---:R-:W-:-:S04]  /*3f90*/  FADD.FTZ R2, R70, R3 ;  /* 0x0000000346027221 */ /* 0x004fc80000010000 */
[C---:B------:R-:W-:Y:S01]  /*3fa0*/  FADD.FTZ R2, R59.reuse, R2 ;  /* 0x000000023b027221 */ /* 0x040fe20000010000 */
[----:B------:R-:W-:Y:S02]  /*3fb0*/  F2FP.SATFINITE.E4M3.F32.PACK_AB_MERGE_C R59, R59, R70, RZ ;  /* 0x000000463b3b723e */ /* 0x000fe400048070ff */
[----:B------:R-:W1:Y:S02]  /*3fc0*/  MUFU.EX2 R19, R19 ;  /* 0x0000001300137308 */ /* 0x000e640000000800 */
[----:B------:R-:W-:-:S06]  /*3fd0*/  F2FP.SATFINITE.E4M3.F32.PACK_AB_MERGE_C R143, R58, R55, R59 ;  /* 0x000000373a8f723e */ /* 0x000fcc000480703b */
[----:B------:R-:W2:Y:S01]  /*3fe0*/  MUFU.EX2 R26, R26 ;  /* 0x0000001a001a7308 */ /* 0x000ea20000000800 */
[----:B0-----:R-:W-:-:S07]  /*3ff0*/  F2FP.SATFINITE.E4M3.F32.PACK_AB_MERGE_C R9, R32, R23, RZ ;  /* 0x000000172009723e */ /* 0x001fce00048070ff */
[----:B------:R-:W0:Y:S01]  /*4000*/  MUFU.EX2 R65, R65 ;  /* 0x0000004100417308 */ /* 0x000e220000000800 */
[----:B-1----:R-:W-:-:S07]  /*4010*/  FADD.FTZ R3, R19, R38 ;  /* 0x0000002613037221 */ /* 0x002fce0000010000 */
[----:B------:R-:W1:Y:S01]  /*4020*/  MUFU.EX2 R68, R68 ;  /* 0x0000004400447308 */ /* 0x000e620000000800 */
[C---:B--2---:R-:W-:Y:S01]  /*4030*/  F2FP.SATFINITE.E4M3.F32.PACK_AB_MERGE_C R136, R26.reuse, R19, R9 ;  /* 0x000000131a88723e */ /* 0x044fe20004807009 */
[----:B------:R-:W-:-:S04]  /*4040*/  FADD.FTZ R26, R26, R3 ;  /* 0x000000031a1a7221 */ /* 0x000fc80000010000 */
[----:B------:R-:W-:Y:S02]  /*4050*/  FADD.FTZ R23, R23, R26 ;  /* 0x0000001a17177221 */ /* 0x000fe40000010000 */
[----:B------:R-:W2:Y:S01]  /*4060*/  MUFU.EX2 R67, R67 ;  /* 0x0000004300437308 */ /* 0x000ea20000000800 */
[----:B0-----:R-:W-:Y:S01]  /*4070*/  FADD.FTZ R3, R65, R2 ;  /* 0x0000000241037221 */ /* 0x001fe20000010000 */
[----:B------:R-:W-:-:S06]  /*4080*/  FADD.FTZ R32, R32, R23 ;  /* 0x0000001720207221 */ /* 0x000fcc0000010000 */
        /* <DEDUP_REMOVED lines=8> */
[C---:B-1----:R-:W-:Y:S01]  /*4110*/  FADD.FTZ R3, R62.reuse, R3 ;  /* 0x000000033e037221 */ /* 0x042fe20000010000 */
[----:B------:R-:W-:-:S04]  /*4120*/  F2FP.SATFINITE.E4M3.F32.PACK_AB_MERGE_C R67, R62, R67, RZ ;  /* 0x000000433e43723e */ /* 0x000fc800048070ff */
[----:B------:R-:W-:Y:S02]  /*4130*/  F2FP.SATFINITE.E4M3.F32.PACK_AB_MERGE_C R137, R68, R65, R67 ;  /* 0x000000414489723e */ /* 0x000fe40004807043 */
[----:B------:R-:W1:Y:S08]  /*4140*/  MUFU.EX2 R66, R66 ;  /* 0x0000004200427308 */ /* 0x000e700000000800 */
[----:B------:R-:W2:Y:S01]  /*4150*/  MUFU.EX2 R63, R63 ;  /* 0x0000003f003f7308 */ /* 0x000ea20000000800 */
[----:B0-----:R-:W-:Y:S01]  /*4160*/  F2FP.SATFINITE.E4M3.F32.PACK_AB_MERGE_C R138, R34, R29, R2 ;  /* 0x0000001d228a723e */ /* 0x001fe20004807002 */
[----:B------:R-:W-:-:S04]  /*4170*/  FADD.FTZ R29, R29, R32 ;  /* 0x000000201d1d7221 */ /* 0x000fc80000010000 */
[----:B------:R-:W-:Y:S02]  /*4180*/  FADD.FTZ R34, R34, R29 ;  /* 0x0000001d22227221 */ /* 0x000fe40000010000 */
[----:B------:R-:W-:Y:S01]  /*4190*/  MUFU.EX2 R73, R73 ;  /* 0x0000004900497308 */ /* 0x000fe20000000800 */
[----:B-1----:R-:W-:Y:S01]  /*41a0*/  FADD.FTZ R2, R66, R3 ;  /* 0x0000000342027221 */ /* 0x002fe20000010000 */
[----:B------:R-:W-:-:S04]  /*41b0*/  FADD.FTZ R3, R35, R34 ;  /* 0x0000002223037221 */ /* 0x000fc80000010000 */
[----:B------:R-:W-:Y:S02]  /*41c0*/  FADD.FTZ R3, R42, R3 ;  /* 0x000000032a037221 */ /* 0x000fe40000010000 */
[----:B------:R-:W0:Y:S01]  /*41d0*/  MUFU.EX2 R36, R36 ;  /* 0x0000002400247308 */ /* 0x000e220000000800 */
[----:B--2---:R-:W-:Y:S01]  /*41e0*/  FADD.FTZ R2, R63, R2 ;  /* 0x000000023f027221 */ /* 0x004fe20000010000 */
[----:B0-----:R-:W-:-:S03]  /*41f0*/  F2FP.SATFINITE.E4M3.F32.PACK_AB_MERGE_C R9, R36, R73, RZ ;  /* 0x000000492409723e */ /* 0x001fc600048070ff */
[----:B------:R-:W-:Y:S01]  /*4200*/  FADD.FTZ R73, R73, R2 ;  /* 0x0000000249497221 */ /* 0x000fe20000010000 */
[----:B------:R-:W-:-:S03]  /*4210*/  F2FP.SATFINITE.E4M3.F32.PACK_AB_MERGE_C R139, R63, R66, R9 ;  /* 0x000000423f8b723e */ /* 0x000fc60004807009 */
        /* <DEDUP_REMOVED lines=32> */
[----:B------:R-:W-:-:S05]  /*4420*/  ULDC UR23, c[0x0][0x988] ;  /* 0x0002620000177ab9 */ /* 0x000fca0000000800 */
.L_x_1593:
[----:B------:R-:W-:-:S04]  /*4430*/  UISETP.NE.AND UP1, UPT, UR7, 0x1, UPT ;  /* 0x000000010700788c */ /* 0x000fc8000bf25270 */
[----:B------:R-:W-:-:S04]  /*4440*/  USEL UR5, URZ, 0x1, UP1 ;  /* 0x000000013f057887 */ /* 0x000fc80008800000 */
[----:B------:R-:W-:Y:S01]  /*4450*/  ULOP3.LUT UR5, UR6, UR5, URZ, 0x3c, !UPT ;  /* 0x0000000506057292 */ /* 0x000fe2000f8e3c3f */
[----:B------:R-:W-:Y:S11]  /*4460*/  @!P0 BRA `(.L_x_1584) ;  /* 0x0000000000048947 */ /* 0x000ff60003800000 */
[----:B------:R-:W-:Y:S01]  /*4470*/  BPT.TRAP 0x1 ;  /* 0x000000040000795c */ /* 0x000fe20000300000 */
.L_x_1584:
        /* <DEDUP_REMOVED lines=9> */
.L_x_1585:
[----:B-1----:R-:W-:Y:S05]  /*4510*/  @P3 BRA `(.L_x_1586) ;  /* 0x0000000000083947 */ /* 0x002fea0003800000 */
[----:B------:R-:W1:Y:S02]  /*4520*/  SYNCS.PHASECHK.TRANS64.TRYWAIT P3, [UR26+0x17030], R8 ;  /* 0x01703008ff0075a7 */ /* 0x000e64000806015a */
[----:B-1----:R-:W-:Y:S05]  /*4530*/  @!P3 BRA `(.L_x_1587) ;  /* 0x000000ac00ccb947 */ /* 0x002fea0003800000 */
.L_x_1586:
        /* <DEDUP_REMOVED lines=19> */
.L_x_1588:
[----:B------:R-:W-:Y:S01]  /*4670*/  ULEA UR14, UR7, UR39, 0x3 ;  /* 0x00000027070e7291 */ /* 0x000fe2000f8e183f */
[----:B01----:R-:W-:-:S05]  /*4680*/  IMAD.U32 R8, RZ, RZ, UR6 ;  /* 0x00000006ff087e24 */ /* 0x003fca000f8e00ff */
[----:B------:R-:W-:-:S04]  /*4690*/  SHF.L.U32 R8, R8, 0x1f, RZ ;  /* 0x0000001f08087819 */ /* 0x000fc800000006ff */
[----:B------:R0:W1:Y:S01]  /*46a0*/  SYNCS.PHASECHK.TRANS64.TRYWAIT P3, [UR14+0x17050], R8 ;  /* 0x01705008ff0075a7 */ /* 0x000062000806014e */
[----:B------:R-:W-:Y:S05]  /*46b0*/  @!P0 BRA `(.L_x_1589) ;  /* 0x0000000000048947 */ /* 0x000fea0003800000 */
[----:B------:R-:W-:Y:S01]  /*46c0*/  BPT.TRAP 0x1 ;  /* 0x000000040000795c */ /* 0x000fe20000300000 */
.L_x_1589:
        /* <DEDUP_REMOVED lines=30> */
[----:B------:R-:W2:Y:S08]  /*48b0*/  MUFU.TANH R11, R11 ;  /* 0x0000000b000b7308 */ /* 0x000eb00000002400 */
        /* <DEDUP_REMOVED lines=30> */
[----:B------:R-:W1:Y:S02]  /*4aa0*/  SYNCS.PHASECHK.TRANS64.TRYWAIT P3, [UR14+0x17050], R8 ;  /* 0x01705008ff0075a7 */ /* 0x000e64000806014e */
[----:B-1----:R-:W-:Y:S05]  /*4ab0*/  @!P3 BRA `(.L_x_1591) ;  /* 0x000000a80084b947 */ /* 0x002fea0003800000 */
.L_x_1590:
[----:B------:R-:W-:Y:S01]  /*4ac0*/  @UP0 ULDC UR6, c[0x0][0x44c] ;  /* 0x0001130000060ab9 */ /* 0x000fe20000000800 */
[----:B-1----:R-:W-:Y:S02]  /*4ad0*/  IMAD.MOV.U32 R41, RZ, RZ, R6 ;  /* 0x000000ffff297224 */ /* 0x002fe400078e0006 */
[----:B0-----:R-:W-:Y:S01]  /*4ae0*/  FMUL.FTZ R8, R0, R54 ;  /* 0x0000003600087220 */ /* 0x001fe20000410000 */
[----:B------:R-:W-:Y:S01]  /*4af0*/  @P2 IMAD.HI.U32 R42, R6, UR6, RZ ;  /* 0x00000006062a2c27 */ /* 0x000fe2000f8e00ff */
[----:B------:R-:W-:-:S03]  /*4b00*/  @UP0 ULDC UR6, c[0x0][0x450] ;  /* 0x0001140000060ab9 */ /* 0x000fc60000000800 */
[C---:B------:R-:W-:Y:S01]  /*4b10*/  FMUL.FTZ R43, R0.reuse, R56 ;  /* 0x00000038002b7220 */ /* 0x040fe20000410000 */
[C---:B------:R-:W-:Y:S01]  /*4b20*/  FMUL.FTZ R45, R0.reuse, R57 ;  /* 0x00000039002d7220 */ /* 0x040fe20000410000 */
[----:B------:R-:W-:Y:S01]  /*4b30*/  IMAD.MOV.U32 R46, RZ, RZ, -0x2 ;  /* 0xfffffffeff2e7424 */ /* 0x000fe200078e00ff */
[----:B------:R-:W-:Y:S01]  /*4b40*/  @P2 SHF.R.U32.HI R41, RZ, UR6, R42 ;  /* 0x00000006ff292c19 */ /* 0x000fe2000801162a */
[----:B------:R-:W-:Y:S01]  /*4b50*/  UMOV UR6, 0xffffff80 ;  /* 0xffffff8000067882 */ /* 0x000fe20000000000 */
[----:B------:R-:W-:Y:S01]  /*4b60*/  IMAD.U32 R47, RZ, RZ, UR24 ;  /* 0x00000018ff2f7e24 */ /* 0x000fe2000f8e00ff */
[----:B------:R-:W-:Y:S01]  /*4b70*/  UIMAD UR6, UR46, UR6, 0x1 ;  /* 0x000000012e0674a4 */ /* 0x000fe2000f8e0206 */
[----:B------:R-:W0:Y:S01]  /*4b80*/  MUFU.TANH R43, R43 ;  /* 0x0000002b002b7308 */ /* 0x000e220000002400 */
[----:B------:R-:W1:Y:S01]  /*4b90*/  SHFL.IDX PT, R49, R41, RZ, 0x1c1f ;  /* 0x001c1fff29317589 */ /* 0x000e6200000e0000 */
[C---:B------:R-:W-:Y:S01]  /*4ba0*/  FMUL.FTZ R51, R0.reuse, R61 ;  /* 0x0000003d00337220 */ /* 0x040fe20000410000 */
[C---:B------:R-:W-:Y:S01]  /*4bb0*/  FMUL.FTZ R44, R0.reuse, R58 ;  /* 0x0000003a002c7220 */ /* 0x040fe20000410000 */
[----:B------:R-:W-:Y:S01]  /*4bc0*/  FMUL.FTZ R53, R0, R65 ;  /* 0x0000004100357220 */ /* 0x000fe20000410000 */
[----:B------:R-:W-:-:S02]  /*4bd0*/  IMAD R46, R7, R46, UR6 ;  /* 0x00000006072e7e24 */ /* 0x000fc4000f8e022e */
[C---:B------:R-:W-:Y:S01]  /*4be0*/  FMUL.FTZ R42, R0.reuse, R55 ;  /* 0x00000037002a7220 */ /* 0x040fe20000410000 */
[C---:B------:R-:W-:Y:S01]  /*4bf0*/  FMUL.FTZ R55, R0.reuse, R69 ;  /* 0x0000004500377220 */ /* 0x040fe20000410000 */
[----:B------:R-:W2:Y:S01]  /*4c00*/  MUFU.TANH R45, R45 ;  /* 0x0000002d002d7308 */ /* 0x000ea20000002400 */
[----:B------:R-:W-:Y:S02]  /*4c10*/  IMAD R46, R47, UR37, R46 ;  /* 0x000000252f2e7c24 */ /* 0x000fe4000f8e022e */
[C---:B------:R-:W-:Y:S01]  /*4c20*/  FMUL.FTZ R57, R0.reuse, R72 ;  /* 0x0000004800397220 */ /* 0x040fe20000410000 */
[C---:B------:R-:W-:Y:S01]  /*4c30*/  FMUL.FTZ R47, R0.reuse, R59 ;  /* 0x0000003b002f7220 */ /* 0x040fe20000410000 */
[C---:B------:R-:W-:Y:S01]  /*4c40*/  FMUL.FTZ R59, R0.reuse, R77 ;  /* 0x0000004d003b7220 */ /* 0x040fe20000410000 */
[C---:B------:R-:W-:Y:S01]  /*4c50*/  FMUL.FTZ R84, R0.reuse, R84 ;  /* 0x0000005400547220 */ /* 0x040fe20000410000 */
[C---:B------:R-:W-:Y:S01]  /*4c60*/  FMUL.FTZ R85, R0.reuse, R85 ;  /* 0x0000005500557220 */ /* 0x040fe20000410000 */
[----:B------:R-:W-:Y:S01]  /*4c70*/  UIADD3 UR6, UR39, 0x400, URZ ;  /* 0x0000040027067890 */ /* 0x000fe2000fffe03f */
[----:B------:R-:W-:Y:S01]  /*4c80*/  MUFU.TANH R51, R51 ;  /* 0x0000003300337308 */ /* 0x000fe20000002400 */
[----:B------:R-:W3:Y:S01]  /*4c90*/  SHFL.IDX PT, R77, R41, 0x1, 0x1c1f ;  /* 0x003c1f00294d7f89 */ /* 0x000ee200000e0000 */
[----:B------:R-:W-:Y:S01]  /*4ca0*/  WARPGROUP.ARRIVE ;  /* 0x00000000000079c5 */ /* 0x000fe20000000000 */
[----:B------:R-:W-:Y:S01]  /*4cb0*/  USHF.R.U32.HI UR6, URZ, 0x4, UR6 ;  /* 0x000000043f067899 */ /* 0x000fe20008011606 */
[C---:B------:R-:W-:Y:S01]  /*4cc0*/  FMUL.FTZ R63, R0.reuse, R63 ;  /* 0x0000003f003f7220 */ /* 0x040fe20000410000 */
[----:B------:R-:W-:Y:S01]  /*4cd0*/  UMOV UR10, UR23 ;  /* 0x00000017000a7c82 */ /* 0x000fe20008000000 */
[C---:B------:R-:W-:Y:S01]  /*4ce0*/  FMUL.FTZ R69, R0.reuse, R74 ;  /* 0x0000004a00457220 */ /* 0x040fe20000410000 */
[----:B------:R-:W-:Y:S01]  /*4cf0*/  ULOP3.LUT UR6, UR6, 0x3fff, URZ, 0xc0, !UPT ;  /* 0x00003fff06067892 */ /* 0x000fe2000f8ec03f */
[----:B------:R-:W-:Y:S01]  /*4d00*/  MUFU.TANH R53, R53 ;  /* 0x0000003500357308 */ /* 0x000fe20000002400 */
[----:B-1----:R-:W-:Y:S01]  /*4d10*/  IADD3 R48, R49, -UR25, R46 ;  /* 0x8000001931307c10 */ /* 0x002fe2000fffe02e */
[C---:B------:R-:W-:Y:S01]  /*4d20*/  FMUL.FTZ R49, R0.reuse, R60 ;  /* 0x0000003c00317220 */ /* 0x040fe20000410000 */
[----:B------:R-:W-:Y:S01]  /*4d30*/  ULOP3.LUT UR6, UR6, 0x10000, URZ, 0xfc, !UPT ;  /* 0x0001000006067892 */ /* 0x000fe2000f8efc3f */
[----:B------:R-:W-:Y:S01]  /*4d40*/  FMUL.FTZ R74, R0, R83 ;  /* 0x00000053004a7220 */ /* 0x000fe20000410000 */
[----:B------:R-:W-:-:S02]  /*4d50*/  ISETP.GT.AND P3, PT, R48, RZ, PT ;  /* 0x000000ff3000720c */ /* 0x000fc40003f64270 */
[C---:B------:R-:W-:Y:S01]  /*4d60*/  ISETP.GT.AND P4, PT, R48.reuse, 0x1, PT ;  /* 0x000000013000780c */ /* 0x040fe20003f84270 */
[----:B------:R-:W1:Y:S01]  /*4d70*/  MUFU.TANH R49, R49 ;  /* 0x0000003100317308 */ /* 0x000e620000002400 */
[----:B------:R-:W-:Y:S01]  /*4d80*/  FSEL R50, R11, -INF , P3 ;  /* 0xff8000000b327808 */ /* 0x000fe20001800000 */
[----:B------:R-:W-:Y:S01]  /*4d90*/  UIMAD UR11, UR7, 0x300, UR6 ;  /* 0x00000300070b78a4 */ /* 0x000fe2000f8e0206 */
[----:B------:R-:W-:Y:S02]  /*4da0*/  ISETP.GT.AND P3, PT, R48, 0x8, PT ;  /* 0x000000083000780c */ /* 0x000fe40003f64270 */
[----:B------:R-:W-:Y:S01]  /*4db0*/  FSEL R12, R12, -INF , P4 ;  /* 0xff8000000c0c7808 */ /* 0x000fe20002000000 */
[----:B------:R-:W-:Y:S01]  /*4dc0*/  UMOV UR7, 0x40000040 ;  /* 0x4000004000077882 */ /* 0x000fe20000000000 */
[----:B------:R-:W-:Y:S01]  /*4dd0*/  FMNMX.FTZ R11, R50, R9, !PT ;  /* 0x00000009320b7209 */ /* 0x000fe20007810000 */
[----:B------:R-:W-:Y:S01]  /*4de0*/  MUFU.TANH R55, R55 ;  /* 0x0000003700377308 */ /* 0x000fe20000002400 */
[----:B------:R-:W-:Y:S01]  /*4df0*/  ISETP.GT.AND P4, PT, R48, 0x9, PT ;  /* 0x000000093000780c */ /* 0x000fe20003f84270 */
[----:B------:R-:W-:Y:S01]  /*4e00*/  UMOV UR6, UR11 ;  /* 0x0000000b00067c82 */ /* 0x000fe20008000000 */
[----:B------:R-:W-:Y:S01]  /*4e10*/  FSEL R15, R15, -INF , P3 ;  /* 0xff8000000f0f7808 */ /* 0x000fe20001800000 */
[----:B------:R-:W-:Y:S01]  /*4e20*/  QGMMA.64x96x32.F32.E4M3.E4M3 R88, R148, gdesc[UR4], R88, gsb0 ;  /* 0x0160000494587df3 */ /* 0x000fe20008000858 */
[----:B------:R-:W-:Y:S01]  /*4e30*/  FMNMX.FTZ R52, R12, R11, !PT ;  /* 0x0000000b0c347209 */ /* 0x000fe20007810000 */
[----:B------:R-:W-:Y:S01]  /*4e40*/  UIADD3 UR6, UR11, 0x2, URZ ;  /* 0x000000020b067890 */ /* 0x000fe2000fffe03f */
[----:B------:R-:W-:Y:S01]  /*4e50*/  ISETP.GT.AND P3, PT, R48, 0x10, PT ;  /* 0x000000103000780c */ /* 0x000fe20003f64270 */
[----:B------:R-:W-:Y:S01]  /*4e60*/  MUFU.TANH R57, R57 ;  /* 0x0000003900397308 */ /* 0x000fe20000002400 */
[----:B------:R-:W-:Y:S01]  /*4e70*/  FSEL R16, R16, -INF , P4 ;  /* 0xff80000010107808 */ /* 0x000fe20002000000 */
[----:B------:R-:W-:Y:S01]  /*4e80*/  UMOV UR7, 0x40000040 ;  /* 0x4000004000077882 */ /* 0x000fe20000000000 */
[----:B------:R-:W-:Y:S01]  /*4e90*/  FMNMX.FTZ R11, R15, R52, !PT ;  /* 0x000000340f0b7209 */ /* 0x000fe20007810000 */
[----:B------:R-:W-:Y:S01]  /*4ea0*/  FMUL.FTZ R52, R0, R64 ;  /* 0x0000004000347220 */ /* 0x000fe20000410000 */
[----:B------:R-:W-:-:S02]  /*4eb0*/  ISETP.GT.AND P4, PT, R48, 0x11, PT ;  /* 0x000000113000780c */ /* 0x000fc40003f84270 */
[----:B------:R-:W-:Y:S01]  /*4ec0*/  FSEL R19, R19, -INF , P3 ;  /* 0xff80000013137808 */ /* 0x000fe20001800000 */
[----:B------:R-:W-:Y:S01]  /*4ed0*/  MUFU.TANH R59, R59 ;  /* 0x0000003b003b7308 */ /* 0x000fe20000002400 */
[----:B------:R-:W-:Y:S02]  /*4ee0*/  FMNMX.FTZ R54, R16, R11, !PT ;  /* 0x0000000b10367209 */ /* 0x000fe40007810000 */
[----:B------:R-:W-:Y:S02]  /*4ef0*/  ISETP.GT.AND P3, PT, R48, 0x18, PT ;  /* 0x000000183000780c */ /* 0x000fe40003f64270 */
[----:B------:R-:W-:Y:S02]  /*4f00*/  FSEL R20, R20, -INF , P4 ;  /* 0xff80000014147808 */ /* 0x000fe40002000000 */
[----:B------:R-:W-:Y:S01]  /*4f10*/  FMNMX.FTZ R11, R19, R54, !PT ;  /* 0x00000036130b7209 */ /* 0x000fe20007810000 */
[----:B------:R-:W4:Y:S01]  /*4f20*/  MUFU.TANH R52, R52 ;  /* 0x0000003400347308 */ /* 0x000f220000002400 */
[----:B------:R-:W-:-:S02]  /*4f30*/  ISETP.GT.AND P4, PT, R48, 0x19, PT ;  /* 0x000000193000780c */ /* 0x000fc40003f84270 */
[----:B------:R-:W-:Y:S02]  /*4f40*/  FSEL R23, R23, -INF , P3 ;  /* 0xff80000017177808 */ /* 0x000fe40001800000 */
[----:B------:R-:W-:Y:S02]  /*4f50*/  FMNMX.FTZ R54, R20, R11, !PT ;  /* 0x0000000b14367209 */ /* 0x000fe40007810000 */
[----:B------:R-:W-:Y:S01]  /*4f60*/  ISETP.GT.AND P3, PT, R48, 0x20, PT ;  /* 0x000000203000780c */ /* 0x000fe20003f64270 */
[----:B------:R-:W-:Y:S01]  /*4f70*/  MUFU.TANH R84, R84 ;  /* 0x0000005400547308 */ /* 0x000fe20000002400 */
[----:B------:R-:W-:Y:S02]  /*4f80*/  FSEL R24, R24, -INF , P4 ;  /* 0xff80000018187808 */ /* 0x000fe40002000000 */
[----:B------:R-:W-:Y:S01]  /*4f90*/  FMNMX.FTZ R11, R23, R54, !PT ;  /* 0x00000036170b7209 */ /* 0x000fe20007810000 */
[----:B------:R-:W-:Y:S01]  /*4fa0*/  FMUL.FTZ R54, R0, R68 ;  /* 0x0000004400367220 */ /* 0x000fe20000410000 */
[----:B------:R-:W-:Y:S01]  /*4fb0*/  ISETP.GT.AND P4, PT, R48, 0x21, PT ;  /* 0x000000213000780c */ /* 0x000fe20003f84270 */
[----:B------:R-:W-:Y:S01]  /*4fc0*/  FMUL.FTZ R68, R0, R71 ;  /* 0x0000004700447220 */ /* 0x000fe20000410000 */
[----:B------:R-:W-:Y:S01]  /*4fd0*/  FSEL R27, R27, -INF , P3 ;  /* 0xff8000001b1b7808 */ /* 0x000fe20001800000 */
[----:B------:R-:W-:Y:S01]  /*4fe0*/  MUFU.TANH R85, R85 ;  /* 0x0000005500557308 */ /* 0x000fe20000002400 */
[----:B------:R-:W-:Y:S01]  /*4ff0*/  FMNMX.FTZ R56, R24, R11, !PT ;  /* 0x0000000b18387209 */ /* 0x000fe20007810000 */
[----:B------:R-:W-:Y:S01]  /*5000*/  FMUL.FTZ R71, R0, R78 ;  /* 0x0000004e00477220 */ /* 0x000fe20000410000 */
[----:B------:R-:W-:Y:S01]  /*5010*/  ISETP.GT.AND P3, PT, R48, 0x28, PT ;  /* 0x000000283000780c */ /* 0x000fe20003f64270 */
[----:B------:R-:W-:Y:S01]  /*5020*/  IMAD.U32 R78, RZ, RZ, UR10 ;  /* 0x0000000aff4e7e24 */ /* 0x000fe2000f8e00ff */
[----:B------:R-:W-:-:S02]  /*5030*/  FSEL R28, R28, -INF , P4 ;  /* 0xff8000001c1c7808 */ /* 0x000fc40002000000 */
[----:B------:R-:W-:Y:S01]  /*5040*/  FMNMX.FTZ R11, R27, R56, !PT ;  /* 0x000000381b0b7209 */ /* 0x000fe20007810000 */
[----:B------:R-:W5:Y:S01]  /*5050*/  MUFU.TANH R54, R54 ;  /* 0x0000003600367308 */ /* 0x000f620000002400 */
[----:B------:R-:W-:Y:S02]  /*5060*/  ISETP.GT.AND P4, PT, R48, 0x29, PT ;  /* 0x000000293000780c */ /* 0x000fe40003f84270 */
[----:B------:R-:W-:Y:S02]  /*5070*/  FSEL R31, R31, -INF , P3 ;  /* 0xff8000001f1f7808 */ /* 0x000fe40001800000 */
[----:B------:R-:W-:Y:S02]  /*5080*/  FMNMX.FTZ R56, R28, R11, !PT ;  /* 0x0000000b1c387209 */ /* 0x000fe40007810000 */
[----:B------:R-:W-:Y:S01]  /*5090*/  ISETP.GT.AND P3, PT, R48, 0x30, PT ;  /* 0x000000303000780c */ /* 0x000fe20003f64270 */
[----:B------:R-:W-:Y:S01]  /*50a0*/  MUFU.TANH R8, R8 ;  /* 0x0000000800087308 */ /* 0x000fe20000002400 */
[----:B------:R-:W-:-:S02]  /*50b0*/  FSEL R32, R32, -INF , P4 ;  /* 0xff80000020207808 */ /* 0x000fc40002000000 */
[----:B------:R-:W-:Y:S02]  /*50c0*/  FMNMX.FTZ R11, R31, R56, !PT ;  /* 0x000000381f0b7209 */ /* 0x000fe40007810000 */
[----:B------:R-:W-:Y:S02]  /*50d0*/  ISETP.GT.AND P4, PT, R48, 0x31, PT ;  /* 0x000000313000780c */ /* 0x000fe40003f84270 */
[----:B------:R-:W-:Y:S01]  /*50e0*/  FSEL R35, R35, -INF , P3 ;  /* 0xff80000023237808 */ /* 0x000fe20001800000 */
[----:B------:R-:W-:Y:S01]  /*50f0*/  MUFU.TANH R42, R42 ;  /* 0x0000002a002a7308 */ /* 0x000fe20000002400 */
[----:B------:R-:W-:Y:S02]  /*5100*/  FMNMX.FTZ R56, R32, R11, !PT ;  /* 0x0000000b20387209 */ /* 0x000fe40007810000 */
[----:B------:R-:W-:Y:S02]  /*5110*/  ISETP.GT.AND P3, PT, R48, 0x38, PT ;  /* 0x000000383000780c */ /* 0x000fe40003f64270 */
[----:B------:R-:W-:-:S02]  /*5120*/  FSEL R36, R36, -INF , P4 ;  /* 0xff80000024247808 */ /* 0x000fc40002000000 */
[----:B------:R-:W-:Y:S01]  /*5130*/  FMNMX.FTZ R11, R35, R56, !PT ;  /* 0x00000038230b7209 */ /* 0x000fe20007810000 */
[----:B------:R-:W-:Y:S01]  /*5140*/  FMUL.FTZ R56, R0, R73 ;  /* 0x0000004900387220 */ /* 0x000fe20000410000 */
[----:B------:R-:W-:Y:S01]  /*5150*/  ISETP.GT.AND P4, PT, R48, 0x39, PT ;  /* 0x000000393000780c */ /* 0x000fe20003f84270 */
[----:B------:R-:W-:Y:S01]  /*5160*/  MUFU.TANH R44, R44 ;  /* 0x0000002c002c7308 */ /* 0x000fe20000002400 */
[----:B------:R-:W-:Y:S01]  /*5170*/  FSEL R39, R39, -INF , P3 ;  /* 0xff80000027277808 */ /* 0x000fe20001800000 */
[----:B------:R-:W-:Y:S01]  /*5180*/  FMUL.FTZ R73, R0, R82 ;  /* 0x0000005200497220 */ /* 0x000fe20000410000 */
[----:B------:R-:W-:Y:S02]  /*5190*/  FMNMX.FTZ R58, R36, R11, !PT ;  /* 0x0000000b243a7209 */ /* 0x000fe40007810000 */
[----:B------:R-:W-:Y:S02]  /*51a0*/  ISETP.GT.AND P3, PT, R48, 0x40, PT ;  /* 0x000000403000780c */ /* 0x000fe40003f64270 */
[----:B------:R-:W-:Y:S01]  /*51b0*/  FSEL R40, R40, -INF , P4 ;  /* 0xff80000028287808 */ /* 0x000fe20002000000 */
[----:B------:R-:W3:Y:S01]  /*51c0*/  MUFU.TANH R56, R56 ;  /* 0x0000003800387308 */ /* 0x000ee20000002400 */
[----:B------:R-:W-:Y:S01]  /*51d0*/  FMNMX.FTZ R11, R39, R58, !PT ;  /* 0x0000003a270b7209 */ /* 0x000fe20007810000 */
[----:B------:R-:W-:Y:S01]  /*51e0*/  FMUL.FTZ R58, R0, R76 ;  /* 0x0000004c003a7220 */ /* 0x000fe20000410000 */
[----:B------:R-:W-:-:S02]  /*51f0*/  ISETP.GT.AND P4, PT, R48, 0x41, PT ;  /* 0x000000413000780c */ /* 0x000fc40003f84270 */
[----:B0-----:R-:W-:Y:S02]  /*5200*/  FSEL R43, R43, -INF , P3 ;  /* 0xff8000002b2b7808 */ /* 0x001fe40001800000 */
[----:B------:R-:W-:Y:S01]  /*5210*/  FMNMX.FTZ R60, R40, R11, !PT ;  /* 0x0000000b283c7209 */ /* 0x000fe20007810000 */
[----:B------:R-:W0:Y:S01]  /*5220*/  MUFU.TANH R58, R58 ;  /* 0x0000003a003a7308 */ /* 0x000e220000002400 */
[C---:B------:R-:W-:Y:S02]  /*5230*/  ISETP.GT.AND P3, PT, R48.reuse, 0x48, PT ;  /* 0x000000483000780c */ /* 0x040fe40003f64270 */
[----:B--2---:R-:W-:Y:S02]  /*5240*/  FSEL R45, R45, -INF , P4 ;  /* 0xff8000002d2d7808 */ /* 0x004fe40002000000 */
[----:B------:R-:W-:Y:S02]  /*5250*/  FMNMX.FTZ R60, R43, R60, !PT ;  /* 0x0000003c2b3c7209 */ /* 0x000fe40007810000 */
[----:B------:R-:W-:Y:S01]  /*5260*/  ISETP.GT.AND P4, PT, R48, 0x49, PT ;  /* 0x000000493000780c */ /* 0x000fe20003f84270 */
[----:B------:R-:W-:Y:S01]  /*5270*/  MUFU.TANH R47, R47 ;  /* 0x0000002f002f7308 */ /* 0x000fe20000002400 */
[----:B-1----:R-:W-:-:S02]  /*5280*/  FSEL R49, R49, -INF , P3 ;  /* 0xff80000031317808 */ /* 0x002fc40001800000 */
[----:B------:R-:W-:Y:S02]  /*5290*/  FMNMX.FTZ R60, R45, R60, !PT ;  /* 0x0000003c2d3c7209 */ /* 0x000fe40007810000 */
[----:B------:R-:W-:Y:S02]  /*52a0*/  ISETP.GT.AND P3, PT, R48, 0x50, PT ;  /* 0x000000503000780c */ /* 0x000fe40003f64270 */
[----:B------:R-:W-:Y:S01]  /*52b0*/  FSEL R51, R51, -INF , P4 ;  /* 0xff80000033337808 */ /* 0x000fe20002000000 */
[----:B------:R-:W-:Y:S01]  /*52c0*/  MUFU.TANH R63, R63 ;  /* 0x0000003f003f7308 */ /* 0x000fe20000002400 */
[----:B------:R-:W-:Y:S01]  /*52d0*/  FMNMX.FTZ R64, R49, R60, !PT ;  /* 0x0000003c31407209 */ /* 0x000fe20007810000 */
[----:B------:R-:W-:Y:S01]  /*52e0*/  FMUL.FTZ R60, R0, R80 ;  /* 0x00000050003c7220 */ /* 0x000fe20000410000 */
[----:B------:R-:W-:Y:S02]  /*52f0*/  ISETP.GT.AND P4, PT, R48, 0x51, PT ;  /* 0x000000513000780c */ /* 0x000fe40003f84270 */
[----:B----4-:R-:W-:-:S02]  /*5300*/  FSEL R52, R52, -INF , P3 ;  /* 0xff80000034347808 */ /* 0x010fc40001800000 */
[----:B------:R-:W-:Y:S01]  /*5310*/  FMNMX.FTZ R11, R51, R64, !PT ;  /* 0x00000040330b7209 */ /* 0x000fe20007810000 */
[----:B------:R-:W1:Y:S01]  /*5320*/  MUFU.TANH R60, R60 ;  /* 0x0000003c003c7308 */ /* 0x000e620000002400 */
[----:B------:R-:W-:Y:S01]  /*5330*/  ISETP.GT.AND P3, PT, R48, 0x58, PT ;  /* 0x000000583000780c */ /* 0x000fe20003f64270 */
[----:B------:R-:W-:Y:S02]  /*5340*/  WARPGROUP.DEPBAR.LE gsb0, 0x0 ;  /* 0x00008000000079c5 */ /* 0x000fe40000010000 */
[----:B------:R-:W-:Y:S01]  /*5350*/  FSEL R53, R53, -INF , P4 ;  /* 0xff80000035357808 */ /* 0x000fe20002000000 */
[----:B------:R-:W-:Y:S01]  /*5360*/  WARPGROUP.ARRIVE ;  /* 0x00000000000079c5 */ /* 0x000fe20000000000 */
[----:B------:R-:W-:Y:S01]  /*5370*/  FMNMX.FTZ R64, R52, R11, !PT ;  /* 0x0000000b34407209 */ /* 0x000fe20007810000 */
[----:B------:R-:W-:Y:S01]  /*5380*/  FMUL.FTZ R11, R0, R81 ;  /* 0x00000051000b7220 */ /* 0x000fe20000410000 */
[----:B------:R-:W-:Y:S01]  /*5390*/  ISETP.GT.AND P4, PT, R48, 0x59, PT ;  /* 0x000000593000780c */ /* 0x000fe20003f84270 */
[----:B------:R-:W-:Y:S01]  /*53a0*/  MUFU.TANH R68, R68 ;  /* 0x0000004400447308 */ /* 0x000fe20000002400 */
[----:B-----5:R-:W-:Y:S01]  /*53b0*/  FSEL R54, R54, -INF , P3 ;  /* 0xff80000036367808 */ /* 0x020fe20001800000 */
[----:B------:R-:W-:Y:S01]  /*53c0*/  QGMMA.64x96x32.F32.E4M3.E4M3 R88, R144, gdesc[UR4], R88, gsb0 ;  /* 0x0160000490587df3 */ /* 0x000fe20008000858 */
[----:B------:R-:W-:Y:S01]  /*53d0*/  FMNMX.FTZ R61, R53, R64, !PT ;  /* 0x00000040353d7209 */ /* 0x000fe20007810000 */
[----:B------:R-:W-:Y:S01]  /*53e0*/  UIADD3 UR6, UR11, 0x4, URZ ;  /* 0x000000040b067890 */ /* 0x000fe2000fffe03f */
[----:B------:R-:W-:Y:S01]  /*53f0*/  ISETP.GT.AND P3, PT, R48, 0x60, PT ;  /* 0x000000603000780c */ /* 0x000fe20003f64270 */
[----:B------:R-:W-:Y:S01]  /*5400*/  UMOV UR7, 0x40000040 ;  /* 0x4000004000077882 */ /* 0x000fe20000000000 */
[----:B------:R-:W-:Y:S01]  /*5410*/  FSEL R55, R55, -INF , P4 ;  /* 0xff80000037377808 */ /* 0x000fe20002000000 */
[----:B------:R-:W2:Y:S01]  /*5420*/  MUFU.TANH R11, R11 ;  /* 0x0000000b000b7308 */ /* 0x000ea20000002400 */
[----:B------:R-:W-:-:S02]  /*5430*/  FMNMX.FTZ R64, R54, R61, !PT ;  /* 0x0000003d36407209 */ /* 0x000fc40007810000 */
[C---:B------:R-:W-:Y:S02]  /*5440*/  ISETP.GT.AND P4, PT, R48.reuse, 0x61, PT ;  /* 0x000000613000780c */ /* 0x040fe40003f84270 */
[----:B------:R-:W-:Y:S02]  /*5450*/  FSEL R57, R57, -INF , P3 ;  /* 0xff80000039397808 */ /* 0x000fe40001800000 */
[----:B------:R-:W-:Y:S01]  /*5460*/  FMNMX.FTZ R64, R55, R64, !PT ;  /* 0x0000004037407209 */ /* 0x000fe20007810000 */
[----:B------:R-:W-:Y:S01]  /*5470*/  MUFU.TANH R69, R69 ;  /* 0x0000004500457308 */ /* 0x000fe20000002400 */
[----:B------:R-:W-:Y:S02]  /*5480*/  ISETP.GT.AND P3, PT, R48, 0x68, PT ;  /* 0x000000683000780c */ /* 0x000fe40003f64270 */
[----:B---3--:R-:W-:Y:S02]  /*5490*/  FSEL R56, R56, -INF , P4 ;  /* 0xff80000038387808 */ /* 0x008fe40002000000 */
[----:B------:R-:W-:-:S02]  /*54a0*/  FMNMX.FTZ R61, R57, R64, !PT ;  /* 0x00000040393d7209 */ /* 0x000fc40007810000 */
[----:B------:R-:W-:Y:S01]  /*54b0*/  ISETP.GT.AND P4, PT, R48, 0x69, PT ;  /* 0x000000693000780c */ /* 0x000fe20003f84270 */
[----:B------:R-:W-:Y:S01]  /*54c0*/  MUFU.TANH R71, R71 ;  /* 0x0000004700477308 */ /* 0x000fe20000002400 */
[----:B0-----:R-:W-:Y:S02]  /*54d0*/  FSEL R58, R58, -INF , P3 ;  /* 0xff8000003a3a7808 */ /* 0x001fe40001800000 */
[----:B------:R-:W-:Y:S02]  /*54e0*/  FMNMX.FTZ R61, R56, R61, !PT ;  /* 0x0000003d383d7209 */ /* 0x000fe40007810000 */
[----:B------:R-:W-:Y:S02]  /*54f0*/  ISETP.GT.AND P3, PT, R48, 0x70, PT ;  /* 0x000000703000780c */ /* 0x000fe40003f64270 */
[----:B------:R-:W-:Y:S01]  /*5500*/  FSEL R59, R59, -INF , P4 ;  /* 0xff8000003b3b7808 */ /* 0x000fe20002000000 */
[----:B------:R-:W-:Y:S01]  /*5510*/  MUFU.TANH R73, R73 ;  /* 0x0000004900497308 */ /* 0x000fe20000002400 */
[----:B------:R-:W-:Y:S01]  /*5520*/  FMNMX.FTZ R64, R58, R61, !PT ;  /* 0x0000003d3a407209 */ /* 0x000fe20007810000 */
[----:B------:R-:W-:Y:S01]  /*5530*/  FMUL.FTZ R61, R0, R62 ;  /* 0x0000003e003d7220 */ /* 0x000fe20000410000 */
[----:B------:R-:W-:-:S02]  /*5540*/  ISETP.GT.AND P4, PT, R48, 0x71, PT ;  /* 0x000000713000780c */ /* 0x000fc40003f84270 */
[----:B-1----:R-:W-:Y:S02]  /*5550*/  FSEL R60, R60, -INF , P3 ;  /* 0xff8000003c3c7808 */ /* 0x002fe40001800000 */
[----:B------:R-:W-:Y:S01]  /*5560*/  FMNMX.FTZ R65, R59, R64, !PT ;  /* 0x000000403b417209 */ /* 0x000fe20007810000 */
[----:B------:R-:W-:Y:S01]  /*5570*/  MUFU.TANH R61, R61 ;  /* 0x0000003d003d7308 */ /* 0x000fe20000002400 */
[----:B------:R-:W-:Y:S02]  /*5580*/  ISETP.GT.AND P3, PT, R48, 0x78, PT ;  /* 0x000000783000780c */ /* 0x000fe40003f64270 */
[----:B--2---:R-:W-:Y:S02]  /*5590*/  FSEL R62, R11, -INF , P4 ;  /* 0xff8000000b3e7808 */ /* 0x004fe40002000000 */
[----:B------:R-:W-:Y:S02]  /*55a0*/  FMNMX.FTZ R65, R60, R65, !PT ;  /* 0x000000413c417209 */ /* 0x000fe40007810000 */
[----:B------:R-:W-:Y:S01]  /*55b0*/  ISETP.GT.AND P4, PT, R48, 0x79, PT ;  /* 0x000000793000780c */ /* 0x000fe20003f84270 */
[----:B------:R-:W-:Y:S01]  /*55c0*/  MUFU.TANH R74, R74 ;  /* 0x0000004a004a7308 */ /* 0x000fe20000002400 */
[----:B------:R-:W-:-:S02]  /*55d0*/  FSEL R48, R84, -INF , P3 ;  /* 0xff80000054307808 */ /* 0x000fc40001800000 */
[----:B------:R-:W-:Y:S02]  /*55e0*/  FMNMX.FTZ R65, R62, R65, !PT ;  /* 0x000000413e417209 */ /* 0x000fe40007810000 */
[----:B------:R-:W-:Y:S02]  /*55f0*/  FSEL R64, R85, -INF , P4 ;  /* 0xff80000055407808 */ /* 0x000fe40002000000 */
[----:B------:R-:W-:Y:S01]  /*5600*/  FMNMX.FTZ R11, R48, R65, !PT ;  /* 0x00000041300b7209 */ /* 0x000fe20007810000 */
[C---:B------:R-:W-:Y:S01]  /*5610*/  FMUL.FTZ R65, R0.reuse, R66 ;  /* 0x0000004200417220 */ /* 0x040fe20000410000 */
[----:B------:R-:W-:Y:S01]  /*5620*/  IADD3 R46, R77, -UR25, R46 ;  /* 0x800000194d2e7c10 */ /* 0x000fe2000fffe02e */
[----:B------:R-:W-:Y:S01]  /*5630*/  FMUL.FTZ R66, R0, R67 ;  /* 0x0000004300427220 */ /* 0x000fe20000410000 */
[----:B------:R-:W-:Y:S01]  /*5640*/  FMNMX.FTZ R11, R64, R11, !PT ;  /* 0x0000000b400b7209 */ /* 0x000fe20007810000 */
[----:B------:R-:W-:Y:S01]  /*5650*/  FMUL.FTZ R67, R0, R70 ;  /* 0x0000004600437220 */ /* 0x000fe20000410000 */
[C---:B------:R-:W-:Y:S01]  /*5660*/  ISETP.GT.AND P4, PT, R46.reuse, RZ, PT ;  /* 0x000000ff2e00720c */ /* 0x040fe20003f84270 */
[----:B------:R-:W-:Y:S01]  /*5670*/  MUFU.TANH R65, R65 ;  /* 0x0000004100417308 */ /* 0x000fe20000002400 */
[----:B------:R-:W-:Y:S01]  /*5680*/  ISETP.GT.AND P5, PT, R46, 0x1, PT ;  /* 0x000000012e00780c */ /* 0x000fe20003fa4270 */
[----:B------:R-:W0:Y:S01]  /*5690*/  SHFL.BFLY PT, R72, R11, 0x2, 0x1f ;  /* 0x0c401f000b487f89 */ /* 0x000e2200000e0000 */
[----:B------:R-:W-:Y:S01]  /*56a0*/  FSEL R13, R13, -INF , P4 ;  /* 0xff8000000d0d7808 */ /* 0x000fe20002000000 */
[----:B------:R-:W-:Y:S01]  /*56b0*/  FMUL.FTZ R70, R0, R75 ;  /* 0x0000004b00467220 */ /* 0x000fe20000410000 */
[----:B------:R-:W-:Y:S01]  /*56c0*/  ISETP.GT.AND P4, PT, R46, 0x8, PT ;  /* 0x000000082e00780c */ /* 0x000fe20003f84270 */
[----:B------:R-:W-:Y:S01]  /*56d0*/  FMUL.FTZ R75, R0, R86 ;  /* 0x00000056004b7220 */ /* 0x000fe20000410000 */
[----:B------:R-:W-:Y:S01]  /*56e0*/  FSEL R14, R14, -INF , P5 ;  /* 0xff8000000e0e7808 */ /* 0x000fe20002800000 */
[----:B------:R-:W1:Y:S01]  /*56f0*/  MUFU.TANH R66, R66 ;  /* 0x0000004200427308 */ /* 0x000e620000002400 */
[----:B------:R-:W-:-:S02]  /*5700*/  ISETP.GT.AND P5, PT, R46, 0x9, PT ;  /* 0x000000092e00780c */ /* 0x000fc40003fa4270 */
[----:B------:R-:W-:Y:S02]  /*5710*/  FSEL R17, R17, -INF , P4 ;  /* 0xff80000011117808 */ /* 0x000fe40002000000 */
[----:B------:R-:W-:Y:S02]  /*5720*/  ISETP.GT.AND P4, PT, R46, 0x10, PT ;  /* 0x000000102e00780c */ /* 0x000fe40003f84270 */
[----:B------:R-:W-:Y:S01]  /*5730*/  FSEL R18, R18, -INF , P5 ;  /* 0xff80000012127808 */ /* 0x000fe20002800000 */
[----:B------:R-:W-:Y:S01]  /*5740*/  MUFU.TANH R67, R67 ;  /* 0x0000004300437308 */ /* 0x000fe20000002400 */
[C---:B------:R-:W-:Y:S02]  /*5750*/  ISETP.GT.AND P5, PT, R46.reuse, 0x11, PT ;  /* 0x000000112e00780c */ /* 0x040fe40003fa4270 */
[----:B------:R-:W-:Y:S02]  /*5760*/  FSEL R21, R21, -INF , P4 ;  /* 0xff80000015157808 */ /* 0x000fe40002000000 */
[----:B------:R-:W-:-:S02]  /*5770*/  ISETP.GT.AND P4, PT, R46, 0x18, PT ;  /* 0x000000182e00780c */ /* 0x000fc40003f84270 */
[----:B------:R-:W-:Y:S01]  /*5780*/  FSEL R22, R22, -INF , P5 ;  /* 0xff80000016167808 */ /* 0x000fe20002800000 */
[----:B------:R-:W2:Y:S01]  /*5790*/  MUFU.TANH R70, R70 ;  /* 0x0000004600467308 */ /* 0x000ea20000002400 */
[----:B------:R-:W-:Y:S02]  /*57a0*/  ISETP.GT.AND P5, PT, R46, 0x19, PT ;  /* 0x000000192e00780c */ /* 0x000fe40003fa4270 */
[----:B0-----:R-:W-:Y:S01]  /*57b0*/  FMNMX.FTZ R76, R11, R72, !PT ;  /* 0x000000480b4c7209 */ /* 0x001fe20007810000 */
[----:B------:R-:W-:Y:S01]  /*57c0*/  FMUL.FTZ R72, R0, R79 ;  /* 0x0000004f00487220 */ /* 0x000fe20000410000 */
[----:B------:R-:W-:Y:S02]  /*57d0*/  FSEL R25, R25, -INF , P4 ;  /* 0xff80000019197808 */ /* 0x000fe40002000000 */
[----:B------:R-:W-:Y:S01]  /*57e0*/  ISETP.GT.AND P4, PT, R46, 0x20, PT ;  /* 0x000000202e00780c */ /* 0x000fe20003f84270 */
[----:B------:R-:W0:Y:S01]  /*57f0*/  SHFL.BFLY PT, R11, R76, 0x1, 0x1f ;  /* 0x0c201f004c0b7f89 */ /* 0x000e2200000e0000 */
[----:B------:R-:W-:Y:S01]  /*5800*/  FSEL R26, R26, -INF , P5 ;  /* 0xff8000001a1a7808 */ /* 0x000fe20002800000 */
[----:B------:R-:W3:Y:S01]  /*5810*/  MUFU.TANH R72, R72 ;  /* 0x0000004800487308 */ /* 0x000ee20000002400 */
[----:B------:R-:W-:-:S02]  /*5820*/  ISETP.GT.AND P5, PT, R46, 0x21, PT ;  /* 0x000000212e00780c */ /* 0x000fc40003fa4270 */
[----:B------:R-:W-:Y:S02]  /*5830*/  FSEL R29, R29, -INF , P4 ;  /* 0xff8000001d1d7808 */ /* 0x000fe40002000000 */
[----:B------:R-:W-:Y:S02]  /*5840*/  ISETP.GT.AND P4, PT, R46, 0x28, PT ;  /* 0x000000282e00780c */ /* 0x000fe40003f84270 */
[----:B------:R-:W-:Y:S01]  /*5850*/  FSEL R30, R30, -INF , P5 ;  /* 0xff8000001e1e7808 */ /* 0x000fe20002800000 */
[----:B------:R-:W4:Y:S01]  /*5860*/  MUFU.TANH R75, R75 ;  /* 0x0000004b004b7308 */ /* 0x000f220000002400 */
[C---:B------:R-:W-:Y:S02]  /*5870*/  ISETP.GT.AND P5, PT, R46.reuse, 0x29, PT ;  /* 0x000000292e00780c */ /* 0x040fe40003fa4270 */
[----:B------:R-:W-:Y:S02]  /*5880*/  FSEL R33, R33, -INF , P4 ;  /* 0xff80000021217808 */ /* 0x000fe40002000000 */
[----:B------:R-:W-:-:S02]  /*5890*/  ISETP.GT.AND P4, PT, R46, 0x30, PT ;  /* 0x000000302e00780c */ /* 0x000fc40003f84270 */
[----:B------:R-:W-:Y:S01]  /*58a0*/  FSEL R34, R34, -INF , P5 ;  /* 0xff80000022227808 */ /* 0x000fe20002800000 */
[----:B------:R-:W-:Y:S02]  /*58b0*/  WARPGROUP.DEPBAR.LE gsb0, 0x0 ;  /* 0x00008000000079c5 */ /* 0x000fe40000010000 */
[----:B------:R-:W-:Y:S01]  /*58c0*/  ISETP.GT.AND P5, PT, R46, 0x31, PT ;  /* 0x000000312e00780c */ /* 0x000fe20003fa4270 */
[----:B------:R-:W-:Y:S01]  /*58d0*/  WARPGROUP.ARRIVE ;  /* 0x00000000000079c5 */ /* 0x000fe20000000000 */
[----:B------:R-:W-:Y:S02]  /*58e0*/  FSEL R37, R37, -INF , P4 ;  /* 0xff80000025257808 */ /* 0x000fe40002000000 */
[----:B0-----:R-:W-:Y:S01]  /*58f0*/  FMNMX.FTZ R11, R76, R11, !PT ;  /* 0x0000000b4c0b7209 */ /* 0x001fe20007810000 */
[----:B------:R-:W-:Y:S01]  /*5900*/  FMUL.FTZ R76, R0, R87 ;  /* 0x00000057004c7220 */ /* 0x000fe20000410000 */
[----:B------:R-:W-:Y:S01]  /*5910*/  ISETP.GT.AND P4, PT, R46, 0x38, PT ;  /* 0x000000382e00780c */ /* 0x000fe20003f84270 */
[----:B------:R-:W-:Y:S01]  /*5920*/  QGMMA.64x96x32.F32.E4M3.E4M3 R88, R140, gdesc[UR4], R88, gsb0 ;  /* 0x016000048c587df3 */ /* 0x000fe20008000858 */
[C---:B------:R-:W-:Y:S01]  /*5930*/  FSETP.NEU.FTZ.AND P3, PT, R11.reuse, -INF , PT ;  /* 0xff8000000b00780b */ /* 0x040fe20003f7d000 */
[----:B------:R-:W-:-:S01]  /*5940*/  FFMA.FTZ R78, R11, R78, -8 ;  /* 0xc10000000b4e7423 */ /* 0x000fc2000001004e */
[----:B------:R-:W-:Y:S01]  /*5950*/  FSEL R38, R38, -INF , P5 ;  /* 0xff80000026267808 */ /* 0x000fe20002800000 */
[----:B------:R-:W0:Y:S01]  /*5960*/  MUFU.TANH R76, R76 ;  /* 0x0000004c004c7308 */ /* 0x000e220000002400 */
[----:B------:R-:W-:Y:S01]  /*5970*/  ISETP.GT.AND P5, PT, R46, 0x39, PT ;  /* 0x000000392e00780c */ /* 0x000fe20003fa4270 */
[----:B------:R-:W-:Y:S01]  /*5980*/  UIADD3 UR6, UR11, 0x6, URZ ;  /* 0x000000060b067890 */ /* 0x000fe2000fffe03f */
[----:B------:R-:W-:Y:S01]  /*5990*/  FSEL R41, R78, RZ, P3 ;  /* 0x000000ff4e297208 */ /* 0x000fe20001800000 */
[----:B------:R-:W-:Y:S01]  /*59a0*/  UMOV UR7, 0x40000040 ;  /* 0x4000004000077882 */ /* 0x000fe20000000000 */
[----:B------:R-:W-:-:S02]  /*59b0*/  FSEL R42, R42, -INF , P5 ;  /* 0xff8000002a2a7808 */ /* 0x000fc40002800000 */
[----:B------:R-:W-:Y:S01]  /*59c0*/  ISETP.GT.AND P5, PT, R46, 0x41, PT ;  /* 0x000000412e00780c */ /* 0x000fe20003fa4270 */
[----:B------:R-:W-:-:S01]  /*59d0*/  FFMA.FTZ R77, R12, UR10, -R41 ;  /* 0x0000000a0c4d7c23 */ /* 0x000fc20008010829 */
[--C-:B------:R-:W-:Y:S01]  /*59e0*/  FFMA.FTZ R12, R15, UR10, -R41.reuse ;  /* 0x0000000a0f0c7c23 */ /* 0x100fe20008010829 */
[----:B------:R-:W-:Y:S01]  /*59f0*/  FMNMX.FTZ R15, R13, R10, !PT ;  /* 0x0000000a0d0f7209 */ /* 0x000fe20007810000 */
[--C-:B------:R-:W-:Y:S01]  /*5a00*/  FFMA.FTZ R80, R16, UR10, -R41.reuse ;  /* 0x0000000a10507c23 */ /* 0x100fe20008010829 */
[----:B------:R-:W-:Y:S01]  /*5a10*/  FSEL R47, R47, -INF , P5 ;  /* 0xff8000002f2f7808 */ /* 0x000fe20002800000 */
[--C-:B------:R-:W-:Y:S01]  /*5a20*/  FFMA.FTZ R50, R50, UR10, -R41.reuse ;  /* 0x0000000a32327c23 */ /* 0x100fe20008010829 */
[----:B------:R-:W-:Y:S01]  /*5a30*/  FMNMX.FTZ R16, R14, R15, !PT ;  /* 0x0000000f0e107209 */ /* 0x000fe20007810000 */
[--C-:B------:R-:W-:Y:S01]  /*5a40*/  FFMA.FTZ R56, R56, UR10, -R41.reuse ;  /* 0x0000000a38387c23 */ /* 0x100fe20008010829 */
[----:B------:R5:W-:Y:S01]  /*5a50*/  MUFU.EX2 R15, R80 ;  /* 0x00000050000f7308 */ /* 0x000be20000000800 */
[----:B------:R-:W-:Y:S01]  /*5a60*/  ISETP.GT.AND P5, PT, R46, 0x49, PT ;  /* 0x000000492e00780c */ /* 0x000fe20003fa4270 */
[--C-:B------:R-:W-:Y:S01]  /*5a70*/  FFMA.FTZ R48, R48, UR10, -R41.reuse ;  /* 0x0000000a30307c23 */ /* 0x100fe20008010829 */
[----:B------:R-:W-:Y:S01]  /*5a80*/  FMNMX.FTZ R79, R17, R16, !PT ;  /* 0x00000010114f7209 */ /* 0x000fe20007810000 */
[----:B------:R-:W-:Y:S01]  /*5a90*/  FFMA.FTZ R16, R19, UR10, -R41 ;  /* 0x0000000a13107c23 */ /* 0x000fe20008010829 */
[----:B------:R-:W-:-:S02]  /*5aa0*/  FSEL R63, R63, -INF , P5 ;  /* 0xff8000003f3f7808 */ /* 0x000fc40002800000 */
[----:B------:R-:W-:Y:S01]  /*5ab0*/  FMNMX.FTZ R78, R18, R79, !PT ;  /* 0x0000004f124e7209 */ /* 0x000fe20007810000 */
[----:B------:R-:W-:Y:S01]  /*5ac0*/  MUFU.EX2 R50, R50 ;  /* 0x0000003200327308 */ /* 0x000fe20000000800 */
[----:B-----5:R-:W-:-:S01]  /*5ad0*/  FFMA.FTZ R80, R20, UR10, -R41 ;  /* 0x0000000a14507c23 */ /* 0x020fc20008010829 */
[----:B------:R-:W-:Y:S02]  /*5ae0*/  ISETP.GT.AND P5, PT, R46, 0x51, PT ;  /* 0x000000512e00780c */ /* 0x000fe40003fa4270 */
[----:B------:R-:W-:Y:S02]  /*5af0*/  FMNMX.FTZ R19, R21, R78, !PT ;  /* 0x0000004e15137209 */ /* 0x000fe40007810000 */
[----:B-1----:R-:W-:Y:S02]  /*5b00*/  FSEL R66, R66, -INF , P5 ;  /* 0xff80000042427808 */ /* 0x002fe40002800000 */
[----:B------:R-:W-:Y:S01]  /*5b10*/  FMNMX.FTZ R20, R22, R19, !PT ;  /* 0x0000001316147209 */ /* 0x000fe20007810000 */
[----:B------:R-:W-:Y:S01]  /*5b20*/  MUFU.EX2 R77, R77 ;  /* 0x0000004d004d7308 */ /* 0x000fe20000000800 */
[----:B------:R-:W-:-:S02]  /*5b30*/  ISETP.GT.AND P5, PT, R46, 0x59, PT ;  /* 0x000000592e00780c */ /* 0x000fc40003fa4270 */
[----:B------:R-:W-:Y:S01]  /*5b40*/  FMNMX.FTZ R79, R25, R20, !PT ;  /* 0x00000014194f7209 */ /* 0x000fe20007810000 */
[----:B------:R-:W-:-:S01]  /*5b50*/  FFMA.FTZ R20, R23, UR10, -R41 ;  /* 0x0000000a17147c23 */ /* 0x000fc20008010829 */
[----:B------:R-:W-:Y:S02]  /*5b60*/  FSEL R68, R68, -INF , P5 ;  /* 0xff80000044447808 */ /* 0x000fe40002800000 */
[----:B------:R-:W-:Y:S01]  /*5b70*/  FMNMX.FTZ R78, R26, R79, !PT ;  /* 0x0000004f1a4e7209 */ /* 0x000fe20007810000 */
[----:B------:R1:W-:Y:S01]  /*5b80*/  MUFU.EX2 R19, R80 ;  /* 0x0000005000137308 */ /* 0x0003e20000000800 */
[----:B------:R-:W-:Y:S02]  /*5b90*/  ISETP.GT.AND P5, PT, R46, 0x61, PT ;  /* 0x000000612e00780c */ /* 0x000fe40003fa4270 */
[----:B------:R-:W-:Y:S02]  /*5ba0*/  FMNMX.FTZ R23, R29, R78, !PT ;  /* 0x0000004e1d177209 */ /* 0x000fe40007810000 */
[----:B--2---:R-:W-:-:S02]  /*5bb0*/  FSEL R70, R70, -INF , P5 ;  /* 0xff80000046467808 */ /* 0x004fc40002800000 */
[----:B------:R-:W-:Y:S01]  /*5bc0*/  ISETP.GT.AND P5, PT, R46, 0x69, PT ;  /* 0x000000692e00780c */ /* 0x000fe20003fa4270 */
[----:B------:R-:W-:Y:S01]  /*5bd0*/  MUFU.EX2 R12, R12 ;  /* 0x0000000c000c7308 */ /* 0x000fe20000000800 */
[----:B-1----:R-:W-:-:S01]  /*5be0*/  FFMA.FTZ R80, R24, UR10, -R41 ;  /* 0x0000000a18507c23 */ /* 0x002fc20008010829 */
[----:B------:R-:W-:Y:S02]  /*5bf0*/  FMNMX.FTZ R24, R30, R23, !PT ;  /* 0x000000171e187209 */ /* 0x000fe40007810000 */
[----:B---3--:R-:W-:Y:S02]  /*5c00*/  FSEL R72, R72, -INF , P5 ;  /* 0xff80000048487808 */ /* 0x008fe40002800000 */
[----:B------:R-:W-:Y:S01]  /*5c10*/  FMNMX.FTZ R79, R33, R24, !PT ;  /* 0x00000018214f7209 */ /* 0x000fe20007810000 */
[----:B------:R-:W-:-:S01]  /*5c20*/  FFMA.FTZ R24, R27, UR10, -R41 ;  /* 0x0000000a1b187c23 */ /* 0x000fc20008010829 */
[----:B------:R-:W-:Y:S01]  /*5c30*/  FSEL R27, R8, -INF , P4 ;  /* 0xff800000081b7808 */ /* 0x000fe20002000000 */
[----:B------:R1:W-:Y:S01]  /*5c40*/  MUFU.EX2 R23, R80 ;  /* 0x0000005000177308 */ /* 0x0003e20000000800 */
[----:B------:R-:W-:-:S02]  /*5c50*/  FMNMX.FTZ R78, R34, R79, !PT ;  /* 0x0000004f224e7209 */ /* 0x000fc40007810000 */
[----:B------:R-:W-:Y:S02]  /*5c60*/  ISETP.GT.AND P4, PT, R46, 0x40, PT ;  /* 0x000000402e00780c */ /* 0x000fe40003f84270 */
[----:B------:R-:W-:Y:S01]  /*5c70*/  FMNMX.FTZ R79, R37, R78, !PT ;  /* 0x0000004e254f7209 */ /* 0x000fe20007810000 */
[--C-:B------:R-:W-:Y:S01]  /*5c80*/  FFMA.FTZ R78, R28, UR10, -R41.reuse ;  /* 0x0000000a1c4e7c23 */ /* 0x100fe20008010829 */
[----:B------:R-:W-:Y:S01]  /*5c90*/  FSEL R44, R44, -INF , P4 ;  /* 0xff8000002c2c7808 */ /* 0x000fe20002000000 */
[--C-:B------:R-:W-:Y:S01]  /*5ca0*/  FFMA.FTZ R28, R31, UR10, -R41.reuse ;  /* 0x0000000a1f1c7c23 */ /* 0x100fe20008010829 */
[----:B------:R-:W-:Y:S01]  /*5cb0*/  FMNMX.FTZ R8, R38, R79, !PT ;  /* 0x0000004f26087209 */ /* 0x000fe20007810000 */
[--C-:B------:R-:W-:Y:S01]  /*5cc0*/  FFMA.FTZ R31, R32, UR10, -R41.reuse ;  /* 0x0000000a201f7c23 */ /* 0x100fe20008010829 */
[----:B------:R-:W-:Y:S01]  /*5cd0*/  ISETP.GT.AND P4, PT, R46, 0x48, PT ;  /* 0x000000482e00780c */ /* 0x000fe20003f84270 */
[--C-:B------:R-:W-:Y:S01]  /*5ce0*/  FFMA.FTZ R32, R35, UR10, -R41.reuse ;  /* 0x0000000a23207c23 */ /* 0x100fe20008010829 */
[----:B------:R-:W-:Y:S01]  /*5cf0*/  FMNMX.FTZ R81, R27, R8, !PT ;  /* 0x000000081b517209 */ /* 0x000fe20007810000 */
[----:B------:R2:W-:Y:S01]  /*5d00*/  MUFU.EX2 R79, R78 ;  /* 0x0000004e004f7308 */ /* 0x0005e20000000800 */
[----:B------:R-:W-:Y:S01]  /*5d10*/  FSEL R61, R61, -INF , P4 ;  /* 0xff8000003d3d7808 */ /* 0x000fe20002000000 */
[--C-:B-1----:R-:W-:Y:S01]  /*5d20*/  FFMA.FTZ R80, R49, UR10, -R41.reuse ;  /* 0x0000000a31507c23 */ /* 0x102fe20008010829 */
[----:B------:R-:W-:Y:S01]  /*5d30*/  FMNMX.FTZ R81, R42, R81, !PT ;  /* 0x000000512a517209 */ /* 0x000fe20007810000 */
[--C-:B------:R-:W-:Y:S01]  /*5d40*/  FFMA.FTZ R49, R52, UR10, -R41.reuse ;  /* 0x0000000a34317c23 */ /* 0x100fe20008010829 */
[----:B------:R-:W-:Y:S01]  /*5d50*/  ISETP.GT.AND P4, PT, R46, 0x50, PT ;  /* 0x000000502e00780c */ /* 0x000fe20003f84270 */
[--C-:B------:R-:W-:Y:S01]  /*5d60*/  FFMA.FTZ R52, R53, UR10, -R41.reuse ;  /* 0x0000000a35347c23 */ /* 0x100fe20008010829 */
[----:B------:R-:W-:Y:S01]  /*5d70*/  FMNMX.FTZ R8, R44, R81, !PT ;  /* 0x000000512c087209 */ /* 0x000fe20007810000 */
[--C-:B------:R-:W-:Y:S01]  /*5d80*/  FFMA.FTZ R53, R57, UR10, -R41.reuse ;  /* 0x0000000a39357c23 */ /* 0x100fe20008010829 */
[----:B------:R-:W-:Y:S01]  /*5d90*/  FSEL R65, R65, -INF , P4 ;  /* 0xff80000041417808 */ /* 0x000fe20002000000 */
[--C-:B--2---:R-:W-:Y:S01]  /*5da0*/  FFMA.FTZ R78, R36, UR10, -R41.reuse ;  /* 0x0000000a244e7c23 */ /* 0x104fe20008010829 */
[----:B------:R-:W-:Y:S01]  /*5db0*/  FMNMX.FTZ R8, R47, R8, !PT ;  /* 0x000000082f087209 */ /* 0x000fe20007810000 */
[--C-:B------:R-:W-:Y:S01]  /*5dc0*/  FFMA.FTZ R36, R39, UR10, -R41.reuse ;  /* 0x0000000a27247c23 */ /* 0x100fe20008010829 */
[----:B------:R-:W-:Y:S01]  /*5dd0*/  ISETP.GT.AND P4, PT, R46, 0x58, PT ;  /* 0x000000582e00780c */ /* 0x000fe20003f84270 */
[--C-:B------:R-:W-:Y:S01]  /*5de0*/  FFMA.FTZ R57, R60, UR10, -R41.reuse ;  /* 0x0000000a3c397c23 */ /* 0x100fe20008010829 */
[----:B------:R-:W-:Y:S01]  /*5df0*/  FMNMX.FTZ R8, R61, R8, !PT ;  /* 0x000000083d087209 */ /* 0x000fe20007810000 */
[----:B------:R-:W-:Y:S01]  /*5e00*/  FFMA.FTZ R60, R62, UR10, -R41 ;  /* 0x0000000a3e3c7c23 */ /* 0x000fe20008010829 */
[----:B------:R-:W-:Y:S01]  /*5e10*/  FSEL R67, R67, -INF , P4 ;  /* 0xff80000043437808 */ /* 0x000fe20002000000 */
[----:B------:R-:W-:Y:S01]  /*5e20*/  MUFU.EX2 R16, R16 ;  /* 0x0000001000107308 */ /* 0x000fe20000000800 */
[----:B------:R-:W-:-:S02]  /*5e30*/  FMNMX.FTZ R8, R63, R8, !PT ;  /* 0x000000083f087209 */ /* 0x000fc40007810000 */
[----:B------:R-:W-:Y:S02]  /*5e40*/  ISETP.GT.AND P4, PT, R46, 0x60, PT ;  /* 0x000000602e00780c */ /* 0x000fe40003f84270 */
[----:B------:R-:W-:Y:S02]  /*5e50*/  FMNMX.FTZ R35, R65, R8, !PT ;  /* 0x0000000841237209 */ /* 0x000fe40007810000 */
[----:B------:R-:W-:Y:S01]  /*5e60*/  FSEL R69, R69, -INF , P4 ;  /* 0xff80000045457808 */ /* 0x000fe20002000000 */
[----:B------:R-:W-:Y:S01]  /*5e70*/  MUFU.EX2 R20, R20 ;  /* 0x0000001400147308 */ /* 0x000fe20000000800 */
[----:B------:R-:W-:Y:S02]  /*5e80*/  FMNMX.FTZ R8, R66, R35, !PT ;  /* 0x0000002342087209 */ /* 0x000fe40007810000 */
[----:B------:R-:W-:Y:S02]  /*5e90*/  ISETP.GT.AND P4, PT, R46, 0x68, PT ;  /* 0x000000682e00780c */ /* 0x000fe40003f84270 */
[----:B------:R-:W-:-:S02]  /*5ea0*/  FMNMX.FTZ R81, R67, R8, !PT ;  /* 0x0000000843517209 */ /* 0x000fc40007810000 */
[----:B------:R-:W-:Y:S01]  /*5eb0*/  FSEL R71, R71, -INF , P4 ;  /* 0xff80000047477808 */ /* 0x000fe20002000000 */
[----:B------:R1:W-:Y:S01]  /*5ec0*/  MUFU.EX2 R35, R78 ;  /* 0x0000004e00237308 */ /* 0x0003e20000000800 */
[----:B------:R-:W-:Y:S01]  /*5ed0*/  FMNMX.FTZ R8, R68, R81, !PT ;  /* 0x0000005144087209 */ /* 0x000fe20007810000 */
[----:B------:R-:W-:Y:S02]  /*5ee0*/  WARPGROUP.DEPBAR.LE gsb0, 0x0 ;  /* 0x00008000000079c5 */ /* 0x000fe40000010000 */
[C---:B------:R-:W-:Y:S01]  /*5ef0*/  ISETP.GT.AND P4, PT, R46.reuse, 0x70, PT ;  /* 0x000000702e00780c */ /* 0x040fe20003f84270 */
[----:B------:R-:W-:Y:S01]  /*5f00*/  WARPGROUP.ARRIVE ;  /* 0x00000000000079c5 */ /* 0x000fe20000000000 */
[----:B------:R-:W-:Y:S02]  /*5f10*/  FMNMX.FTZ R39, R69, R8, !PT ;  /* 0x0000000845277209 */ /* 0x000fe40007810000 */
[----:B------:R-:W-:Y:S01]  /*5f20*/  ISETP.GT.AND P5, PT, R46, 0x71, PT ;  /* 0x000000712e00780c */ /* 0x000fe20003fa4270 */
[----:B-1----:R-:W-:-:S01]  /*5f30*/  FFMA.FTZ R78, R40, UR10, -R41 ;  /* 0x0000000a284e7c23 */ /* 0x002fc20008010829 */
[----:B------:R-:W-:Y:S01]  /*5f40*/  FMNMX.FTZ R8, R70, R39, !PT ;  /* 0x0000002746087209 */ /* 0x000fe20007810000 */
[----:B------:R-:W-:-:S01]  /*5f50*/  FFMA.FTZ R40, R43, UR10, -R41 ;  /* 0x0000000a2b287c23 */ /* 0x000fc20008010829 */
[----:B------:R-:W-:Y:S01]  /*5f60*/  FSEL R73, R73, -INF , P4 ;  /* 0xff80000049497808 */ /* 0x000fe20002000000 */
[----:B------:R1:W-:Y:S01]  /*5f70*/  MUFU.EX2 R39, R78 ;  /* 0x0000004e00277308 */ /* 0x0003e20000000800 */
[----:B------:R-:W-:Y:S01]  /*5f80*/  FMNMX.FTZ R81, R71, R8, !PT ;  /* 0x0000000847517209 */ /* 0x000fe20007810000 */
[----:B------:R-:W-:Y:S01]  /*5f90*/  QGMMA.64x96x32.F32.E4M3.E4M3 R88, R136, gdesc[UR4], R88, gsb0 ;  /* 0x0160000488587df3 */ /* 0x000fe20008000858 */
[----:B------:R-:W-:-:S02]  /*5fa0*/  ISETP.GT.AND P4, PT, R46, 0x78, PT ;  /* 0x000000782e00780c */ /* 0x000fc40003f84270 */
[----:B------:R-:W-:Y:S02]  /*5fb0*/  FMNMX.FTZ R8, R72, R81, !PT ;  /* 0x0000005148087209 */ /* 0x000fe40007810000 */
[----:B------:R-:W-:Y:S01]  /*5fc0*/  FSEL R74, R74, -INF , P5 ;  /* 0xff8000004a4a7808 */ /* 0x000fe20002800000 */
[----:B------:R-:W-:Y:S01]  /*5fd0*/  MUFU.EX2 R24, R24 ;  /* 0x0000001800187308 */ /* 0x000fe20000000800 */
[----:B------:R-:W-:Y:S01]  /*5fe0*/  FMNMX.FTZ R43, R73, R8, !PT ;  /* 0x00000008492b7209 */ /* 0x000fe20007810000 */
[--C-:B-1----:R-:W-:Y:S01]  /*5ff0*/  FFMA.FTZ R78, R45, UR10, -R41.reuse ;  /* 0x0000000a2d4e7c23 */ /* 0x102fe20008010829 */
[----:B------:R-:W-:Y:S01]  /*6000*/  ISETP.GT.AND P5, PT, R46, 0x79, PT ;  /* 0x000000792e00780c */ /* 0x000fe20003fa4270 */
[--C-:B------:R-:W-:Y:S01]  /*6010*/  FFMA.FTZ R46, R51, UR10, -R41.reuse ;  /* 0x0000000a332e7c23 */ /* 0x100fe20008010829 */
[----:B----4-:R-:W-:Y:S01]  /*6020*/  FSEL R75, R75, -INF , P4 ;  /* 0xff8000004b4b7808 */ /* 0x010fe20002000000 */
[--C-:B------:R-:W-:Y:S01]  /*6030*/  FFMA.FTZ R51, R54, UR10, -R41.reuse ;  /* 0x0000000a36337c23 */ /* 0x100fe20008010829 */
[----:B------:R-:W-:Y:S01]  /*6040*/  FMNMX.FTZ R8, R74, R43, !PT ;  /* 0x0000002b4a087209 */ /* 0x000fe20007810000 */
[--C-:B------:R-:W-:Y:S01]  /*6050*/  FFMA.FTZ R54, R55, UR10, -R41.reuse ;  /* 0x0000000a37367c23 */ /* 0x100fe20008010829 */
[----:B0-----:R-:W-:Y:S01]  /*6060*/  FSEL R76, R76, -INF , P5 ;  /* 0xff8000004c4c7808 */ /* 0x001fe20002800000 */
[--C-:B------:R-:W-:Y:S01]  /*6070*/  FFMA.FTZ R55, R58, UR10, -R41.reuse ;  /* 0x0000000a3a377c23 */ /* 0x100fe20008010829 */
[----:B------:R-:W-:Y:S01]  /*6080*/  FMNMX.FTZ R45, R75, R8, !PT ;  /* 0x000000084b2d7209 */ /* 0x000fe20007810000 */
[----:B------:R-:W-:Y:S01]  /*6090*/  FFMA.FTZ R58, R59, UR10, -R41 ;  /* 0x0000000a3b3a7c23 */ /* 0x000fe20008010829 */
[----:B------:R-:W-:-:S02]  /*60a0*/  IMAD.U32 R59, RZ, RZ, UR10 ;  /* 0x0000000aff3b7e24 */ /* 0x000fc4000f8e00ff */
[----:B------:R-:W-:Y:S01]  /*60b0*/  FFMA.FTZ R41, R64, UR10, -R41 ;  /* 0x0000000a40297c23 */ /* 0x000fe20008010829 */
[----:B------:R-:W-:Y:S01]  /*60c0*/  FMNMX.FTZ R8, R76, R45, !PT ;  /* 0x0000002d4c087209 */ /* 0x000fe20007810000 */
[----:B------:R-:W-:Y:S01]  /*60d0*/  MUFU.EX2 R43, R78 ;  /* 0x0000004e002b7308 */ /* 0x000fe20000000800 */
[----:B------:R-:W-:-:S03]  /*60e0*/  FSEL R64, R11, RZ, P3 ;  /* 0x000000ff0b407208 */ /* 0x000fc60001800000 */
[----:B------:R-:W0:Y:S02]  /*60f0*/  SHFL.BFLY PT, R81, R8, 0x2, 0x1f ;  /* 0x0c401f0008517f89 */ /* 0x000e2400000e0000 */
[----:B------:R-:W-:-:S02]  /*6100*/  FADD.FTZ R64, -R64, R9 ;  /* 0x0000000940407221 */ /* 0x000fc40000010100 */
        /* <DEDUP_REMOVED lines=17> */
[----:B------:R-:W-:Y:S01]  /*6220*/  FMUL.FTZ R27, R64, UR10 ;  /* 0x0000000a401b7c20 */ /* 0x000fe20008410000 */
[----:B------:R-:W-:-:S01]  /*6230*/  FFMA.FTZ R13, R13, UR10, -R62 ;  /* 0x0000000a0d0d7c23 */ /* 0x000fc2000801083e */
[----:B------:R-:W-:Y:S01]  /*6240*/  FMUL.FTZ R10, R59, UR10 ;  /* 0x0000000a3b0a7c20 */ /* 0x000fe20008410000 */
        /* <DEDUP_REMOVED lines=23> */
[----:B------:R-:W-:Y:S01]  /*63c0*/  FFMA.FTZ R70, R70, UR10, -R62 ;  /* 0x0000000a46467c23 */ /* 0x000fe2000801083e */
[----:B------:R-:W-:-:S01]  /*63d0*/  FADD.FTZ R61, R77, R64 ;  /* 0x000000404d3d7221 */ /* 0x000fc20000010000 */
[--C-:B------:R-:W-:Y:S01]  /*63e0*/  FFMA.FTZ R64, R63, UR10, -R62.reuse ;  /* 0x0000000a3f407c23 */ /* 0x100fe2000801083e */
[----:B------:R-:W-:-:S01]  /*63f0*/  FFMA.FTZ R72, R72, UR10, -R62 ;  /* 0x0000000a48487c23 */ /* 0x000fc2000801083e */
[----:B------:R-:W0:Y:S01]  /*6400*/  MUFU.EX2 R14, R14 ;  /* 0x0000000e000e7308 */ /* 0x000e220000000800 */
[----:B------:R-:W-:-:S01]  /*6410*/  FADD.FTZ R78, R12, R61 ;  /* 0x0000003d0c4e7221 */ /* 0x000fc20000010000 */
[--C-:B------:R-:W-:Y:S01]  /*6420*/  FFMA.FTZ R61, R65, UR10, -R62.reuse ;  /* 0x0000000a413d7c23 */ /* 0x100fe2000801083e */
[----:B------:R-:W-:-:S01]  /*6430*/  FFMA.FTZ R74, R74, UR10, -R62 ;  /* 0x0000000a4a4a7c23 */ /* 0x000fc2000801083e */
[----:B------:R-:W-:Y:S01]  /*6440*/  FFMA.FTZ R75, R75, UR10, -R62 ;  /* 0x0000000a4b4b7c23 */ /* 0x000fe2000801083e */
[----:B------:R-:W-:-:S01]  /*6450*/  FADD.FTZ R63, R15, R78 ;  /* 0x0000004e0f3f7221 */ /* 0x000fc20000010000 */
[----:B------:R-:W-:-:S02]  /*6460*/  WARPGROUP.DEPBAR.LE gsb0, 0x0 ;  /* 0x00008000000079c5 */ /* 0x000fc40000010000 */
[----:B------:R-:W2:Y:S01]  /*6470*/  MUFU.EX2 R17, R17 ;  /* 0x0000001100117308 */ /* 0x000ea20000000800 */
[----:B-1----:R-:W-:-:S01]  /*6480*/  FFMA.FTZ R3, R10, R2, R13 ;  /* 0x000000020a037223 */ /* 0x002fc2000001000d */
[----:B------:R-:W-:-:S04]  /*6490*/  FADD.FTZ R78, R16, R63 ;  /* 0x0000003f104e7221 */ /* 0x000fc80000010000 */
[----:B------:R-:W-:Y:S02]  /*64a0*/  FADD.FTZ R63, R19, R78 ;  /* 0x0000004e133f7221 */ /* 0x000fe40000010000 */
[----:B------:R-:W1:Y:S01]  /*64b0*/  MUFU.EX2 R18, R18 ;  /* 0x0000001200127308 */ /* 0x000e620000000800 */
[----:B0-----:R-:W-:-:S01]  /*64c0*/  FADD.FTZ R2, R14, R3 ;  /* 0x000000030e027221 */ /* 0x001fc20000010000 */
[----:B------:R-:W-:Y:S01]  /*64d0*/  FADD.FTZ R78, R20, R63 ;  /* 0x0000003f144e7221 */ /* 0x000fe20000010000 */
[----:B------:R-:W-:-:S03]  /*64e0*/  FFMA.FTZ R63, R67, UR10, -R62 ;  /* 0x0000000a433f7c23 */ /* 0x000fc6000801083e */
[----:B------:R-:W-:Y:S02]  /*64f0*/  FADD.FTZ R65, R23, R78 ;  /* 0x0000004e17417221 */ /* 0x000fe40000010000 */
[----:B------:R-:W0:Y:S01]  /*6500*/  MUFU.EX2 R21, R21 ;  /* 0x0000001500157308 */ /* 0x000e220000000800 */
[----:B--2---:R-:W-:-:S01]  /*6510*/  FADD.FTZ R3, R17, R2 ;  /* 0x0000000211037221 */ /* 0x004fc20000010000 */
[----:B------:R-:W-:-:S04]  /*6520*/  FADD.FTZ R78, R24, R65 ;  /* 0x00000041184e7221 */ /* 0x000fc80000010000 */
[----:B------:R-:W-:Y:S02]  /*6530*/  FADD.FTZ R65, R79, R78 ;  /* 0x0000004e4f417221 */ /* 0x000fe40000010000 */
[----:B------:R-:W2:Y:S01]  /*6540*/  MUFU.EX2 R22, R22 ;  /* 0x0000001600167308 */ /* 0x000ea20000000800 */
[----:B-1----:R-:W-:-:S01]  /*6550*/  FADD.FTZ R2, R18, R3 ;  /* 0x0000000312027221 */ /* 0x002fc20000010000 */
[----:B------:R-:W-:Y:S01]  /*6560*/  FADD.FTZ R78, R28, R65 ;  /* 0x000000411c4e7221 */ /* 0x000fe20000010000 */
[----:B------:R-:W-:-:S03]  /*6570*/  FFMA.FTZ R65, R69, UR10, -R62 ;  /* 0x0000000a45417c23 */ /* 0x000fc6000801083e */
[----:B------:R-:W-:Y:S02]  /*6580*/  FADD.FTZ R67, R31, R78 ;  /* 0x0000004e1f437221 */ /* 0x000fe40000010000 */
[----:B------:R-:W1:Y:S01]  /*6590*/  MUFU.EX2 R25, R25 ;  /* 0x0000001900197308 */ /* 0x000e620000000800 */
[----:B0-----:R-:W-:-:S01]  /*65a0*/  FADD.FTZ R3, R21, R2 ;  /* 0x0000000215037221 */ /* 0x001fc20000010000 */
[----:B------:R-:W-:-:S04]  /*65b0*/  FADD.FTZ R78, R32, R67 ;  /* 0x00000043204e7221 */ /* 0x000fc80000010000 */
[----:B------:R-:W-:Y:S02]  /*65c0*/  FADD.FTZ R67, R35, R78 ;  /* 0x0000004e23437221 */ /* 0x000fe40000010000 */
[----:B------:R-:W0:Y:S01]  /*65d0*/  MUFU.EX2 R26, R26 ;  /* 0x0000001a001a7308 */ /* 0x000e220000000800 */
[----:B--2---:R-:W-:-:S01]  /*65e0*/  FADD.FTZ R2, R22, R3 ;  /* 0x0000000316027221 */ /* 0x004fc20000010000 */
[----:B------:R-:W-:Y:S01]  /*65f0*/  FADD.FTZ R78, R36, R67 ;  /* 0x00000043244e7221 */ /* 0x000fe20000010000 */
[----:B------:R-:W-:-:S03]  /*6600*/  FFMA.FTZ R67, R71, UR10, -R62 ;  /* 0x0000000a47437c23 */ /* 0x000fc6000801083e */
[----:B------:R-:W-:Y:S02]  /*6610*/  FADD.FTZ R69, R39, R78 ;  /* 0x0000004e27457221 */ /* 0x000fe40000010000 */
        /* <DEDUP_REMOVED lines=21> */
[----:B-1----:R-:W-:-:S07]  /*6770*/  FADD.FTZ R3, R42, R3 ;  /* 0x000000032a037221 */ /* 0x002fce0000010000 */
[----:B------:R-:W1:Y:S01]  /*6780*/  MUFU.EX2 R59, R59 ;  /* 0x0000003b003b7308 */ /* 0x000e620000000800 */
[----:B0-----:R-:W-:-:S01]  /*6790*/  FADD.FTZ R78, R44, R3 ;  /* 0x000000032c4e7221 */ /* 0x001fc20000010000 */
[----:B------:R-:W-:-:S04]  /*67a0*/  FADD.FTZ R3, R45, R2 ;  /* 0x000000022d037221 */ /* 0x000fc80000010000 */
[----:B------:R-:W-:Y:S02]  /*67b0*/  FADD.FTZ R2, R46, R3 ;  /* 0x000000032e027221 */ /* 0x000fe40000010000 */
[----:B------:R-:W0:Y:S01]  /*67c0*/  MUFU.EX2 R64, R64 ;  /* 0x0000004000407308 */ /* 0x000e220000000800 */
[----:B--2---:R-:W-:-:S01]  /*67d0*/  FADD.FTZ R78, R47, R78 ;  /* 0x0000004e2f4e7221 */ /* 0x004fc20000010000 */
[----:B------:R-:W-:-:S06]  /*67e0*/  FADD.FTZ R3, R49, R2 ;  /* 0x0000000231037221 */ /* 0x000fcc0000010000 */
[----:B------:R-:W2:Y:S01]  /*67f0*/  MUFU.EX2 R61, R61 ;  /* 0x0000003d003d7308 */ /* 0x000ea20000000800 */
[----:B-1----:R-:W-:-:S07]  /*6800*/  FADD.FTZ R69, R59, R78 ;  /* 0x0000004e3b457221 */ /* 0x002fce0000010000 */
[----:B------:R-:W1:Y:S01]  /*6810*/  MUFU.EX2 R52, R52 ;  /* 0x0000003400347308 */ /* 0x000e620000000800 */
[----:B0-----:R-:W-:-:S01]  /*6820*/  FADD.FTZ R78, R64, R69 ;  /* 0x00000045404e7221 */ /* 0x001fc20000010000 */
[--C-:B------:R-:W-:Y:S01]  /*6830*/  FFMA.FTZ R69, R73, UR10, -R62.reuse ;  /* 0x0000000a49457c23 */ /* 0x100fe2000801083e */
[----:B------:R-:W-:Y:S02]  /*6840*/  IMAD.U32 R73, RZ, RZ, UR26 ;  /* 0x0000001aff497e24 */ /* 0x000fe4000f8e00ff */
[----:B------:R-:W-:-:S03]  /*6850*/  FFMA.FTZ R62, R76, UR10, -R62 ;  /* 0x0000000a4c3e7c23 */ /* 0x000fc6000801083e */
        /* <DEDUP_REMOVED lines=49> */
.L_x_1592:
        /* <DEDUP_REMOVED lines=10> */
[----:B------:R-:W-:Y:S01]  /*6c10*/  UMOV UR6, UR5 ;  /* 0x0000000500067c82 */ /* 0x000fe20008000000 */
        /* <DEDUP_REMOVED lines=77> */
[----:B------:R-:W-:-:S02]  /*70f0*/  IMAD.MOV.U32 R10, RZ, RZ, R8 ;  /* 0x000000ffff0a7224 */ /* 0x000fc400078e0008 */
[----:B------:R-:W-:Y:S01]  /*7100*/  IMAD.MOV.U32 R9, RZ, RZ, R11 ;  /* 0x000000ffff097224 */ /* 0x000fe200078e000b */
[----:B------:R-:W-:Y:S06]  /*7110*/  @P3 BRA `(.L_x_1593) ;  /* 0xffffffd000c43947 */ /* 0x000fec000383ffff */
.L_x_1583:
[----:B------:R-:W-:-:S06]  /*7120*/  UISETP.GE.AND UP0, UPT, UR46, UR38, UPT ;  /* 0x000000262e00728c */ /* 0x000fcc000bf06270 */
[----:B------:R-:W-:-:S13]  /*7130*/  PLOP3.LUT P2, PT, PT, PT, UP0, 0x80, 0x0 ;  /* 0x000000000000781c */ /* 0x000fda0003f4f008 */
[----:B------:R-:W-:Y:S05]  /*7140*/  @!P2 BRA `(.L_x_1594) ;  /* 0x0000002000f8a947 */ /* 0x000fea0003800000 */
[----:B------:R-:W-:Y:S01]  /*7150*/  IMAD.MOV.U32 R7, RZ, RZ, R8 ;  /* 0x000000ffff077224 */ /* 0x000fe200078e0008 */
[----:B------:R-:W-:Y:S01]  /*7160*/  UMOV UR6, UR5 ;  /* 0x0000000500067c82 */ /* 0x000fe20008000000 */
[----:B------:R-:W-:Y:S01]  /*7170*/  IMAD.MOV.U32 R6, RZ, RZ, R11 ;  /* 0x000000ffff067224 */ /* 0x000fe200078e000b */
[----:B------:R-:W-:Y:S01]  /*7180*/  UMOV UR7, UR4 ;  /* 0x0000000400077c82 */ /* 0x000fe20008000000 */
[----:B------:R-:W-:-:S05]  /*7190*/  ULDC UR21, c[0x0][0x988] ;  /* 0x0002620000157ab9 */ /* 0x000fca0000000800 */
.L_x_1604:
[----:B------:R-:W-:-:S04]  /*71a0*/  UIADD3 UR4, UR7, 0x1, URZ ;  /* 0x0000000107047890 */ /* 0x000fc8000fffe03f */
[----:B------:R-:W-:-:S04]  /*71b0*/  UISETP.NE.AND UP0, UPT, UR4, 0x2, UPT ;  /* 0x000000020400788c */ /* 0x000fc8000bf05270 */
[----:B------:R-:W-:Y:S02]  /*71c0*/  USEL UR5, URZ, 0x1, UP0 ;  /* 0x000000013f057887 */ /* 0x000fe40008000000 */
[----:B------:R-:W-:Y:S02]  /*71d0*/  USEL UR4, UR4, URZ, UP0 ;  /* 0x0000003f04047287 */ /* 0x000fe40008000000 */
[----:B------:R-:W-:Y:S01]  /*71e0*/  ULOP3.LUT UR5, UR6, UR5, URZ, 0x3c, !UPT ;  /* 0x0000000506057292 */ /* 0x000fe2000f8e3c3f */
[----:B------:R-:W-:Y:S11]  /*71f0*/  @!P0 BRA `(.L_x_1595) ;  /* 0x0000000000048947 */ /* 0x000ff60003800000 */
[----:B------:R-:W-:Y:S01]  /*7200*/  BPT.TRAP 0x1 ;  /* 0x000000040000795c */ /* 0x000fe20000300000 */
.L_x_1595:
[----:B------:R-:W-:Y:S01]  /*7210*/  ULEA UR23, UR4, UR39, 0x3 ;  /* 0x0000002704177291 */ /* 0x000fe2000f8e183f */
[----:B------:R-:W-:-:S05]  /*7220*/  IMAD.U32 R8, RZ, RZ, UR5 ;  /* 0x00000005ff087e24 */ /* 0x000fca000f8e00ff */
[----:B------:R-:W-:-:S04]  /*7230*/  SHF.L.U32 R8, R8, 0x1f, RZ ;  /* 0x0000001f08087819 */ /* 0x000fc800000006ff */
[----:B------:R0:W1:Y:S01]  /*7240*/  SYNCS.PHASECHK.TRANS64.TRYWAIT P2, [UR23+0x17030], R8 ;  /* 0x01703008ff0075a7 */ /* 0x0000620008040157 */
[----:B------:R-:W-:Y:S05]  /*7250*/  @!P0 BRA `(.L_x_1596) ;  /* 0x0000000000048947 */ /* 0x000fea0003800000 */
[----:B------:R-:W-:Y:S01]  /*7260*/  BPT.TRAP 0x1 ;  /* 0x000000040000795c */ /* 0x000fe20000300000 */
.L_x_1596:
[----:B-1----:R-:W-:Y:S05]  /*7270*/  @P2 BRA `(.L_x_1597) ;  /* 0x0000000000082947 */ /* 0x002fea0003800000 */
[----:B------:R-:W1:Y:S02]  /*7280*/  SYNCS.PHASECHK.TRANS64.TRYWAIT P2, [UR23+0x17030], R8 ;  /* 0x01703008ff0075a7 */ /* 0x000e640008040157 */
[----:B-1----:R-:W-:Y:S05]  /*7290*/  @!P2 BRA `(.L_x_1598) ;  /* 0x0000008000a4a947 */ /* 0x002fea0003800000 */
.L_x_1597:
        /* <DEDUP_REMOVED lines=19> */
.L_x_1599:
[----:B------:R-:W-:Y:S01]  /*73d0*/  ULEA UR14, UR7, UR39, 0x3 ;  /* 0x00000027070e7291 */ /* 0x000fe2000f8e183f */
[----:B01----:R-:W-:-:S05]  /*73e0*/  IMAD.U32 R8, RZ, RZ, UR6 ;  /* 0x00000006ff087e24 */ /* 0x003fca000f8e00ff */
[----:B------:R-:W-:-:S04]  /*73f0*/  SHF.L.U32 R8, R8, 0x1f, RZ ;  /* 0x0000001f08087819 */ /* 0x000fc800000006ff */
[----:B------:R0:W1:Y:S01]  /*7400*/  SYNCS.PHASECHK.TRANS64.TRYWAIT P2, [UR14+0x17050], R8 ;  /* 0x01705008ff0075a7 */ /* 0x000062000804014e */
[----:B------:R-:W-:Y:S05]  /*7410*/  @!P0 BRA `(.L_x_1600) ;  /* 0x0000000000048947 */ /* 0x000fea0003800000 */
[----:B------:R-:W-:Y:S01]  /*7420*/  BPT.TRAP 0x1 ;  /* 0x000000040000795c */ /* 0x000fe20000300000 */
.L_x_1600:
        /* <DEDUP_REMOVED lines=194> */
.L_x_1601:
[----:B------:R-:W-:Y:S01]  /*8050*/  UIADD3 UR6, UR39, 0x400, URZ ;  /* 0x0000040027067890 */ /* 0x000fe2000fffe03f */
[----:B------:R-:W-:Y:S01]  /*8060*/  WARPGROUP.ARRIVE ;  /* 0x00000000000079c5 */ /* 0x000fe20000000000 */
[----:B--2---:R-:W-:Y:S01]  /*8070*/  FMNMX.FTZ R76, R73, R76, !PT ;  /* 0x0000004c494c7209 */ /* 0x004fe20007810000 */
[----:B-1----:R-:W1:Y:S01]  /*8080*/  SHFL.BFLY PT, R11, R74, 0x2, 0x1f ;  /* 0x0c401f004a0b7f89 */ /* 0x002e6200000e0000 */
[----:B------:R-:W-:Y:S01]  /*8090*/  USHF.R.U32.HI UR6, URZ, 0x4, UR6 ;  /* 0x000000043f067899 */ /* 0x000fe20008011606 */
[----:B------:R-:W-:Y:S02]  /*80a0*/  UMOV UR10, UR21 ;  /* 0x00000015000a7c82 */ /* 0x000fe40008000000 */
[----:B------:R-:W2:Y:S01]  /*80b0*/  SHFL.BFLY PT, R77, R76, 0x2, 0x1f ;  /* 0x0c401f004c4d7f89 */ /* 0x000ea200000e0000 */
[----:B------:R-:W-:-:S04]  /*80c0*/  ULOP3.LUT UR6, UR6, 0x3fff, URZ, 0xc0, !UPT ;  /* 0x00003fff06067892 */ /* 0x000fc8000f8ec03f */
        /* <DEDUP_REMOVED lines=8> */
[----:B--2---:R-:W-:-:S03]  /*8150*/  FMNMX.FTZ R77, R76, R77, !PT ;  /* 0x0000004d4c4d7209 */ /* 0x004fc60007810000 */
[----:B0-----:R-:W0:Y:S04]  /*8160*/  SHFL.BFLY PT, R8, R75, 0x1, 0x1f ;  /* 0x0c201f004b087f89 */ /* 0x001e2800000e0000 */
[----:B------:R-:W1:Y:S01]  /*8170*/  SHFL.BFLY PT, R78, R77, 0x1, 0x1f ;  /* 0x0c201f004d4e7f89 */ /* 0x000e6200000e0000 */
[----:B0-----:R-:W-:Y:S01]  /*8180*/  FMNMX.FTZ R11, R75, R8, !PT ;  /* 0x000000084b0b7209 */ /* 0x001fe20007810000 */
[----:B------:R-:W-:Y:S01]  /*8190*/  IMAD.U32 R75, RZ, RZ, UR10 ;  /* 0x0000000aff4b7e24 */ /* 0x000fe2000f8e00ff */
[----:B-1----:R-:W-:Y:S01]  /*81a0*/  FMNMX.FTZ R8, R77, R78, !PT ;  /* 0x0000004e4d087209 */ /* 0x002fe20007810000 */
[----:B------:R-:W-:Y:S02]  /*81b0*/  IMAD.U32 R78, RZ, RZ, UR10 ;  /* 0x0000000aff4e7e24 */ /* 0x000fe4000f8e00ff */
[----:B------:R-:W-:-:S02]  /*81c0*/  FADD.FTZ R6, -R11, R6 ;  /* 0x000000060b067221 */ /* 0x000fc40000010100 */
[----:B------:R-:W-:Y:S01]  /*81d0*/  FFMA.FTZ R74, R11, R78, -8 ;  /* 0xc10000000b4a7423 */ /* 0x000fe2000001004e */
[----:B------:R-:W-:-:S01]  /*81e0*/  FADD.FTZ R7, -R8, R7 ;  /* 0x0000000708077221 */ /* 0x000fc20000010100 */
[----:B------:R-:W-:Y:S02]  /*81f0*/  FMUL.FTZ R6, R6, UR10 ;  /* 0x0000000a06067c20 */ /* 0x000fe40008410000 */
        /* <DEDUP_REMOVED lines=34> */
[----:B------:R-:W-:Y:S02]  /*8420*/  MUFU.EX2 R6, R6 ;  /* 0x0000000600067308 */ /* 0x000fe40000000800 */
[----:B------:R-:W-:-:S01]  /*8430*/  FFMA.FTZ R12, R12, UR10, -R74 ;  /* 0x0000000a0c0c7c23 */ /* 0x000fc2000801084a */
[--C-:B------:R-:W-:Y:S01]  /*8440*/  FFMA.FTZ R13, R13, UR10, -R74.reuse ;  /* 0x0000000a0d0d7c23 */ /* 0x100fe2000801084a */
[----:B------:R-:W-:-:S01]  /*8450*/  FFMA.FTZ R16, R16, UR10, -R74 ;  /* 0x0000000a10107c23 */ /* 0x000fc2000801084a */
[--C-:B------:R-:W-:Y:S01]  /*8460*/  FFMA.FTZ R17, R17, UR10, -R74.reuse ;  /* 0x0000000a11117c23 */ /* 0x100fe2000801084a */
[----:B------:R-:W-:-:S01]  /*8470*/  FFMA.FTZ R20, R20, UR10, -R74 ;  /* 0x0000000a14147c23 */ /* 0x000fc2000801084a */
[--C-:B------:R-:W-:Y:S01]  /*8480*/  FFMA.FTZ R21, R21, UR10, -R74.reuse ;  /* 0x0000000a15157c23 */ /* 0x100fe2000801084a */
        /* <DEDUP_REMOVED lines=24> */
[----:B------:R-:W-:-:S02]  /*8610*/  WARPGROUP.DEPBAR.LE gsb0, 0x0 ;  /* 0x00008000000079c5 */ /* 0x000fc40000010000 */
[----:B------:R-:W-:Y:S01]  /*8620*/  WARPGROUP.ARRIVE ;  /* 0x00000000000079c5 */ /* 0x000fe20000000000 */
[----:B------:R-:W0:Y:S01]  /*8630*/  MUFU.EX2 R10, R10 ;  /* 0x0000000a000a7308 */ /* 0x000e220000000800 */
[----:B------:R-:W-:-:S01]  /*8640*/  FFMA.FTZ R64, R64, UR10, -R74 ;  /* 0x0000000a40407c23 */ /* 0x000fc2000801084a */
[--C-:B------:R-:W-:Y:S01]  /*8650*/  FFMA.FTZ R65, R65, UR10, -R74.reuse ;  /* 0x0000000a41417c23 */ /* 0x100fe2000801084a */
[----:B------:R-:W-:-:S01]  /*8660*/  FFMA.FTZ R68, R68, UR10, -R74 ;  /* 0x0000000a44447c23 */ /* 0x000fc2000801084a */
[----:B------:R-:W-:Y:S01]  /*8670*/  FFMA.FTZ R69, R69, UR10, -R74 ;  /* 0x0000000a45457c23 */ /* 0x000fe2000801084a */
[----:B------:R-:W-:Y:S01]  /*8680*/  QGMMA.64x96x32.F32.E4M3.E4M3 R88, R144, gdesc[UR4], R88, gsb0 ;  /* 0x0160000490587df3 */ /* 0x000fe20008000858 */
[----:B------:R-:W-:Y:S01]  /*8690*/  UIADD3 UR6, UR11, 0x4, URZ ;  /* 0x000000040b067890 */ /* 0x000fe2000fffe03f */
[----:B-1----:R-:W-:Y:S01]  /*86a0*/  FFMA.FTZ R2, R7, R2, R12 ;  /* 0x0000000207027223 */ /* 0x002fe2000001000c */
[----:B------:R-:W-:Y:S01]  /*86b0*/  UMOV UR7, 0x40000040 ;  /* 0x4000004000077882 */ /* 0x000fe20000000000 */
[----:B------:R-:W1:Y:S01]  /*86c0*/  MUFU.EX2 R13, R13 ;  /* 0x0000000d000d7308 */ /* 0x000e620000000800 */
[----:B------:R-:W-:-:S01]  /*86d0*/  FFMA.FTZ R72, R72, UR10, -R74 ;  /* 0x0000000a48487c23 */ /* 0x000fc2000801084a */
[----:B------:R-:W-:-:S06]  /*86e0*/  FFMA.FTZ R73, R73, UR10, -R74 ;  /* 0x0000000a49497c23 */ /* 0x000fcc000801084a */
        /* <DEDUP_REMOVED lines=31> */
[----:B------:R-:W-:Y:S01]  /*88e0*/  UIADD3 UR6, UR11, 0x6, URZ ;  /* 0x000000060b067890 */ /* 0x000fe2000fffe03f */
[----:B------:R-:W-:-:S04]  /*88f0*/  UMOV UR7, 0x40000040 ;  /* 0x4000004000077882 */ /* 0x000fc80000000000 */
        /* <DEDUP_REMOVED lines=59> */
[----:B------:R-:W-:-:S06]  /*8cb0*/  WARPGROUP.DEPBAR.LE gsb0, 0x0 ;  /* 0x00008000000079c5 */ /* 0x000fcc0000010000 */
[----:B------:R-:W2:Y:S01]  /*8cc0*/  MUFU.EX2 R55, R55 ;  /* 0x0000003700377308 */ /* 0x000ea20000000800 */
[----:B0-----:R-:W-:-:S07]  /*8cd0*/  FADD.FTZ R2, R54, R3 ;  /* 0x0000000336027221 */ /* 0x001fce0000010000 */
        /* <DEDUP_REMOVED lines=30> */
[----:B-1----:R-:W-:-:S07]  /*8ec0*/  FADD.FTZ R3, R67, R2 ;  /* 0x0000000243037221 */ /* 0x002fce0000010000 */
[----:B------:R1:W2:Y:S08]  /*8ed0*/  MUFU.EX2 R77, R72 ;  /* 0x00000048004d7308 */ /* 0x0002b00000000800 */
[----:B------:R-:W3:Y:S01]  /*8ee0*/  MUFU.EX2 R71, R71 ;  /* 0x0000004700477308 */ /* 0x000ee20000000800 */
[----:B-1----:R-:W-:-:S01]  /*8ef0*/  FADD.FTZ R72, R68, R75 ;  /* 0x0000004b44487221 */ /* 0x002fc20000010000 */
[----:B0-----:R-:W-:-:S03]  /*8f00*/  FADD.FTZ R2, R70, R3 ;  /* 0x0000000346027221 */ /* 0x001fc60000010000 */
[----:B------:R-:W-:-:S03]  /*8f10*/  FADD.FTZ R72, R69, R72 ;  /* 0x0000004845487221 */ /* 0x000fc60000010000 */
[----:B------:R-:W0:Y:S01]  /*8f20*/  MUFU.EX2 R73, R73 ;  /* 0x0000004900497308 */ /* 0x000e220000000800 */
[----:B--2---:R-:W-:-:S01]  /*8f30*/  FADD.FTZ R72, R77, R72 ;  /* 0x000000484d487221 */ /* 0x004fc20000010000 */
[----:B---3--:R-:W-:-:S03]  /*8f40*/  FADD.FTZ R3, R71, R2 ;  /* 0x0000000247037221 */ /* 0x008fc60000010000 */
[----:B0-----:R-:W-:Y:S01]  /*8f50*/  FADD.FTZ R2, R73, R72 ;  /* 0x0000004849027221 */ /* 0x001fe20000010000 */
[----:B------:R-:W-:Y:S06]  /*8f60*/  @!P0 BRA `(.L_x_1603) ;  /* 0x0000000000048947 */ /* 0x000fec0003800000 */
[----:B------:R-:W-:Y:S01]  /*8f70*/  BPT.TRAP 0x1 ;  /* 0x000000040000795c */ /* 0x000fe20000300000 */
.L_x_1603:
        /* <DEDUP_REMOVED lines=91> */
.L_x_1594:
[----:B------:R-:W-:Y:S06]  /*9530*/  BAR.ARV 0x8, 0x200 ;  /* 0x0208000000007b1d */ /* 0x000fec0000002000 */
[----:B------:R-:W-:Y:S05]  /*9540*/  @!P0 BRA `(.L_x_1605) ;  /* 0x0000000000048947 */ /* 0x000fea0003800000 */
[----:B------:R-:W-:Y:S01]  /*9550*/  BPT.TRAP 0x1 ;  /* 0x000000040000795c */ /* 0x000fe20000300000 */
.L_x_1605:
[----:B------:R-:W-:Y:S01]  /*9560*/  ULEA UR11, UR4, UR39, 0x3 ;  /* 0x00000027040b7291 */ /* 0x000fe2000f8e183f */
[----:B------:R-:W-:-:S05]  /*9570*/  IMAD.U32 R0, RZ, RZ, UR5 ;  /* 0x00000005ff007e24 */ /* 0x000fca000f8e00ff */
[----:B------:R-:W-:-:S04]  /*9580*/  SHF.L.U32 R0, R0, 0x1f, RZ ;  /* 0x0000001f00007819 */ /* 0x000fc800000006ff */
[----:B------:R0:W1:Y:S01]  /*9590*/  SYNCS.PHASECHK.TRANS64.TRYWAIT P1, [UR11+0x17050], R0 ;  /* 0x01705000ff0075a7 */ /* 0x000062000802014b */
[----:B------:R-:W-:Y:S05]  /*95a0*/  @!P0 BRA `(.L_x_1606) ;  /* 0x0000000000048947 */ /* 0x000fea0003800000 */
[----:B------:R-:W-:Y:S01]  /*95b0*/  BPT.TRAP 0x1 ;  /* 0x000000040000795c */ /* 0x000fe20000300000 */
.L_x_1606:
[----:B-1----:R-:W-:Y:S05]  /*95c0*/  @P1 BRA `(.L_x_1607) ;  /* 0x0000000000081947 */ /* 0x002fea0003800000 */
[----:B------:R-:W1:Y:S02]  /*95d0*/  SYNCS.PHASECHK.TRANS64.TRYWAIT P1, [UR11+0x17050], R0 ;  /* 0x01705000ff0075a7 */ /* 0x000e64000802014b */
[----:B-1----:R-:W-:Y:S05]  /*95e0*/  @!P1 BRA `(.L_x_1608) ;  /* 0x0000006000009947 */ /* 0x002fea0003800000 */
.L_x_1607:
        /* <DEDUP_REMOVED lines=84> */
.L_x_1609:
        /* <DEDUP_REMOVED lines=52> */
.L_x_1576:
        /* <DEDUP_REMOVED lines=103> */
[----:B------:R-:W-:Y:S02]  /*a4e0*/  SEL R23, R131, R130, P0 ;  /* 0x0000008283177207 */ /* 0x000fe40000000000 */
[----:B0-----:R-:W-:-:S02]  /*a4f0*/  SEL R13, R105, R104, P0 ;  /* 0x00000068690d7207 */ /* 0x001fc40000000000 */
        /* <DEDUP_REMOVED lines=240> */
.L_x_1612:
[----:B------:R-:W-:Y:S05]  /*b400*/  BSYNC B0 ;  /* 0x0000000000007941 */ /* 0x000fea0003800000 */
.L_x_1611:
        /* <DEDUP_REMOVED lines=98> */
.L_x_1610:
        /* <DEDUP_REMOVED lines=58> */
.L_x_1572:
        /* <DEDUP_REMOVED lines=18> */
.L_x_1613:
[----:B------:R-:W-:Y:S01]  /*bef0*/  ULDC UR39, c[0x0][0xc50] ;  /* 0x0003140000277ab9 */ /* 0x000fe20000000800 */
[----:B------:R-:W-:Y:S01]  /*bf00*/  UMOV UR36, UR6 ;  /* 0x0000000600247c82 */ /* 0x000fe20008000000 */
[----:B------:R-:W-:-:S11]  /*bf10*/  UISETP.NE.AND UP0, UPT, UR39, 0x1, UPT ;  /* 0x000000012700788c */ /* 0x000fd6000bf05270 */
[----:B------:R-:W-:Y:S01]  /*bf20*/  @UP0 ULDC UR4, c[0x0][0xc54] ;  /* 0x0003150000040ab9 */ /* 0x000fe20000000800 */
[----:B------:R-:W-:Y:S01]  /*bf30*/  @UP0 ULDC UR7, c[0x0][0xc58] ;  /* 0x0003160000070ab9 */ /* 0x000fe20000000800 */
[----:B------:R-:W-:-:S04]  /*bf40*/  UIMAD.WIDE.U32 UR4, UR6, UR4, URZ ;  /* 0x00000004060472a5 */ /* 0x000fc8000f8e003f */
[----:B------:R-:W-:-:S12]  /*bf50*/  @UP0 USHF.R.U32.HI UR36, URZ, UR7, UR5 ;  /* 0x000000073f240299 */ /* 0x000fd80008011605 */
.L_x_1614:
        /* <DEDUP_REMOVED lines=8> */
[----:B------:R-:W-:Y:S01]  /*bfe0*/  ULDC UR7, c[0x0][0x448] ;  /* 0x0001120000077ab9 */ /* 0x000fe20000000800 */
[----:B------:R-:W-:Y:S01]  /*bff0*/  ULDC.64 UR4, c[0x0][0x418] ;  /* 0x0001060000047ab9 */ /* 0x000fe20000000a00 */
[----:B------:R-:W-:Y:S02]  /*c000*/  UISETP.NE.AND UP1, UPT, UR7, 0x1, UPT ;  /* 0x000000010700788c */ /* 0x000fe4000bf25270 */
[----:B------:R-:W-:Y:S01]  /*c010*/  UISETP.NE.U32.AND UP0, UPT, UR4, URZ, UPT ;  /* 0x0000003f0400728c */ /* 0x000fe2000bf05070 */
[----:B------:R-:W-:Y:S02]  /*c020*/  ULDC UR7, c[0x0][0x424] ;  /* 0x0001090000077ab9 */ /* 0x000fe40000000800 */
[----:B------:R-:W-:Y:S01]  /*c030*/  ULDC UR4, c[0x0][0x288] ;  /* 0x0000a20000047ab9 */ /* 0x000fe20000000800 */
[----:B------:R-:W-:Y:S02]  /*c040*/  UISETP.NE.AND.EX UP0, UPT, UR5, URZ, UPT, UP0 ;  /* 0x0000003f0500728c */ /* 0x000fe4000bf05300 */
[----:B------:R-:W-:Y:S01]  /*c050*/  UIADD3 UR9, -UR4, 0x80, URZ ;  /* 0x0000008004097890 */ /* 0x000fe2000fffe13f */
[----:B------:R-:W-:-:S02]  /*c060*/  UMOV UR5, 0xc0 ;  /* 0x000000c000057882 */ /* 0x000fc40000000000 */
[----:B------:R-:W-:Y:S01]  /*c070*/  @UP1 ULDC UR4, c[0x0][0x44c] ;  /* 0x0001130000041ab9 */ /* 0x000fe20000000800 */
[----:B------:R-:W-:Y:S01]  /*c080*/  USEL UR7, UR7, 0x1, UP0 ;  /* 0x0000000107077887 */ /* 0x000fe20008000000 */
[----:B------:R-:W-:Y:S01]  /*c090*/  ULDC UR8, c[0x0][0x2f0] ;  /* 0x0000bc0000087ab9 */ /* 0x000fe20000000800 */
[----:B------:R-:W-:Y:S02]  /*c0a0*/  @UP1 ULDC UR10, c[0x0][0x450] ;  /* 0x00011400000a1ab9 */ /* 0x000fe40000000800 */
[----:B------:R-:W-:Y:S02]  /*c0b0*/  UIMAD UR9, UR7, UR8, UR9 ;  /* 0x00000008070972a4 */ /* 0x000fe4000f8e0209 */
[----:B------:R-:W-:Y:S02]  /*c0c0*/  UIMAD UR7, UR7, UR8, 0x7f ;  /* 0x0000007f070774a4 */ /* 0x000fe4000f8e0208 */
[----:B0-----:R-:W-:-:S04]  /*c0d0*/  UIMAD UR6, UR6, UR5, 0xbf ;  /* 0x000000bf060674a4 */ /* 0x001fc8000f8e0205 */
[----:B------:R-:W-:-:S04]  /*c0e0*/  UIMAD.WIDE.U32 UR4, UR6, UR4, URZ ;  /* 0x00000004060472a5 */ /* 0x000fc8000f8e003f */
[----:B------:R-:W-:Y:S02]  /*c0f0*/  @UP1 USHF.R.U32.HI UR6, URZ, UR10, UR5 ;  /* 0x0000000a3f061299 */ /* 0x000fe40008011605 */
[----:B------:R-:W-:Y:S02]  /*c100*/  USHF.R.S32.HI UR5, URZ, 0x1f, UR7 ;  /* 0x0000001f3f057899 */ /* 0x000fe40008011407 */
[----:B------:R-:W-:Y:S02]  /*c110*/  UIADD3 UR6, UR9, UR6, URZ ;  /* 0x0000000609067290 */ /* 0x000fe4000fffe03f */
[----:B------:R-:W-:Y:S02]  /*c120*/  ULEA.HI UR5, UR5, UR7, URZ, 0x7 ;  /* 0x0000000705057291 */ /* 0x000fe4000f8f383f */
[----:B------:R-:W-:Y:S02]  /*c130*/  USHF.R.S32.HI UR4, URZ, 0x1f, UR6 ;  /* 0x0000001f3f047899 */ /* 0x000fe40008011406 */
[----:B------:R-:W-:-:S02]  /*c140*/  USHF.R.S32.HI UR5, URZ, 0x7, UR5 ;  /* 0x000000073f057899 */ /* 0x000fc40008011405 */
[----:B------:R-:W-:Y:S02]  /*c150*/  ULEA.HI UR4, UR4, UR6, URZ, 0x7 ;  /* 0x0000000604047291 */ /* 0x000fe4000f8f383f */
[----:B------:R-:W-:Y:S02]  /*c160*/  USHF.R.U32.HI UR10, URZ, 0x10, UR39 ;  /* 0x000000103f0a7899 */ /* 0x000fe40008011627 */
[----:B------:R-:W-:Y:S02]  /*c170*/  USHF.R.S32.HI UR4, URZ, 0x7, UR4 ;  /* 0x000000073f047899 */ /* 0x000fe40008011404 */
[----:B------:R-:W-:Y:S02]  /*c180*/  ULOP3.LUT UR39, UR39, 0xffff, URZ, 0xc0, !UPT ;  /* 0x0000ffff27277892 */ /* 0x000fe4000f8ec03f */
[----:B------:R-:W-:-:S04]  /*c190*/  UISETP.LT.AND UP0, UPT, UR5, UR4, UPT ;  /* 0x000000040500728c */ /* 0x000fc8000bf01270 */
[----:B------:R-:W-:Y:S02]  /*c1a0*/  USEL UR9, UR5, UR4, UP0 ;  /* 0x0000000405097287 */ /* 0x000fe40008000000 */
[----:B------:R-:W-:Y:S02]  /*c1b0*/  UISETP.NE.AND UP0, UPT, UR10, URZ, UPT ;  /* 0x0000003f0a00728c */ /* 0x000fe4000bf05270 */
[----:B------:R-:W-:Y:S01]  /*c1c0*/  UISETP.GE.AND UP1, UPT, UR9, 0x1, UPT ;  /* 0x000000010900788c */ /* 0x000fe2000bf26270 */
[----:B------:R-:W-:-:S05]  /*c1d0*/  UMOV UR4, URZ ;  /* 0x0000003f00047c82 */ /* 0x000fca0008000000 */
        /* <DEDUP_REMOVED lines=36> */
.L_x_1616:
[----:B------:R-:W-:Y:S01]  /*c420*/  UIMAD UR39, UR39, UR4, URZ ;  /* 0x00000004272772a4 */ /* 0x000fe2000f8e023f */
[----:B------:R-:W-:Y:S02]  /*c430*/  IMAD.U32 R17, RZ, RZ, UR9 ;  /* 0x00000009ff117e24 */ /* 0x000fe4000f8e00ff */
[----:B------:R-:W-:-:S03]  /*c440*/  IMAD.MOV.U32 R2, RZ, RZ, 0x1 ;  /* 0x00000001ff027424 */ /* 0x000fc600078e00ff */
        /* <DEDUP_REMOVED lines=28> */
.L_x_1617:
        /* <DEDUP_REMOVED lines=20> */
.L_x_1618:
        /* <DEDUP_REMOVED lines=20> */
.L_x_1619:
        /* <DEDUP_REMOVED lines=18> */
.L_x_1620:
[----:B------:R-:W0:Y:S01]  /*c9b0*/  LDC.64 R2, c[0x0][0x9f8] ;  /* 0x00027e00ff027b82 */ /* 0x000e220000000a00 */
[----:B------:R-:W-:Y:S02]  /*c9c0*/  IMAD.MOV.U32 R18, RZ, RZ, R19 ;  /* 0x000000ffff127224 */ /* 0x000fe400078e0013 */
[----:B------:R-:W-:-:S05]  /*c9d0*/  IMAD.SHL.U32 R0, R29, 0x20, RZ ;  /* 0x000000201d007824 */ /* 0x000fca00078e00ff */
[----:B------:R-:W1:Y:S01]  /*c9e0*/  LDC.64 R4, c[0x0][0x418] ;  /* 0x00010600ff047b82 */ /* 0x000e620000000a00 */
[----:B0-----:R-:W-:-:S04]  /*c9f0*/  ISETP.NE.U32.AND P0, PT, R2, RZ, PT ;  /* 0x000000ff0200720c */ /* 0x001fc80003f05070 */
[----:B------:R-:W-:-:S13]  /*ca00*/  ISETP.NE.AND.EX P0, PT, R3, RZ, PT, P0 ;  /* 0x000000ff0300720c */ /* 0x000fda0003f05300 */
[----:B------:R-:W0:Y:S02]  /*ca10*/  @P0 LDC.64 R2, c[0x0][0x9f8] ;  /* 0x00027e00ff020b82 */ /* 0x000e240000000a00 */
[----:B0-----:R-:W-:-:S05]  /*ca20*/  @P0 IMAD.WIDE R2, R19, 0x4, R2 ;  /* 0x0000000413020825 */ /* 0x001fca00078e0202 */
[----:B------:R0:W2:Y:S01]  /*ca30*/  @P0 LDG.E R18, desc[UR42][R2.64] ;  /* 0x0000002a02120981 */ /* 0x0000a2000c1e1900 */
[----:B------:R-:W-:Y:S01]  /*ca40*/  SHF.R.U32.HI R8, RZ, 0x1, R29 ;  /* 0x00000001ff087819 */ /* 0x000fe2000001161d */
[----:B------:R-:W-:Y:S01]  /*ca50*/  IMAD.SHL.U32 R7, R29, 0x4, RZ ;  /* 0x000000041d077824 */ /* 0x000fe200078e00ff */
[C---:B------:R-:W-:Y:S01]  /*ca60*/  LOP3.LUT R6, R0.reuse, 0x80, RZ, 0xc0, !PT ;  /* 0x0000008000067812 */ /* 0x040fe200078ec0ff */
[----:B------:R-:W-:Y:S01]  /*ca70*/  IMAD.SHL.U32 R10, R27, 0x10, RZ ;  /* 0x000000101b0a7824 */ /* 0x000fe200078e00ff */
[----:B------:R-:W-:Y:S01]  /*ca80*/  LOP3.LUT R0, R0, 0x360, RZ, 0xc0, !PT ;  /* 0x0000036000007812 */ /* 0x000fe200078ec0ff */
[----:B------:R-:W-:Y:S01]  /*ca90*/  IMAD.SHL.U32 R9, R16, 0x800, RZ ;  /* 0x0000080010097824 */ /* 0x000fe200078e00ff */
[----:B------:R-:W-:Y:S01]  /*caa0*/  LOP3.LUT R6, R6, 0x10, R8, 0xf8, !PT ;  /* 0x0000001006067812 */ /* 0x000fe200078ef808 */
[----:B------:R-:W-:Y:S01]  /*cab0*/  IMAD.MOV.U32 R23, RZ, RZ, 0x40 ;  /* 0x00000040ff177424 */ /* 0x000fe200078e00ff */
[----:B------:R-:W-:Y:S01]  /*cac0*/  LOP3.LUT R8, R8, 0x20, RZ, 0xc0, !PT ;  /* 0x0000002008087812 */ /* 0x000fe200078ec0ff */
[----:B------:R-:W-:Y:S01]  /*cad0*/  UMOV UR4, 0xffffffff ;  /* 0xffffffff00047882 */ /* 0x000fe20000000000 */
[----:B------:R-:W-:Y:S01]  /*cae0*/  LOP3.LUT R7, R6, 0x10, R7, 0x78, !PT ;  /* 0x0000001006077812 */ /* 0x000fe200078e7807 */
[C---:B------:R-:W-:Y:S01]  /*caf0*/  IMAD.SHL.U32 R6, R29.reuse, 0x80, RZ ;  /* 0x000000801d067824 */ /* 0x040fe200078e00ff */
[----:B0-----:R-:W-:Y:S01]  /*cb00*/  LOP3.LUT R3, R8, 0x10, R29, 0xf8, !PT ;  /* 0x0000001008037812 */ /* 0x001fe200078ef81d */
[----:B------:R-:W-:Y:S01]  /*cb10*/  IMAD.SHL.U32 R8, R29, 0x10, RZ ;  /* 0x000000101d087824 */ /* 0x000fe200078e00ff */
[----:B-1----:R-:W-:-:S02]  /*cb20*/  ISETP.NE.U32.AND P0, PT, R4, RZ, PT ;  /* 0x000000ff0400720c */ /* 0x002fc40003f05070 */
[----:B------:R-:W-:Y:S02]  /*cb30*/  LOP3.LUT R2, R6, 0x400, RZ, 0xc0, !PT ;  /* 0x0000040006027812 */ /* 0x000fe400078ec0ff */
[----:B------:R-:W-:Y:S02]  /*cb40*/  LOP3.LUT R3, R3, 0x380, R6, 0xf8, !PT ;  /* 0x0000038003037812 */ /* 0x000fe400078ef806 */
[----:B------:R-:W-:Y:S02]  /*cb50*/  LOP3.LUT R0, R0, 0x400, R10, 0xf8, !PT ;  /* 0x0000040000007812 */ /* 0x000fe400078ef80a */
[----:B------:R-:W-:Y:S02]  /*cb60*/  LOP3.LUT R2, R2, 0x800, R9, 0xf8, !PT ;  /* 0x0000080002027812 */ /* 0x000fe400078ef809 */
[----:B------:R-:W-:Y:S02]  /*cb70*/  LOP3.LUT P1, RZ, R29, 0x4, RZ, 0xc0, !PT ;  /* 0x000000041dff7812 */ /* 0x000fe4000782c0ff */
[----:B------:R-:W-:-:S02]  /*cb80*/  SHF.R.U32.HI R28, RZ, 0x3, R29 ;  /* 0x00000003ff1c7819 */ /* 0x000fc4000001161d */
[----:B------:R-:W-:Y:S02]  /*cb90*/  LOP3.LUT R3, R3, 0x70, R8, 0x78, !PT ;  /* 0x0000007003037812 */ /* 0x000fe400078e7808 */
[----:B------:R-:W-:Y:S02]  /*cba0*/  ISETP.NE.AND.EX P2, PT, R5, RZ, PT, P0 ;  /* 0x000000ff0500720c */ /* 0x000fe40003f45300 */
[----:B------:R-:W-:Y:S02]  /*cbb0*/  LOP3.LUT R24, R0, R7, RZ, 0xfc, !PT ;  /* 0x0000000700187212 */ /* 0x000fe400078efcff */
[----:B------:R-:W-:Y:S02]  /*cbc0*/  LOP3.LUT R22, R2, R3, RZ, 0xfc, !PT ;  /* 0x0000000302167212 */ /* 0x000fe400078efcff */
[----:B------:R-:W-:Y:S02]  /*cbd0*/  LOP3.LUT R28, R28, 0x1, RZ, 0xc0, !PT ;  /* 0x000000011c1c7812 */ /* 0x000fe400078ec0ff */
[----:B------:R-:W-:-:S02]  /*cbe0*/  SEL R23, R23, 0xffffffc0, !P1 ;  /* 0xffffffc017177807 */ /* 0x000fc40004800000 */
[----:B------:R-:W-:Y:S02]  /*cbf0*/  P2R R26, PR, RZ, 0x4 ;  /* 0x00000004ff1a7803 */ /* 0x000fe40000000000 */
[----:B--2---:R-:W-:Y:S02]  /*cc00*/  SHF.R.S32.HI R19, RZ, 0x1f, R18 ;  /* 0x0000001fff137819 */ /* 0x004fe40000011412 */
[----:B------:R-:W-:Y:S01]  /*cc10*/  SEL R16, R18, RZ, !P2 ;  /* 0x000000ff12107207 */ /* 0x000fe20005000000 */
[----:B------:R-:W-:Y:S06]  /*cc20*/  BRA.DIV UR4, `(.L_x_1621) ;  /* 0x0000002a04887947 */ /* 0x000fec000b800000 */
[----:B------:R0:W1:Y:S02]  /*cc30*/  SHFL.IDX PT, R14, R25, RZ, 0x1f ;  /* 0x00001fff190e7589 */ /* 0x00006400000e0000 */
.L_x_1676:
[----:B-1----:R-:W-:Y:S02]  /*cc40*/  ISETP.NE.AND P0, PT, R14, RZ, PT ;  /* 0x000000ff0e00720c */ /* 0x002fe40003f05270 */
[----:B------:R-:W-:-:S04]  /*cc50*/  PLOP3.LUT P1, PT, PT, PT, PT, 0x8, 0x0 ;  /* 0x000000000000781c */ /* 0x000fc80003f2e170 */
[----:B0-----:R-:W-:-:S07]  /*cc60*/  P2R R25, PR, RZ, 0x2 ;  /* 0x00000002ff197803 */ /* 0x001fce0000000000 */
[----:B------:R-:W-:Y:S05]  /*cc70*/  @P0 BRA `(.L_x_1622) ;  /* 0x0000000400880947 */ /* 0x000fea0003800000 */
[----:B------:R-:W-:Y:S01]  /*cc80*/  UMOV UR4, 0xffffffff ;  /* 0xffffffff00047882 */ /* 0x000fe20000000000 */
[----:B------:R-:W-:Y:S02]  /*cc90*/  VIADD R0, R17, 0xffffffff ;  /* 0xffffffff11007836 */ /* 0x000fe40000000000 */
[----:B------:R-:W-:Y:S05]  /*cca0*/  BRA.DIV UR4, `(.L_x_1623) ;  /* 0x0000002a04887947 */ /* 0x000fea000b800000 */
[----:B------:R-:W-:-:S13]  /*ccb0*/  ELECT P6, URZ, PT ;  /* 0x00000000003f782f */ /* 0x000fda00038c0000 */
.L_x_1679:
[----:B------:R-:W-:Y:S05]  /*ccc0*/  @!P6 BRA `(.L_x_1622) ;  /* 0x000000040074e947 */ /* 0x000fea0003800000 */
[----:B------:R-:W-:Y:S01]  /*ccd0*/  IMAD.MOV.U32 R16, RZ, RZ, R18 ;  /* 0x000000ffff107224 */ /* 0x000fe200078e0012 */
[----:B------:R-:W-:Y:S06]  /*cce0*/  @!P2 BRA `(.L_x_1624) ;  /* 0x000000000048a947 */ /* 0x000fec0003800000 */
[----:B------:R-:W0:Y:S01]  /*ccf0*/  LDC R7, c[0x0][0x43c] ;  /* 0x00010f00ff077b82 */ /* 0x000e220000000800 */
[----:B------:R-:W-:Y:S01]  /*cd00*/  IMAD.MOV.U32 R9, RZ, RZ, R0 ;  /* 0x000000ffff097224 */ /* 0x000fe200078e0000 */
[----:B------:R-:W-:Y:S02]  /*cd10*/  ULDC.64 UR4, c[0x0][0x428] ;  /* 0x00010a0000047ab9 */ /* 0x000fe40000000a00 */
[----:B------:R-:W-:-:S04]  /*cd20*/  IMAD R11, R19, UR4, RZ ;  /* 0x00000004130b7c24 */ /* 0x000fc8000f8e02ff */
        /* <DEDUP_REMOVED lines=14> */
.L_x_1624:
[----:B------:R-:W-:Y:S01]  /*ce10*/  IMAD.MOV.U32 R2, RZ, RZ, 0x1 ;  /* 0x00000001ff027424 */ /* 0x000fe200078e00ff */
[----:B------:R-:W-:-:S04]  /*ce20*/  ISETP.NE.AND P1, PT, R27, RZ, PT ;  /* 0x000000ff1b00720c */ /* 0x000fc80003f25270 */
[----:B------:R-:W-:-:S04]  /*ce30*/  SHF.L.U32 R2, R2, 0x1f, RZ ;  /* 0x0000001f02027819 */ /* 0x000fc800000006ff */
[----:B------:R-:W1:Y:S02]  /*ce40*/  SYNCS.PHASECHK.TRANS64.TRYWAIT P0, [UR38+0x17080], R2 ;  /* 0x01708002ff0075a7 */ /* 0x000e640008000166 */
[----:B-1----:R-:W-:Y:S05]  /*ce50*/  @!P0 BRA `(.L_x_1625) ;  /* 0x00000028003c8947 */ /* 0x002fea0003800000 */
.L_x_1680:
[----:B------:R-:W-:Y:S05]  /*ce60*/  @P1 BRA `(.L_x_1626) ;  /* 0x0000000000141947 */ /* 0x000fea0003800000 */
[----:B------:R-:W-:Y:S01]  /*ce70*/  LOP3.LUT P0, RZ, R29, 0x1f, RZ, 0xc0, !PT ;  /* 0x0000001f1dff7812 */ /* 0x000fe2000780c0ff */
[----:B-1----:R-:W-:-:S04]  /*ce80*/  IMAD.MOV.U32 R3, RZ, RZ, 0x3000 ;  /* 0x00003000ff037424 */ /* 0x002fc800078e00ff */
[----:B------:R2:W-:Y:S08]  /*ce90*/  SYNCS.ARRIVE.TRANS64 RZ, [UR38+0x17070], R3 ;  /* 0x01707003ffff79a7 */ /* 0x0005f00008000026 */
[----:B--2---:R-:W-:Y:S05]  /*cea0*/  @!P0 BRA `(.L_x_1626) ;  /* 0x0000000000048947 */ /* 0x004fea0003800000 */
[----:B------:R-:W-:Y:S01]  /*ceb0*/  BPT.TRAP 0x1 ;  /* 0x000000040000795c */ /* 0x000fe20000300000 */
.L_x_1626:
        /* <DEDUP_REMOVED lines=26> */
[----:B------:R-:W3:Y:S02]  /*d060*/  SYNCS.PHASECHK.TRANS64.TRYWAIT P0, [UR38+0x17040], R2 ;  /* 0x01704002ff0075a7 */ /* 0x000ee40008000166 */
[----:B--23--:R-:W-:Y:S05]  /*d070*/  @!P0 BRA `(.L_x_1627) ;  /* 0x0000002400cc8947 */ /* 0x00cfea0003800000 */
.L_x_1681:
[----:B------:R-:W-:Y:S05]  /*d080*/  @P1 BRA `(.L_x_1628) ;  /* 0x0000000000141947 */ /* 0x000fea0003800000 */
[----:B------:R-:W-:Y:S01]  /*d090*/  LOP3.LUT P0, RZ, R29, 0x1f, RZ, 0xc0, !PT ;  /* 0x0000001f1dff7812 */ /* 0x000fe2000780c0ff */
[----:B-1----:R-:W-:-:S04]  /*d0a0*/  IMAD.MOV.U32 R2, RZ, RZ, 0x3000 ;  /* 0x00003000ff027424 */ /* 0x002fc800078e00ff */
[----:B------:R2:W-:Y:S08]  /*d0b0*/  SYNCS.ARRIVE.TRANS64 RZ, [UR38+0x17030], R2 ;  /* 0x01703002ffff79a7 */ /* 0x0005f00008000026 */
[----:B--2---:R-:W-:Y:S05]  /*d0c0*/  @!P0 BRA `(.L_x_1628) ;  /* 0x0000000000048947 */ /* 0x004fea0003800000 */
[----:B------:R-:W-:Y:S01]  /*d0d0*/  BPT.TRAP 0x1 ;  /* 0x000000040000795c */ /* 0x000fe20000300000 */
.L_x_1628:
[----:B------:R-:W-:Y:S01]  /*d0e0*/  ULDC.64 UR4, c[0x0][0x198] ;  /* 0x0000660000047ab9 */ /* 0x000fe20000000a00 */
[----:B------:R-:W-:Y:S01]  /*d0f0*/  R2UR UR11, R0 ;  /* 0x00000000000b72ca */ /* 0x000fe200000e0000 */
[----:B------:R-:W-:Y:S01]  /*d100*/  UIADD3 UR4, UP0, UR4, 0x370, URZ ;  /* 0x0000037004047890 */ /* 0x000fe2000ff1e03f */
[----:B------:R-:W-:Y:S01]  /*d110*/  R2UR UR13, R16 ;  /* 0x00000000100d72ca */ /* 0x000fe200000e0000 */
[----:B------:R-:W-:Y:S01]  /*d120*/  UIADD3 UR8, UR38, 0x10c00, URZ ;  /* 0x00010c0026087890 */ /* 0x000fe2000fffe03f */
[----:B------:R-:W-:Y:S01]  /*d130*/  PLOP3.LUT P0, PT, PT, PT, PT, 0x80, 0x0 ;  /* 0x000000000000781c */ /* 0x000fe20003f0f070 */
[----:B------:R-:W-:Y:S02]  /*d140*/  UIADD3 UR9, UR38, 0x17030, URZ ;  /* 0x0001703026097890 */ /* 0x000fe4000fffe03f */
[----:B------:R-:W-:Y:S01]  /*d150*/  UIADD3.X UR5, URZ, UR5, URZ, UP0, !UPT ;  /* 0x000000053f057290 */ /* 0x000fe200087fe43f */
[----:B------:R-:W-:Y:S01]  /*d160*/  P2R R25, PR, RZ, 0x1 ;  /* 0x00000001ff197803 */ /* 0x000fe20000000000 */
        /* <DEDUP_REMOVED lines=17> */
[----:B------:R2:W-:Y:S02]  /*d280*/  UTMALDG.4D [UR32], [UR4], desc[UR6] ;  /* 0x00000620040075b4 */ /* 0x0005e40008019000 */
[----:B--2---:R-:W-:Y:S01]  /*d290*/  NOP ;  /* 0x0000000000007918 */ /* 0x004fe20000000000 */
.L_x_1622:
[----:B------:R-:W-:Y:S05]  /*d2a0*/  WARPSYNC.ALL ;  /* 0x0000000000007948 */ /* 0x000fea0003800000 */
[----:B------:R-:W-:Y:S01]  /*d2b0*/  UIADD3 UR5, UR38, 0xc400, URZ ;  /* 0x0000c40026057890 */ /* 0x000fe2000fffe03f */
[----:B------:R-:W-:Y:S01]  /*d2c0*/  BAR.SYNC.DEFER_BLOCKING 0x8, 0x200 ;  /* 0x0208000000007b1d */ /* 0x000fe20000010000 */
[----:B------:R-:W-:Y:S02]  /*d2d0*/  USHF.R.S32.HI UR4, URZ, 0x1f, UR36 ;  /* 0x0000001f3f047899 */ /* 0x000fe40008011424 */
[----:B------:R-:W-:-:S03]  /*d2e0*/  ULOP3.LUT UP0, URZ, UR5, 0x9f, URZ, 0xc0, !UPT ;  /* 0x0000009f053f7892 */ /* 0x000fc6000f80c03f */
[----:B------:R-:W-:Y:S02]  /*d2f0*/  ULDC.64 UR6, c[0x0][0x2d8] ;  /* 0x0000b60000067ab9 */ /* 0x000fe40000000a00 */
[----:B------:R-:W-:Y:S01]  /*d300*/  UIMAD UR4, UR4, UR6, URZ ;  /* 0x00000006040472a4 */ /* 0x000fe2000f8e023f */
[----:B------:R-:W-:Y:S01]  /*d310*/  PLOP3.LUT P0, PT, PT, PT, UP0, 0x80, 0x0 ;  /* 0x000000000000781c */ /* 0x000fe20003f0f008 */
[----:B------:R-:W-:Y:S02]  /*d320*/  UIMAD.WIDE.U32 UR44, UR36, UR6, URZ ;  /* 0x00000006242c72a5 */ /* 0x000fe4000f8e003f */
[----:B------:R-:W-:-:S04]  /*d330*/  UIMAD UR4, UR36, UR7, UR4 ;  /* 0x00000007240472a4 */ /* 0x000fc8000f8e0204 */
[----:B------:R-:W-:-:S06]  /*d340*/  UIADD3 UR41, UR45, UR4, URZ ;  /* 0x000000042d297290 */ /* 0x000fcc000fffe03f */
[----:B------:R-:W-:Y:S06]  /*d350*/  @!P0 BRA `(.L_x_1629) ;  /* 0x0000000000408947 */ /* 0x000fec0003800000 */
[----:B-1----:R-:W-:Y:S01]  /*d360*/  MOV R2, 0x0 ;  /* 0x0000000000027802 */ /* 0x002fe20000000f00 */
[----:B------:R-:W-:Y:S01]  /*d370*/  ULDC.64 UR6, c[0x4][0x98] ;  /* 0x0100260000067ab9 */ /* 0x000fe20000000a00 */
[----:B------:R-:W-:Y:S01]  /*d380*/  ULDC.64 UR8, c[0x4][0xa0] ;  /* 0x0100280000087ab9 */ /* 0x000fe20000000a00 */
[----:B------:R-:W-:Y:S01]  /*d390*/  ULDC.64 UR4, c[0x4][0x28] ;  /* 0x01000a0000047ab9 */ /* 0x000fe20000000a00 */
[----:B0-----:R-:W-:Y:S02]  /*d3a0*/  IMAD.U32 R4, RZ, RZ, UR6 ;  /* 0x00000006ff047e24 */ /* 0x001fe4000f8e00ff */
        /* <DEDUP_REMOVED lines=11> */
.L_x_1629:
[----:B------:R-:W2:Y:S01]  /*d460*/  LDC R10, c[0x0][0x448] ;  /* 0x00011200ff0a7b82 */ /* 0x000ea20000000800 */
[----:B-1----:R-:W-:Y:S01]  /*d470*/  SHF.R.U32.HI R2, RZ, 0x1, R29 ;  /* 0x00000001ff027819 */ /* 0x002fe2000001161d */
[----:B------:R-:W-:Y:S01]  /*d480*/  IMAD.SHL.U32 R20, R27, 0x10, RZ ;  /* 0x000000101b147824 */ /* 0x000fe200078e00ff */
[----:B------:R-:W1:Y:S01]  /*d490*/  S2R R12, SR_CTAID.X ;  /* 0x00000000000c7919 */ /* 0x000e620000002500 */
[----:B------:R-:W-:Y:S01]  /*d4a0*/  SHF.R.U32.HI R9, RZ, 0x1, R27 ;  /* 0x00000001ff097819 */ /* 0x000fe2000001161b */
[----:B------:R-:W-:Y:S01]  /*d4b0*/  UMOV UR4, UR44 ;  /* 0x0000002c00047c82 */ /* 0x000fe20008000000 */
[----:B------:R-:W-:Y:S01]  /*d4c0*/  IMAD.SHL.U32 R0, R2, 0x20, RZ ;  /* 0x0000002002007824 */ /* 0x000fe200078e00ff */
[----:B------:R-:W-:Y:S01]  /*d4d0*/  UMOV UR5, UR41 ;  /* 0x0000002900057c82 */ /* 0x000fe20008000000 */
[----:B------:R-:W-:Y:S01]  /*d4e0*/  IMAD.SHL.U32 R2, R29, 0x10, RZ ;  /* 0x000000101d027824 */ /* 0x000fe200078e00ff */
[----:B------:R-:W-:Y:S01]  /*d4f0*/  ULDC.64 UR6, c[0x0][0x2c8] ;  /* 0x0000b20000067ab9 */ /* 0x000fe20000000a00 */
[----:B------:R-:W-:Y:S01]  /*d500*/  ULDC.64 UR8, c[0x0][0x280] ;  /* 0x0000a00000087ab9 */ /* 0x000fe20000000a00 */
[----:B------:R-:W-:-:S02]  /*d510*/  LOP3.LUT R0, R0, 0x60, RZ, 0xc0, !PT ;  /* 0x0000006000007812 */ /* 0x000fc400078ec0ff */
[----:B------:R-:W-:Y:S01]  /*d520*/  LOP3.LUT R6, R2, 0x10, RZ, 0xc0, !PT ;  /* 0x0000001002067812 */ /* 0x000fe200078ec0ff */
[----:B------:R-:W-:Y:S01]  /*d530*/  IMAD.SHL.U32 R2, R28, 0x10, RZ ;  /* 0x000000101c027824 */ /* 0x000fe200078e00ff */
[----:B------:R-:W-:Y:S02]  /*d540*/  LOP3.LUT R0, R0, 0x700, R20, 0xf8, !PT ;  /* 0x0000070000007812 */ /* 0x000fe400078ef814 */
[----:B------:R-:W3:Y:S01]  /*d550*/  S2R R20, SR_CTAID.Z ;  /* 0x0000000000147919 */ /* 0x000ee20000002700 */
[----:B------:R-:W-:-:S05]  /*d560*/  IMAD R3, R28, 0x80, R6 ;  /* 0x000000801c037824 */ /* 0x000fca00078e0206 */
[----:B------:R-:W-:Y:S01]  /*d570*/  LOP3.LUT R0, R0, R3, R2, 0xf6, !PT ;  /* 0x0000000300007212 */ /* 0x000fe200078ef602 */
[----:B------:R-:W-:Y:S01]  /*d580*/  IMAD.SHL.U32 R2, R29, 0x40, RZ ;  /* 0x000000401d027824 */ /* 0x000fe200078e00ff */
[----:B--2---:R-:W-:-:S04]  /*d590*/  ISETP.NE.AND P0, PT, R10, 0x1, PT ;  /* 0x000000010a00780c */ /* 0x004fc80003f05270 */
[----:B0-----:R-:W-:Y:S02]  /*d5a0*/  LOP3.LUT R5, R9, 0x40, R2, 0xf8, !PT ;  /* 0x0000004009057812 */ /* 0x001fe400078ef802 */
[----:B------:R-:W0:Y:S03]  /*d5b0*/  LDC.64 R2, c[0x0][0x2e0] ;  /* 0x0000b800ff027b82 */ /* 0x000e260000000a00 */
[----:B-1----:R-:W-:-:S05]  /*d5c0*/  IMAD R5, R12, 0xc0, R5 ;  /* 0x000000c00c057824 */ /* 0x002fca00078e0205 */
[----:B------:R-:W1:Y:S01]  /*d5d0*/  @P0 LDC R8, c[0x0][0x44c] ;  /* 0x00011300ff080b82 */ /* 0x000e620000000800 */
[----:B------:R-:W-:-:S07]  /*d5e0*/  IMAD.MOV.U32 R11, RZ, RZ, R5 ;  /* 0x000000ffff0b7224 */ /* 0x000fce00078e0005 */
[----:B------:R-:W2:Y:S01]  /*d5f0*/  @P0 LDC R7, c[0x0][0x450] ;  /* 0x00011400ff070b82 */ /* 0x000ea20000000800 */
[----:B---3--:R-:W-:Y:S02]  /*d600*/  SHF.R.S32.HI R21, RZ, 0x1f, R20 ;  /* 0x0000001fff157819 */ /* 0x008fe40000011414 */
[----:B------:R-:W3:Y:S05]  /*d610*/  S2R R20, SR_CTAID.Z ;  /* 0x0000000000147919 */ /* 0x000eea0000002700 */
[----:B------:R-:W4:Y:S08]  /*d620*/  @P0 LDC R13, c[0x0][0x44c] ;  /* 0x00011300ff0d0b82 */ /* 0x000f300000000800 */
[----:B------:R-:W5:Y:S01]  /*d630*/  @P0 LDC R4, c[0x0][0x450] ;  /* 0x00011400ff040b82 */ /* 0x000f620000000800 */
[----:B-1----:R-:W-:-:S05]  /*d640*/  @P0 IMAD.HI.U32 R8, R5, R8, RZ ;  /* 0x0000000805080227 */ /* 0x002fca00078e00ff */
[----:B--2---:R-:W-:Y:S01]  /*d650*/  @P0 SHF.R.U32.HI R11, RZ, R7, R8 ;  /* 0x00000007ff0b0219 */ /* 0x004fe20000011608 */
[----:B------:R-:W-:-:S04]  /*d660*/  VIADD R8, R5, 0x80 ;  /* 0x0000008005087836 */ /* 0x000fc80000000000 */
[----:B------:R-:W-:Y:S02]  /*d670*/  IMAD.MOV.U32 R7, RZ, RZ, R8 ;  /* 0x000000ffff077224 */ /* 0x000fe400078e0008 */
[----:B----4-:R-:W-:-:S05]  /*d680*/  @P0 IMAD.HI.U32 R13, R8, R13, RZ ;  /* 0x0000000d080d0227 */ /* 0x010fca00078e00ff */
[----:B-----5:R-:W-:Y:S01]  /*d690*/  @P0 SHF.R.U32.HI R7, RZ, R4, R13 ;  /* 0x00000004ff070219 */ /* 0x020fe2000001160d */
[----:B0-----:R-:W-:-:S04]  /*d6a0*/  IMAD R4, R21, R2, RZ ;  /* 0x0000000215047224 */ /* 0x001fc800078e02ff */
[C---:B---3--:R-:W-:Y:S01]  /*d6b0*/  IMAD R13, R20.reuse, R3, R4 ;  /* 0x00000003140d7224 */ /* 0x048fe200078e0204 */
[----:B------:R-:W-:Y:S01]  /*d6c0*/  SHF.R.S32.HI R4, RZ, 0x1f, R11 ;  /* 0x0000001fff047819 */ /* 0x000fe2000001140b */
[----:B------:R-:W-:Y:S01]  /*d6d0*/  IMAD.WIDE.U32 R2, R20, R2, UR4 ;  /* 0x0000000414027e25 */ /* 0x000fe2000f8e0002 */
[----:B------:R-:W-:-:S03]  /*d6e0*/  ULDC.64 UR4, c[0x0][0x2d0] ;  /* 0x0000b40000047ab9 */ /* 0x000fc60000000a00 */
[----:B------:R-:W-:Y:S02]  /*d6f0*/  IMAD.IADD R3, R3, 0x1, R13 ;  /* 0x0000000103037824 */ /* 0x000fe400078e020d */
[----:B------:R-:W-:Y:S02]  /*d700*/  IMAD.MOV R13, RZ, RZ, -R11 ;  /* 0x000000ffff0d7224 */ /* 0x000fe400078e0a0b */
[----:B------:R-:W-:Y:S02]  /*d710*/  IMAD R4, R4, UR4, RZ ;  /* 0x0000000404047c24 */ /* 0x000fe4000f8e02ff */
[----:B------:R-:W-:Y:S02]  /*d720*/  IMAD R13, R10, R13, R5 ;  /* 0x0000000d0a0d7224 */ /* 0x000fe400078e0205 */
[C---:B------:R-:W-:Y:S02]  /*d730*/  IMAD R15, R11.reuse, UR5, R4 ;  /* 0x000000050b0f7c24 */ /* 0x040fe4000f8e0204 */
[----:B------:R-:W-:Y:S01]  /*d740*/  IMAD.WIDE.U32 R4, R11, UR4, R2 ;  /* 0x000000040b047c25 */ /* 0x000fe2000f8e0002 */
[----:B------:R-:W-:-:S03]  /*d750*/  SHF.R.S32.HI R11, RZ, 0x1f, R13 ;  /* 0x0000001fff0b7819 */ /* 0x000fc6000001140d */
[----:B------:R-:W-:Y:S02]  /*d760*/  IMAD.IADD R5, R5, 0x1, R15 ;  /* 0x0000000105057824 */ /* 0x000fe400078e020f */
[----:B------:R-:W-:Y:S02]  /*d770*/  IMAD R14, R11, UR6, RZ ;  /* 0x000000060b0e7c24 */ /* 0x000fe4000f8e02ff */
[----:B------:R-:W-:-:S04]  /*d780*/  IMAD.WIDE.U32 R4, R13, UR6, R4 ;  /* 0x000000060d047c25 */ /* 0x000fc8000f8e0004 */
[----:B------:R-:W-:Y:S01]  /*d790*/  IMAD R13, R13, UR7, R14 ;  /* 0x000000070d0d7c24 */ /* 0x000fe2000f8e020e */
[----:B------:R-:W-:Y:S01]  /*d7a0*/  IADD3 R4, P0, R4, UR8, RZ ;  /* 0x0000000804047c10 */ /* 0x000fe2000ff1e0ff */
[----:B------:R-:W-:Y:S02]  /*d7b0*/  IMAD.MOV R11, RZ, RZ, -R7 ;  /* 0x000000ffff0b7224 */ /* 0x000fe400078e0a07 */
[----:B------:R-:W-:Y:S01]  /*d7c0*/  IMAD.WIDE.U32 R2, R7, UR4, R2 ;  /* 0x0000000407027c25 */ /* 0x000fe2000f8e0002 */
[----:B------:R-:W-:Y:S02]  /*d7d0*/  IADD3.X R5, R5, UR9, R13, P0, !PT ;  /* 0x0000000905057c10 */ /* 0x000fe400087fe40d */
[----:B------:R-:W-:Y:S01]  /*d7e0*/  SHF.R.S32.HI R13, RZ, 0x1f, R7 ;  /* 0x0000001fff0d7819 */ /* 0x000fe20000011407 */
[----:B------:R-:W-:-:S04]  /*d7f0*/  IMAD R11, R10, R11, R8 ;  /* 0x0000000b0a0b7224 */ /* 0x000fc800078e0208 */
[----:B------:R-:W-:Y:S01]  /*d800*/  IMAD R8, R13, UR4, RZ ;  /* 0x000000040d087c24 */ /* 0x000fe2000f8e02ff */
[----:B------:R-:W-:Y:S02]  /*d810*/  ULDC UR4, c[0x0][0x2b8] ;  /* 0x0000ae0000047ab9 */ /* 0x000fe40000000800 */
[----:B------:R-:W-:Y:S01]  /*d820*/  ISETP.GE.AND P2, PT, R6, UR4, PT ;  /* 0x0000000406007c0c */ /* 0x000fe2000bf46270 */
[----:B------:R-:W-:Y:S01]  /*d830*/  IMAD R13, R7, UR5, R8 ;  /* 0x00000005070d7c24 */ /* 0x000fe2000f8e0208 */
[----:B------:R-:W-:-:S03]  /*d840*/  SHF.R.S32.HI R7, RZ, 0x1f, R11 ;  /* 0x0000001fff077819 */ /* 0x000fc6000001140b */
[----:B------:R-:W-:Y:S02]  /*d850*/  IMAD.IADD R3, R3, 0x1, R13 ;  /* 0x0000000103037824 */ /* 0x000fe400078e020d */
[----:B------:R-:W-:Y:S01]  /*d860*/  IMAD R8, R7, UR6, RZ ;  /* 0x0000000607087c24 */ /* 0x000fe2000f8e02ff */
[----:B------:R-:W-:Y:S01]  /*d870*/  LOP3.LUT R7, R6, 0x20, RZ, 0xfc, !PT ;  /* 0x0000002006077812 */ /* 0x000fe200078efcff */
[----:B------:R-:W-:-:S03]  /*d880*/  IMAD.WIDE.U32 R2, R11, UR6, R2 ;  /* 0x000000060b027c25 */ /* 0x000fc6000f8e0002 */
[----:B------:R-:W-:Y:S01]  /*d890*/  ISETP.GE.AND P0, PT, R7, UR4, PT ;  /* 0x0000000407007c0c */ /* 0x000fe2000bf06270 */
[----:B------:R-:W-:Y:S01]  /*d8a0*/  IMAD R13, R11, UR7, R8 ;  /* 0x000000070b0d7c24 */ /* 0x000fe2000f8e0208 */
        /* <DEDUP_REMOVED lines=12> */
[----:B------:R2:W3:Y:S02]  /*d970*/  SHFL.IDX PT, R14, R4, 0x1, 0x1e1f ;  /* 0x003e1f00040e7f89 */ /* 0x0004e400000e0000 */
[----:B------:R-:W-:-:S02]  /*d980*/  ISETP.GE.AND P3, PT, R9, R10, PT ;  /* 0x0000000a0900720c */ /* 0x000fc40003f66270 */
[----:B------:R-:W4:Y:S04]  /*d990*/  SHFL.IDX PT, R20, R5, 0x1, 0x1e1f ;  /* 0x003e1f0005147f89 */ /* 0x000f2800000e0000 */
[----:B------:R-:W2:Y:S07]  /*d9a0*/  SHFL.IDX PT, R8, R8, RZ, 0x1e1f ;  /* 0x001e1fff08087589 */ /* 0x000eae00000e0000 */
[----:B------:R-:W-:Y:S01]  /*d9b0*/  @!P3 VIADD R21, R0, UR38 ;  /* 0x000000260015bc36 */ /* 0x000fe20008000000 */
[----:B0-----:R-:W-:-:S05]  /*d9c0*/  @!P3 IADD3 R28, P4, R6, R3, RZ ;  /* 0x00000003061cb210 */ /* 0x001fca0007f9e0ff */
[----:B-1----:R-:W-:Y:S01]  /*d9d0*/  @!P3 IMAD.X R3, RZ, RZ, R2, P4 ;  /* 0x000000ffff03b224 */ /* 0x002fe200020e0602 */
[----:B------:R-:W-:Y:S01]  /*d9e0*/  ISETP.GE.AND P4, PT, R11, R10, PT ;  /* 0x0000000a0b00720c */ /* 0x000fe20003f86270 */
[----:B------:R-:W-:-:S05]  /*d9f0*/  @!P3 IMAD.MOV.U32 R2, RZ, RZ, R28 ;  /* 0x000000ffff02b224 */ /* 0x000fca00078e001c */
[----:B------:R-:W-:Y:S04]  /*da00*/  @!P3 LDGSTS.E.BYPASS.LTC128B.128 [R21+0xc400], desc[UR42][R2.64], !P2 ;  /* 0x0c4000000215bfae */ /* 0x000fe8000d101d6a */
[----:B------:R-:W-:Y:S03]  /*da10*/  @!P3 LDGSTS.E.BYPASS.LTC128B.128 [R21+0xdc00], desc[UR42][R2.64+0x20], !P0 ;  /* 0x0dc000200215bfae */ /* 0x000fe6000c101d6a */
[----:B--2---:R-:W-:Y:S01]  /*da20*/  @!P4 VIADD R4, R0, UR38 ;  /* 0x000000260004cc36 */ /* 0x004fe20008000000 */
[----:B------:R0:W-:Y:S01]  /*da30*/  @!P3 LDGSTS.E.BYPASS.LTC128B.128 [R21+0xf400], desc[UR42][R2.64+0x40], !P1 ;  /* 0x0f4000400215bfae */ /* 0x0001e2000c901d6a */
[----:B---3--:R-:W-:-:S05]  /*da40*/  @!P4 IADD3 R14, P3, R6, R14, RZ ;  /* 0x0000000e060ec210 */ /* 0x008fca0007f7e0ff */
[----:B----4-:R-:W-:Y:S02]  /*da50*/  @!P4 IMAD.X R5, RZ, RZ, R20, P3 ;  /* 0x000000ffff05c224 */ /* 0x010fe400018e0614 */
[----:B0-----:R-:W-:Y:S02]  /*da60*/  @!P4 IMAD.MOV.U32 R2, RZ, RZ, R14 ;  /* 0x000000ffff02c224 */ /* 0x001fe400078e000e */
[----:B------:R-:W-:Y:S01]  /*da70*/  @!P4 IMAD.MOV.U32 R3, RZ, RZ, R5 ;  /* 0x000000ffff03c224 */ /* 0x000fe200078e0005 */
[----:B------:R0:W1:Y:S04]  /*da80*/  SHFL.IDX PT, R14, R7, RZ, 0x1e1f ;  /* 0x001e1fff070e7589 */ /* 0x00006800000e0000 */
[----:B------:R0:W-:Y:S04]  /*da90*/  @!P4 LDGSTS.E.BYPASS.LTC128B.128 [R4+0xcc00], desc[UR42][R2.64], !P2 ;  /* 0x0cc000000204cfae */ /* 0x0001e8000d101d6a */
[----:B------:R0:W-:Y:S04]  /*daa0*/  @!P4 LDGSTS.E.BYPASS.LTC128B.128 [R4+0xe400], desc[UR42][R2.64+0x20], !P0 ;  /* 0x0e4000200204cfae */ /* 0x0001e8000c101d6a */
[----:B------:R0:W-:Y:S02]  /*dab0*/  @!P4 LDGSTS.E.BYPASS.LTC128B.128 [R4+0xfc00], desc[UR42][R2.64+0x40], !P1 ;  /* 0x0fc000400204cfae */ /* 0x0001e4000c901d6a */
.L_x_1688:
[----:B------:R-:W-:Y:S01]  /*dac0*/  VIADD R9, R9, 0x80 ;  /* 0x0000008009097836 */ /* 0x000fe20000000000 */
[----:B------:R-:W-:Y:S01]  /*dad0*/  BSSY B0, `(.L_x_1631) ;  /* 0x000000e000007945 */ /* 0x000fe20003800000 */
[----:B0-----:R-:W-:-:S03]  /*dae0*/  IMAD.MOV.U32 R4, RZ, RZ, 0x1 ;  /* 0x00000001ff047424 */ /* 0x001fc600078e00ff */
[----:B------:R-:W-:Y:S02]  /*daf0*/  ISETP.GE.AND P3, PT, R9, R10, PT ;  /* 0x0000000a0900720c */ /* 0x000fe40003f66270 */
[----:B------:R-:W-:-:S11]  /*db00*/  SHF.L.U32 R4, R4, 0x1f, RZ ;  /* 0x0000001f04047819 */ /* 0x000fd600000006ff */
[----:B------:R-:W-:Y:S05]  /*db10*/  @P3 BRA `(.L_x_1632) ;  /* 0x0000000000243947 */ /* 0x000fea0003800000 */
[----:B-1----:R-:W-:Y:S01]  /*db20*/  IADD3 R2, P3, R6, R14, RZ ;  /* 0x0000000e06027210 */ /* 0x002fe20007f7e0ff */
        /* <DEDUP_REMOVED lines=8> */
.L_x_1632:
[----:B------:R-:W-:Y:S05]  /*dbb0*/  BSYNC B0 ;  /* 0x0000000000007941 */ /* 0x000fea0003800000 */
.L_x_1631:
        /* <DEDUP_REMOVED lines=9> */
.L_x_1689:
[----:B------:R-:W-:Y:S01]  /*dc50*/  IMAD.MOV.U32 R13, RZ, RZ, 0x1 ;  /* 0x00000001ff0d7424 */ /* 0x000fe200078e00ff */
[----:B------:R-:W-:Y:S06]  /*dc60*/  @!P1 BRA `(.L_x_1634) ;  /* 0x0000000c00b09947 */ /* 0x000fec0003800000 */
[----:B------:R-:W-:Y:S01]  /*dc70*/  IMAD.U32 R20, RZ, RZ, UR40 ;  /* 0x00000028ff147e24 */ /* 0x000fe2000f8e00ff */
[----:B------:R-:W-:Y:S01]  /*dc80*/  LOP3.LUT R15, R29, 0x1f, RZ, 0xc0, !PT ;  /* 0x0000001f1d0f7812 */ /* 0x000fe200078ec0ff */
[----:B------:R-:W-:Y:S02]  /*dc90*/  IMAD.U32 R21, RZ, RZ, UR40 ;  /* 0x00000028ff157e24 */ /* 0x000fe4000f8e00ff */
[----:B0-----:R-:W-:Y:S01]  /*dca0*/  IMAD.MOV.U32 R5, RZ, RZ, 0x1 ;  /* 0x00000001ff057424 */ /* 0x001fe200078e00ff */
[----:B------:R-:W-:Y:S01]  /*dcb0*/  LOP3.LUT R20, R20, 0x1, RZ, 0xfc, !PT ;  /* 0x0000000114147812 */ /* 0x000fe200078efcff */
[----:B------:R-:W-:Y:S01]  /*dcc0*/  IMAD.MOV.U32 R4, RZ, RZ, RZ ;  /* 0x000000ffff047224 */ /* 0x000fe200078e00ff */
[----:B------:R-:W-:-:S07]  /*dcd0*/  LOP3.LUT R21, R21, 0x2, RZ, 0xfc, !PT ;  /* 0x0000000215157812 */ /* 0x000fce00078efcff */
.L_x_1655:
[----:B------:R-:W-:Y:S01]  /*dce0*/  ISETP.NE.AND P1, PT, R25, RZ, PT ;  /* 0x000000ff1900720c */ /* 0x000fe20003f25270 */
[----:B------:R-:W-:Y:S01]  /*dcf0*/  VIADD R12, R4, 0x1 ;  /* 0x00000001040c7836 */ /* 0x000fe20000000000 */
[----:B------:R-:W-:Y:S04]  /*dd00*/  BSSY B0, `(.L_x_1635) ;  /* 0x0000096000007945 */ /* 0x000fe80003800000 */
[----:B------:R-:W-:-:S04]  /*dd10*/  ISETP.NE.AND P0, PT, R12, 0x2, PT ;  /* 0x000000020c00780c */ /* 0x000fc80003f05270 */
[----:B------:R-:W-:Y:S02]  /*dd20*/  SEL R2, RZ, 0x1, P0 ;  /* 0x00000001ff027807 */ /* 0x000fe40000000000 */
[----:B------:R-:W-:Y:S02]  /*dd30*/  SEL R12, R12, RZ, P0 ;  /* 0x000000ff0c0c7207 */ /* 0x000fe40000000000 */
[----:B------:R-:W-:Y:S01]  /*dd40*/  LOP3.LUT R13, R5, R2, RZ, 0x3c, !PT ;  /* 0x00000002050d7212 */ /* 0x000fe200078e3cff */
[----:B01----:R-:W-:Y:S06]  /*dd50*/  @!P1 BRA `(.L_x_1636) ;  /* 0x0000000800409947 */ /* 0x003fec0003800000 */
[----:B------:R-:W-:Y:S01]  /*dd60*/  ISETP.NE.AND P1, PT, R26, RZ, PT ;  /* 0x000000ff1a00720c */ /* 0x000fe20003f25270 */
[----:B------:R-:W-:-:S12]  /*dd70*/  IMAD.MOV.U32 R7, RZ, RZ, R0 ;  /* 0x000000ffff077224 */ /* 0x000fd800078e0000 */
[----:B------:R-:W-:Y:S05]  /*dd80*/  @!P1 BRA `(.L_x_1637) ;  /* 0x00000000004c9947 */ /* 0x000fea0003800000 */
[----:B------:R-:W0:Y:S01]  /*dd90*/  LDC R7, c[0x0][0x43c] ;  /* 0x00010f00ff077b82 */ /* 0x000e220000000800 */
[----:B------:R-:W-:Y:S01]  /*dda0*/  IMAD.MOV.U32 R9, RZ, RZ, R0 ;  /* 0x000000ffff097224 */ /* 0x000fe200078e0000 */
[----:B------:R-:W-:Y:S02]  /*ddb0*/  ULDC.64 UR4, c[0x0][0x428] ;  /* 0x00010a0000047ab9 */ /* 0x000fe40000000a00 */
[----:B------:R-:W-:-:S04]  /*ddc0*/  IMAD R11, R19, UR4, RZ ;  /* 0x00000004130b7c24 */ /* 0x000fc8000f8e02ff */
[----:B------:R-:W2:Y:S01]  /*ddd0*/  LDC.64 R16, c[0x0][0x418] ;  /* 0x00010600ff107b82 */ /* 0x000ea20000000a00 */
        /* <DEDUP_REMOVED lines=9> */
[----:B--2---:R-:W-:-:S04]  /*de70*/  LEA R16, P0, R2, R16, 0x2 ;  /* 0x0000001002107211 */ /* 0x004fc800078010ff */
[----:B------:R-:W-:-:S05]  /*de80*/  LEA.HI.X R17, R2, R17, R3, 0x2, P0 ;  /* 0x0000001102117211 */ /* 0x000fca00000f1403 */
[----:B------:R0:W5:Y:S01]  /*de90*/  LDG.E R16, desc[UR42][R16.64] ;  /* 0x0000002a10107981 */ /* 0x000162000c1e1900 */
[----:B------:R-:W-:-:S04]  /*dea0*/  IMAD.MOV R2, RZ, RZ, -R9 ;  /* 0x000000ffff027224 */ /* 0x000fc800078e0a09 */
[----:B------:R-:W-:-:S07]  /*deb0*/  IMAD R7, R7, R2, R0 ;  /* 0x0000000207077224 */ /* 0x000fce00078e0200 */
.L_x_1637:
[----:B------:R-:W-:Y:S02]  /*dec0*/  LEA R6, R12, UR38, 0x3 ;  /* 0x000000260c067c11 */ /* 0x000fe4000f8e18ff */
[----:B------:R-:W-:Y:S02]  /*ded0*/  SHF.L.U32 R3, R13, 0x1f, RZ ;  /* 0x0000001f0d037819 */ /* 0x000fe400000006ff */
[----:B------:R-:W-:Y:S02]  /*dee0*/  ISETP.NE.AND P1, PT, R27, RZ, PT ;  /* 0x000000ff1b00720c */ /* 0x000fe40003f25270 */
[----:B------:R-:W2:Y:S02]  /*def0*/  SYNCS.PHASECHK.TRANS64.TRYWAIT P0, [R6+URZ+0x17080], R3 ;  /* 0x01708003060075a7 */ /* 0x000ea4000800017f */
[----:B--2---:R-:W-:Y:S09]  /*df00*/  @!P0 BRA `(.L_x_1638) ;  /* 0x0000001c004c8947 */ /* 0x004ff20003800000 */
.L_x_1690:
[----:B------:R-:W-:Y:S04]  /*df10*/  BSSY B1, `(.L_x_1639) ;  /* 0x0000007000017945 */ /* 0x000fe80003800000 */
[----:B------:R-:W-:Y:S05]  /*df20*/  @P1 BRA `(.L_x_1640) ;  /* 0x0000000000141947 */ /* 0x000fea0003800000 */
[----:B------:R-:W-:Y:S01]  /*df30*/  ISETP.NE.AND P0, PT, R15, RZ, PT ;  /* 0x000000ff0f00720c */ /* 0x000fe20003f05270 */
[----:B------:R-:W-:-:S04]  /*df40*/  IMAD.MOV.U32 R9, RZ, RZ, 0x3000 ;  /* 0x00003000ff097424 */ /* 0x000fc800078e00ff */
[----:B------:R3:W-:Y:S08]  /*df50*/  SYNCS.ARRIVE.TRANS64 RZ, [R6+URZ+0x17070], R9 ;  /* 0x0170700906ff79a7 */ /* 0x0007f0000800003f */
[----:B------:R-:W-:Y:S05]  /*df60*/  @!P0 BRA `(.L_x_1640) ;  /* 0x0000000000048947 */ /* 0x000fea0003800000 */
[----:B------:R-:W-:Y:S01]  /*df70*/  BPT.TRAP 0x1 ;  /* 0x000000040000795c */ /* 0x000fe20000300000 */
.L_x_1640:
[----:B------:R-:W-:Y:S05]  /*df80*/  BSYNC B1 ;  /* 0x0000000000017941 */ /* 0x000fea0003800000 */
.L_x_1639:
[----:B---3--:R-:W-:Y:S01]  /*df90*/  IMAD.U32 R9, RZ, RZ, UR38 ;  /* 0x00000026ff097e24 */ /* 0x008fe2000f8e00ff */
        /* <DEDUP_REMOVED lines=15> */
.L_x_1641:
[----:B------:R-:W-:-:S13]  /*e090*/  @P0 ELECT P2, URZ, PT ;  /* 0x00000000003f082f */ /* 0x000fda0003840000 */
[----:B-----5:R-:W-:Y:S02]  /*e0a0*/  @P2 R2UR UR37, R16 ;  /* 0x00000000102522ca */ /* 0x020fe400000e0000 */
[----:B------:R-:W-:-:S11]  /*e0b0*/  @P2 PLOP3.LUT P0, PT, P2, PT, PT, 0x8, 0x0 ;  /* 0x000000000000281c */ /* 0x000fd6000170e170 */
[----:B------:R3:W-:Y:S01]  /*e0c0*/  UTMALDG.4D [UR32], [UR6], desc[UR8] ;  /* 0x00000820060075b4 */ /* 0x0007e20008019000 */
[----:B------:R-:W-:Y:S01]  /*e0d0*/  PLOP3.LUT P2, PT, PT, PT, PT, 0x8, 0x0 ;  /* 0x000000000000781c */ /* 0x000fe20003f4e170 */
[----:B---3--:R-:W-:-:S12]  /*e0e0*/  @P0 BRA.U.ANY `(.L_x_1641) ;  /* 0xfffffffd00e80947 */ /* 0x008fd8000393ffff */
[----:B------:R-:W-:Y:S01]  /*e0f0*/  IMAD.MOV.U32 R11, RZ, RZ, 0x20 ;  /* 0x00000020ff0b7424 */ /* 0x000fe200078e00ff */
[----:B------:R-:W-:Y:S01]  /*e100*/  R2UR UR11, R9 ;  /* 0x00000000090b72ca */ /* 0x000fe200000e0000 */
[----:B------:R-:W-:Y:S01]  /*e110*/  UIADD3 UR8, UR4, 0x7400, URZ ;  /* 0x0000740004087890 */ /* 0x000fe2000fffe03f */
[----:B------:R-:W-:Y:S01]  /*e120*/  PLOP3.LUT P0, PT, PT, PT, PT, 0x80, 0x0 ;  /* 0x000000000000781c */ /* 0x000fe20003f0f070 */
[----:B------:R-:W-:Y:S01]  /*e130*/  UMOV UR14, 0x0 ;  /* 0x00000000000e7882 */ /* 0x000fe20000000000 */
[----:B------:R-:W-:Y:S01]  /*e140*/  R2UR UR10, R11 ;  /* 0x000000000b0a72ca */ /* 0x000fe200000e0000 */
[----:B------:R-:W-:-:S14]  /*e150*/  UMOV UR15, 0x14f00000 ;  /* 0x14f00000000f7882 */ /* 0x000fdc0000000000 */
.L_x_1642:
[----:B------:R-:W-:-:S13]  /*e160*/  @P0 ELECT P2, URZ, PT ;  /* 0x00000000003f082f */ /* 0x000fda0003840000 */
[----:B------:R-:W-:Y:S01]  /*e170*/  @P2 R2UR UR13, R16 ;  /* 0x00000000100d22ca */ /* 0x000fe200000e0000 */
[----:B------:R-:W-:Y:S01]  /*e180*/  UMOV UR9, UR33 ;  /* 0x0000002100097c82 */ /* 0x000fe20008000000 */
[----:B------:R-:W-:Y:S01]  /*e190*/  UMOV UR12, UR36 ;  /* 0x00000024000c7c82 */ /* 0x000fe20008000000 */
[----:B------:R-:W-:-:S10]  /*e1a0*/  @P2 PLOP3.LUT P0, PT, P2, PT, PT, 0x8, 0x0 ;  /* 0x000000000000281c */ /* 0x000fd4000170e170 */
[----:B------:R3:W-:Y:S01]  /*e1b0*/  UTMALDG.4D [UR8], [UR6], desc[UR14] ;  /* 0x00000e08060075b4 */ /* 0x0007e20008019000 */
[----:B------:R-:W-:Y:S02]  /*e1c0*/  PLOP3.LUT P2, PT, PT, PT, PT, 0x8, 0x0 ;  /* 0x000000000000781c */ /* 0x000fe40003f4e170 */
[----:B---3--:R-:W-:Y:S11]  /*e1d0*/  @P0 BRA.U.ANY `(.L_x_1642) ;  /* 0xfffffffd00e00947 */ /* 0x008ff6000393ffff */
[----:B-1----:R-:W-:Y:S01]  /*e1e0*/  IMAD.MOV.U32 R14, RZ, RZ, 0x40 ;  /* 0x00000040ff0e7424 */ /* 0x002fe200078e00ff */
[----:B------:R-:W-:Y:S01]  /*e1f0*/  R2UR UR11, R9 ;  /* 0x00000000090b72ca */ /* 0x000fe200000e0000 */
[----:B------:R-:W-:Y:S01]  /*e200*/  UIADD3 UR8, UR4, 0x8400, URZ ;  /* 0x0000840004087890 */ /* 0x000fe2000fffe03f */
[----:B------:R-:W-:Y:S01]  /*e210*/  PLOP3.LUT P0, PT, PT, PT, PT, 0x80, 0x0 ;  /* 0x000000000000781c */ /* 0x000fe20003f0f070 */
[----:B------:R-:W-:Y:S01]  /*e220*/  UMOV UR5, 0x14f00000 ;  /* 0x14f0000000057882 */ /* 0x000fe20000000000 */
[----:B------:R-:W-:Y:S01]  /*e230*/  R2UR UR10, R14 ;  /* 0x000000000e0a72ca */ /* 0x000fe200000e0000 */
[----:B------:R-:W-:-:S14]  /*e240*/  UMOV UR4, 0x0 ;  /* 0x0000000000047882 */ /* 0x000fdc0000000000 */
.L_x_1643:
        /* <DEDUP_REMOVED lines=10> */
.L_x_1691:
        /* <DEDUP_REMOVED lines=9> */
.L_x_1646:
[----:B------:R-:W-:Y:S05]  /*e380*/  BSYNC B1 ;  /* 0x0000000000017941 */ /* 0x000fea0003800000 */
.L_x_1645:
        /* <DEDUP_REMOVED lines=12> */
.L_x_1647:
        /* <DEDUP_REMOVED lines=13> */
.L_x_1648:
        /* <DEDUP_REMOVED lines=13> */
.L_x_1649:
[----:B------:R-:W-:-:S13]  /*e5f0*/  @P0 ELECT P1, URZ, PT ;  /* 0x00000000003f082f */ /* 0x000fda0003820000 */
[----:B------:R-:W-:Y:S01]  /*e600*/  @P1 R2UR UR13, R16 ;  /* 0x00000000100d12ca */ /* 0x000fe200000e0000 */
[----:B------:R-:W-:Y:S01]  /*e610*/  UMOV UR12, UR36 ;  /* 0x00000024000c7c82 */ /* 0x000fe20008000000 */
[----:B------:R-:W-:-:S11]  /*e620*/  @P1 PLOP3.LUT P0, PT, P1, PT, PT, 0x8, 0x0 ;  /* 0x000000000000181c */ /* 0x000fd60000f0e170 */
[----:B------:R2:W-:Y:S01]  /*e630*/  UTMALDG.4D [UR8], [UR6], desc[UR14] ;  /* 0x00000e08060075b4 */ /* 0x0005e20008019000 */
[----:B------:R-:W-:Y:S01]  /*e640*/  PLOP3.LUT P1, PT, PT, PT, PT, 0x8, 0x0 ;  /* 0x000000000000781c */ /* 0x000fe20003f2e170 */
[----:B--2---:R-:W-:-:S12]  /*e650*/  @P0 BRA.U.ANY `(.L_x_1649) ;  /* 0xfffffffd00e40947 */ /* 0x004fd8000393ffff */
.L_x_1636:
[----:B------:R-:W-:Y:S05]  /*e660*/  BSYNC B0 ;  /* 0x0000000000007941 */ /* 0x000fea0003800000 */
.L_x_1635:
[----:B------:R-:W-:-:S13]  /*e670*/  ISETP.NE.AND P0, PT, R20, 0x3, PT ;  /* 0x000000031400780c */ /* 0x000fda0003f05270 */
[----:B------:R-:W-:Y:S05]  /*e680*/  @!P0 BRA `(.L_x_1650) ;  /* 0x0000000000048947 */ /* 0x000fea0003800000 */
[----:B------:R-:W-:Y:S01]  /*e690*/  BPT.TRAP 0x1 ;  /* 0x000000040000795c */ /* 0x000fe20000300000 */
.L_x_1650:
[----:B------:R-:W-:Y:S02]  /*e6a0*/  LOP3.LUT R2, R5, 0x1, RZ, 0x3c, !PT ;  /* 0x0000000105027812 */ /* 0x000fe400078e3cff */
[----:B------:R-:W-:Y:S02]  /*e6b0*/  LEA R3, R4, UR38, 0x3 ;  /* 0x0000002604037c11 */ /* 0x000fe4000f8e18ff */
[----:B------:R-:W-:Y:S02]  /*e6c0*/  SHF.L.U32 R2, R2, 0x1f, RZ ;  /* 0x0000001f02027819 */ /* 0x000fe400000006ff */
[----:B------:R-:W-:Y:S02]  /*e6d0*/  ISETP.NE.AND P1, PT, R21, 0x3, PT ;  /* 0x000000031500780c */ /* 0x000fe40003f25270 */
[----:B------:R-:W2:Y:S02]  /*e6e0*/  SYNCS.PHASECHK.TRANS64.TRYWAIT P0, [R3+URZ+0x17070], R2 ;  /* 0x01707002030075a7 */ /* 0x000ea4000800017f */
[----:B--2---:R-:W-:Y:S09]  /*e6f0*/  @!P0 BRA `(.L_x_1651) ;  /* 0x0000001400788947 */ /* 0x004ff20003800000 */
.L_x_1692:
[----:B------:R-:W-:Y:S05]  /*e700*/  @!P1 BRA `(.L_x_1652) ;  /* 0x0000000000049947 */ /* 0x000fea0003800000 */
[----:B------:R-:W-:Y:S01]  /*e710*/  BPT.TRAP 0x1 ;  /* 0x000000040000795c */ /* 0x000fe20000300000 */
.L_x_1652:
[----:B--2---:R-:W-:Y:S01]  /*e720*/  SHF.L.U32 R2, R5, 0x1f, RZ ;  /* 0x0000001f05027819 */ /* 0x004fe200000006ff */
[----:B------:R-:W-:-:S03]  /*e730*/  IMAD R11, R4, 0x3000, RZ ;  /* 0x00003000040b7824 */ /* 0x000fc600078e02ff */
[----:B------:R-:W2:Y:S02]  /*e740*/  SYNCS.PHASECHK.TRANS64.TRYWAIT P0, [R3+URZ+0x17060], R2 ;  /* 0x01706002030075a7 */ /* 0x000ea4000800017f */
[----:B--2---:R-:W-:Y:S05]  /*e750*/  @!P0 BRA `(.L_x_1653) ;  /* 0x0000001400748947 */ /* 0x004fea0003800000 */
.L_x_1693:
        /* <DEDUP_REMOVED lines=49> */
.L_x_1654:
        /* <DEDUP_REMOVED lines=12> */
.L_x_1634:
[----:B------:R-:W-:-:S07]  /*eb30*/  IMAD.MOV.U32 R12, RZ, RZ, RZ ;  /* 0x000000ffff0c7224 */ /* 0x000fce00078e00ff */
.L_x_1656:
[----:B------:R-:W-:-:S04]  /*eb40*/  ULOP3.LUT UR4, UR40, 0x1, URZ, 0xfc, !UPT ;  /* 0x0000000128047892 */ /* 0x000fc8000f8efc3f */
[----:B------:R-:W-:-:S06]  /*eb50*/  UISETP.NE.AND UP0, UPT, UR4, 0x3, UPT ;  /* 0x000000030400788c */ /* 0x000fcc000bf05270 */
[----:B------:R-:W-:-:S13]  /*eb60*/  PLOP3.LUT P0, PT, PT, PT, UP0, 0x80, 0x0 ;  /* 0x000000000000781c */ /* 0x000fda0003f0f008 */
[----:B------:R-:W-:Y:S05]  /*eb70*/  @!P0 BRA `(.L_x_1657) ;  /* 0x0000000000048947 */ /* 0x000fea0003800000 */
[----:B------:R-:W-:Y:S01]  /*eb80*/  BPT.TRAP 0x1 ;  /* 0x000000040000795c */ /* 0x000fe20000300000 */
.L_x_1657:
[----:B0-----:R-:W-:Y:S01]  /*eb90*/  LOP3.LUT R3, R13, 0x1, RZ, 0x3c, !PT ;  /* 0x000000010d037812 */ /* 0x001fe200078e3cff */
[----:B------:R-:W-:Y:S01]  /*eba0*/  BSSY B0, `(.L_x_1658) ;  /* 0x0000005000007945 */ /* 0x000fe20003800000 */
[----:B------:R-:W-:Y:S02]  /*ebb0*/  LEA R0, R12, UR38, 0x3 ;  /* 0x000000260c007c11 */ /* 0x000fe4000f8e18ff */
[----:B------:R-:W-:-:S04]  /*ebc0*/  SHF.L.U32 R3, R3, 0x1f, RZ ;  /* 0x0000001f03037819 */ /* 0x000fc800000006ff */
[----:B------:R-:W0:Y:S02]  /*ebd0*/  SYNCS.PHASECHK.TRANS64.TRYWAIT P0, [R0+URZ+0x17070], R3 ;  /* 0x01707003000075a7 */ /* 0x000e24000800017f */
[----:B0-----:R-:W-:Y:S05]  /*ebe0*/  @!P0 BRA `(.L_x_1659) ;  /* 0x0000001000648947 */ /* 0x001fea0003800000 */
.L_x_1694:
[----:B------:R-:W-:Y:S05]  /*ebf0*/  BSYNC B0 ;  /* 0x0000000000007941 */ /* 0x000fea0003800000 */
.L_x_1658:
[----:B------:R-:W-:-:S06]  /*ec00*/  ULOP3.LUT UR4, UR40, 0x2, URZ, 0xfc, !UPT ;  /* 0x0000000228047892 */ /* 0x000fcc000f8efc3f */
[----:B------:R-:W-:-:S05]  /*ec10*/  IMAD.U32 R2, RZ, RZ, UR4 ;  /* 0x00000004ff027e24 */ /* 0x000fca000f8e00ff */
[----:B------:R-:W-:-:S13]  /*ec20*/  ISETP.NE.AND P1, PT, R2, 0x3, PT ;  /* 0x000000030200780c */ /* 0x000fda0003f25270 */
[----:B------:R-:W-:Y:S05]  /*ec30*/  @!P1 BRA `(.L_x_1660) ;  /* 0x0000000000049947 */ /* 0x000fea0003800000 */
[----:B------:R-:W-:Y:S01]  /*ec40*/  BPT.TRAP 0x1 ;  /* 0x000000040000795c */ /* 0x000fe20000300000 */
.L_x_1660:
[----:B------:R-:W-:Y:S01]  /*ec50*/  SHF.L.U32 R5, R13, 0x1f, RZ ;  /* 0x0000001f0d057819 */ /* 0x000fe200000006ff */
[----:B0-----:R-:W-:-:S03]  /*ec60*/  IMAD R3, R12, 0x3000, RZ ;  /* 0x000030000c037824 */ /* 0x001fc600078e02ff */
[----:B------:R-:W0:Y:S02]  /*ec70*/  SYNCS.PHASECHK.TRANS64.TRYWAIT P0, [R0+URZ+0x17060], R5 ;  /* 0x01706005000075a7 */ /* 0x000e24000800017f */
[----:B------:R-:W-:Y:S01]  /*ec80*/  LOP3.LUT R24, R3, R24, RZ, 0xfc, !PT ;  /* 0x0000001803187212 */ /* 0x000fe200078efcff */
[----:B0-----:R-:W-:Y:S06]  /*ec90*/  @!P0 BRA `(.L_x_1661) ;  /* 0x00000010004c8947 */ /* 0x001fec0003800000 */
.L_x_1695:
[----:B------:R-:W-:Y:S05]  /*eca0*/  WARPSYNC.ALL ;  /* 0x0000000000007948 */ /* 0x000fea0003800000 */
[----:B0-----:R-:W1:Y:S01]  /*ecb0*/  LDSM.16.MT88.4 R4, [R24+UR38+0x6400] ;  /* 0x006400261804783b */ /* 0x001e620008004200 */
[----:B------:R-:W-:-:S05]  /*ecc0*/  LOP3.LUT R2, R3, R22, RZ, 0xfc, !PT ;  /* 0x0000001603027212 */ /* 0x000fca00078efcff */
[----:B------:R-:W-:Y:S01]  /*ecd0*/  VIADD R2, R2, UR38 ;  /* 0x0000002602027c36 */ /* 0x000fe20008000000 */
[C-C-:B-1----:R-:W-:Y:S02]  /*ece0*/  PRMT R8, R4.reuse, 0x6420, R5.reuse ;  /* 0x0000642004087816 */ /* 0x142fe40000000005 */
        /* <DEDUP_REMOVED lines=43> */
.L_x_1662:
        /* <DEDUP_REMOVED lines=12> */
.L_x_1615:
[----:B------:R-:W0:Y:S01]  /*f060*/  S2R R4, SR_CgaCtaId ;  /* 0x0000000000047919 */ /* 0x000e220000008800 */
[----:B------:R-:W-:Y:S02]  /*f070*/  MOV R3, 0x400 ;  /* 0x0000040000037802 */ /* 0x000fe40000000f00 */
[----:B------:R-:W-:Y:S02]  /*f080*/  SHF.L.U32 R2, R2, 0x1f, RZ ;  /* 0x0000001f02027819 */ /* 0x000fe400000006ff */
[----:B0-----:R-:W-:-:S04]  /*f090*/  LEA R9, R4, R3, 0x18 ;  /* 0x0000000304097211 */ /* 0x001fc800078ec0ff */
[----:B------:R-:W0:Y:S02]  /*f0a0*/  SYNCS.PHASECHK.TRANS64.TRYWAIT P0, [R9+URZ+0x17020], R2 ;  /* 0x01702002090075a7 */ /* 0x000e24000800017f */
[----:B0-----:R-:W-:Y:S05]  /*f0b0*/  @!P0 BRA `(.L_x_1663) ;  /* 0x0000000c00588947 */ /* 0x001fea0003800000 */
.L_x_1696:
        /* <DEDUP_REMOVED lines=13> */
.L_x_1664:
        /* <DEDUP_REMOVED lines=12> */
.L_x_1697:
[----:B------:R-:W1:Y:S02]  /*f250*/  SYNCS.PHASECHK.TRANS64.TRYWAIT P1, [R7+URZ], R2 ;  /* 0x00000002070075a7 */ /* 0x000e64000802017f */
[----:B-1----:R-:W-:Y:S05]  /*f260*/  @!P1 BRA `(.L_x_1666) ;  /* 0x0000000c00149947 */ /* 0x002fea0003800000 */
.L_x_1698:
[----:B------:R-:W-:Y:S05]  /*f270*/  @!P0 BRA `(.L_x_1667) ;  /* 0x0000000000048947 */ /* 0x000fea0003800000 */
[----:B------:R-:W-:Y:S01]  /*f280*/  BPT.TRAP 0x1 ;  /* 0x000000040000795c */ /* 0x000fe20000300000 */
.L_x_1667:
[----:B------:R-:W-:-:S04]  /*f290*/  IMAD R0, R0, 0x8, R9 ;  /* 0x0000000800007824 */ /* 0x000fc800078e0209 */
[----:B------:R-:W2:Y:S02]  /*f2a0*/  SYNCS.PHASECHK.TRANS64.TRYWAIT P1, [R0+URZ+0x17060], R3 ;  /* 0x01706003000075a7 */ /* 0x000ea4000802017f */
[----:B--2---:R-:W-:Y:S05]  /*f2b0*/  @!P1 BRA `(.L_x_1668) ;  /* 0x0000000c00149947 */ /* 0x004fea0003800000 */
.L_x_1699:
[----:B------:R-:W-:Y:S05]  /*f2c0*/  @!P0 BRA `(.L_x_1669) ;  /* 0x0000000000048947 */ /* 0x000fea0003800000 */
[----:B------:R-:W-:Y:S01]  /*f2d0*/  BPT.TRAP 0x1 ;  /* 0x000000040000795c */ /* 0x000fe20000300000 */
.L_x_1669:
[----:B------:R-:W-:-:S04]  /*f2e0*/  IMAD R5, R5, 0x8, R9 ;  /* 0x0000000805057824 */ /* 0x000fc800078e0209 */
[----:B------:R-:W3:Y:S02]  /*f2f0*/  SYNCS.PHASECHK.TRANS64.TRYWAIT P1, [R5+URZ+0x17060], R2 ;  /* 0x01706002050075a7 */ /* 0x000ee4000802017f */
[----:B---3--:R-:W-:Y:S05]  /*f300*/  @!P1 BRA `(.L_x_1670) ;  /* 0x0000000c00149947 */ /* 0x008fea0003800000 */
.L_x_1700:
[----:B------:R-:W-:Y:S05]  /*f310*/  @!P0 BRA `(.L_x_1671) ;  /* 0x0000000000048947 */ /* 0x000fea0003800000 */
[----:B------:R-:W-:Y:S01]  /*f320*/  BPT.TRAP 0x1 ;  /* 0x000000040000795c */ /* 0x000fe20000300000 */
.L_x_1671:
[----:B------:R-:W4:Y:S02]  /*f330*/  SYNCS.PHASECHK.TRANS64.TRYWAIT P0, [R0+URZ+0x17080], R3 ;  /* 0x01708003000075a7 */ /* 0x000f24000800017f */
[----:B----4-:R-:W-:Y:S05]  /*f340*/  @!P0 BRA `(.L_x_1672) ;  /* 0x0000000c00188947 */ /* 0x010fea0003800000 */
.L_x_1673:
[----:B------:R0:W0:Y:S02]  /*f350*/  SYNCS.PHASECHK.TRANS64.TRYWAIT P0, [R5+URZ+0x17080], R2 ;  /* 0x01708002050075a7 */ /* 0x000024000800017f */
[----:B0-----:R-:W-:Y:S05]  /*f360*/  @!P0 NANOSLEEP.SYNCS 0x989680 ;  /* 0x009896800000895d */ /* 0x001fea0003900000 */
[----:B------:R-:W0:Y:S02]  /*f370*/  @!P0 SYNCS.PHASECHK.TRANS64 P0, [R5+URZ+0x17080], R2 ;  /* 0x01708002050085a7 */ /* 0x000e24000800007f */
[----:B0-----:R-:W-:Y:S05]  /*f380*/  @!P0 BRA `(.L_x_1673) ;  /* 0xfffffffc00f08947 */ /* 0x001fea000383ffff */
.L_x_1574:
[----:B------:R-:W-:Y:S05]  /*f390*/  BSYNC B6 ;  /* 0x0000000000067941 */ /* 0x000fea0003800000 */
.L_x_1571:
[----:B------:R-:W-:Y:S05]  /*f3a0*/  EXIT ;  /* 0x000000000000794d */ /* 0x000fea0003800000 */
.L_x_1578:
[----:B0-----:R-:W-:-:S04]  /*f3b0*/  IMAD.U32 R3, RZ, RZ, UR39 ;  /* 0x00000027ff037e24 */ /* 0x001fc8000f8e00ff */
[----:B------:R0:W1:Y:S03]  /*f3c0*/  SYNCS.PHASECHK.TRANS64.TRYWAIT P0, [R3+URZ+0x17000], R6 ;  /* 0x01700006030075a7 */ /* 0x000066000800017f */
[----:B-1----:R-:W-:Y:S05]  /*f3d0*/  @!P0 NANOSLEEP.SYNCS 0x989680 ;  /* 0x009896800000895d */ /* 0x002fea0003900000 */
[----:B------:R-:W1:Y:S02]  /*f3e0*/  @!P0 SYNCS.PHASECHK.TRANS64 P0, [R3+URZ+0x17000], R6 ;  /* 0x01700006030085a7 */ /* 0x000e64000800007f */
[----:B-1----:R-:W-:Y:S05]  /*f3f0*/  @!P0 BRA `(.L_x_1578) ;  /* 0xfffffffc00ec8947 */ /* 0x002fea000383ffff */
[----:B------:R-:W-:Y:S05]  /*f400*/  BRA `(.L_x_1674) ;  /* 0xffffff2000b07947 */ /* 0x000fea000383ffff */
.L_x_1582:
[----:B0-----:R-:W-:-:S04]  /*f410*/  IMAD.U32 R3, RZ, RZ, UR39 ;  /* 0x00000027ff037e24 */ /* 0x001fc8000f8e00ff */
[----:B------:R0:W2:Y:S03]  /*f420*/  SYNCS.PHASECHK.TRANS64.TRYWAIT P2, [R3+URZ+0x17030], R6 ;  /* 0x01703006030075a7 */ /* 0x0000a6000804017f */
[----:B--2---:R-:W-:Y:S05]  /*f430*/  @!P2 NANOSLEEP.SYNCS 0x989680 ;  /* 0x009896800000a95d */ /* 0x004fea0003900000 */
[----:B------:R-:W2:Y:S02]  /*f440*/  @!P2 SYNCS.PHASECHK.TRANS64 P2, [R3+URZ+0x17030], R6 ;  /* 0x017030060300a5a7 */ /* 0x000ea4000804007f */
[----:B--2---:R-:W-:Y:S05]  /*f450*/  @!P2 BRA `(.L_x_1582) ;  /* 0xfffffffc00eca947 */ /* 0x004fea000383ffff */
[----:B------:R-:W-:Y:S05]  /*f460*/  BRA `(.L_x_1581) ;  /* 0xffffff2000d07947 */ /* 0x000fea000383ffff */
.L_x_1587:
[----:B-1----:R-:W-:-:S04]  /*f470*/  IMAD.U32 R11, RZ, RZ, UR26 ;  /* 0x0000001aff0b7e24 */ /* 0x002fc8000f8e00ff */
[----:B------:R1:W2:Y:S03]  /*f480*/  SYNCS.PHASECHK.TRANS64.TRYWAIT P3, [R11+URZ+0x17030], R8 ;  /* 0x017030080b0075a7 */ /* 0x0002a6000806017f */
[----:B--2---:R-:W-:Y:S05]  /*f490*/  @!P3 NANOSLEEP.SYNCS 0x989680 ;  /* 0x009896800000b95d */ /* 0x004fea0003900000 */
[----:B------:R-:W2:Y:S02]  /*f4a0*/  @!P3 SYNCS.PHASECHK.TRANS64 P3, [R11+URZ+0x17030], R8 ;  /* 0x017030080b00b5a7 */ /* 0x000ea4000806007f */
[----:B--2---:R-:W-:Y:S05]  /*f4b0*/  @!P3 BRA `(.L_x_1587) ;  /* 0xfffffffc00ecb947 */ /* 0x004fea000383ffff */
[----:B------:R-:W-:Y:S05]  /*f4c0*/  BRA `(.L_x_1586) ;  /* 0xffffff50001c7947 */ /* 0x000fea000383ffff */
.L_x_1591:
[----:B-1----:R-:W-:-:S04]  /*f4d0*/  IMAD.U32 R41, RZ, RZ, UR14 ;  /* 0x0000000eff297e24 */ /* 0x002fc8000f8e00ff */
[----:B------:R1:W2:Y:S03]  /*f4e0*/  SYNCS.PHASECHK.TRANS64.TRYWAIT P3, [R41+URZ+0x17050], R8 ;  /* 0x01705008290075a7 */ /* 0x0002a6000806017f */
[----:B--2---:R-:W-:Y:S05]  /*f4f0*/  @!P3 NANOSLEEP.SYNCS 0x989680 ;  /* 0x009896800000b95d */ /* 0x004fea0003900000 */
[----:B------:R-:W2:Y:S02]  /*f500*/  @!P3 SYNCS.PHASECHK.TRANS64 P3, [R41+URZ+0x17050], R8 ;  /* 0x017050082900b5a7 */ /* 0x000ea4000806007f */
[----:B--2---:R-:W-:Y:S05]  /*f510*/  @!P3 BRA `(.L_x_1591) ;  /* 0xfffffffc00ecb947 */ /* 0x004fea000383ffff */
[----:B------:R-:W-:Y:S05]  /*f520*/  BRA `(.L_x_1590) ;  /* 0xffffff5400647947 */ /* 0x000fea000383ffff */
.L_x_1598:
[----:B-1----:R-:W-:-:S04]  /*f530*/  IMAD.U32 R9, RZ, RZ, UR23 ;  /* 0x00000017ff097e24 */ /* 0x002fc8000f8e00ff */
[----:B------:R1:W2:Y:S03]  /*f540*/  SYNCS.PHASECHK.TRANS64.TRYWAIT P2, [R9+URZ+0x17030], R8 ;  /* 0x01703008090075a7 */ /* 0x0002a6000804017f */
[----:B--2---:R-:W-:Y:S05]  /*f550*/  @!P2 NANOSLEEP.SYNCS 0x989680 ;  /* 0x009896800000a95d */ /* 0x004fea0003900000 */
[----:B------:R-:W2:Y:S02]  /*f560*/  @!P2 SYNCS.PHASECHK.TRANS64 P2, [R9+URZ+0x17030], R8 ;  /* 0x017030080900a5a7 */ /* 0x000ea4000804007f */
[----:B--2---:R-:W-:Y:S05]  /*f570*/  @!P2 BRA `(.L_x_1598) ;  /* 0xfffffffc00eca947 */ /* 0x004fea000383ffff */
[----:B------:R-:W-:Y:S05]  /*f580*/  BRA `(.L_x_1597) ;  /* 0xffffff7c00447947 */ /* 0x000fea000383ffff */
.L_x_1602:
[----:B-1----:R-:W-:-:S04]  /*f590*/  IMAD.U32 R11, RZ, RZ, UR14 ;  /* 0x0000000eff0b7e24 */ /* 0x002fc8000f8e00ff */
[----:B------:R1:W3:Y:S03]  /*f5a0*/  SYNCS.PHASECHK.TRANS64.TRYWAIT P2, [R11+URZ+0x17050], R8 ;  /* 0x017050080b0075a7 */ /* 0x0002e6000804017f */
[----:B---3--:R-:W-:Y:S05]  /*f5b0*/  @!P2 NANOSLEEP.SYNCS 0x989680 ;  /* 0x009896800000a95d */ /* 0x008fea0003900000 */
[----:B------:R-:W3:Y:S02]  /*f5c0*/  @!P2 SYNCS.PHASECHK.TRANS64 P2, [R11+URZ+0x17050], R8 ;  /* 0x017050080b00a5a7 */ /* 0x000ee4000804007f */
[----:B---3--:R-:W-:Y:S05]  /*f5d0*/  @!P2 BRA `(.L_x_1602) ;  /* 0xfffffffc00eca947 */ /* 0x008fea000383ffff */
[----:B------:R-:W-:Y:S05]  /*f5e0*/  BRA `(.L_x_1601) ;  /* 0xffffff8800987947 */ /* 0x000fea000383ffff */
.L_x_1608:
[----:B-1----:R-:W-:-:S04]  /*f5f0*/  IMAD.U32 R5, RZ, RZ, UR11 ;  /* 0x0000000bff057e24 */ /* 0x002fc8000f8e00ff */
[----:B------:R1:W2:Y:S03]  /*f600*/  SYNCS.PHASECHK.TRANS64.TRYWAIT P1, [R5+URZ+0x17050], R0 ;  /* 0x01705000050075a7 */ /* 0x0002a6000802017f */
[----:B--2---:R-:W-:Y:S05]  /*f610*/  @!P1 NANOSLEEP.SYNCS 0x989680 ;  /* 0x009896800000995d */ /* 0x004fea0003900000 */
[----:B------:R-:W2:Y:S02]  /*f620*/  @!P1 SYNCS.PHASECHK.TRANS64 P1, [R5+URZ+0x17050], R0 ;  /* 0x01705000050095a7 */ /* 0x000ea4000802007f */
[----:B--2---:R-:W-:Y:S05]  /*f630*/  @!P1 BRA `(.L_x_1608) ;  /* 0xfffffffc00ec9947 */ /* 0x004fea000383ffff */
[----:B------:R-:W-:Y:S05]  /*f640*/  BRA `(.L_x_1607) ;  /* 0xffffff9c00e87947 */ /* 0x000fea000383ffff */
.L_x_1621:
[----:B------:R-:W-:Y:S02]  /*f650*/  IMAD.MOV.U32 R13, RZ, RZ, R25 ;  /* 0x000000ffff0d7224 */ /* 0x000fe400078e0019 */
[----:B------:R-:W-:Y:S02]  /*f660*/  IMAD.MOV.U32 R12, RZ, RZ, RZ ;  /* 0x000000ffff0c7224 */ /* 0x000fe400078e00ff */
[----:B------:R-:W-:Y:S02]  /*f670*/  IMAD.MOV.U32 R11, RZ, RZ, 0x1f ;  /* 0x0000001fff0b7424 */ /* 0x000fe400078e00ff */
[----:B------:R-:W-:-:S07]  /*f680*/  IMAD.MOV.U32 R15, RZ, RZ, -0x1 ;  /* 0xffffffffff0f7424 */ /* 0x000fce00078e00ff */
[----:B------:R-:W-:Y:S05]  /*f690*/  WARPSYNC.COLLECTIVE R15, `(.L_x_1675) ;  /* 0x000000000f087348 */ /* 0x000fea0003c00000 */
[----:B------:R0:W1:Y:S02]  /*f6a0*/  SHFL.IDX P6, R14, R13, R12, R11 ;  /* 0x0000000c0d0e7389 */ /* 0x00006400000c000b */
[----:B01----:R-:W-:Y:S01]  /*f6b0*/  ENDCOLLECTIVE ;  /* 0x000000000000791b */ /* 0x003fe20003800000 */
.L_x_1675:
[----:B------:R-:W-:Y:S05]  /*f6c0*/  BRA `(.L_x_1676) ;  /* 0xffffffd4005c7947 */ /* 0x000fea000383ffff */
.L_x_1623:
[----:B------:R-:W-:Y:S01]  /*f6d0*/  BSSY B0, `(.L_x_1677) ;  /* 0x0000006000007945 */ /* 0x000fe20003800000 */
[----:B------:R-:W-:-:S07]  /*f6e0*/  IMAD.MOV.U32 R15, RZ, RZ, -0x1 ;  /* 0xffffffffff0f7424 */ /* 0x000fce00078e00ff */
[----:B------:R-:W-:Y:S05]  /*f6f0*/  WARPSYNC.COLLECTIVE R15, `(.L_x_1678) ;  /* 0x000000000f0c7348 */ /* 0x000fea0003c00000 */
[----:B------:R-:W-:Y:S02]  /*f700*/  ELECT P6, UR62, PT ;  /* 0x00000000003e782f */ /* 0x000fe400038c0000 */
[----:B------:R-:W-:Y:S01]  /*f710*/  MOV R14, UR62 ;  /* 0x0000003e000e7c02 */ /* 0x000fe20008000f00 */
[----:B------:R-:W-:Y:S10]  /*f720*/  ENDCOLLECTIVE ;  /* 0x000000000000791b */ /* 0x000ff40003800000 */
.L_x_1678:
[----:B------:R-:W-:Y:S05]  /*f730*/  BSYNC B0 ;  /* 0x0000000000007941 */ /* 0x000fea0003800000 */
.L_x_1677:
[----:B------:R-:W-:Y:S05]  /*f740*/  BRA `(.L_x_1679) ;  /* 0xffffffd4005c7947 */ /* 0x000fea000383ffff */
.L_x_1625:
[----:B-1----:R-:W-:-:S04]  /*f750*/  IMAD.U32 R3, RZ, RZ, UR38 ;  /* 0x00000026ff037e24 */ /* 0x002fc8000f8e00ff */
[----:B------:R1:W2:Y:S03]  /*f760*/  SYNCS.PHASECHK.TRANS64.TRYWAIT P0, [R3+URZ+0x17080], R2 ;  /* 0x01708002030075a7 */ /* 0x0002a6000800017f */
[----:B--2---:R-:W-:Y:S05]  /*f770*/  @!P0 NANOSLEEP.SYNCS 0x989680 ;  /* 0x009896800000895d */ /* 0x004fea0003900000 */
[----:B------:R-:W2:Y:S02]  /*f780*/  @!P0 SYNCS.PHASECHK.TRANS64 P0, [R3+URZ+0x17080], R2 ;  /* 0x01708002030085a7 */ /* 0x000ea4000800007f */
[----:B--2---:R-:W-:Y:S05]  /*f790*/  @!P0 BRA `(.L_x_1625) ;  /* 0xfffffffc00ec8947 */ /* 0x004fea000383ffff */
[----:B------:R-:W-:Y:S05]  /*f7a0*/  BRA `(.L_x_1680) ;  /* 0xffffffd400ac7947 */ /* 0x000fea000383ffff */
.L_x_1627:
[----:B-1----:R-:W-:-:S04]  /*f7b0*/  IMAD.U32 R3, RZ, RZ, UR38 ;  /* 0x00000026ff037e24 */ /* 0x002fc8000f8e00ff */
[----:B------:R1:W2:Y:S03]  /*f7c0*/  SYNCS.PHASECHK.TRANS64.TRYWAIT P0, [R3+URZ+0x17040], R2 ;  /* 0x01704002030075a7 */ /* 0x0002a6000800017f */
[----:B--2---:R-:W-:Y:S05]  /*f7d0*/  @!P0 NANOSLEEP.SYNCS 0x989680 ;  /* 0x009896800000895d */ /* 0x004fea0003900000 */
[----:B------:R-:W2:Y:S02]  /*f7e0*/  @!P0 SYNCS.PHASECHK.TRANS64 P0, [R3+URZ+0x17040], R2 ;  /* 0x01704002030085a7 */ /* 0x000ea4000800007f */
[----:B--2---:R-:W-:Y:S05]  /*f7f0*/  @!P0 BRA `(.L_x_1627) ;  /* 0xfffffffc00ec8947 */ /* 0x004fea000383ffff */
[----:B------:R-:W-:Y:S05]  /*f800*/  BRA `(.L_x_1681) ;  /* 0xffffffd8001c7947 */ /* 0x000fea000383ffff */
.L_x_1630:
[----:B------:R-:W-:Y:S02]  /*f810*/  IMAD R9, R12, 0xc0, R9 ;  /* 0x000000c00c097824 */ /* 0x000fe400078e0209 */
[----:B------:R-:W-:Y:S02]  /*f820*/  IMAD.MOV.U32 R13, RZ, RZ, R5 ;  /* 0x000000ffff0d7224 */ /* 0x000fe400078e0005 */
[----:B------:R-:W-:Y:S02]  /*f830*/  IMAD.MOV.U32 R12, RZ, RZ, RZ ;  /* 0x000000ffff0c7224 */ /* 0x000fe400078e00ff */
[----:B------:R-:W-:Y:S02]  /*f840*/  IMAD.MOV.U32 R11, RZ, RZ, 0x1e1f ;  /* 0x00001e1fff0b7424 */ /* 0x000fe400078e00ff */
[----:B------:R-:W-:-:S07]  /*f850*/  IMAD.MOV.U32 R15, RZ, RZ, -0x1 ;  /* 0xffffffffff0f7424 */ /* 0x000fce00078e00ff */
[----:B------:R-:W-:Y:S05]  /*f860*/  WARPSYNC.COLLECTIVE R15, `(.L_x_1682) ;  /* 0x000000000f087348 */ /* 0x000fea0003c00000 */
[----:B------:R0:W1:Y:S02]  /*f870*/  SHFL.IDX P6, R14, R13, R12, R11 ;  /* 0x0000000c0d0e7389 */ /* 0x00006400000c000b */
[----:B01----:R-:W-:Y:S01]  /*f880*/  ENDCOLLECTIVE ;  /* 0x000000000000791b */ /* 0x003fe20003800000 */
.L_x_1682:
[----:B------:R-:W-:Y:S02]  /*f890*/  IMAD.MOV.U32 R13, RZ, RZ, R4 ;  /* 0x000000ffff0d7224 */ /* 0x000fe400078e0004 */
[----:B------:R-:W-:-:S07]  /*f8a0*/  IMAD.MOV.U32 R2, RZ, RZ, R14 ;  /* 0x000000ffff027224 */ /* 0x000fce00078e000e */
[----:B------:R-:W-:Y:S05]  /*f8b0*/  WARPSYNC.COLLECTIVE R15, `(.L_x_1683) ;  /* 0x000000000f087348 */ /* 0x000fea0003c00000 */
[----:B------:R0:W1:Y:S02]  /*f8c0*/  SHFL.IDX P6, R14, R13, R12, R11 ;  /* 0x0000000c0d0e7389 */ /* 0x00006400000c000b */
[----:B01----:R-:W-:Y:S01]  /*f8d0*/  ENDCOLLECTIVE ;  /* 0x000000000000791b */ /* 0x003fe20003800000 */
.L_x_1683:
[----:B------:R-:W-:Y:S02]  /*f8e0*/  ULDC UR4, c[0x0][0x288] ;  /* 0x0000a20000047ab9 */ /* 0x000fe40000000800 */
[----:B------:R-:W-:-:S05]  /*f8f0*/  IMAD R10, R10, UR4, RZ ;  /* 0x000000040a0a7c24 */ /* 0x000fca000f8e02ff */
[----:B------:R-:W-:Y:S01]  /*f900*/  ISETP.GE.AND P3, PT, R9, R10, PT ;  /* 0x0000000a0900720c */ /* 0x000fe20003f66270 */
[----:B------:R-:W-:Y:S02]  /*f910*/  IMAD.MOV.U32 R13, RZ, RZ, R5 ;  /* 0x000000ffff0d7224 */ /* 0x000fe400078e0005 */
[----:B------:R-:W-:-:S10]  /*f920*/  IMAD.MOV.U32 R12, RZ, RZ, 0x1 ;  /* 0x00000001ff0c7424 */ /* 0x000fd400078e00ff */
[----:B------:R-:W-:Y:S02]  /*f930*/  @!P3 VIADD R21, R0, UR38 ;  /* 0x000000260015bc36 */ /* 0x000fe40008000000 */
[----:B------:R-:W-:-:S07]  /*f940*/  IMAD.MOV.U32 R3, RZ, RZ, R14 ;  /* 0x000000ffff037224 */ /* 0x000fce00078e000e */
[----:B------:R-:W-:Y:S05]  /*f950*/  WARPSYNC.COLLECTIVE R15, `(.L_x_1684) ;  /* 0x000000000f087348 */ /* 0x000fea0003c00000 */
[----:B------:R0:W1:Y:S02]  /*f960*/  SHFL.IDX P6, R14, R13, R12, R11 ;  /* 0x0000000c0d0e7389 */ /* 0x00006400000c000b */
[----:B01----:R-:W-:Y:S01]  /*f970*/  ENDCOLLECTIVE ;  /* 0x000000000000791b */ /* 0x003fe20003800000 */
.L_x_1684:
[----:B------:R-:W-:-:S05]  /*f980*/  @!P3 IADD3 R28, P4, R6, R3, RZ ;  /* 0x00000003061cb210 */ /* 0x000fca0007f9e0ff */
[----:B------:R-:W-:Y:S02]  /*f990*/  @!P3 IMAD.X R3, RZ, RZ, R2, P4 ;  /* 0x000000ffff03b224 */ /* 0x000fe400020e0602 */
[----:B------:R-:W-:Y:S02]  /*f9a0*/  @!P3 IMAD.MOV.U32 R2, RZ, RZ, R28 ;  /* 0x000000ffff02b224 */ /* 0x000fe400078e001c */
[----:B------:R-:W-:-:S03]  /*f9b0*/  IMAD.MOV.U32 R13, RZ, RZ, R4 ;  /* 0x000000ffff0d7224 */ /* 0x000fc600078e0004 */
[----:B------:R-:W-:Y:S01]  /*f9c0*/  @!PT LDS RZ, [RZ] ;  /* 0x00000000fffff984 */ /* 0x000fe20000000800 */
[----:B------:R-:W-:Y:S01]  /*f9d0*/  @!PT LDS RZ, [RZ] ;  /* 0x00000000fffff984 */ /* 0x000fe20000000800 */
[----:B------:R-:W-:Y:S01]  /*f9e0*/  @!PT LDS RZ, [RZ] ;  /* 0x00000000fffff984 */ /* 0x000fe20000000800 */
[----:B------:R0:W-:Y:S04]  /*f9f0*/  @!P3 LDGSTS.E.BYPASS.LTC128B.128 [R21+0xc400], desc[UR42][R2.64], !P2 ;  /* 0x0c4000000215bfae */ /* 0x0001e8000d101d6a */
[----:B------:R0:W-:Y:S04]  /*fa00*/  @!P3 LDGSTS.E.BYPASS.LTC128B.128 [R21+0xdc00], desc[UR42][R2.64+0x20], !P0 ;  /* 0x0dc000200215bfae */ /* 0x0001e8000c101d6a */
[----:B------:R0:W-:Y:S01]  /*fa10*/  @!P3 LDGSTS.E.BYPASS.LTC128B.128 [R21+0xf400], desc[UR42][R2.64+0x40], !P1 ;  /* 0x0f4000400215bfae */ /* 0x0001e2000c901d6a */
[----:B------:R-:W-:-:S07]  /*fa20*/  IMAD.MOV.U32 R20, RZ, RZ, R14 ;  /* 0x000000ffff147224 */ /* 0x000fce00078e000e */
[----:B0-----:R-:W-:Y:S05]  /*fa30*/  WARPSYNC.COLLECTIVE R15, `(.L_x_1685) ;  /* 0x000000000f087348 */ /* 0x001fea0003c00000 */
[----:B------:R1:W2:Y:S02]  /*fa40*/  SHFL.IDX P6, R14, R13, R12, R11 ;  /* 0x0000000c0d0e7389 */ /* 0x0002a400000c000b */
[----:B012---:R-:W-:Y:S01]  /*fa50*/  ENDCOLLECTIVE ;  /* 0x000000000000791b */ /* 0x007fe20003800000 */
.L_x_1685:
[----:B------:R-:W-:-:S05]  /*fa60*/  VIADD R3, R9, 0x40 ;  /* 0x0000004009037836 */ /* 0x000fca0000000000 */
[----:B------:R-:W-:Y:S01]  /*fa70*/  ISETP.GE.AND P4, PT, R3, R10, PT ;  /* 0x0000000a0300720c */ /* 0x000fe20003f86270 */
[----:B------:R-:W-:Y:S02]  /*fa80*/  IMAD.MOV.U32 R13, RZ, RZ, R8 ;  /* 0x000000ffff0d7224 */ /* 0x000fe400078e0008 */
[----:B------:R-:W-:-:S10]  /*fa90*/  IMAD.MOV.U32 R12, RZ, RZ, RZ ;  /* 0x000000ffff0c7224 */ /* 0x000fd400078e00ff */
[----:B------:R-:W-:Y:S01]  /*faa0*/  @!P4 IADD3 R14, P3, R6, R14, RZ ;  /* 0x0000000e060ec210 */ /* 0x000fe20007f7e0ff */
[----:B------:R-:W-:-:S04]  /*fab0*/  @!P4 VIADD R4, R0, UR38 ;  /* 0x000000260004cc36 */ /* 0x000fc80008000000 */
[----:B------:R-:W-:-:S08]  /*fac0*/  @!P4 IMAD.MOV.U32 R2, RZ, RZ, R14 ;  /* 0x000000ffff02c224 */ /* 0x000fd000078e000e */
[----:B------:R-:W-:Y:S05]  /*fad0*/  WARPSYNC.COLLECTIVE R15, `(.L_x_1686) ;  /* 0x000000000f087348 */ /* 0x000fea0003c00000 */
[----:B------:R0:W1:Y:S02]  /*fae0*/  SHFL.IDX P6, R14, R13, R12, R11 ;  /* 0x0000000c0d0e7389 */ /* 0x00006400000c000b */
[----:B01----:R-:W-:Y:S01]  /*faf0*/  ENDCOLLECTIVE ;  /* 0x000000000000791b */ /* 0x003fe20003800000 */
.L_x_1686:
[----:B------:R-:W-:-:S04]  /*fb00*/  @!P4 IMAD.X R5, RZ, RZ, R20, P3 ;  /* 0x000000ffff05c224 */ /* 0x000fc800018e0614 */
[----:B------:R-:W-:-:S05]  /*fb10*/  @!P4 IMAD.MOV.U32 R3, RZ, RZ, R5 ;  /* 0x000000ffff03c224 */ /* 0x000fca00078e0005 */
[----:B------:R-:W-:Y:S01]  /*fb20*/  @!PT LDS RZ, [RZ] ;  /* 0x00000000fffff984 */ /* 0x000fe20000000800 */
[----:B------:R-:W-:Y:S01]  /*fb30*/  @!PT LDS RZ, [RZ] ;  /* 0x00000000fffff984 */ /* 0x000fe20000000800 */
[----:B------:R-:W-:Y:S01]  /*fb40*/  @!PT LDS RZ, [RZ] ;  /* 0x00000000fffff984 */ /* 0x000fe20000000800 */
[----:B------:R0:W-:Y:S01]  /*fb50*/  @!P4 LDGSTS.E.BYPASS.LTC128B.128 [R4+0xcc00], desc[UR42][R2.64], !P2 ;  /* 0x0cc000000204cfae */ /* 0x0001e2000d101d6a */
[----:B------:R-:W-:-:S03]  /*fb60*/  IMAD.MOV.U32 R13, RZ, RZ, R7 ;  /* 0x000000ffff0d7224 */ /* 0x000fc600078e0007 */
[----:B------:R0:W-:Y:S04]  /*fb70*/  @!P4 LDGSTS.E.BYPASS.LTC128B.128 [R4+0xe400], desc[UR42][R2.64+0x20], !P0 ;  /* 0x0e4000200204cfae */ /* 0x0001e8000c101d6a */
[----:B------:R0:W-:Y:S01]  /*fb80*/  @!P4 LDGSTS.E.BYPASS.LTC128B.128 [R4+0xfc00], desc[UR42][R2.64+0x40], !P1 ;  /* 0x0fc000400204cfae */ /* 0x0001e2000c901d6a */
[----:B------:R-:W-:-:S07]  /*fb90*/  IMAD.MOV.U32 R8, RZ, RZ, R14 ;  /* 0x000000ffff087224 */ /* 0x000fce00078e000e */
[----:B0-----:R-:W-:Y:S05]  /*fba0*/  WARPSYNC.COLLECTIVE R15, `(.L_x_1687) ;  /* 0x000000000f087348 */ /* 0x001fea0003c00000 */
[----:B------:R1:W2:Y:S02]  /*fbb0*/  SHFL.IDX P6, R14, R13, R12, R11 ;  /* 0x0000000c0d0e7389 */ /* 0x0002a400000c000b */
[----:B012---:R-:W-:Y:S01]  /*fbc0*/  ENDCOLLECTIVE ;  /* 0x000000000000791b */ /* 0x007fe20003800000 */
.L_x_1687:
[----:B------:R-:W-:Y:S05]  /*fbd0*/  BRA `(.L_x_1688) ;  /* 0xffffffdc00b87947 */ /* 0x000fea000383ffff */
.L_x_1633:
[----:B0-----:R-:W-:-:S04]  /*fbe0*/  IMAD.U32 R3, RZ, RZ, UR38 ;  /* 0x00000026ff037e24 */ /* 0x001fc8000f8e00ff */
[----:B------:R0:W2:Y:S03]  /*fbf0*/  SYNCS.PHASECHK.TRANS64.TRYWAIT P0, [R3+URZ+0x17020], R4 ;  /* 0x01702004030075a7 */ /* 0x0000a6000800017f */
[----:B--2---:R-:W-:Y:S05]  /*fc00*/  @!P0 NANOSLEEP.SYNCS 0x989680 ;  /* 0x009896800000895d */ /* 0x004fea0003900000 */
[----:B------:R-:W2:Y:S02]  /*fc10*/  @!P0 SYNCS.PHASECHK.TRANS64 P0, [R3+URZ+0x17020], R4 ;  /* 0x01702004030085a7 */ /* 0x000ea4000800007f */
[----:B--2---:R-:W-:Y:S05]  /*fc20*/  @!P0 BRA `(.L_x_1633) ;  /* 0xfffffffc00ec8947 */ /* 0x004fea000383ffff */
[----:B------:R-:W-:Y:S05]  /*fc30*/  BRA `(.L_x_1689) ;  /* 0xffffffe000047947 */ /* 0x000fea000383ffff */
.L_x_1638:
[----:B--2---:R2:W3:Y:S02]  /*fc40*/  SYNCS.PHASECHK.TRANS64.TRYWAIT P0, [R6+URZ+0x17080], R3 ;  /* 0x01708003060075a7 */ /* 0x0044e4000800017f */
[----:B---3--:R-:W-:Y:S05]  /*fc50*/  @!P0 NANOSLEEP.SYNCS 0x989680 ;  /* 0x009896800000895d */ /* 0x008fea0003900000 */
[----:B------:R-:W3:Y:S02]  /*fc60*/  @!P0 SYNCS.PHASECHK.TRANS64 P0, [R6+URZ+0x17080], R3 ;  /* 0x01708003060085a7 */ /* 0x000ee4000800007f */
[----:B---3--:R-:W-:Y:S05]  /*fc70*/  @!P0 BRA `(.L_x_1638) ;  /* 0xfffffffc00f08947 */ /* 0x008fea000383ffff */
[----:B------:R-:W-:Y:S05]  /*fc80*/  BRA `(.L_x_1690) ;  /* 0xffffffe000a07947 */ /* 0x000fea000383ffff */
.L_x_1644:
[----:B-1----:R1:W3:Y:S02]  /*fc90*/  SYNCS.PHASECHK.TRANS64.TRYWAIT P0, [R6+URZ+0x17040], R3 ;  /* 0x01704003060075a7 */ /* 0x0022e4000800017f */
[----:B---3--:R-:W-:Y:S05]  /*fca0*/  @!P0 NANOSLEEP.SYNCS 0x989680 ;  /* 0x009896800000895d */ /* 0x008fea0003900000 */
[----:B------:R-:W3:Y:S02]  /*fcb0*/  @!P0 SYNCS.PHASECHK.TRANS64 P0, [R6+URZ+0x17040], R3 ;  /* 0x01704003060085a7 */ /* 0x000ee4000800007f */
[----:B---3--:R-:W-:Y:S05]  /*fcc0*/  @!P0 BRA `(.L_x_1644) ;  /* 0xfffffffc00f08947 */ /* 0x008fea000383ffff */
[----:B------:R-:W-:Y:S05]  /*fcd0*/  BRA `(.L_x_1691) ;  /* 0xffffffe400847947 */ /* 0x000fea000383ffff */
.L_x_1651:
[----:B--2---:R2:W3:Y:S02]  /*fce0*/  SYNCS.PHASECHK.TRANS64.TRYWAIT P0, [R3+URZ+0x17070], R2 ;  /* 0x01707002030075a7 */ /* 0x0044e4000800017f */
[----:B---3--:R-:W-:Y:S05]  /*fcf0*/  @!P0 NANOSLEEP.SYNCS 0x989680 ;  /* 0x009896800000895d */ /* 0x008fea0003900000 */
[----:B------:R-:W3:Y:S02]  /*fd00*/  @!P0 SYNCS.PHASECHK.TRANS64 P0, [R3+URZ+0x17070], R2 ;  /* 0x01707002030085a7 */ /* 0x000ee4000800007f */
[----:B---3--:R-:W-:Y:S05]  /*fd10*/  @!P0 BRA `(.L_x_1651) ;  /* 0xfffffffc00f08947 */ /* 0x008fea000383ffff */
[----:B------:R-:W-:Y:S05]  /*fd20*/  BRA `(.L_x_1692) ;  /* 0xffffffe800747947 */ /* 0x000fea000383ffff */
.L_x_1653:
[----:B--2---:R2:W3:Y:S02]  /*fd30*/  SYNCS.PHASECHK.TRANS64.TRYWAIT P0, [R3+URZ+0x17060], R2 ;  /* 0x01706002030075a7 */ /* 0x0044e4000800017f */
[----:B---3--:R-:W-:Y:S05]  /*fd40*/  @!P0 NANOSLEEP.SYNCS 0x989680 ;  /* 0x009896800000895d */ /* 0x008fea0003900000 */
[----:B------:R-:W3:Y:S02]  /*fd50*/  @!P0 SYNCS.PHASECHK.TRANS64 P0, [R3+URZ+0x17060], R2 ;  /* 0x01706002030085a7 */ /* 0x000ee4000800007f */
[----:B---3--:R-:W-:Y:S05]  /*fd60*/  @!P0 BRA `(.L_x_1653) ;  /* 0xfffffffc00f08947 */ /* 0x008fea000383ffff */
[----:B------:R-:W-:Y:S05]  /*fd70*/  BRA `(.L_x_1693) ;  /* 0xffffffe800787947 */ /* 0x000fea000383ffff */
.L_x_1659:
[----:B0-----:R0:W2:Y:S02]  /*fd80*/  SYNCS.PHASECHK.TRANS64.TRYWAIT P0, [R0+URZ+0x17070], R3 ;  /* 0x01707003000075a7 */ /* 0x0010a4000800017f */
[----:B--2---:R-:W-:Y:S05]  /*fd90*/  @!P0 NANOSLEEP.SYNCS 0x989680 ;  /* 0x009896800000895d */ /* 0x004fea0003900000 */
[----:B------:R-:W2:Y:S02]  /*fda0*/  @!P0 SYNCS.PHASECHK.TRANS64 P0, [R0+URZ+0x17070], R3 ;  /* 0x01707003000085a7 */ /* 0x000ea4000800007f */
[----:B--2---:R-:W-:Y:S05]  /*fdb0*/  @!P0 BRA `(.L_x_1659) ;  /* 0xfffffffc00f08947 */ /* 0x004fea000383ffff */
[----:B------:R-:W-:Y:S05]  /*fdc0*/  BRA `(.L_x_1694) ;  /* 0xffffffec00887947 */ /* 0x000fea000383ffff */
.L_x_1661:
[----:B0-----:R0:W2:Y:S02]  /*fdd0*/  SYNCS.PHASECHK.TRANS64.TRYWAIT P0, [R0+URZ+0x17060], R5 ;  /* 0x01706005000075a7 */ /* 0x0010a4000800017f */
[----:B--2---:R-:W-:Y:S05]  /*fde0*/  @!P0 NANOSLEEP.SYNCS 0x989680 ;  /* 0x009896800000895d */ /* 0x004fea0003900000 */
[----:B------:R-:W2:Y:S02]  /*fdf0*/  @!P0 SYNCS.PHASECHK.TRANS64 P0, [R0+URZ+0x17060], R5 ;  /* 0x01706005000085a7 */ /* 0x000ea4000800007f */
[----:B--2---:R-:W-:Y:S05]  /*fe00*/  @!P0 BRA `(.L_x_1661) ;  /* 0xfffffffc00f08947 */ /* 0x004fea000383ffff */
[----:B------:R-:W-:Y:S05]  /*fe10*/  BRA `(.L_x_1695) ;  /* 0xffffffec00a07947 */ /* 0x000fea000383ffff */
.L_x_1663:
[----:B0-----:R0:W1:Y:S02]  /*fe20*/  SYNCS.PHASECHK.TRANS64.TRYWAIT P0, [R9+URZ+0x17020], R2 ;  /* 0x01702002090075a7 */ /* 0x001064000800017f */
[----:B-1----:R-:W-:Y:S05]  /*fe30*/  @!P0 NANOSLEEP.SYNCS 0x989680 ;  /* 0x009896800000895d */ /* 0x002fea0003900000 */
[----:B------:R-:W1:Y:S02]  /*fe40*/  @!P0 SYNCS.PHASECHK.TRANS64 P0, [R9+URZ+0x17020], R2 ;  /* 0x01702002090085a7 */ /* 0x000e64000800007f */
[----:B-1----:R-:W-:Y:S05]  /*fe50*/  @!P0 BRA `(.L_x_1663) ;  /* 0xfffffffc00f08947 */ /* 0x002fea000383ffff */
[----:B------:R-:W-:Y:S05]  /*fe60*/  BRA `(.L_x_1696) ;  /* 0xfffffff000947947 */ /* 0x000fea000383ffff */
.L_x_1665:
[----:B0-----:R0:W1:Y:S02]  /*fe70*/  SYNCS.PHASECHK.TRANS64.TRYWAIT P1, [R6+URZ], R3 ;  /* 0x00000003060075a7 */ /* 0x001064000802017f */
[----:B-1----:R-:W-:Y:S05]  /*fe80*/  @!P1 NANOSLEEP.SYNCS 0x989680 ;  /* 0x009896800000995d */ /* 0x002fea0003900000 */
[----:B------:R-:W1:Y:S02]  /*fe90*/  @!P1 SYNCS.PHASECHK.TRANS64 P1, [R6+URZ], R3 ;  /* 0x00000003060095a7 */ /* 0x000e64000802007f */
[----:B-1----:R-:W-:Y:S05]  /*fea0*/  @!P1 BRA `(.L_x_1665) ;  /* 0xfffffffc00f09947 */ /* 0x002fea000383ffff */
[----:B------:R-:W-:Y:S05]  /*feb0*/  BRA `(.L_x_1697) ;  /* 0xfffffff000e47947 */ /* 0x000fea000383ffff */
.L_x_1666:
[----:B-1----:R1:W2:Y:S02]  /*fec0*/  SYNCS.PHASECHK.TRANS64.TRYWAIT P1, [R7+URZ], R2 ;  /* 0x00000002070075a7 */ /* 0x0022a4000802017f */
[----:B--2---:R-:W-:Y:S05]  /*fed0*/  @!P1 NANOSLEEP.SYNCS 0x989680 ;  /* 0x009896800000995d */ /* 0x004fea0003900000 */
[----:B------:R-:W2:Y:S02]  /*fee0*/  @!P1 SYNCS.PHASECHK.TRANS64 P1, [R7+URZ], R2 ;  /* 0x00000002070095a7 */ /* 0x000ea4000802007f */
[----:B--2---:R-:W-:Y:S05]  /*fef0*/  @!P1 BRA `(.L_x_1666) ;  /* 0xfffffffc00f09947 */ /* 0x004fea000383ffff */
[----:B------:R-:W-:Y:S05]  /*ff00*/  BRA `(.L_x_1698) ;  /* 0xfffffff000d87947 */ /* 0x000fea000383ffff */
.L_x_1668:
[----:B--2---:R2:W3:Y:S02]  /*ff10*/  SYNCS.PHASECHK.TRANS64.TRYWAIT P1, [R0+URZ+0x17060], R3 ;  /* 0x01706003000075a7 */ /* 0x0044e4000802017f */
[----:B---3--:R-:W-:Y:S05]  /*ff20*/  @!P1 NANOSLEEP.SYNCS 0x989680 ;  /* 0x009896800000995d */ /* 0x008fea0003900000 */
[----:B------:R-:W3:Y:S02]  /*ff30*/  @!P1 SYNCS.PHASECHK.TRANS64 P1, [R0+URZ+0x17060], R3 ;  /* 0x01706003000095a7 */ /* 0x000ee4000802007f */
[----:B---3--:R-:W-:Y:S05]  /*ff40*/  @!P1 BRA `(.L_x_1668) ;  /* 0xfffffffc00f09947 */ /* 0x008fea000383ffff */
[----:B------:R-:W-:Y:S05]  /*ff50*/  BRA `(.L_x_1699) ;  /* 0xfffffff000d87947 */ /* 0x000fea000383ffff */
.L_x_1670:
[----:B---3--:R3:W4:Y:S02]  /*ff60*/  SYNCS.PHASECHK.TRANS64.TRYWAIT P1, [R5+URZ+0x17060], R2 ;  /* 0x01706002050075a7 */ /* 0x008724000802017f */
[----:B----4-:R-:W-:Y:S05]  /*ff70*/  @!P1 NANOSLEEP.SYNCS 0x989680 ;  /* 0x009896800000995d */ /* 0x010fea0003900000 */
[----:B------:R-:W4:Y:S02]  /*ff80*/  @!P1 SYNCS.PHASECHK.TRANS64 P1, [R5+URZ+0x17060], R2 ;  /* 0x01706002050095a7 */ /* 0x000f24000802007f */
[----:B----4-:R-:W-:Y:S05]  /*ff90*/  @!P1 BRA `(.L_x_1670) ;  /* 0xfffffffc00f09947 */ /* 0x010fea000383ffff */
[----:B------:R-:W-:Y:S05]  /*ffa0*/  BRA `(.L_x_1700) ;  /* 0xfffffff000d87947 */ /* 0x000fea000383ffff */
.L_x_1672:
[----:B----4-:R4:W0:Y:S02]  /*ffb0*/  SYNCS.PHASECHK.TRANS64.TRYWAIT P0, [R0+URZ+0x17080], R3 ;  /* 0x01708003000075a7 */ /* 0x010824000800017f */
[----:B0-----:R-:W-:Y:S05]  /*ffc0*/  @!P0 NANOSLEEP.SYNCS 0x989680 ;  /* 0x009896800000895d */ /* 0x001fea0003900000 */
[----:B------:R-:W0:Y:S02]  /*ffd0*/  @!P0 SYNCS.PHASECHK.TRANS64 P0, [R0+URZ+0x17080], R3 ;  /* 0x01708003000085a7 */ /* 0x000e24000800007f */
[----:B0-----:R-:W-:Y:S05]  /*ffe0*/  @!P0 BRA `(.L_x_1672) ;  /* 0xfffffffc00f08947 */ /* 0x001fea000383ffff */
[----:B------:R-:W-:Y:S05]  /*fff0*/  BRA `(.L_x_1673) ;  /* 0xfffffff000d47947 */ /* 0x000fea000383ffff */
.L_x_1701:
        /* <DEDUP_REMOVED lines=16> */
.L_x_2282:


//--------------------- .text._ZN7cutlass13device_kernelIN5flash11enable_sm90INS1_16FlashAttnFwdSm90INS1_25CollectiveMainloopFwdSm90ILi2EN4cute5tupleIJNS5_1CILi1EEES8_S8_EEENS6_IJNS7_ILi192EEENS7_ILi128EEENS7_ILi96EEEEEELi96ENS_12float_e4m3_tEfNS_4arch4Sm90ELb1ELb0ELb1ELb1ELb0ELb0ELb0ELb1ELb1ELb1ELb1ELb0EEENS1_21CollectiveEpilogueFwdINS6_IJSA_SC_SB_EEES9_NS_10bfloat16_tESG_Li384ELb1ELb1ELb1ELb1EEENS1_36VarlenDynamicPersistentTileSchedulerILi192ELi128ELi384ELi128ELb1ELb1ELb1ELb1ELb1ELb1EEEEEEEEEvNT_6ParamsE --------------------------
	.section	.text._ZN7cutlass13device_kernelIN5flash11enable_sm90INS1_16FlashAttnFwdSm90INS1_25CollectiveMainloopFwdSm90ILi2EN4cute5tupleIJNS5_1CILi1EEES8_S8_EEENS6_IJNS7_ILi192EEENS7_ILi128EEENS7_ILi96EEEEEELi96ENS_12float_e4m3_tEfNS_4arch4Sm90ELb1ELb0ELb1ELb1ELb0ELb0ELb0ELb1ELb1ELb1ELb1ELb0EEENS1_21CollectiveEpilogueFwdINS6_IJSA_SC_SB_EEES9_NS_10bfloat16_tESG_Li384ELb1ELb1ELb1ELb1EEENS1_36VarlenDynamicPersistentTileSchedulerILi192ELi128ELi384ELi128ELb1ELb1ELb1ELb1ELb1ELb1EEEEEEEEEvNT_6ParamsE,"ax",@progbits
	.align	128
.text._ZN7cutlass13device_kernelIN5flash11enable_sm90INS1_16FlashAttnFwdSm90INS1_25CollectiveMainloopFwdSm90ILi2EN4cute5tupleIJNS5_1CILi1EEES8_S8_EEENS6_IJNS7_ILi192EEENS7_ILi128EEENS7_ILi96EEEEEELi96ENS_12float_e4m3_tEfNS_4arch4Sm90ELb1ELb0ELb1ELb1ELb0ELb0ELb0ELb1ELb1ELb1ELb1ELb0EEENS1_21CollectiveEpilogueFwdINS6_IJSA_SC_SB_EEES9_NS_10bfloat16_tESG_Li384ELb1ELb1ELb1ELb1EEENS1_36VarlenDynamicPersistentTileSchedulerILi192ELi128ELi384ELi128ELb1ELb1ELb1ELb1ELb1ELb1EEEEEEEEEvNT_6ParamsE:
        .type           _ZN7cutlass13device_kernelIN5flash11enable_sm90INS1_16FlashAttnFwdSm90INS1_25CollectiveMainloopFwdSm90ILi2EN4cute5tupleIJNS5_1CILi1EEES8_S8_EEENS6_IJNS7_ILi192EEENS7_ILi128EEENS7_ILi96EEEEEELi96ENS_12float_e4m3_tEfNS_4arch4Sm90ELb1ELb0ELb1ELb1ELb0ELb0ELb0ELb1ELb1ELb1ELb1ELb0EEENS1_21CollectiveEpilogueFwdINS6_IJSA_SC_SB_EEES9_NS_10bfloat16_tESG_Li384ELb1ELb1ELb1ELb1EEENS1_36VarlenDynamicPersistentTileSchedulerILi192ELi128ELi384ELi128ELb1ELb1ELb1ELb1ELb1ELb1EEEEEEEEEvNT_6ParamsE,@function
        .size           _ZN7cutlass13device_kernelIN5flash11enable_sm90INS1_16FlashAttnFwdSm90INS1_25CollectiveMainloopFwdSm90ILi2EN4cute5tupleIJNS5_1CILi1EEES8_S8_EEENS6_IJNS7_ILi192EEENS7_ILi128EEENS7_ILi96EEEEEELi96ENS_12float_e4m3_tEfNS_4arch4Sm90ELb1ELb0ELb1ELb1ELb0ELb0ELb0ELb1ELb1ELb1ELb1ELb0EEENS1_21CollectiveEpilogueFwdINS6_IJSA_SC_SB_EEES9_NS_10bfloat16_tESG_Li384ELb1ELb1ELb1ELb1EEENS1_36VarlenDynamicPersistentTileSchedulerILi192ELi128ELi384ELi128ELb1ELb1ELb1ELb1ELb1ELb1EEEEEEEEEvNT_6ParamsE,(.L_x_2283 - _ZN7cutlass13device_kernelIN5flash11enable_sm90INS1_16FlashAttnFwdSm90INS1_25CollectiveMainloopFwdSm90ILi2EN4cute5tupleIJNS5_1CILi1EEES8_S8_EEENS6_IJNS7_ILi192EEENS7_ILi128EEENS7_ILi96EEEEEELi96ENS_12float_e4m3_tEfNS_4arch4Sm90ELb1ELb0ELb1ELb1ELb0ELb0ELb0ELb1ELb1ELb1ELb1ELb0EEENS1_21CollectiveEpilogueFwdINS6_IJSA_SC_SB_EEES9_NS_10bfloat16_tESG_Li384ELb1ELb1ELb1ELb1EEENS1_36VarlenDynamicPersistentTileSchedulerILi192ELi128ELi384ELi128ELb1ELb1ELb1ELb1ELb1ELb1EEEEEEEEEvNT_6ParamsE)
        .other          _ZN7cutlass13device_kernelIN5flash11enable_sm90INS1_16FlashAttnFwdSm90INS1_25CollectiveMainloopFwdSm90ILi2EN4cute5tupleIJNS5_1CILi1EEES8_S8_EEENS6_IJNS7_ILi192EEENS7_ILi128EEENS7_ILi96EEEEEELi96ENS_12float_e4m3_tEfNS_4arch4Sm90ELb1ELb0ELb1ELb1ELb0ELb0ELb0ELb1ELb1ELb1ELb1ELb0EEENS1_21CollectiveEpilogueFwdINS6_IJSA_SC_SB_EEES9_NS_10bfloat16_tESG_Li384ELb1ELb1ELb1ELb1EEENS1_36VarlenDynamicPersistentTileSchedulerILi192ELi128ELi384ELi128ELb1ELb1ELb1ELb1ELb1ELb1EEEEEEEEEvNT_6ParamsE,@"STO_CUDA_ENTRY STV_DEFAULT"
_ZN7cutlass13device_kernelIN5flash11enable_sm90INS1_16FlashAttnFwdSm90INS1_25CollectiveMainloopFwdSm90ILi2EN4cute5tupleIJNS5_1CILi1EEES8_S8_EEENS6_IJNS7_ILi192EEENS7_ILi128EEENS7_ILi96EEEEEELi96ENS_12float_e4m3_tEfNS_4arch4Sm90ELb1ELb0ELb1ELb1ELb0ELb0ELb0ELb1ELb1ELb1ELb1ELb0EEENS1_21CollectiveEpilogueFwdINS6_IJSA_SC_SB_EEES9_NS_10bfloat16_tESG_Li384ELb1ELb1ELb1ELb1EEENS1_36VarlenDynamicPersistentTileSchedulerILi192ELi128ELi384ELi128ELb1ELb1ELb1ELb1ELb1ELb1EEEEEEEEEvNT_6ParamsE:
        /* <DEDUP_REMOVED lines=18> */
.L_x_1703:
[----:B------:R-:W-:Y:S05]  /*0120*/  BSYNC B0 ;  /* 0x0000000000007941 */ /* 0x000fea0003800000 */
.L_x_1702:
        /* <DEDUP_REMOVED lines=41> */
.L_x_1704:
        /* <DEDUP_REMOVED lines=22> */
.L_x_1705:
        /* <DEDUP_REMOVED lines=18> */
.L_x_1706:
        /* <DEDUP_REMOVED lines=22> */
.L_x_1707:
        /* <DEDUP_REMOVED lines=22> */
.L_x_1708:
[----:B------:R-:W-:Y:S01]  /*0900*/  PLOP3.LUT P0, PT, PT, PT, UP0, 0x80, 0x0 ;  /* 0x000000000000781c */ /* 0x000fe20003f0f008 */
[----:B------:R-:W-:Y:S01]  /*0910*/  UMOV UR40, 0x1 ;  /* 0x0000000100287882 */ /* 0x000fe20000000000 */
[----:B------:R-:W-:Y:S01]  /*0920*/  NOP ;  /* 0x0000000000007918 */ /* 0x000fe20000000000 */
[----:B------:R-:W-:Y:S01]  /*0930*/  USEL UR40, UR40, 0x2, !UP0 ;  /* 0x0000000228287887 */ /* 0x000fe2000c000000 */
[----:B------:R-:W-:Y:S01]  /*0940*/  ULDC.64 UR44, c[0x0][0x208] ;  /* 0x00008200002c7ab9 */ /* 0x000fe20000000a00 */
[----:B012-4-:R-:W-:Y:S08]  /*0950*/  BAR.SYNC.DEFER_BLOCKING 0x0 ;  /* 0x0000000000007b1d */ /* 0x017ff00000010000 */
[----:B------:R-:W-:Y:S05]  /*0960*/  @!P0 BRA `(.L_x_1709) ;  /* 0x000000cc007c8947 */ /* 0x000fea0003800000 */
.L_x_1710:
        /* <DEDUP_REMOVED lines=70> */
[----:B------:R-:W-:-:S02]  /*0dd0*/  VIADD R157, R16, 0x28 ;  /* 0x00000028109d7836 */ /* 0x000fc40000000000 */
[----:B------:R-:W-:Y:S02]  /*0de0*/  VIADD R156, R16, 0x30 ;  /* 0x00000030109c7836 */ /* 0x000fe40000000000 */
[----:B------:R-:W-:Y:S01]  /*0df0*/  IMAD.IADD R2, R4, 0x1, -R2 ;  /* 0x0000000104027824 */ /* 0x000fe200078e0a02 */
[----:B------:R-:W-:Y:S01]  /*0e00*/  SHF.R.S32.HI R4, RZ, 0x1f, R22 ;  /* 0x0000001fff047819 */ /* 0x000fe20000011416 */
        /* <DEDUP_REMOVED lines=9> */
[----:B------:R-:W-:Y:S01]  /*0ea0*/  SHF.R.S32.HI R3, RZ, 0x1f, R155 ;  /* 0x0000001fff037819 */ /* 0x000fe2000001149b */
[----:B------:R-:W-:Y:S01]  /*0eb0*/  IMAD R17, R2, 0x8, R5 ;  /* 0x0000000802117824 */ /* 0x000fe200078e0205 */
[----:B------:R-:W-:-:S02]  /*0ec0*/  SHF.R.S32.HI R0, RZ, 0x1f, R154 ;  /* 0x0000001fff007819 */ /* 0x000fc4000001149a */
[----:B------:R-:W-:Y:S02]  /*0ed0*/  SHF.R.S32.HI R4, RZ, 0x1f, R153 ;  /* 0x0000001fff047819 */ /* 0x000fe40000011499 */
[----:B------:R-:W-:Y:S02]  /*0ee0*/  SHF.R.S32.HI R3, RZ, 0x1f, R152 ;  /* 0x0000001fff037819 */ /* 0x000fe40000011498 */
[----:B-1----:R-:W-:-:S07]  /*0ef0*/  SHF.R.S32.HI R0, RZ, 0x1f, R23 ;  /* 0x0000001fff007819 */ /* 0x002fce0000011417 */
.L_x_1763:
[----:B012-4-:R-:W0:Y:S01]  /*0f00*/  LDC.64 R2, c[0x0][0xc88] ;  /* 0x00032200ff027b82 */ /* 0x017e220000000a00 */
[----:B------:R-:W-:Y:S01]  /*0f10*/  ULDC.64 UR8, c[0x0][0xa28] ;  /* 0x00028a0000087ab9 */ /* 0x000fe20000000a00 */
[----:B------:R-:W-:Y:S01]  /*0f20*/  ULDC.64 UR10, c[0x0][0xa18] ;  /* 0x00028600000a7ab9 */ /* 0x000fe20000000a00 */
[----:B------:R-:W-:Y:S01]  /*0f30*/  ULOP3.LUT UR4, UR6, 0xff000000, URZ, 0xc0, !UPT ;  /* 0xff00000006047892 */ /* 0x000fe2000f8ec03f */
[----:B------:R-:W-:Y:S01]  /*0f40*/  ULDC UR7, c[0x0][0x424] ;  /* 0x0001090000077ab9 */ /* 0x000fe20000000800 */
[----:B0-----:R-:W-:-:S06]  /*0f50*/  IMAD.WIDE R2, R39, 0x4, R2 ;  /* 0x0000000427027825 */ /* 0x001fcc00078e0202 */
[----:B------:R-:W2:Y:S01]  /*0f60*/  LDG.E R2, desc[UR44][R2.64] ;  /* 0x0000002c02027981 */ /* 0x000ea2000c1e1900 */
[----:B------:R-:W-:Y:S02]  /*0f70*/  UISETP.NE.U32.AND UP0, UPT, UR8, URZ, UPT ;  /* 0x0000003f0800728c */ /* 0x000fe4000bf05070 */
        /* <DEDUP_REMOVED lines=14> */
[----:B---3--:R-:W-:-:S03]  /*1060*/  IMAD.U32 R4, RZ, RZ, UR10 ;  /* 0x0000000aff047e24 */ /* 0x008fc6000f8e00ff */
[----:B------:R-:W-:Y:S01]  /*1070*/  IMAD.U32 R5, RZ, RZ, UR11 ;  /* 0x0000000bff057e24 */ /* 0x000fe2000f8e00ff */
[----:B------:R-:W2:Y:S01]  /*1080*/  @P0 LDG.E R2, desc[UR44][R2.64] ;  /* 0x0000002c02020981 */ /* 0x000ea2000c1e1900 */
[----:B------:R-:W-:Y:S01]  /*1090*/  UISETP.NE.U32.AND UP0, UPT, UR8, URZ, UPT ;  /* 0x0000003f0800728c */ /* 0x000fe2000bf05070 */
[----:B------:R-:W-:Y:S02]  /*10a0*/  ULDC.64 UR10, c[0x0][0xa20] ;  /* 0x00028800000a7ab9 */ /* 0x000fe40000000a00 */
[----:B------:R-:W3:Y:S01]  /*10b0*/  @P2 LDG.E R4, desc[UR44][R4.64] ;  /* 0x0000002c04042981 */ /* 0x000ee2000c1e1900 */
[----:B------:R-:W-:Y:S01]  /*10c0*/  UISETP.NE.AND.EX UP0, UPT, UR9, URZ, UPT, UP0 ;  /* 0x0000003f0900728c */ /* 0x000fe2000bf05300 */
[----:B------:R-:W-:Y:S01]  /*10d0*/  ISETP.NE.U32.AND P1, PT, RZ, UR10, PT ;  /* 0x0000000aff007c0c */ /* 0x000fe2000bf25070 */
[----:B------:R-:W-:Y:S02]  /*10e0*/  ULOP3.LUT UR42, UR6, 0xff0000, URZ, 0xc0, !UPT ;  /* 0x00ff0000062a7892 */ /* 0x000fe4000f8ec03f */
[----:B------:R-:W-:Y:S01]  /*10f0*/  USHF.R.U32.HI UR4, URZ, 0x8, UR4 ;  /* 0x000000083f047899 */ /* 0x000fe20008011604 */
[----:B------:R-:W-:Y:S01]  /*1100*/  ISETP.NE.AND.EX P1, PT, RZ, UR11, PT, P1 ;  /* 0x0000000bff007c0c */ /* 0x000fe2000bf25310 */
[----:B------:R-:W-:Y:S01]  /*1110*/  USEL UR7, UR7, 0x1, UP0 ;  /* 0x0000000107077887 */ /* 0x000fe20008000000 */
[----:B------:R-:W-:Y:S01]  /*1120*/  ULDC UR8, c[0x0][0x2f0] ;  /* 0x0000bc0000087ab9 */ /* 0x000fe20000000800 */
[----:B------:R-:W-:Y:S01]  /*1130*/  UMOV UR52, URZ ;  /* 0x0000003f00347c82 */ /* 0x000fe20008000000 */
        /* <DEDUP_REMOVED lines=20> */
.L_x_1711:
[----:B------:R-:W-:Y:S05]  /*1280*/  @!P1 BRA `(.L_x_1712) ;  /* 0x00000000001c9947 */ /* 0x000fea0003800000 */
[----:B------:R-:W-:-:S04]  /*1290*/  ULEA UR4, UP0, UR36, UR10, 0x2 ;  /* 0x0000000a24047291 */ /* 0x000fc8000f80103f */
[----:B------:R-:W-:Y:S02]  /*12a0*/  ULEA.HI.X UR6, UR36, UR11, UR37, 0x2, UP0 ;  /* 0x0000000b24067291 */ /* 0x000fe400080f1425 */
[----:B------:R-:W-:-:S04]  /*12b0*/  IMAD.U32 R2, RZ, RZ, UR4 ;  /* 0x00000004ff027e24 */ /* 0x000fc8000f8e00ff */
[----:B------:R-:W-:-:S05]  /*12c0*/  IMAD.U32 R3, RZ, RZ, UR6 ;  /* 0x00000006ff037e24 */ /* 0x000fca000f8e00ff */
[----:B------:R-:W2:Y:S02]  /*12d0*/  LDG.E R2, desc[UR44][R2.64] ;  /* 0x0000002c02027981 */ /* 0x000ea4000c1e1900 */
[----:B--2---:R-:W-:Y:S01]  /*12e0*/  R2UR UR4, R2 ;  /* 0x00000000020472ca */ /* 0x004fe200000e0000 */
[----:B------:R-:W-:-:S14]  /*12f0*/  BRA `(.L_x_1713) ;  /* 0x0000000000347947 */ /* 0x000fdc0003800000 */
.L_x_1712:
        /* <DEDUP_REMOVED lines=13> */
.L_x_1713:
[----:B------:R-:W-:Y:S01]  /*13d0*/  ULDC UR6, c[0x0][0x448] ;  /* 0x0001120000067ab9 */ /* 0x000fe20000000800 */
[----:B------:R-:W-:Y:S02]  /*13e0*/  UIMAD UR39, UR5, 0xc0, URZ ;  /* 0x000000c0052778a4 */ /* 0x000fe4000f8e023f */
[----:B------:R-:W-:Y:S02]  /*13f0*/  UISETP.NE.AND UP0, UPT, UR6, 0x1, UPT ;  /* 0x000000010600788c */ /* 0x000fe4000bf05270 */
[----:B------:R-:W-:Y:S02]  /*1400*/  UIADD3 UR6, UR39, 0xbf, URZ ;  /* 0x000000bf27067890 */ /* 0x000fe4000fffe03f */
[----:B------:R-:W-:Y:S02]  /*1410*/  UIADD3 UR52, -UR52, UR4, URZ ;  /* 0x0000000434347290 */ /* 0x000fe4000fffe13f */
[----:B------:R-:W-:Y:S02]  /*1420*/  ULOP3.LUT UR41, UR42, 0xff, URZ, 0xc0, !UPT ;  /* 0x000000ff2a297892 */ /* 0x000fe4000f8ec03f */
[----:B------:R-:W-:-:S02]  /*1430*/  UIADD3 UR7, UR52, 0x80, -UR53 ;  /* 0x0000008034077890 */ /* 0x000fc4000fffe835 */
[----:B------:R-:W-:Y:S01]  /*1440*/  USHF.R.U32.HI UR42, URZ, 0x10, UR42 ;  /* 0x000000103f2a7899 */ /* 0x000fe2000801162a */
[----:B------:R-:W-:Y:S01]  /*1450*/  @UP0 ULDC UR4, c[0x0][0x44c] ;  /* 0x0001130000040ab9 */ /* 0x000fe20000000800 */
[----:B------:R-:W-:Y:S01]  /*1460*/  @UP0 ULDC UR8, c[0x0][0x450] ;  /* 0x0001140000080ab9 */ /* 0x000fe20000000800 */
[----:B------:R-:W-:Y:S02]  /*1470*/  UIMAD.WIDE.U32 UR4, UR6, UR4, URZ ;  /* 0x00000004060472a5 */ /* 0x000fe4000f8e003f */
[----:B------:R-:W-:Y:S02]  /*1480*/  UIADD3 UR4, UR52, 0x7f, URZ ;  /* 0x0000007f34047890 */ /* 0x000fe4000fffe03f */
[----:B------:R-:W-:Y:S02]  /*1490*/  @UP0 USHF.R.U32.HI UR6, URZ, UR8, UR5 ;  /* 0x000000083f060299 */ /* 0x000fe40008011605 */
[----:B------:R-:W-:Y:S02]  /*14a0*/  USHF.R.S32.HI UR5, URZ, 0x1f, UR4 ;  /* 0x0000001f3f057899 */ /* 0x000fe40008011404 */
[----:B------:R-:W-:-:S02]  /*14b0*/  UIADD3 UR6, UR7, UR6, URZ ;  /* 0x0000000607067290 */ /* 0x000fc4000fffe03f */
[----:B------:R-:W-:Y:S02]  /*14c0*/  ULEA.HI UR5, UR5, UR4, URZ, 0x7 ;  /* 0x0000000405057291 */ /* 0x000fe4000f8f383f */
[----:B------:R-:W-:Y:S02]  /*14d0*/  USHF.R.S32.HI UR7, URZ, 0x1f, UR6 ;  /* 0x0000001f3f077899 */ /* 0x000fe40008011406 */
[----:B------:R-:W-:Y:S02]  /*14e0*/  USHF.R.S32.HI UR5, URZ, 0x7, UR5 ;  /* 0x000000073f057899 */ /* 0x000fe40008011405 */
[----:B------:R-:W-:Y:S01]  /*14f0*/  ULEA.HI UR7, UR7, UR6, URZ, 0x7 ;  /* 0x0000000607077291 */ /* 0x000fe2000f8f383f */
[----:B------:R-:W-:-:S03]  /*1500*/  UMOV UR4, URZ ;  /* 0x0000003f00047c82 */ /* 0x000fc60008000000 */
[----:B------:R-:W-:-:S04]  /*1510*/  USHF.R.S32.HI UR7, URZ, 0x7, UR7 ;  /* 0x000000073f077899 */ /* 0x000fc80008011407 */
[----:B------:R-:W-:-:S04]  /*1520*/  UISETP.LT.AND UP0, UPT, UR5, UR7, UPT ;  /* 0x000000070500728c */ /* 0x000fc8000bf01270 */
[----:B------:R-:W-:-:S04]  /*1530*/  USEL UR9, UR5, UR7, UP0 ;  /* 0x0000000705097287 */ /* 0x000fc80008000000 */
[----:B------:R-:W-:-:S06]  /*1540*/  UISETP.GE.AND UP0, UPT, UR9, 0x1, UPT ;  /* 0x000000010900788c */ /* 0x000fcc000bf06270 */
[----:B------:R-:W-:-:S13]  /*1550*/  PLOP3.LUT P0, PT, PT, PT, UP0, 0x80, 0x0 ;  /* 0x000000000000781c */ /* 0x000fda0003f0f008 */
[----:B------:R-:W-:Y:S05]  /*1560*/  @!P0 BRA `(.L_x_1714) ;  /* 0x0000000000908947 */ /* 0x000fea0003800000 */
[----:B------:R-:W-:Y:S01]  /*1570*/  UISETP.NE.AND UP0, UPT, UR42, URZ, UPT ;  /* 0x0000003f2a00728c */ /* 0x000fe2000bf05270 */
[----:B------:R-:W-:-:S03]  /*1580*/  ULDC UR4, c[0x0][0x9f0] ;  /* 0x00027c0000047ab9 */ /* 0x000fc60000000800 */
[----:B------:R-:W-:-:S03]  /*1590*/  USEL UR10, UR42, UR4, UP0 ;  /* 0x000000042a0a7287 */ /* 0x000fc60008000000 */
[----:B------:R-:W-:Y:S01]  /*15a0*/  UMOV UR4, URZ ;  /* 0x0000003f00047c82 */ /* 0x000fe20008000000 */
[----:B------:R-:W-:Y:S02]  /*15b0*/  UIADD3 UR6, UR10, -0x1, UR9 ;  /* 0xffffffff0a067890 */ /* 0x000fe4000fffe009 */
[----:B------:R-:W-:-:S04]  /*15c0*/  IMAD.U32 R3, RZ, RZ, UR10 ;  /* 0x0000000aff037e24 */ /* 0x000fc8000f8e00ff */
[----:B------:R-:W-:Y:S01]  /*15d0*/  IMAD.U32 R4, RZ, RZ, UR6 ;  /* 0x00000006ff047e24 */ /* 0x000fe2000f8e00ff */
[-C--:B------:R-:W-:Y:S01]  /*15e0*/  IABS R0, R3.reuse ;  /* 0x0000000300007213 */ /* 0x080fe20000000000 */
        /* <DEDUP_REMOVED lines=28> */
.L_x_1714:
[----:B------:R-:W-:Y:S01]  /*17b0*/  UIMAD UR43, UR41, UR4, URZ ;  /* 0x00000004292b72a4 */ /* 0x000fe2000f8e023f */
[----:B------:R-:W-:Y:S01]  /*17c0*/  IMAD.U32 R0, RZ, RZ, UR9 ;  /* 0x00000009ff007e24 */ /* 0x000fe2000f8e00ff */
[----:B------:R-:W-:Y:S01]  /*17d0*/  PLOP3.LUT P0, PT, PT, PT, PT, 0x80, 0x0 ;  /* 0x000000000000781c */ /* 0x000fe20003f0f070 */
[----:B------:R-:W-:Y:S01]  /*17e0*/  IMAD.U32 R3, RZ, RZ, UR4 ;  /* 0x00000004ff037e24 */ /* 0x000fe2000f8e00ff */
[----:B------:R-:W-:Y:S01]  /*17f0*/  CS2R R14, SRZ ;  /* 0x00000000000e7805 */ /* 0x000fe2000001ff00 */
[----:B------:R-:W-:Y:S01]  /*1800*/  IMAD.MOV.U32 R2, RZ, RZ, RZ ;  /* 0x000000ffff027224 */ /* 0x000fe200078e00ff */
[----:B------:R-:W-:Y:S01]  /*1810*/  CS2R R44, SRZ ;  /* 0x00000000002c7805 */ /* 0x000fe2000001ff00 */
[----:B------:R-:W-:Y:S01]  /*1820*/  IMAD.MOV.U32 R13, RZ, RZ, RZ ;  /* 0x000000ffff0d7224 */ /* 0x000fe200078e00ff */
[----:B------:R-:W-:Y:S02]  /*1830*/  VIADDMNMX R0, R3, UR43, R0, PT ;  /* 0x0000002b03007c46 */ /* 0x000fe4000b800100 */
[----:B------:R-:W-:Y:S01]  /*1840*/  CS2R R42, SRZ ;  /* 0x00000000002a7805 */ /* 0x000fe2000001ff00 */
[----:B------:R-:W-:Y:S01]  /*1850*/  IMAD.MOV.U32 R93, RZ, RZ, RZ ;  /* 0x000000ffff5d7224 */ /* 0x000fe200078e00ff */
[----:B------:R-:W-:-:S02]  /*1860*/  CS2R R24, SRZ ;  /* 0x0000000000187805 */ /* 0x000fc4000001ff00 */
[----:B------:R-:W-:Y:S01]  /*1870*/  R2UR UR54, R0 ;  /* 0x00000000003672ca */ /* 0x000fe200000e0000 */
        /* <DEDUP_REMOVED lines=28> */
[----:B------:R-:W-:Y:S02]  /*1a40*/  IMAD.MOV.U32 R50, RZ, RZ, RZ ;  /* 0x000000ffff327224 */ /* 0x000fe400078e00ff */
        /* <DEDUP_REMOVED lines=37> */
.L_x_1716:
        /* <DEDUP_REMOVED lines=24> */
[----:B------:R-:W-:-:S03]  /*1e20*/  @P1 IMAD R3, R13, UR38, R7 ;  /* 0x000000260d031c24 */ /* 0x000fc6000f8e0207 */
[----:B------:R-:W-:Y:S02]  /*1e30*/  @P0 LEA.HI.X R5, R2, UR5, R5, 0x2, P2 ;  /* 0x0000000502050c11 */ /* 0x000fe400090f1405 */
[----:B------:R-:W-:Y:S01]  /*1e40*/  @P1 LEA.HI.X R9, R6, UR7, R3, 0x2, P3 ;  /* 0x0000000706091c11 */ /* 0x000fe200098f1403 */
[----:B------:R-:W-:-:S04]  /*1e50*/  IMAD.MOV.U32 R3, RZ, RZ, 0x3f800000 ;  /* 0x3f800000ff037424 */ /* 0x000fc800078e00ff */
[----:B------:R-:W2:Y:S04]  /*1e60*/  @P1 LDG.E R0, desc[UR44][R8.64] ;  /* 0x0000002c08001981 */ /* 0x000ea8000c1e1900 */
[----:B------:R-:W2:Y:S01]  /*1e70*/  @P0 LDG.E R3, desc[UR44][R4.64] ;  /* 0x0000002c04030981 */ /* 0x000ea2000c1e1900 */
[----:B------:R-:W-:-:S04]  /*1e80*/  ULEA.HI UR4, UR50, UR50, URZ, 0x1 ;  /* 0x0000003232047291 */ /* 0x000fc8000f8f083f */
[----:B------:R-:W-:-:S04]  /*1e90*/  ULOP3.LUT UR4, UR4, 0xfffffffe, URZ, 0xc0, !UPT ;  /* 0xfffffffe04047892 */ /* 0x000fc8000f8ec03f */
[----:B------:R-:W-:-:S06]  /*1ea0*/  UIADD3 UR4, UR50, -UR4, URZ ;  /* 0x8000000432047290 */ /* 0x000fcc000fffe03f */
[----:B------:R-:W-:Y:S01]  /*1eb0*/  IMAD.U32 R2, RZ, RZ, UR4 ;  /* 0x00000004ff027e24 */ /* 0x000fe2000f8e00ff */
[----:B------:R-:W-:-:S04]  /*1ec0*/  ULDC UR4, c[0x0][0x9d8] ;  /* 0x0002760000047ab9 */ /* 0x000fc80000000800 */
[----:B------:R-:W-:-:S04]  /*1ed0*/  SHF.L.U32 R2, R2, 0x1f, RZ ;  /* 0x0000001f02027819 */ /* 0x000fc800000006ff */
[----:B------:R-:W0:Y:S01]  /*1ee0*/  SYNCS.PHASECHK.TRANS64.TRYWAIT P0, [UR47+0x19c00], R2 ;  /* 0x019c0002ff0075a7 */ /* 0x000e22000800016f */
[----:B------:R-:W-:-:S05]  /*1ef0*/  IMAD.U32 R6, RZ, RZ, UR51 ;  /* 0x00000033ff067e24 */ /* 0x000fca000f8e00ff */
[----:B------:R-:W-:Y:S01]  /*1f00*/  ISETP.NE.AND P1, PT, R6, 0x3, PT ;  /* 0x000000030600780c */ /* 0x000fe20003f25270 */
[----:B--2---:R-:W-:-:S04]  /*1f10*/  FMUL.FTZ R0, R3, R0 ;  /* 0x0000000003007220 */ /* 0x004fc80000410000 */
[----:B------:R-:W-:Y:S01]  /*1f20*/  FMUL.FTZ R0, R0, UR4 ;  /* 0x0000000400007c20 */ /* 0x000fe20008410000 */
[----:B0-----:R-:W-:Y:S07]  /*1f30*/  @!P0 BRA `(.L_x_1717) ;  /* 0x0000011800008947 */ /* 0x001fee0003800000 */
.L_x_1864:
[----:B------:R-:W-:Y:S05]  /*1f40*/  @!P1 BRA `(.L_x_1718) ;  /* 0x0000000000049947 */ /* 0x000fea0003800000 */
[----:B------:R-:W-:Y:S01]  /*1f50*/  BPT.TRAP 0x1 ;  /* 0x000000040000795c */ /* 0x000fe20000300000 */
.L_x_1718:
[----:B0-----:R-:W-:Y:S02]  /*1f60*/  IMAD.U32 R2, RZ, RZ, UR48 ;  /* 0x00000030ff027e24 */ /* 0x001fe4000f8e00ff */
[----:B------:R-:W-:-:S03]  /*1f70*/  IMAD.U32 R3, RZ, RZ, UR49 ;  /* 0x00000031ff037e24 */ /* 0x000fc6000f8e00ff */
[----:B------:R-:W-:Y:S02]  /*1f80*/  LEA R2, R2, UR47, 0x3 ;  /* 0x0000002f02027c11 */ /* 0x000fe4000f8e18ff */
[----:B------:R-:W-:-:S04]  /*1f90*/  SHF.L.U32 R3, R3, 0x1f, RZ ;  /* 0x0000001f03037819 */ /* 0x000fc800000006ff */
[----:B------:R0:W1:Y:S01]  /*1fa0*/  SYNCS.PHASECHK.TRANS64.TRYWAIT P2, [R2+URZ+0x19c30], R3 ;  /* 0x019c3003020075a7 */ /* 0x000062000804017f */
[----:B------:R-:W-:Y:S05]  /*1fb0*/  @!P1 BRA `(.L_x_1719) ;  /* 0x0000000000049947 */ /* 0x000fea0003800000 */
[----:B------:R-:W-:Y:S01]  /*1fc0*/  BPT.TRAP 0x1 ;  /* 0x000000040000795c */ /* 0x000fe20000300000 */
.L_x_1719:
[----:B------:R-:W2:Y:S02]  /*1fd0*/  S2R R4, SR_TID.X ;  /* 0x0000000000047919 */ /* 0x000ea40000002100 */
[----:B--2---:R-:W-:Y:S01]  /*1fe0*/  LOP3.LUT P0, RZ, R4, 0x7f, RZ, 0xc0, !PT ;  /* 0x0000007f04ff7812 */ /* 0x004fe2000780c0ff */
[----:B-1----:R-:W-:-:S12]  /*1ff0*/  @P2 BRA `(.L_x_1720) ;  /* 0x0000000000082947 */ /* 0x002fd80003800000 */
[----:B------:R-:W1:Y:S02]  /*2000*/  SYNCS.PHASECHK.TRANS64.TRYWAIT P2, [R2+URZ+0x19c30], R3 ;  /* 0x019c3003020075a7 */ /* 0x000e64000804017f */
[----:B-1----:R-:W-:Y:S05]  /*2010*/  @!P2 BRA `(.L_x_1721) ;  /* 0x0000011400e0a947 */ /* 0x002fea0003800000 */
.L_x_1720:
[----:B------:R-:W-:Y:S05]  /*2020*/  WARPSYNC.ALL ;  /* 0x0000000000007948 */ /* 0x000fea0003800000 */
[----:B------:R-:W-:Y:S01]  /*2030*/  UIADD3 UR4, UR47, 0x13800, URZ ;  /* 0x000138002f047890 */ /* 0x000fe2000fffe03f */
[----:B------:R-:W-:Y:S01]  /*2040*/  WARPGROUP.ARRIVE ;  /* 0x00000000000079c5 */ /* 0x000fe20000000000 */
[----:B------:R-:W-:Y:S01]  /*2050*/  ULOP3.LUT UR12, UR55, 0x10000, URZ, 0xfc, !UPT ;  /* 0x00010000370c7892 */ /* 0x000fe2000f8efc3f */
[----:B------:R-:W-:Y:S01]  /*2060*/  CS2R R100, SRZ ;  /* 0x0000000000647805 */ /* 0x000fe2000001ff00 */
[----:B------:R-:W-:Y:S01]  /*2070*/  USHF.R.U32.HI UR4, URZ, 0x4, UR4 ;  /* 0x000000043f047899 */ /* 0x000fe20008011604 */
[----:B------:R-:W-:Y:S01]  /*2080*/  CS2R R102, SRZ ;  /* 0x0000000000667805 */ /* 0x000fe2000001ff00 */
[----:B------:R-:W-:Y:S01]  /*2090*/  UMOV UR13, 0xc0000010 ;  /* 0xc0000010000d7882 */ /* 0x000fe20000000000 */
[----:B------:R-:W-:Y:S01]  /*20a0*/  UMOV UR15, 0xc0000010 ;  /* 0xc0000010000f7882 */ /* 0x000fe20000000000 */
[----:B------:R-:W-:Y:S01]  /*20b0*/  ULOP3.LUT UR4, UR4, 0x3fff, URZ, 0xc0, !UPT ;  /* 0x00003fff04047892 */ /* 0x000fe2000f8ec03f */
[----:B------:R-:W-:Y:S01]  /*20c0*/  CS2R R104, SRZ ;  /* 0x0000000000687805 */ /* 0x000fe2000001ff00 */
[----:B------:R-:W-:Y:S01]  /*20d0*/  UMOV UR5, 0xc0000010 ;  /* 0xc000001000057882 */ /* 0x000fe20000000000 */
[----:B------:R-:W-:Y:S01]  /*20e0*/  UMOV UR7, 0xc0000010 ;  /* 0xc000001000077882 */ /* 0x000fe20000000000 */
[----:B------:R-:W-:Y:S01]  /*20f0*/  ULOP3.LUT UR16, UR4, 0x10000, URZ, 0xfc, !UPT ;  /* 0x0001000004107892 */ /* 0x000fe2000f8efc3f */
[----:B------:R-:W-:Y:S01]  /*2100*/  CS2R R106, SRZ ;  /* 0x00000000006a7805 */ /* 0x000fe2000001ff00 */
[----:B------:R-:W-:Y:S01]  /*2110*/  UIADD3 UR4, UR12, 0x180, URZ ;  /* 0x000001800c047890 */ /* 0x000fe2000fffe03f */
[----:B------:R-:W-:Y:S01]  /*2120*/  CS2R R108, SRZ ;  /* 0x00000000006c7805 */ /* 0x000fe2000001ff00 */
[----:B------:R-:W-:Y:S01]  /*2130*/  UIMAD UR14, UR48, 0x300, UR16 ;  /* 0x00000300300e78a4 */ /* 0x000fe2000f8e0210 */
[----:B------:R-:W-:Y:S01]  /*2140*/  CS2R R110, SRZ ;  /* 0x00000000006e7805 */ /* 0x000fe2000001ff00 */
[----:B------:R-:W-:Y:S01]  /*2150*/  UIADD3 UR8, UR12, 0x300, URZ ;  /* 0x000003000c087890 */ /* 0x000fe2000fffe03f */
[----:B------:R-:W-:Y:S01]  /*2160*/  CS2R R112, SRZ ;  /* 0x0000000000707805 */ /* 0x000fe2000001ff00 */
[----:B------:R-:W-:Y:S01]  /*2170*/  UIADD3 UR6, UR14, 0x100, URZ ;  /* 0x000001000e067890 */ /* 0x000fe2000fffe03f */
[----:B------:R-:W-:Y:S01]  /*2180*/  CS2R R114, SRZ ;  /* 0x0000000000727805 */ /* 0x000fe2000001ff00 */
[----:B------:R-:W-:Y:S01]  /*2190*/  UIADD3 UR10, UR14, 0x200, URZ ;  /* 0x000002000e0a7890 */ /* 0x000fe2000fffe03f */
[----:B------:R-:W-:Y:S01]  /*21a0*/  CS2R R116, SRZ ;  /* 0x0000000000747805 */ /* 0x000fe2000001ff00 */
[----:B------:R-:W-:Y:S01]  /*21b0*/  UMOV UR9, 0xc0000010 ;  /* 0xc000001000097882 */ /* 0x000fe20000000000 */
[----:B------:R-:W-:Y:S01]  /*21c0*/  QGMMA.64x128x32.F32.E4M3.E4M3 R24, gdesc[UR12], RZ, !UPT, gsb0 ;  /* 0x01e000000c1879f3 */ /* 0x000fe2000c0008ff */
[----:B------:R-:W-:Y:S01]  /*21d0*/  UMOV UR11, 0xc0000010 ;  /* 0xc0000010000b7882 */ /* 0x000fe20000000000 */
[----:B------:R-:W-:Y:S01]  /*21e0*/  ULDC UR19, c[0x0][0x988] ;  /* 0x0002620000137ab9 */ /* 0x000fe20000000800 */
[----:B------:R-:W-:Y:S01]  /*21f0*/  UIADD3 UR18, UR54, -0x2, URZ ;  /* 0xfffffffe36127890 */ /* 0x000fe2000fffe03f */
        /* <DEDUP_REMOVED lines=9> */
[----:B------:R-:W-:Y:S02]  /*2290*/  WARPGROUP.DEPBAR.LE gsb0, 0x0 ;  /* 0x00008000000079c5 */ /* 0x000fe40000010000 */
[----:B------:R-:W-:-:S06]  /*22a0*/  WARPGROUP.ARRIVE ;  /* 0x00000000000079c5 */ /* 0x000fcc0000000000 */
[----:B------:R-:W-:Y:S01]  /*22b0*/  QGMMA.64x128x32.F32.E4M3.E4M3 R24, gdesc[UR4], R24, gsb0 ;  /* 0x01e00000041879f3 */ /* 0x000fe20008000818 */
[----:B------:R-:W-:Y:S02]  /*22c0*/  ULDC UR6, c[0x0][0x448] ;  /* 0x0001120000067ab9 */ /* 0x000fe40000000800 */
[----:B------:R-:W-:-:S06]  /*22d0*/  UISETP.NE.AND UP0, UPT, UR6, 0x1, UPT ;  /* 0x000000010600788c */ /* 0x000fcc000bf05270 */
[----:B------:R-:W-:-:S05]  /*22e0*/  PLOP3.LUT P2, PT, PT, PT, UP0, 0x80, 0x0 ;  /* 0x000000000000781c */ /* 0x000fca0003f4f008 */
[----:B------:R-:W-:Y:S01]  /*22f0*/  @UP0 ULDC UR6, c[0x0][0x44c] ;  /* 0x0001130000060ab9 */ /* 0x000fe20000000800 */
[----:B------:R-:W-:Y:S02]  /*2300*/  WARPGROUP.DEPBAR.LE gsb0, 0x0 ;  /* 0x00008000000079c5 */ /* 0x000fe40000010000 */
[----:B------:R-:W-:-:S06]  /*2310*/  WARPGROUP.ARRIVE ;  /* 0x00000000000079c5 */ /* 0x000fcc0000000000 */
[----:B------:R-:W-:Y:S01]  /*2320*/  QGMMA.64x128x32.F32.E4M3.E4M3 R24, gdesc[UR8], R24, gsb0 ;  /* 0x01e00000081879f3 */ /* 0x000fe20008000818 */
[----:B------:R-:W-:Y:S01]  /*2330*/  @UP0 ULDC UR11, c[0x0][0x450] ;  /* 0x00011400000b0ab9 */ /* 0x000fe20000000800 */
[----:B------:R-:W-:Y:S01]  /*2340*/  UMOV UR10, UR39 ;  /* 0x00000027000a7c82 */ /* 0x000fe20008000000 */
[----:B------:R-:W-:Y:S02]  /*2350*/  WARPGROUP.DEPBAR.LE gsb0, 0x0 ;  /* 0x00008000000079c5 */ /* 0x000fe40000010000 */
[C---:B------:R-:W-:Y:S01]  /*2360*/  FMUL.FTZ R9, R0.reuse, R48 ;  /* 0x0000003000097220 */ /* 0x040fe20000410000 */
[C---:B------:R-:W-:Y:S01]  /*2370*/  FMUL.FTZ R26, R0.reuse, R26 ;  /* 0x0000001a001a7220 */ /* 0x040fe20000410000 */
[----:B------:R-:W-:Y:S02]  /*2380*/  VIADD R48, R17, UR39 ;  /* 0x0000002711307c36 */ /* 0x000fe40008000000 */
[C---:B------:R-:W-:Y:S01]  /*2390*/  FMUL.FTZ R10, R0.reuse, R44 ;  /* 0x0000002c000a7220 */ /* 0x040fe20000410000 */
[C---:B------:R-:W-:Y:S01]  /*23a0*/  FMUL.FTZ R27, R0.reuse, R27 ;  /* 0x0000001b001b7220 */ /* 0x040fe20000410000 */
[----:B------:R2:W3:Y:S01]  /*23b0*/  MUFU.TANH R98, R26 ;  /* 0x0000001a00627308 */ /* 0x0004e20000002400 */
[C---:B------:R-:W-:Y:S01]  /*23c0*/  FMUL.FTZ R20, R0.reuse, R29 ;  /* 0x0000001d00147220 */ /* 0x040fe20000410000 */
[C---:B------:R-:W-:Y:S01]  /*23d0*/  FMUL.FTZ R30, R0.reuse, R30 ;  /* 0x0000001e001e7220 */ /* 0x040fe20000410000 */
[C---:B------:R-:W-:Y:S01]  /*23e0*/  FMUL.FTZ R6, R0.reuse, R49 ;  /* 0x0000003100067220 */ /* 0x040fe20000410000 */
[C---:B------:R-:W-:Y:S01]  /*23f0*/  FMUL.FTZ R31, R0.reuse, R31 ;  /* 0x0000001f001f7220 */ /* 0x040fe20000410000 */
[C---:B------:R-:W-:Y:S01]  /*2400*/  FMUL.FTZ R34, R0.reuse, R34 ;  /* 0x0000002200227220 */ /* 0x040fe20000410000 */
[C---:B------:R-:W-:Y:S01]  /*2410*/  FMUL.FTZ R35, R0.reuse, R35 ;  /* 0x0000002300237220 */ /* 0x040fe20000410000 */
[----:B------:R-:W-:Y:S01]  /*2420*/  FMUL.FTZ R38, R0, R38 ;  /* 0x0000002600267220 */ /* 0x000fe20000410000 */
[----:B------:R-:W4:Y:S01]  /*2430*/  MUFU.TANH R27, R27 ;  /* 0x0000001b001b7308 */ /* 0x000f220000002400 */
[----:B--2---:R-:W-:Y:S01]  /*2440*/  @P2 IMAD.HI.U32 R26, R48, UR6, RZ ;  /* 0x00000006301a2c27 */ /* 0x004fe2000f8e00ff */
[----:B------:R-:W-:-:S03]  /*2450*/  @UP0 ULDC UR6, c[0x0][0x450] ;  /* 0x0001140000060ab9 */ /* 0x000fc60000000800 */
[C---:B------:R-:W-:Y:S01]  /*2460*/  FMUL.FTZ R39, R0.reuse, R39 ;  /* 0x0000002700277220 */ /* 0x040fe20000410000 */
[C---:B------:R-:W-:Y:S01]  /*2470*/  FMUL.FTZ R42, R0.reuse, R42 ;  /* 0x0000002a002a7220 */ /* 0x040fe20000410000 */
[C---:B------:R-:W-:Y:S01]  /*2480*/  FMUL.FTZ R50, R0.reuse, R50 ;  /* 0x0000003200327220 */ /* 0x040fe20000410000 */
[----:B------:R-:W-:Y:S01]  /*2490*/  @P2 SHF.R.U32.HI R48, RZ, UR6, R26 ;  /* 0x00000006ff302c19 */ /* 0x000fe2000801161a */
[----:B------:R-:W-:Y:S01]  /*24a0*/  UMOV UR6, 0xffffff80 ;  /* 0xffffff8000067882 */ /* 0x000fe20000000000 */
[----:B------:R-:W-:Y:S01]  /*24b0*/  IMAD.U32 R26, RZ, RZ, UR53 ;  /* 0x00000035ff1a7e24 */ /* 0x000fe2000f8e00ff */
[----:B------:R-:W-:Y:S01]  /*24c0*/  UIMAD UR6, UR54, UR6, 0x80 ;  /* 0x00000080360674a4 */ /* 0x000fe2000f8e0206 */
[----:B------:R-:W2:Y:S01]  /*24d0*/  MUFU.TANH R30, R30 ;  /* 0x0000001e001e7308 */ /* 0x000ea20000002400 */
[----:B------:R-:W5:Y:S01]  /*24e0*/  SHFL.IDX PT, R44, R48, 0x1, 0x1c1f ;  /* 0x003c1f00302c7f89 */ /* 0x000f6200000e0000 */
[C---:B------:R-:W-:Y:S01]  /*24f0*/  FMUL.FTZ R88, R0.reuse, R24 ;  /* 0x0000001800587220 */ /* 0x040fe20000410000 */
[C---:B------:R-:W-:Y:S01]  /*2500*/  FMUL.FTZ R24, R0.reuse, R25 ;  /* 0x0000001900187220 */ /* 0x040fe20000410000 */
[----:B------:R-:W-:Y:S01]  /*2510*/  FMUL.FTZ R43, R0, R43 ;  /* 0x0000002b002b7220 */ /* 0x000fe20000410000 */
[----:B------:R-:W-:-:S02]  /*2520*/  IMAD.U32 R29, RZ, RZ, UR6 ;  /* 0x00000006ff1d7e24 */ /* 0x000fc4000f8e00ff */
[C---:B------:R-:W-:Y:S01]  /*2530*/  FMUL.FTZ R25, R0.reuse, R28 ;  /* 0x0000001c00197220 */ /* 0x040fe20000410000 */
[C---:B------:R-:W-:Y:S01]  /*2540*/  FMUL.FTZ R46, R0.reuse, R46 ;  /* 0x0000002e002e7220 */ /* 0x040fe20000410000 */
[----:B------:R-:W0:Y:S01]  /*2550*/  MUFU.TANH R31, R31 ;  /* 0x0000001f001f7308 */ /* 0x000e220000002400 */
[----:B------:R-:W-:Y:S01]  /*2560*/  FMUL.FTZ R7, R0, R52 ;  /* 0x0000003400077220 */ /* 0x000fe20000410000 */
[--C-:B------:R-:W-:Y:S01]  /*2570*/  IADD3 R49, -R16, 0x1, R29.reuse ;  /* 0x0000000110317810 */ /* 0x100fe20007ffe11d */
[----:B------:R-:W-:Y:S01]  /*2580*/  FMUL.FTZ R47, R0, R47 ;  /* 0x0000002f002f7220 */ /* 0x000fe20000410000 */
[----:B------:R-:W-:Y:S01]  /*2590*/  IADD3 R92, -R16, UR52, R29 ;  /* 0x00000034105c7c10 */ /* 0x000fe2000fffe11d */
[----:B------:R-:W-:Y:S01]  /*25a0*/  FMUL.FTZ R54, R0, R54 ;  /* 0x0000003600367220 */ /* 0x000fe20000410000 */
[----:B------:R-:W-:Y:S01]  /*25b0*/  IADD3 R49, -R26, UR52, R49 ;  /* 0x000000341a317c10 */ /* 0x000fe2000fffe131 */
[C---:B------:R-:W-:Y:S01]  /*25c0*/  FMUL.FTZ R26, R0.reuse, R66 ;  /* 0x00000042001a7220 */ /* 0x040fe20000410000 */
[----:B------:R-:W-:Y:S01]  /*25d0*/  MUFU.TANH R34, R34 ;  /* 0x0000002200227308 */ /* 0x000fe20000002400 */
        /* <DEDUP_REMOVED lines=8> */
[----:B-----5:R-:W-:Y:S01]  /*2660*/  VIADDMNMX R44, R44, R49, R92, PT ;  /* 0x000000312c2c7246 */ /* 0x020fe2000380015c */
[C---:B------:R-:W-:Y:S01]  /*2670*/  FMUL.FTZ R55, R0.reuse, R55 ;  /* 0x0000003700377220 */ /* 0x040fe20000410000 */
[C---:B------:R-:W-:Y:S01]  /*2680*/  FMUL.FTZ R15, R0.reuse, R36 ;  /* 0x00000024000f7220 */ /* 0x040fe20000410000 */
[----:B------:R-:W-:Y:S01]  /*2690*/  FMUL.FTZ R59, R0, R59 ;  /* 0x0000003b003b7220 */ /* 0x000fe20000410000 */
[----:B------:R-:W-:Y:S01]  /*26a0*/  ISETP.GT.AND P3, PT, R44, RZ, PT ;  /* 0x000000ff2c00720c */ /* 0x000fe20003f64270 */
[----:B------:R-:W-:Y:S01]  /*26b0*/  FMUL.FTZ R12, R0, R40 ;  /* 0x00000028000c7220 */ /* 0x000fe20000410000 */
[C---:B------:R-:W-:Y:S01]  /*26c0*/  ISETP.GT.AND P4, PT, R44.reuse, 0x1, PT ;  /* 0x000000012c00780c */ /* 0x040fe20003f84270 */
[----:B------:R-:W5:Y:S01]  /*26d0*/  MUFU.TANH R38, R38 ;  /* 0x0000002600267308 */ /* 0x000f620000002400 */
[----:B------:R-:W-:Y:S01]  /*26e0*/  ISETP.GT.AND P5, PT, R44, 0x8, PT ;  /* 0x000000082c00780c */ /* 0x000fe20003fa4270 */
[----:B------:R-:W-:Y:S01]  /*26f0*/  FMUL.FTZ R63, R0, R63 ;  /* 0x0000003f003f7220 */ /* 0x000fe20000410000 */
[----:B---3--:R-:W-:Y:S01]  /*2700*/  FSEL R98, R98, -INF , P3 ;  /* 0xff80000062627808 */ /* 0x008fe20001800000 */
[C---:B------:R-:W-:Y:S01]  /*2710*/  FMUL.FTZ R67, R0.reuse, R67 ;  /* 0x0000004300437220 */ /* 0x040fe20000410000 */
[----:B----4-:R-:W-:Y:S01]  /*2720*/  FSEL R96, R27, -INF , P4 ;  /* 0xff8000001b607808 */ /* 0x010fe20002000000 */
[----:B------:R-:W-:Y:S01]  /*2730*/  FMUL.FTZ R70, R0, R70 ;  /* 0x0000004600467220 */ /* 0x000fe20000410000 */
[----:B------:R-:W-:Y:S01]  /*2740*/  ISETP.GT.AND P3, PT, R44, 0x9, PT ;  /* 0x000000092c00780c */ /* 0x000fe20003f64270 */
[----:B------:R-:W-:Y:S01]  /*2750*/  MUFU.TANH R39, R39 ;  /* 0x0000002700277308 */ /* 0x000fe20000002400 */
[----:B--2---:R-:W-:Y:S01]  /*2760*/  FSEL R94, R30, -INF , P5 ;  /* 0xff8000001e5e7808 */ /* 0x004fe20002800000 */
[----:B------:R-:W-:Y:S01]  /*2770*/  FMUL.FTZ R71, R0, R71 ;  /* 0x0000004700477220 */ /* 0x000fe20000410000 */
[----:B------:R-:W-:Y:S01]  /*2780*/  FMNMX.FTZ R27, R98, R96, !PT ;  /* 0x00000060621b7209 */ /* 0x000fe20007810000 */
[----:B------:R-:W-:Y:S01]  /*2790*/  FMUL.FTZ R74, R0, R74 ;  /* 0x0000004a004a7220 */ /* 0x000fe20000410000 */
[----:B------:R-:W-:Y:S01]  /*27a0*/  ISETP.GT.AND P4, PT, R44, 0x10, PT ;  /* 0x000000102c00780c */ /* 0x000fe20003f84270 */
[----:B------:R-:W-:Y:S01]  /*27b0*/  FMUL.FTZ R75, R0, R75 ;  /* 0x0000004b004b7220 */ /* 0x000fe20000410000 */
[----:B0-----:R-:W-:Y:S01]  /*27c0*/  FSEL R90, R31, -INF , P3 ;  /* 0xff8000001f5a7808 */ /* 0x001fe20001800000 */
[----:B------:R-:W0:Y:S01]  /*27d0*/  MUFU.TANH R42, R42 ;  /* 0x0000002a002a7308 */ /* 0x000e220000002400 */
[----:B------:R-:W-:Y:S01]  /*27e0*/  FMNMX.FTZ R27, R94, R27, !PT ;  /* 0x0000001b5e1b7209 */ /* 0x000fe20007810000 */
[----:B------:R-:W-:Y:S01]  /*27f0*/  FMUL.FTZ R78, R0, R78 ;  /* 0x0000004e004e7220 */ /* 0x000fe20000410000 */
[----:B------:R-:W-:Y:S01]  /*2800*/  ISETP.GT.AND P3, PT, R44, 0x11, PT ;  /* 0x000000112c00780c */ /* 0x000fe20003f64270 */
[----:B------:R-:W-:Y:S01]  /*2810*/  FMUL.FTZ R79, R0, R79 ;  /* 0x0000004f004f7220 */ /* 0x000fe20000410000 */
[----:B------:R-:W-:Y:S01]  /*2820*/  FMNMX.FTZ R27, R90, R27, !PT ;  /* 0x0000001b5a1b7209 */ /* 0x000fe20007810000 */
[----:B------:R-:W-:Y:S01]  /*2830*/  FMUL.FTZ R82, R0, R82 ;  /* 0x0000005200527220 */ /* 0x000fe20000410000 */
[----:B-1----:R-:W-:Y:S01]  /*2840*/  FSEL R66, R35, -INF , P3 ;  /* 0xff80000023427808 */ /* 0x002fe20001800000 */
[----:B------:R1:W-:Y:S01]  /*2850*/  MUFU.TANH R28, R50 ;  /* 0x00000032001c7308 */ /* 0x0003e20000002400 */
[----:B------:R-:W-:Y:S01]  /*2860*/  ISETP.GT.AND P3, PT, R44, 0x19, PT ;  /* 0x000000192c00780c */ /* 0x000fe20003f64270 */
[C---:B------:R-:W-:Y:S01]  /*2870*/  FMUL.FTZ R83, R0.reuse, R83 ;  /* 0x0000005300537220 */ /* 0x040fe20000410000 */
[C---:B------:R-:W-:Y:S01]  /*2880*/  FMUL.FTZ R11, R0.reuse, R41 ;  /* 0x00000029000b7220 */ /* 0x040fe20000410000 */
[C---:B------:R-:W-:Y:S01]  /*2890*/  FMUL.FTZ R86, R0.reuse, R86 ;  /* 0x0000005600567220 */ /* 0x040fe20000410000 */
[C---:B------:R-:W-:Y:S01]  /*28a0*/  FMUL.FTZ R87, R0.reuse, R87 ;  /* 0x0000005700577220 */ /* 0x040fe20000410000 */
[C---:B------:R-:W-:Y:S01]  /*28b0*/  FMUL.FTZ R8, R0.reuse, R45 ;  /* 0x0000002d00087220 */ /* 0x040fe20000410000 */
[----:B------:R-:W-:Y:S01]  /*28c0*/  FMUL.FTZ R5, R0, R53 ;  /* 0x0000003500057220 */ /* 0x000fe20000410000 */
[----:B------:R-:W2:Y:S01]  /*28d0*/  MUFU.TANH R43, R43 ;  /* 0x0000002b002b7308 */ /* 0x000ea20000002400 */
[----:B-1----:R-:W-:Y:S01]  /*28e0*/  FSEL R50, R34, -INF , P4 ;  /* 0xff80000022327808 */ /* 0x002fe20002000000 */
[----:B------:R-:W-:Y:S01]  /*28f0*/  FMUL.FTZ R3, R0, R57 ;  /* 0x0000003900037220 */ /* 0x000fe20000410000 */
[----:B------:R-:W-:Y:S01]  /*2900*/  ISETP.GT.AND P4, PT, R44, 0x18, PT ;  /* 0x000000182c00780c */ /* 0x000fe20003f84270 */
[----:B------:R-:W-:Y:S01]  /*2910*/  FMUL.FTZ R57, R0, R60 ;  /* 0x0000003c00397220 */ /* 0x000fe20000410000 */
[----:B------:R-:W-:Y:S01]  /*2920*/  FMNMX.FTZ R27, R50, R27, !PT ;  /* 0x0000001b321b7209 */ /* 0x000fe20007810000 */
[----:B------:R-:W-:Y:S01]  /*2930*/  FMUL.FTZ R60, R0, R61 ;  /* 0x0000003d003c7220 */ /* 0x000fe20000410000 */
[----:B-----5:R-:W-:Y:S01]  /*2940*/  FSEL R52, R38, -INF , P4 ;  /* 0xff80000026347808 */ /* 0x020fe20002000000 */
[----:B------:R-:W-:Y:S01]  /*2950*/  MUFU.TANH R46, R46 ;  /* 0x0000002e002e7308 */ /* 0x000fe20000002400 */
[----:B------:R-:W-:Y:S01]  /*2960*/  FMNMX.FTZ R27, R66, R27, !PT ;  /* 0x0000001b421b7209 */ /* 0x000fe20007810000 */
[----:B------:R-:W-:Y:S01]  /*2970*/  FMUL.FTZ R61, R0, R65 ;  /* 0x00000041003d7220 */ /* 0x000fe20000410000 */
[----:B------:R-:W-:Y:S01]  /*2980*/  ISETP.GT.AND P4, PT, R44, 0x20, PT ;  /* 0x000000202c00780c */ /* 0x000fe20003f84270 */
[----:B------:R-:W-:Y:S01]  /*2990*/  FMUL.FTZ R65, R0, R68 ;  /* 0x0000004400417220 */ /* 0x000fe20000410000 */
[----:B------:R-:W-:Y:S01]  /*29a0*/  FMNMX.FTZ R27, R52, R27, !PT ;  /* 0x0000001b341b7209 */ /* 0x000fe20007810000 */
[----:B------:R-:W-:Y:S01]  /*29b0*/  FMUL.FTZ R68, R0, R72 ;  /* 0x0000004800447220 */ /* 0x000fe20000410000 */
[----:B0-----:R-:W-:Y:S01]  /*29c0*/  FSEL R56, R42, -INF , P4 ;  /* 0xff8000002a387808 */ /* 0x001fe20002000000 */
[----:B------:R-:W0:Y:S01]  /*29d0*/  MUFU.TANH R32, R47 ;  /* 0x0000002f00207308 */ /* 0x000e220000002400 */
[----:B------:R-:W-:Y:S01]  /*29e0*/  ISETP.GT.AND P4, PT, R44, 0x28, PT ;  /* 0x000000282c00780c */ /* 0x000fe20003f84270 */
[----:B------:R-:W-:Y:S01]  /*29f0*/  FMUL.FTZ R72, R0, R81 ;  /* 0x0000005100487220 */ /* 0x000fe20000410000 */
[----:B------:R-:W-:-:S02]  /*2a00*/  @UP0 ULDC UR6, c[0x0][0x44c] ;  /* 0x0001130000060ab9 */ /* 0x000fc40000000800 */
[----:B------:R-:W-:-:S03]  /*2a10*/  UIMAD.WIDE.U32 UR6, UR39, UR6, URZ ;  /* 0x00000006270672a5 */ /* 0x000fc6000f8e003f */
[----:B------:R1:W3:Y:S01]  /*2a20*/  MUFU.TANH R33, R54 ;  /* 0x0000003600217308 */ /* 0x0002e20000002400 */
[----:B------:R-:W-:-:S04]  /*2a30*/  @UP0 USHF.R.U32.HI UR10, URZ, UR11, UR7 ;  /* 0x0000000b3f0a0299 */ /* 0x000fc80008011607 */
[----:B------:R-:W-:-:S03]  /*2a40*/  UIADD3 UR6, UR10, UR52, -UR53 ;  /* 0x000000340a067290 */ /* 0x000fc6000fffe835 */
[----:B------:R-:W4:Y:S01]  /*2a50*/  MUFU.TANH R51, R51 ;  /* 0x0000003300337308 */ /* 0x000f220000002400 */
[----:B-1----:R-:W-:Y:S01]  /*2a60*/  FSEL R54, R39, -INF , P3 ;  /* 0xff80000027367808 */ /* 0x002fe20001800000 */
[----:B------:R-:W-:Y:S01]  /*2a70*/  USHF.R.S32.HI UR7, URZ, 0x1f, UR6 ;  /* 0x0000001f3f077899 */ /* 0x000fe20008011406 */
[----:B------:R-:W-:Y:S02]  /*2a80*/  ISETP.GT.AND P3, PT, R44, 0x21, PT ;  /* 0x000000212c00780c */ /* 0x000fe40003f64270 */
[----:B------:R-:W-:Y:S01]  /*2a90*/  FMNMX.FTZ R27, R54, R27, !PT ;  /* 0x0000001b361b7209 */ /* 0x000fe20007810000 */
[----:B------:R-:W-:Y:S02]  /*2aa0*/  ULEA.HI UR7, UR7, UR6, URZ, 0x7 ;  /* 0x0000000607077291 */ /* 0x000fe4000f8f383f */
[----:B------:R2:W-:Y:S01]  /*2ab0*/  MUFU.TANH R37, R62 ;  /* 0x0000003e00257308 */ /* 0x0005e20000002400 */
[----:B------:R-:W-:Y:S01]  /*2ac0*/  FMNMX.FTZ R27, R56, R27, !PT ;  /* 0x0000001b381b7209 */ /* 0x000fe20007810000 */
[----:B------:R-:W-:-:S04]  /*2ad0*/  USHF.R.S32.HI UR7, URZ, 0x7, UR7 ;  /* 0x000000073f077899 */ /* 0x000fc80008011407 */
[----:B------:R-:W-:Y:S02]  /*2ae0*/  UISETP.LT.AND UP1, UPT, UR43, UR7, UPT ;  /* 0x000000072b00728c */ /* 0x000fe4000bf21270 */
[----:B------:R1:W-:Y:S01]  /*2af0*/  MUFU.TANH R36, R58 ;  /* 0x0000003a00247308 */ /* 0x0003e20000002400 */
[----:B--2---:R-:W-:Y:S01]  /*2b00*/  FSEL R62, R43, -INF , P3 ;  /* 0xff8000002b3e7808 */ /* 0x004fe20001800000 */
[----:B------:R-:W-:Y:S01]  /*2b10*/  USEL UR17, UR43, UR7, !UP1 ;  /* 0x000000072b117287 */ /* 0x000fe2000c800000 */
[----:B------:R-:W-:Y:S02]  /*2b20*/  ISETP.GT.AND P3, PT, R44, 0x29, PT ;  /* 0x000000292c00780c */ /* 0x000fe40003f64270 */
[----:B------:R-:W-:Y:S01]  /*2b30*/  FMNMX.FTZ R27, R62, R27, !PT ;  /* 0x0000001b3e1b7209 */ /* 0x000fe20007810000 */
[----:B------:R-:W-:Y:S01]  /*2b40*/  UISETP.GE.AND UP1, UPT, UR18, UR17, UPT ;  /* 0x000000111200728c */ /* 0x000fe2000bf26270 */
[----:B0-----:R-:W-:Y:S01]  /*2b50*/  FSEL R32, R32, -INF , P3 ;  /* 0xff80000020207808 */ /* 0x001fe20001800000 */
[----:B------:R-:W0:Y:S01]  /*2b60*/  MUFU.TANH R55, R55 ;  /* 0x0000003700377308 */ /* 0x000e220000002400 */
[----:B-1----:R-:W-:-:S02]  /*2b70*/  FSEL R58, R46, -INF , P4 ;  /* 0xff8000002e3a7808 */ /* 0x002fc40002000000 */
[----:B------:R-:W-:Y:S02]  /*2b80*/  ISETP.GT.AND P4, PT, R44, 0x30, PT ;  /* 0x000000302c00780c */ /* 0x000fe40003f84270 */
[----:B------:R-:W-:Y:S02]  /*2b90*/  FMNMX.FTZ R27, R58, R27, !PT ;  /* 0x0000001b3a1b7209 */ /* 0x000fe40007810000 */
[----:B------:R-:W-:Y:S01]  /*2ba0*/  FSEL R31, R28, -INF , P4 ;  /* 0xff8000001c1f7808 */ /* 0x000fe20002000000 */
[----:B------:R-:W1:Y:S01]  /*2bb0*/  MUFU.TANH R59, R59 ;  /* 0x0000003b003b7308 */ /* 0x000e620000002400 */
[----:B------:R-:W-:Y:S02]  /*2bc0*/  ISETP.GT.AND P3, PT, R44, 0x31, PT ;  /* 0x000000312c00780c */ /* 0x000fe40003f64270 */
[----:B------:R-:W-:Y:S02]  /*2bd0*/  FMNMX.FTZ R28, R32, R27, !PT ;  /* 0x0000001b201c7209 */ /* 0x000fe40007810000 */
[----:B------:R-:W-:-:S02]  /*2be0*/  ISETP.GT.AND P4, PT, R44, 0x38, PT ;  /* 0x000000382c00780c */ /* 0x000fc40003f84270 */
[----:B------:R-:W-:Y:S01]  /*2bf0*/  FMNMX.FTZ R29, R31, R28, !PT ;  /* 0x0000001c1f1d7209 */ /* 0x000fe20007810000 */
[----:B------:R4:W-:Y:S01]  /*2c00*/  MUFU.TANH R40, R26 ;  /* 0x0000001a00287308 */ /* 0x0009e20000002400 */
[----:B---3--:R-:W-:Y:S02]  /*2c10*/  FSEL R27, R33, -INF , P4 ;  /* 0xff800000211b7808 */ /* 0x008fe40002000000 */
[----:B------:R-:W-:-:S05]  /*2c20*/  ISETP.GT.AND P4, PT, R44, 0x40, PT ;  /* 0x000000402c00780c */ /* 0x000fca0003f84270 */
[----:B------:R-:W2:Y:S01]  /*2c30*/  MUFU.TANH R63, R63 ;  /* 0x0000003f003f7308 */ /* 0x000ea20000002400 */
[----:B----4-:R-:W-:Y:S02]  /*2c40*/  FSEL R26, R51, -INF , P3 ;  /* 0xff800000331a7808 */ /* 0x010fe40001800000 */
[----:B------:R-:W-:Y:S01]  /*2c50*/  ISETP.GT.AND P3, PT, R44, 0x39, PT ;  /* 0x000000392c00780c */ /* 0x000fe20003f64270 */
[----:B------:R-:W3:Y:S01]  /*2c60*/  SHFL.IDX PT, R51, R48, RZ, 0x1c1f ;  /* 0x001c1fff30337589 */ /* 0x000ee200000e0000 */
[----:B------:R-:W-:Y:S02]  /*2c70*/  FMNMX.FTZ R30, R26, R29, !PT ;  /* 0x0000001d1a1e7209 */ /* 0x000fe40007810000 */
[----:B0-----:R-:W-:Y:S01]  /*2c80*/  FSEL R28, R55, -INF , P3 ;  /* 0xff800000371c7808 */ /* 0x001fe20001800000 */
[----:B------:R-:W0:Y:S01]  /*2c90*/  MUFU.TANH R67, R67 ;  /* 0x0000004300437308 */ /* 0x000e220000002400 */
[----:B------:R-:W-:Y:S02]  /*2ca0*/  FMNMX.FTZ R33, R27, R30, !PT ;  /* 0x0000001e1b217209 */ /* 0x000fe40007810000 */
[----:B------:R-:W-:-:S02]  /*2cb0*/  ISETP.GT.AND P3, PT, R44, 0x41, PT ;  /* 0x000000412c00780c */ /* 0x000fc40003f64270 */
[----:B------:R-:W-:Y:S02]  /*2cc0*/  FSEL R29, R36, -INF , P4 ;  /* 0xff800000241d7808 */ /* 0x000fe40002000000 */
[----:B------:R-:W-:Y:S01]  /*2cd0*/  FMNMX.FTZ R34, R28, R33, !PT ;  /* 0x000000211c227209 */ /* 0x000fe20007810000 */
[----:B------:R-:W4:Y:S01]  /*2ce0*/  MUFU.TANH R38, R70 ;  /* 0x0000004600267308 */ /* 0x000f220000002400 */
[C---:B------:R-:W-:Y:S02]  /*2cf0*/  ISETP.GT.AND P4, PT, R44.reuse, 0x48, PT ;  /* 0x000000482c00780c */ /* 0x040fe40003f84270 */
[----:B-1----:R-:W-:Y:S02]  /*2d00*/  FSEL R30, R59, -INF , P3 ;  /* 0xff8000003b1e7808 */ /* 0x002fe40001800000 */
[----:B------:R-:W-:Y:S02]  /*2d10*/  FMNMX.FTZ R35, R29, R34, !PT ;  /* 0x000000221d237209 */ /* 0x000fe40007810000 */
[----:B------:R-:W-:Y:S01]  /*2d20*/  ISETP.GT.AND P3, PT, R44, 0x49, PT ;  /* 0x000000492c00780c */ /* 0x000fe20003f64270 */
[----:B------:R-:W1:Y:S01]  /*2d30*/  MUFU.TANH R71, R71 ;  /* 0x0000004700477308 */ /* 0x000e620000002400 */
[----:B------:R-:W-:-:S02]  /*2d40*/  FSEL R33, R37, -INF , P4 ;  /* 0xff80000025217808 */ /* 0x000fc40002000000 */
[----:B------:R-:W-:Y:S02]  /*2d50*/  FMNMX.FTZ R36, R30, R35, !PT ;  /* 0x000000231e247209 */ /* 0x000fe40007810000 */
[----:B------:R-:W-:Y:S02]  /*2d60*/  ISETP.GT.AND P4, PT, R44, 0x50, PT ;  /* 0x000000502c00780c */ /* 0x000fe40003f84270 */
[----:B--2---:R-:W-:Y:S01]  /*2d70*/  FSEL R34, R63, -INF , P3 ;  /* 0xff8000003f227808 */ /* 0x004fe20001800000 */
[----:B------:R-:W2:Y:S01]  /*2d80*/  MUFU.TANH R74, R74 ;  /* 0x0000004a004a7308 */ /* 0x000ea20000002400 */
[----:B------:R-:W-:Y:S01]  /*2d90*/  FMNMX.FTZ R35, R33, R36, !PT ;  /* 0x0000002421237209 */ /* 0x000fe20007810000 */
[----:B------:R-:W-:Y:S01]  /*2da0*/  FMUL.FTZ R63, R0, R64 ;  /* 0x00000040003f7220 */ /* 0x000fe20000410000 */
[----:B------:R-:W-:Y:S01]  /*2db0*/  ISETP.GT.AND P3, PT, R44, 0x51, PT ;  /* 0x000000512c00780c */ /* 0x000fe20003f64270 */
[----:B------:R-:W-:Y:S01]  /*2dc0*/  FMUL.FTZ R64, R0, R69 ;  /* 0x0000004500407220 */ /* 0x000fe20000410000 */
[----:B------:R-:W-:Y:S01]  /*2dd0*/  FSEL R36, R40, -INF , P4 ;  /* 0xff80000028247808 */ /* 0x000fe20002000000 */
[----:B------:R-:W-:Y:S01]  /*2de0*/  FMUL.FTZ R69, R0, R77 ;  /* 0x0000004d00457220 */ /* 0x000fe20000410000 */
[----:B------:R-:W-:Y:S01]  /*2df0*/  FMNMX.FTZ R37, R34, R35, !PT ;  /* 0x0000002322257209 */ /* 0x000fe20007810000 */
[----:B------:R-:W5:Y:S01]  /*2e00*/  MUFU.TANH R75, R75 ;  /* 0x0000004b004b7308 */ /* 0x000f620000002400 */
[----:B------:R-:W-:-:S02]  /*2e10*/  ISETP.GT.AND P4, PT, R44, 0x58, PT ;  /* 0x000000582c00780c */ /* 0x000fc40003f84270 */
[----:B0-----:R-:W-:Y:S01]  /*2e20*/  FSEL R35, R67, -INF , P3 ;  /* 0xff80000043237808 */ /* 0x001fe20001800000 */
[----:B------:R-:W-:Y:S01]  /*2e30*/  FMUL.FTZ R67, R0, R73 ;  /* 0x0000004900437220 */ /* 0x000fe20000410000 */
[----:B------:R-:W-:Y:S01]  /*2e40*/  FMNMX.FTZ R40, R36, R37, !PT ;  /* 0x0000002524287209 */ /* 0x000fe20007810000 */
[----:B------:R-:W-:Y:S01]  /*2e50*/  FMUL.FTZ R73, R0, R85 ;  /* 0x0000005500497220 */ /* 0x000fe20000410000 */
[----:B------:R-:W-:Y:S01]  /*2e60*/  ISETP.GT.AND P3, PT, R44, 0x59, PT ;  /* 0x000000592c00780c */ /* 0x000fe20003f64270 */
[----:B------:R-:W0:Y:S01]  /*2e70*/  MUFU.TANH R43, R78 ;  /* 0x0000004e002b7308 */ /* 0x000e220000002400 */
[----:B----4-:R-:W-:Y:S02]  /*2e80*/  FSEL R38, R38, -INF , P4 ;  /* 0xff80000026267808 */ /* 0x010fe40002000000 */
[----:B------:R-:W-:Y:S02]  /*2e90*/  FMNMX.FTZ R39, R35, R40, !PT ;  /* 0x0000002823277209 */ /* 0x000fe40007810000 */
[----:B------:R-:W-:-:S02]  /*2ea0*/  ISETP.GT.AND P4, PT, R44, 0x60, PT ;  /* 0x000000602c00780c */ /* 0x000fc40003f84270 */
[----:B-1----:R-:W-:Y:S01]  /*2eb0*/  FSEL R37, R71, -INF , P3 ;  /* 0xff80000047257808 */ /* 0x002fe20001800000 */
[----:B------:R-:W1:Y:S01]  /*2ec0*/  MUFU.TANH R79, R79 ;  /* 0x0000004f004f7308 */ /* 0x000e620000002400 */
[----:B------:R-:W-:Y:S01]  /*2ed0*/  FMNMX.FTZ R42, R38, R39, !PT ;  /* 0x00000027262a7209 */ /* 0x000fe20007810000 */
[----:B------:R-:W-:Y:S01]  /*2ee0*/  FMUL.FTZ R71, R0, R80 ;  /* 0x0000005000477220 */ /* 0x000fe20000410000 */
[----:B------:R-:W-:Y:S02]  /*2ef0*/  ISETP.GT.AND P3, PT, R44, 0x61, PT ;  /* 0x000000612c00780c */ /* 0x000fe40003f64270 */
[----:B--2---:R-:W-:Y:S02]  /*2f00*/  FSEL R40, R74, -INF , P4 ;  /* 0xff8000004a287808 */ /* 0x004fe40002000000 */
[----:B------:R-:W-:Y:S01]  /*2f10*/  FMNMX.FTZ R41, R37, R42, !PT ;  /* 0x0000002a25297209 */ /* 0x000fe20007810000 */
[----:B------:R-:W2:Y:S01]  /*2f20*/  MUFU.TANH R82, R82 ;  /* 0x0000005200527308 */ /* 0x000ea20000002400 */
[----:B------:R-:W-:-:S02]  /*2f30*/  ISETP.GT.AND P4, PT, R44, 0x68, PT ;  /* 0x000000682c00780c */ /* 0x000fc40003f84270 */
[----:B-----5:R-:W-:Y:S02]  /*2f40*/  FSEL R39, R75, -INF , P3 ;  /* 0xff8000004b277808 */ /* 0x020fe40001800000 */
[----:B------:R-:W-:Y:S02]  /*2f50*/  FMNMX.FTZ R42, R40, R41, !PT ;  /* 0x00000029282a7209 */ /* 0x000fe40007810000 */
[C---:B------:R-:W-:Y:S01]  /*2f60*/  ISETP.GT.AND P3, PT, R44.reuse, 0x69, PT ;  /* 0x000000692c00780c */ /* 0x040fe20003f64270 */
[----:B------:R-:W4:Y:S01]  /*2f70*/  MUFU.TANH R83, R83 ;  /* 0x0000005300537308 */ /* 0x000f220000002400 */
[----:B0-----:R-:W-:Y:S02]  /*2f80*/  FSEL R43, R43, -INF , P4 ;  /* 0xff8000002b2b7808 */ /* 0x001fe40002000000 */
[----:B------:R-:W-:Y:S02]  /*2f90*/  FMNMX.FTZ R46, R39, R42, !PT ;  /* 0x0000002a272e7209 */ /* 0x000fe40007810000 */
[----:B------:R-:W-:-:S02]  /*2fa0*/  ISETP.GT.AND P4, PT, R44, 0x70, PT ;  /* 0x000000702c00780c */ /* 0x000fc40003f84270 */
[----:B-1----:R-:W-:Y:S01]  /*2fb0*/  FSEL R42, R79, -INF , P3 ;  /* 0xff8000004f2a7808 */ /* 0x002fe20001800000 */
[----:B------:R-:W0:Y:S01]  /*2fc0*/  MUFU.TANH R86, R86 ;  /* 0x0000005600567308 */ /* 0x000e220000002400 */
[----:B------:R-:W-:Y:S02]  /*2fd0*/  FMNMX.FTZ R41, R43, R46, !PT ;  /* 0x0000002e2b297209 */ /* 0x000fe40007810000 */
[----:B------:R-:W-:Y:S02]  /*2fe0*/  ISETP.GT.AND P3, PT, R44, 0x71, PT ;  /* 0x000000712c00780c */ /* 0x000fe40003f64270 */
[----:B--2---:R-:W-:Y:S02]  /*2ff0*/  FSEL R46, R82, -INF , P4 ;  /* 0xff800000522e7808 */ /* 0x004fe40002000000 */
[----:B------:R-:W-:Y:S01]  /*3000*/  FMNMX.FTZ R45, R42, R41, !PT ;  /* 0x000000292a2d7209 */ /* 0x000fe20007810000 */
[----:B------:R-:W1:Y:S01]  /*3010*/  MUFU.TANH R87, R87 ;  /* 0x0000005700577308 */ /* 0x000e620000002400 */
[----:B------:R-:W-:-:S02]  /*3020*/  ISETP.GT.AND P4, PT, R44, 0x78, PT ;  /* 0x000000782c00780c */ /* 0x000fc40003f84270 */
[----:B----4-:R-:W-:Y:S02]  /*3030*/  FSEL R41, R83, -INF , P3 ;  /* 0xff80000053297808 */ /* 0x010fe40001800000 */
[----:B------:R-:W-:Y:S02]  /*3040*/  FMNMX.FTZ R70, R46, R45, !PT ;  /* 0x0000002d2e467209 */ /* 0x000fe40007810000 */
[----:B------:R-:W-:Y:S01]  /*3050*/  ISETP.GT.AND P3, PT, R44, 0x79, PT ;  /* 0x000000792c00780c */ /* 0x000fe20003f64270 */
[----:B------:R-:W-:Y:S01]  /*3060*/  MUFU.TANH R88, R88 ;  /* 0x0000005800587308 */ /* 0x000fe20000002400 */
[----:B0-----:R-:W-:Y:S02]  /*3070*/  FSEL R45, R86, -INF , P4 ;  /* 0xff800000562d7808 */ /* 0x001fe40002000000 */
[----:B------:R-:W-:Y:S02]  /*3080*/  FMNMX.FTZ R70, R41, R70, !PT ;  /* 0x0000004629467209 */ /* 0x000fe40007810000 */
[----:B---3--:R-:W-:-:S02]  /*3090*/  VIADDMNMX R92, R51, R49, R92, PT ;  /* 0x00000031335c7246 */ /* 0x008fc4000380015c */
[----:B------:R-:W-:Y:S01]  /*30a0*/  FMNMX.FTZ R47, R45, R70, !PT ;  /* 0x000000462d2f7209 */ /* 0x000fe20007810000 */
[----:B------:R-:W0:Y:S01]  /*30b0*/  MUFU.TANH R24, R24 ;  /* 0x0000001800187308 */ /* 0x000e220000002400 */
[----:B-1----:R-:W-:Y:S02]  /*30c0*/  FSEL R44, R87, -INF , P3 ;  /* 0xff800000572c7808 */ /* 0x002fe40001800000 */
[----:B------:R-:W-:Y:S02]  /*30d0*/  ISETP.GT.AND P4, PT, R92, 0x1, PT ;  /* 0x000000015c00780c */ /* 0x000fe40003f84270 */
[----:B------:R-:W-:Y:S02]  /*30e0*/  FMNMX.FTZ R47, R44, R47, !PT ;  /* 0x0000002f2c2f7209 */ /* 0x000fe40007810000 */
[----:B------:R-:W-:Y:S01]  /*30f0*/  ISETP.GT.AND P5, PT, R92, 0x8, PT ;  /* 0x000000085c00780c */ /* 0x000fe20003fa4270 */
[----:B------:R-:W1:Y:S02]  /*3100*/  MUFU.TANH R25, R25 ;  /* 0x0000001900197308 */ /* 0x000e640000002400 */
[----:B------:R-:W2:Y:S06]  /*3110*/  SHFL.BFLY PT, R70, R47, 0x2, 0x1f ;  /* 0x0c401f002f467f89 */ /* 0x000eac00000e0000 */
[----:B------:R-:W-:Y:S01]  /*3120*/  MUFU.TANH R20, R20 ;  /* 0x0000001400147308 */ /* 0x000fe20000002400 */
[----:B0-----:R-:W-:-:S02]  /*3130*/  FSEL R51, R24, -INF , P4 ;  /* 0xff80000018337808 */ /* 0x001fc40002000000 */
[----:B------:R-:W-:-:S05]  /*3140*/  ISETP.GT.AND P4, PT, R92, 0x10, PT ;  /* 0x000000105c00780c */ /* 0x000fca0003f84270 */
[----:B------:R-:W0:Y:S01]  /*3150*/  MUFU.TANH R21, R21 ;  /* 0x0000001500157308 */ /* 0x000e220000002400 */
[----:B-1----:R-:W-:-:S07]  /*3160*/  FSEL R25, R25, -INF , P5 ;  /* 0xff80000019197808 */ /* 0x002fce0002800000 */
[----:B------:R-:W-:Y:S01]  /*3170*/  MUFU.TANH R14, R14 ;  /* 0x0000000e000e7308 */ /* 0x000fe20000002400 */
[----:B--2---:R-:W-:Y:S01]  /*3180*/  FMNMX.FTZ R59, R47, R70, !PT ;  /* 0x000000462f3b7209 */ /* 0x004fe20007810000 */
[----:B------:R-:W-:Y:S01]  /*3190*/  FMUL.FTZ R70, R0, R76 ;  /* 0x0000004c00467220 */ /* 0x000fe20000410000 */
[----:B------:R-:W-:-:S03]  /*31a0*/  IMAD.U32 R76, RZ, RZ, UR19 ;  /* 0x00000013ff4c7e24 */ /* 0x000fc6000f8e00ff */
[----:B------:R-:W1:Y:S02]  /*31b0*/  SHFL.BFLY PT, R74, R59, 0x1, 0x1f ;  /* 0x0c201f003b4a7f89 */ /* 0x000e6400000e0000 */
[----:B------:R-:W2:Y:S01]  /*31c0*/  MUFU.TANH R15, R15 ;  /* 0x0000000f000f7308 */ /* 0x000ea20000002400 */
[----:B0-----:R-:W-:Y:S02]  /*31d0*/  FSEL R21, R21, -INF , P4 ;  /* 0xff80000015157808 */ /* 0x001fe40002000000 */
[----:B------:R-:W-:-:S05]  /*31e0*/  ISETP.GT.AND P4, PT, R92, 0x18, PT ;  /* 0x000000185c00780c */ /* 0x000fca0003f84270 */
[----:B------:R-:W-:Y:S08]  /*31f0*/  MUFU.TANH R13, R13 ;  /* 0x0000000d000d7308 */ /* 0x000ff00000002400 */
[----:B------:R-:W0:Y:S01]  /*3200*/  MUFU.TANH R12, R12 ;  /* 0x0000000c000c7308 */ /* 0x000e220000002400 */
[----:B--2---:R-:W-:Y:S02]  /*3210*/  FSEL R15, R15, -INF , P4 ;  /* 0xff8000000f0f7808 */ /* 0x004fe40002000000 */
[----:B------:R-:W-:-:S02]  /*3220*/  ISETP.GT.AND P4, PT, R92, 0x20, PT ;  /* 0x000000205c00780c */ /* 0x000fc40003f84270 */
[----:B-1----:R-:W-:-:S03]  /*3230*/  FMNMX.FTZ R59, R59, R74, !PT ;  /* 0x0000004a3b3b7209 */ /* 0x002fc60007810000 */
[----:B------:R-:W1:Y:S01]  /*3240*/  MUFU.TANH R11, R11 ;  /* 0x0000000b000b7308 */ /* 0x000e620000002400 */
[----:B------:R-:W-:Y:S01]  /*3250*/  FMUL.FTZ R74, R0, R84 ;  /* 0x00000054004a7220 */ /* 0x000fe20000410000 */
[C---:B------:R-:W-:Y:S01]  /*3260*/  FSETP.NEU.FTZ.AND P3, PT, R59.reuse, -INF , PT ;  /* 0xff8000003b00780b */ /* 0x040fe20003f7d000 */
[----:B------:R-:W-:-:S05]  /*3270*/  FFMA.FTZ R47, R59, R76, -8 ;  /* 0xc10000003b2f7423 */ /* 0x000fca000001004c */
[----:B------:R-:W2:Y:S01]  /*3280*/  MUFU.TANH R10, R10 ;  /* 0x0000000a000a7308 */ /* 0x000ea20000002400 */
[----:B------:R-:W-:Y:S02]  /*3290*/  FSEL R47, R47, RZ, P3 ;  /* 0x000000ff2f2f7208 */ /* 0x000fe40001800000 */
[----:B------:R-:W-:Y:S02]  /*32a0*/  ISETP.GT.AND P3, PT, R92, RZ, PT ;  /* 0x000000ff5c00720c */ /* 0x000fe40003f64270 */
[----:B0-----:R-:W-:Y:S01]  /*32b0*/  FSEL R12, R12, -INF , P4 ;  /* 0xff8000000c0c7808 */ /* 0x001fe20002000000 */
[--C-:B------:R-:W-:Y:S01]  /*32c0*/  FFMA.FTZ R77, R62, UR19, -R47.reuse ;  /* 0x000000133e4d7c23 */ /* 0x100fe2000801082f */
[----:B------:R-:W-:Y:S01]  /*32d0*/  FSEL R88, R88, -INF , P3 ;  /* 0xff80000058587808 */ /* 0x000fe20001800000 */
[----:B------:R-:W0:Y:S01]  /*32e0*/  MUFU.TANH R8, R8 ;  /* 0x0000000800087308 */ /* 0x000e220000002400 */
[----:B------:R-:W-:Y:S01]  /*32f0*/  ISETP.GT.AND P3, PT, R92, 0x9, PT ;  /* 0x000000095c00780c */ /* 0x000fe20003f64270 */
[--C-:B------:R-:W-:Y:S01]  /*3300*/  FFMA.FTZ R48, R98, UR19, -R47.reuse ;  /* 0x0000001362307c23 */ /* 0x100fe2000801082f */
[----:B------:R-:W-:Y:S01]  /*3310*/  FMNMX.FTZ R76, R88, R51, !PT ;  /* 0x00000033584c7209 */ /* 0x000fe20007810000 */
[--C-:B------:R-:W-:Y:S01]  /*3320*/  FFMA.FTZ R49, R96, UR19, -R47.reuse ;  /* 0x0000001360317c23 */ /* 0x100fe2000801082f */
[----:B------:R-:W-:Y:S01]  /*3330*/  FSEL R20, R20, -INF , P3 ;  /* 0xff80000014147808 */ /* 0x000fe20001800000 */
[--C-:B------:R-:W-:Y:S01]  /*3340*/  FFMA.FTZ R94, R94, UR19, -R47.reuse ;  /* 0x000000135e5e7c23 */ /* 0x100fe2000801082f */
[----:B------:R-:W-:Y:S01]  /*3350*/  FMNMX.FTZ R55, R25, R76, !PT ;  /* 0x0000004c19377209 */ /* 0x000fe20007810000 */
[----:B------:R-:W3:Y:S01]  /*3360*/  MUFU.TANH R9, R9 ;  /* 0x0000000900097308 */ /* 0x000ee20000002400 */
[----:B------:R-:W-:Y:S01]  /*3370*/  ISETP.GT.AND P3, PT, R92, 0x11, PT ;  /* 0x000000115c00780c */ /* 0x000fe20003f64270 */
[--C-:B------:R-:W-:Y:S01]  /*3380*/  FFMA.FTZ R53, R90, UR19, -R47.reuse ;  /* 0x000000135a357c23 */ /* 0x100fe2000801082f */
[----:B------:R-:W-:Y:S01]  /*3390*/  FMNMX.FTZ R76, R20, R55, !PT ;  /* 0x00000037144c7209 */ /* 0x000fe20007810000 */
[--C-:B------:R-:W-:Y:S01]  /*33a0*/  FFMA.FTZ R50, R50, UR19, -R47.reuse ;  /* 0x0000001332327c23 */ /* 0x100fe2000801082f */
[----:B------:R-:W-:Y:S01]  /*33b0*/  FSEL R14, R14, -INF , P3 ;  /* 0xff8000000e0e7808 */ /* 0x000fe20001800000 */
[--C-:B------:R-:W-:Y:S01]  /*33c0*/  FFMA.FTZ R32, R32, UR19, -R47.reuse ;  /* 0x0000001320207c23 */ /* 0x100fe2000801082f */
[----:B------:R-:W-:Y:S01]  /*33d0*/  FMNMX.FTZ R55, R21, R76, !PT ;  /* 0x0000004c15377209 */ /* 0x000fe20007810000 */
[----:B------:R-:W4:Y:S01]  /*33e0*/  MUFU.TANH R6, R6 ;  /* 0x0000000600067308 */ /* 0x000f220000002400 */
[----:B------:R-:W-:Y:S01]  /*33f0*/  ISETP.GT.AND P3, PT, R92, 0x19, PT ;  /* 0x000000195c00780c */ /* 0x000fe20003f64270 */
[--C-:B------:R-:W-:Y:S01]  /*3400*/  FFMA.FTZ R31, R31, UR19, -R47.reuse ;  /* 0x000000131f1f7c23 */ /* 0x100fe2000801082f */
[----:B------:R-:W-:Y:S01]  /*3410*/  FMNMX.FTZ R76, R14, R55, !PT ;  /* 0x000000370e4c7209 */ /* 0x000fe20007810000 */
[--C-:B------:R-:W-:Y:S01]  /*3420*/  FFMA.FTZ R55, R66, UR19, -R47.reuse ;  /* 0x0000001342377c23 */ /* 0x100fe2000801082f */
[----:B------:R-:W-:Y:S01]  /*3430*/  FSEL R13, R13, -INF , P3 ;  /* 0xff8000000d0d7808 */ /* 0x000fe20001800000 */
[--C-:B------:R-:W-:Y:S01]  /*3440*/  FFMA.FTZ R26, R26, UR19, -R47.reuse ;  /* 0x000000131a1a7c23 */ /* 0x100fe2000801082f */
[----:B------:R-:W-:Y:S01]  /*3450*/  FMNMX.FTZ R76, R15, R76, !PT ;  /* 0x0000004c0f4c7209 */ /* 0x000fe20007810000 */
[----:B------:R-:W-:Y:S01]  /*3460*/  MUFU.TANH R7, R7 ;  /* 0x0000000700077308 */ /* 0x000fe20000002400 */
[----:B------:R-:W-:Y:S01]  /*3470*/  ISETP.GT.AND P3, PT, R92, 0x21, PT ;  /* 0x000000215c00780c */ /* 0x000fe20003f64270 */
[--C-:B------:R-:W-:Y:S01]  /*3480*/  FFMA.FTZ R27, R27, UR19, -R47.reuse ;  /* 0x000000131b1b7c23 */ /* 0x100fe2000801082f */
[----:B------:R-:W-:Y:S01]  /*3490*/  FMNMX.FTZ R75, R13, R76, !PT ;  /* 0x0000004c0d4b7209 */ /* 0x000fe20007810000 */
[--C-:B------:R-:W-:Y:S01]  /*34a0*/  FFMA.FTZ R76, R52, UR19, -R47.reuse ;  /* 0x00000013344c7c23 */ /* 0x100fe2000801082f */
[----:B------:R-:W-:Y:S01]  /*34b0*/  ISETP.GT.AND P4, PT, R92, 0x28, PT ;  /* 0x000000285c00780c */ /* 0x000fe20003f84270 */
[--C-:B------:R-:W-:Y:S01]  /*34c0*/  FFMA.FTZ R28, R28, UR19, -R47.reuse ;  /* 0x000000131c1c7c23 */ /* 0x100fe2000801082f */
[----:B-1----:R-:W-:Y:S01]  /*34d0*/  FSEL R11, R11, -INF , P3 ;  /* 0xff8000000b0b7808 */ /* 0x002fe20001800000 */
[----:B------:R-:W1:Y:S01]  /*34e0*/  MUFU.TANH R5, R5 ;  /* 0x0000000500057308 */ /* 0x000e620000002400 */
[----:B------:R-:W-:Y:S01]  /*34f0*/  FMNMX.FTZ R66, R12, R75, !PT ;  /* 0x0000004b0c427209 */ /* 0x000fe20007810000 */
[--C-:B------:R-:W-:Y:S01]  /*3500*/  FFMA.FTZ R29, R29, UR19, -R47.reuse ;  /* 0x000000131d1d7c23 */ /* 0x100fe2000801082f */
[----:B------:R-:W-:Y:S01]  /*3510*/  ISETP.GT.AND P3, PT, R92, 0x29, PT ;  /* 0x000000295c00780c */ /* 0x000fe20003f64270 */
[--C-:B------:R-:W-:Y:S01]  /*3520*/  FFMA.FTZ R30, R30, UR19, -R47.reuse ;  /* 0x000000131e1e7c23 */ /* 0x100fe2000801082f */
[----:B--2---:R-:W-:Y:S01]  /*3530*/  FSEL R52, R10, -INF , P4 ;  /* 0xff8000000a347808 */ /* 0x004fe20002000000 */
[--C-:B------:R-:W-:Y:S01]  /*3540*/  FFMA.FTZ R41, R41, UR19, -R47.reuse ;  /* 0x0000001329297c23 */ /* 0x100fe2000801082f */
[----:B------:R-:W-:Y:S01]  /*3550*/  FMNMX.FTZ R75, R11, R66, !PT ;  /* 0x000000420b4b7209 */ /* 0x000fe20007810000 */
[----:B------:R-:W2:Y:S01]  /*3560*/  MUFU.TANH R4, R4 ;  /* 0x0000000400047308 */ /* 0x000ea20000002400 */
[----:B------:R-:W-:Y:S01]  /*3570*/  ISETP.GT.AND P4, PT, R92, 0x30, PT ;  /* 0x000000305c00780c */ /* 0x000fe20003f84270 */
[--C-:B------:R-:W-:Y:S01]  /*3580*/  FFMA.FTZ R66, R54, UR19, -R47.reuse ;  /* 0x0000001336427c23 */ /* 0x100fe2000801082f */
[----:B0-----:R-:W-:Y:S01]  /*3590*/  FSEL R8, R8, -INF , P3 ;  /* 0xff80000008087808 */ /* 0x001fe20001800000 */
[----:B------:R-:W-:Y:S01]  /*35a0*/  FFMA.FTZ R44, R44, UR19, -R47 ;  /* 0x000000132c2c7c23 */ /* 0x000fe2000801082f */
[----:B------:R-:W-:-:S02]  /*35b0*/  FMNMX.FTZ R75, R52, R75, !PT ;  /* 0x0000004b344b7209 */ /* 0x000fc40007810000 */
[----:B------:R-:W-:Y:S02]  /*35c0*/  CS2R R90, SRZ ;  /* 0x00000000005a7805 */ /* 0x000fe4000001ff00 */
[----:B------:R-:W-:Y:S01]  /*35d0*/  ISETP.GT.AND P3, PT, R92, 0x31, PT ;  /* 0x000000315c00780c */ /* 0x000fe20003f64270 */
[----:B------:R-:W-:Y:S01]  /*35e0*/  MUFU.TANH R3, R3 ;  /* 0x0000000300037308 */ /* 0x000fe20000002400 */
[----:B---3--:R-:W-:Y:S02]  /*35f0*/  FSEL R54, R9, -INF , P4 ;  /* 0xff80000009367808 */ /* 0x008fe40002000000 */
[----:B------:R-:W-:Y:S02]  /*3600*/  CS2R R96, SRZ ;  /* 0x0000000000607805 */ /* 0x000fe4000001ff00 */
[----:B------:R-:W-:Y:S02]  /*3610*/  FMNMX.FTZ R75, R8, R75, !PT ;  /* 0x0000004b084b7209 */ /* 0x000fe40007810000 */
[----:B------:R-:W-:-:S02]  /*3620*/  CS2R R98, SRZ ;  /* 0x0000000000627805 */ /* 0x000fc4000001ff00 */
[----:B------:R-:W-:Y:S02]  /*3630*/  ISETP.GT.AND P4, PT, R92, 0x38, PT ;  /* 0x000000385c00780c */ /* 0x000fe40003f84270 */
[----:B----4-:R-:W-:Y:S01]  /*3640*/  FSEL R6, R6, -INF , P3 ;  /* 0xff80000006067808 */ /* 0x010fe20001800000 */
[----:B------:R0:W-:Y:S01]  /*3650*/  MUFU.EX2 R10, R76 ;  /* 0x0000004c000a7308 */ /* 0x0001e20000000800 */
[----:B------:R-:W-:Y:S02]  /*3660*/  FMNMX.FTZ R75, R54, R75, !PT ;  /* 0x0000004b364b7209 */ /* 0x000fe40007810000 */
[----:B------:R-:W-:Y:S02]  /*3670*/  ISETP.GT.AND P3, PT, R92, 0x39, PT ;  /* 0x000000395c00780c */ /* 0x000fe40003f64270 */
[----:B------:R-:W-:Y:S02]  /*3680*/  FMNMX.FTZ R75, R6, R75, !PT ;  /* 0x0000004b064b7209 */ /* 0x000fe40007810000 */
[----:B-1----:R-:W-:Y:S01]  /*3690*/  FSEL R5, R5, -INF , P3 ;  /* 0xff80000005057808 */ /* 0x002fe20001800000 */
[----:B------:R-:W1:Y:S01]  /*36a0*/  MUFU.TANH R57, R57 ;  /* 0x0000003900397308 */ /* 0x000e620000002400 */
[----:B0-----:R-:W-:-:S01]  /*36b0*/  FFMA.FTZ R76, R56, UR19, -R47 ;  /* 0x00000013384c7c23 */ /* 0x001fc2000801082f */
[----:B------:R-:W-:-:S02]  /*36c0*/  FSEL R56, R7, -INF , P4 ;  /* 0xff80000007387808 */ /* 0x000fc40002000000 */
[C---:B------:R-:W-:Y:S02]  /*36d0*/  ISETP.GT.AND P4, PT, R92.reuse, 0x40, PT ;  /* 0x000000405c00780c */ /* 0x040fe40003f84270 */
[----:B------:R-:W-:Y:S02]  /*36e0*/  ISETP.GT.AND P3, PT, R92, 0x41, PT ;  /* 0x000000415c00780c */ /* 0x000fe40003f64270 */
[----:B------:R-:W-:Y:S01]  /*36f0*/  MUFU.TANH R60, R60 ;  /* 0x0000003c003c7308 */ /* 0x000fe20000002400 */
[----:B--2---:R-:W-:Y:S02]  /*3700*/  FSEL R62, R4, -INF , P4 ;  /* 0xff800000043e7808 */ /* 0x004fe40002000000 */
[----:B------:R-:W-:-:S05]  /*3710*/  ISETP.GT.AND P4, PT, R92, 0x48, PT ;  /* 0x000000485c00780c */ /* 0x000fca0003f84270 */
[----:B------:R0:W2:Y:S01]  /*3720*/  MUFU.EX2 R9, R66 ;  /* 0x0000004200097308 */ /* 0x0000a20000000800 */
[----:B-1----:R-:W-:Y:S02]  /*3730*/  FSEL R57, R57, -INF , P4 ;  /* 0xff80000039397808 */ /* 0x002fe40002000000 */
[----:B------:R-:W-:-:S05]  /*3740*/  ISETP.GT.AND P4, PT, R92, 0x50, PT ;  /* 0x000000505c00780c */ /* 0x000fca0003f84270 */
[----:B------:R-:W1:Y:S01]  /*3750*/  MUFU.TANH R63, R63 ;  /* 0x0000003f003f7308 */ /* 0x000e620000002400 */
[----:B0-----:R-:W-:-:S04]  /*3760*/  FMNMX.FTZ R66, R56, R75, !PT ;  /* 0x0000004b38427209 */ /* 0x001fc80007810000 */
[----:B------:R-:W-:Y:S02]  /*3770*/  FMNMX.FTZ R75, R5, R66, !PT ;  /* 0x00000042054b7209 */ /* 0x000fe40007810000 */
[----:B------:R-:W-:Y:S01]  /*3780*/  FSEL R66, R3, -INF , P3 ;  /* 0xff80000003427808 */ /* 0x000fe20001800000 */
[----:B------:R-:W0:Y:S01]  /*3790*/  MUFU.TANH R61, R61 ;  /* 0x0000003d003d7308 */ /* 0x000e220000002400 */
[----:B------:R-:W-:Y:S01]  /*37a0*/  FMNMX.FTZ R75, R62, R75, !PT ;  /* 0x0000004b3e4b7209 */ /* 0x000fe20007810000 */
[----:B------:R-:W-:Y:S01]  /*37b0*/  FFMA.FTZ R3, R58, UR19, -R47 ;  /* 0x000000133a037c23 */ /* 0x000fe2000801082f */
[----:B------:R-:W-:Y:S02]  /*37c0*/  ISETP.GT.AND P3, PT, R92, 0x49, PT ;  /* 0x000000495c00780c */ /* 0x000fe40003f64270 */
[----:B--2---:R-:W-:Y:S02]  /*37d0*/  F2FP.SATFINITE.E4M3.F32.PACK_AB_MERGE_C R151, R9, R10, RZ ;  /* 0x0000000a0997723e */ /* 0x004fe400048070ff */
[----:B------:R-:W-:Y:S01]  /*37e0*/  FSEL R58, R60, -INF , P3 ;  /* 0xff8000003c3a7808 */ /* 0x000fe20001800000 */
[----:B------:R-:W2:Y:S01]  /*37f0*/  MUFU.TANH R65, R65 ;  /* 0x0000004100417308 */ /* 0x000ea20000002400 */
[----:B------:R-:W-:-:S02]  /*3800*/  ISETP.GT.AND P3, PT, R92, 0x51, PT ;  /* 0x000000515c00780c */ /* 0x000fc40003f64270 */
[----:B-1----:R-:W-:Y:S02]  /*3810*/  FSEL R63, R63, -INF , P4 ;  /* 0xff8000003f3f7808 */ /* 0x002fe40002000000 */
[----:B------:R-:W-:-:S03]  /*3820*/  ISETP.GT.AND P4, PT, R92, 0x58, PT ;  /* 0x000000585c00780c */ /* 0x000fc60003f84270 */
[----:B------:R1:W-:Y:S01]  /*3830*/  MUFU.EX2 R7, R76 ;  /* 0x0000004c00077308 */ /* 0x0003e20000000800 */
[----:B0-----:R-:W-:Y:S02]  /*3840*/  FSEL R61, R61, -INF , P3 ;  /* 0xff8000003d3d7808 */ /* 0x001fe40001800000 */
[----:B------:R-:W-:-:S05]  /*3850*/  ISETP.GT.AND P3, PT, R92, 0x59, PT ;  /* 0x000000595c00780c */ /* 0x000fca0003f64270 */
[----:B------:R-:W0:Y:S01]  /*3860*/  MUFU.TANH R64, R64 ;  /* 0x0000004000407308 */ /* 0x000e220000002400 */
[----:B-1----:R-:W-:Y:S02]  /*3870*/  FMNMX.FTZ R76, R66, R75, !PT ;  /* 0x0000004b424c7209 */ /* 0x002fe40007810000 */
[----:B--2---:R-:W-:Y:S02]  /*3880*/  FSEL R65, R65, -INF , P4 ;  /* 0xff80000041417808 */ /* 0x004fe40002000000 */
[----:B------:R-:W-:Y:S01]  /*3890*/  FMNMX.FTZ R75, R57, R76, !PT ;  /* 0x0000004c394b7209 */ /* 0x000fe20007810000 */
[--C-:B------:R-:W-:Y:S01]  /*38a0*/  FFMA.FTZ R76, R34, UR19, -R47.reuse ;  /* 0x00000013224c7c23 */ /* 0x100fe2000801082f */
[----:B------:R-:W-:Y:S01]  /*38b0*/  ISETP.GT.AND P4, PT, R92, 0x60, PT ;  /* 0x000000605c00780c */ /* 0x000fe20003f84270 */
[----:B------:R-:W1:Y:S01]  /*38c0*/  MUFU.TANH R68, R68 ;  /* 0x0000004400447308 */ /* 0x000e620000002400 */
[----:B------:R-:W-:Y:S01]  /*38d0*/  FMNMX.FTZ R60, R58, R75, !PT ;  /* 0x0000004b3a3c7209 */ /* 0x000fe20007810000 */
[--C-:B------:R-:W-:Y:S01]  /*38e0*/  FFMA.FTZ R34, R35, UR19, -R47.reuse ;  /* 0x0000001323227c23 */ /* 0x100fe2000801082f */
[----:B------:R-:W-:-:S01]  /*38f0*/  FFMA.FTZ R35, R38, UR19, -R47 ;  /* 0x0000001326237c23 */ /* 0x000fc2000801082f */
[--C-:B------:R-:W-:Y:S01]  /*3900*/  FFMA.FTZ R38, R37, UR19, -R47.reuse ;  /* 0x0000001325267c23 */ /* 0x100fe2000801082f */
[----:B------:R-:W-:Y:S01]  /*3910*/  FMNMX.FTZ R60, R63, R60, !PT ;  /* 0x0000003c3f3c7209 */ /* 0x000fe20007810000 */
[--C-:B------:R-:W-:Y:S01]  /*3920*/  FFMA.FTZ R37, R40, UR19, -R47.reuse ;  /* 0x0000001328257c23 */ /* 0x100fe2000801082f */
[----:B------:R-:W-:-:S01]  /*3930*/  FFMA.FTZ R40, R42, UR19, -R47 ;  /* 0x000000132a287c23 */ /* 0x000fc2000801082f */
[----:B------:R-:W2:Y:S01]  /*3940*/  MUFU.TANH R67, R67 ;  /* 0x0000004300437308 */ /* 0x000ea20000002400 */
[----:B------:R-:W-:Y:S01]  /*3950*/  FMNMX.FTZ R60, R61, R60, !PT ;  /* 0x0000003c3d3c7209 */ /* 0x000fe20007810000 */
[----:B------:R-:W-:Y:S01]  /*3960*/  FFMA.FTZ R42, R46, UR19, -R47 ;  /* 0x000000132e2a7c23 */ /* 0x000fe2000801082f */
[----:B0-----:R-:W-:-:S02]  /*3970*/  FSEL R64, R64, -INF , P3 ;  /* 0xff80000040407808 */ /* 0x001fc40001800000 */
[----:B------:R-:W-:Y:S02]  /*3980*/  FMNMX.FTZ R75, R65, R60, !PT ;  /* 0x0000003c414b7209 */ /* 0x000fe40007810000 */
[----:B------:R-:W-:Y:S01]  /*3990*/  ISETP.GT.AND P3, PT, R92, 0x61, PT ;  /* 0x000000615c00780c */ /* 0x000fe20003f64270 */
[----:B------:R-:W0:Y:S01]  /*39a0*/  MUFU.TANH R70, R70 ;  /* 0x0000004600467308 */ /* 0x000e220000002400 */
[----:B-1----:R-:W-:Y:S02]  /*39b0*/  FSEL R68, R68, -INF , P4 ;  /* 0xff80000044447808 */ /* 0x002fe40002000000 */
[----:B------:R-:W-:Y:S02]  /*39c0*/  FMNMX.FTZ R75, R64, R75, !PT ;  /* 0x0000004b404b7209 */ /* 0x000fe40007810000 */
[----:B------:R-:W-:Y:S02]  /*39d0*/  ISETP.GT.AND P4, PT, R92, 0x68, PT ;  /* 0x000000685c00780c */ /* 0x000fe40003f84270 */
[----:B------:R-:W-:Y:S01]  /*39e0*/  FMNMX.FTZ R60, R68, R75, !PT ;  /* 0x0000004b443c7209 */ /* 0x000fe20007810000 */
[----:B------:R-:W1:Y:S01]  /*39f0*/  MUFU.TANH R69, R69 ;  /* 0x0000004500457308 */ /* 0x000e620000002400 */
[----:B--2---:R-:W-:-:S02]  /*3a00*/  FSEL R67, R67, -INF , P3 ;  /* 0xff80000043437808 */ /* 0x004fc40001800000 */
[----:B------:R-:W-:Y:S02]  /*3a10*/  ISETP.GT.AND P3, PT, R92, 0x69, PT ;  /* 0x000000695c00780c */ /* 0x000fe40003f64270 */
[----:B------:R-:W-:-:S03]  /*3a20*/  FMNMX.FTZ R75, R67, R60, !PT ;  /* 0x0000003c434b7209 */ /* 0x000fc60007810000 */
[----:B------:R-:W2:Y:S01]  /*3a30*/  MUFU.TANH R71, R71 ;  /* 0x0000004700477308 */ /* 0x000ea20000002400 */
[----:B0-----:R-:W-:Y:S02]  /*3a40*/  FSEL R70, R70, -INF , P4 ;  /* 0xff80000046467808 */ /* 0x001fe40002000000 */
[----:B------:R-:W-:Y:S02]  /*3a50*/  ISETP.GT.AND P4, PT, R92, 0x70, PT ;  /* 0x000000705c00780c */ /* 0x000fe40003f84270 */
[----:B------:R-:W-:-:S03]  /*3a60*/  FMNMX.FTZ R60, R70, R75, !PT ;  /* 0x0000004b463c7209 */ /* 0x000fc60007810000 */
[----:B------:R-:W0:Y:S01]  /*3a70*/  MUFU.TANH R72, R72 ;  /* 0x0000004800487308 */ /* 0x000e220000002400 */
[----:B-1----:R-:W-:Y:S02]  /*3a80*/  FSEL R69, R69, -INF , P3 ;  /* 0xff80000045457808 */ /* 0x002fe40001800000 */
[----:B------:R-:W-:Y:S02]  /*3a90*/  ISETP.GT.AND P3, PT, R92, 0x71, PT ;  /* 0x000000715c00780c */ /* 0x000fe40003f64270 */
        /* <DEDUP_REMOVED lines=8> */
[----:B------:R-:W-:Y:S02]  /*3b20*/  CS2R R92, SRZ ;  /* 0x00000000005c7805 */ /* 0x000fe4000001ff00 */
[----:B------:R-:W-:Y:S01]  /*3b30*/  FMNMX.FTZ R75, R72, R75, !PT ;  /* 0x0000004b484b7209 */ /* 0x000fe20007810000 */
[----:B------:R0:W-:Y:S01]  /*3b40*/  MUFU.EX2 R4, R77 ;  /* 0x0000004d00047308 */ /* 0x0001e20000000800 */
[----:B-1----:R-:W-:-:S04]  /*3b50*/  FSEL R74, R74, -INF , P4 ;  /* 0xff8000004a4a7808 */ /* 0x002fc80002000000 */
[----:B------:R-:W-:Y:S01]  /*3b60*/  FMNMX.FTZ R60, R74, R75, !PT ;  /* 0x0000004b4a3c7209 */ /* 0x000fe20007810000 */
[----:B------:R-:W-:-:S01]  /*3b70*/  FFMA.FTZ R75, R33, UR19, -R47 ;  /* 0x00000013214b7c23 */ /* 0x000fc2000801082f */
[--C-:B------:R-:W-:Y:S01]  /*3b80*/  FFMA.FTZ R33, R36, UR19, -R47.reuse ;  /* 0x0000001324217c23 */ /* 0x100fe2000801082f */
[----:B------:R-:W-:-:S01]  /*3b90*/  FFMA.FTZ R36, R39, UR19, -R47 ;  /* 0x0000001327247c23 */ /* 0x000fc2000801082f */
[----:B--2---:R-:W-:Y:S01]  /*3ba0*/  FSEL R73, R73, -INF , P3 ;  /* 0xff80000049497808 */ /* 0x004fe20001800000 */
[----:B------:R-:W-:-:S01]  /*3bb0*/  FFMA.FTZ R39, R43, UR19, -R47 ;  /* 0x000000132b277c23 */ /* 0x000fc2000801082f */
[----:B------:R-:W-:Y:S01]  /*3bc0*/  FFMA.FTZ R43, R45, UR19, -R47 ;  /* 0x000000132d2b7c23 */ /* 0x000fe2000801082f */
[----:B------:R-:W-:Y:S01]  /*3bd0*/  MUFU.EX2 R48, R48 ;  /* 0x0000003000307308 */ /* 0x000fe20000000800 */
[----:B------:R-:W-:-:S05]  /*3be0*/  FMNMX.FTZ R60, R73, R60, !PT ;  /* 0x0000003c493c7209 */ /* 0x000fca0007810000 */
[----:B0-----:R-:W0:Y:S02]  /*3bf0*/  SHFL.BFLY PT, R77, R60, 0x2, 0x1f ;  /* 0x0c401f003c4d7f89 */ /* 0x001e2400000e0000 */
[----:B------:R-:W1:Y:S08]  /*3c00*/  MUFU.EX2 R49, R49 ;  /* 0x0000003100317308 */ /* 0x000e700000000800 */
[----:B------:R2:W-:Y:S08]  /*3c10*/  MUFU.EX2 R24, R94 ;  /* 0x0000005e00187308 */ /* 0x0005f00000000800 */
[----:B------:R-:W3:Y:S01]  /*3c20*/  MUFU.EX2 R53, R53 ;  /* 0x0000003500357308 */ /* 0x000ee20000000800 */
[----:B-1----:R-:W-:-:S01]  /*3c30*/  FADD.FTZ R79, R48, R49 ;  /* 0x00000031304f7221 */ /* 0x002fc20000010000 */
[----:B--2---:R-:W-:-:S02]  /*3c40*/  CS2R R94, SRZ ;  /* 0x00000000005e7805 */ /* 0x004fc4000001ff00 */
[----:B0-----:R-:W-:-:S04]  /*3c50*/  FMNMX.FTZ R77, R60, R77, !PT ;  /* 0x0000004d3c4d7209 */ /* 0x001fc80007810000 */
[----:B------:R-:W-:Y:S01]  /*3c60*/  MUFU.EX2 R50, R50 ;  /* 0x0000003200327308 */ /* 0x000fe20000000800 */
[----:B------:R-:W0:Y:S07]  /*3c70*/  SHFL.BFLY PT, R60, R77, 0x1, 0x1f ;  /* 0x0c201f004d3c7f89 */ /* 0x000e2e00000e0000 */
[----:B------:R-:W1:Y:S01]  /*3c80*/  MUFU.EX2 R55, R55 ;  /* 0x0000003700377308 */ /* 0x000e620000000800 */
[----:B---3--:R-:W-:-:S04]  /*3c90*/  F2FP.SATFINITE.E4M3.F32.PACK_AB_MERGE_C R149, R53, R24, RZ ;  /* 0x000000183595723e */ /* 0x008fc800048070ff */
[----:B------:R-:W-:-:S03]  /*3ca0*/  F2FP.SATFINITE.E4M3.F32.PACK_AB_MERGE_C R149, R49, R48, R149 ;  /* 0x000000303195723e */ /* 0x000fc60004807095 */
[----:B------:R-:W-:Y:S08]  /*3cb0*/  MUFU.EX2 R3, R3 ;  /* 0x0000000300037308 */ /* 0x000ff00000000800 */
[----:B------:R-:W2:Y:S01]  /*3cc0*/  MUFU.EX2 R32, R32 ;  /* 0x0000002000207308 */ /* 0x000ea20000000800 */
[----:B-1----:R-:W-:Y:S02]  /*3cd0*/  F2FP.SATFINITE.E4M3.F32.PACK_AB_MERGE_C R151, R55, R50, R151 ;  /* 0x000000323797723e */ /* 0x002fe40004807097 */
[----:B0-----:R-:W-:Y:S01]  /*3ce0*/  FMNMX.FTZ R60, R77, R60, !PT ;  /* 0x0000003c4d3c7209 */ /* 0x001fe20007810000 */
[----:B------:R-:W-:-:S03]  /*3cf0*/  IMAD.U32 R77, RZ, RZ, UR19 ;  /* 0x00000013ff4d7e24 */ /* 0x000fc6000f8e00ff */
[C---:B------:R-:W-:Y:S01]  /*3d00*/  FSETP.NEU.FTZ.AND P3, PT, R60.reuse, -INF , PT ;  /* 0xff8000003c00780b */ /* 0x040fe20003f7d000 */
[----:B------:R-:W-:-:S01]  /*3d10*/  FFMA.FTZ R45, R60, R77, -8 ;  /* 0xc10000003c2d7423 */ /* 0x000fc2000001004d */
[----:B------:R-:W-:Y:S04]  /*3d20*/  MUFU.EX2 R31, R31 ;  /* 0x0000001f001f7308 */ /* 0x000fe80000000800 */
[----:B------:R-:W-:Y:S02]  /*3d30*/  FSEL R47, R45, RZ, P3 ;  /* 0x000000ff2d2f7208 */ /* 0x000fe40001800000 */
[----:B------:R-:W-:Y:S02]  /*3d40*/  PLOP3.LUT P3, PT, PT, PT, UP1, 0x80, 0x0 ;  /* 0x000000000000781c */ /* 0x000fe40003f6f018 */
        /* <DEDUP_REMOVED lines=18> */
[----:B------:R-:W-:Y:S01]  /*3e70*/  FFMA.FTZ R5, R62, UR19, -R47 ;  /* 0x000000133e057c23 */ /* 0x000fe2000801082f */
[----:B------:R-:W-:-:S01]  /*3e80*/  FADD.FTZ R62, R24, R79 ;  /* 0x0000004f183e7221 */ /* 0x000fc20000010000 */
[--C-:B------:R-:W-:Y:S01]  /*3e90*/  FFMA.FTZ R12, R12, UR19, -R47.reuse ;  /* 0x000000130c0c7c23 */ /* 0x100fe2000801082f */
[----:B------:R-:W-:-:S01]  /*3ea0*/  FFMA.FTZ R11, R11, UR19, -R47 ;  /* 0x000000130b0b7c23 */ /* 0x000fc2000801082f */
[----:B------:R-:W-:Y:S01]  /*3eb0*/  FFMA.FTZ R13, R6, UR19, -R47 ;  /* 0x00000013060d7c23 */ /* 0x000fe2000801082f */
[----:B------:R-:W-:-:S01]  /*3ec0*/  FADD.FTZ R81, R53, R62 ;  /* 0x0000003e35517221 */ /* 0x000fc20000010000 */
[----:B------:R-:W1:Y:S01]  /*3ed0*/  MUFU.EX2 R25, R25 ;  /* 0x0000001900197308 */ /* 0x000e620000000800 */
[----:B------:R-:W-:-:S01]  /*3ee0*/  FFMA.FTZ R6, R66, UR19, -R47 ;  /* 0x0000001342067c23 */ /* 0x000fc2000801082f */
[----:B------:R-:W-:Y:S01]  /*3ef0*/  FFMA.FTZ R63, R63, UR19, -R47 ;  /* 0x000000133f3f7c23 */ /* 0x000fe2000801082f */
[----:B------:R-:W-:-:S01]  /*3f00*/  FADD.FTZ R66, R50, R81 ;  /* 0x0000005132427221 */ /* 0x000fc20000010000 */
[--C-:B------:R-:W-:Y:S01]  /*3f10*/  FFMA.FTZ R64, R64, UR19, -R47.reuse ;  /* 0x0000001340407c23 */ /* 0x100fe2000801082f */
[----:B------:R-:W-:-:S01]  /*3f20*/  FFMA.FTZ R61, R61, UR19, -R47 ;  /* 0x000000133d3d7c23 */ /* 0x000fc2000801082f */
[----:B--2---:R-:W-:Y:S01]  /*3f30*/  F2FP.SATFINITE.E4M3.F32.PACK_AB_MERGE_C R145, R32, R3, RZ ;  /* 0x000000032091723e */ /* 0x004fe200048070ff */
[----:B------:R-:W-:-:S01]  /*3f40*/  FADD.FTZ R81, R55, R66 ;  /* 0x0000004237517221 */ /* 0x000fc20000010000 */
[----:B------:R-:W2:Y:S01]  /*3f50*/  MUFU.EX2 R78, R78 ;  /* 0x0000004e004e7308 */ /* 0x000ea20000000800 */
[----:B0-----:R-:W-:-:S01]  /*3f60*/  FADD.FTZ R58, R45, R46 ;  /* 0x0000002e2d3a7221 */ /* 0x001fc20000010000 */
[--C-:B------:R-:W-:Y:S01]  /*3f70*/  FFMA.FTZ R67, R67, UR19, -R47.reuse ;  /* 0x0000001343437c23 */ /* 0x100fe2000801082f */
[----:B------:R-:W-:-:S01]  /*3f80*/  FFMA.FTZ R70, R70, UR19, -R47 ;  /* 0x0000001346467c23 */ /* 0x000fc2000801082f */
[----:B------:R-:W-:Y:S01]  /*3f90*/  F2FP.SATFINITE.E4M3.F32.PACK_AB_MERGE_C R145, R4, R7, R145 ;  /* 0x000000070491723e */ /* 0x000fe20004807091 */
[----:B------:R-:W-:-:S01]  /*3fa0*/  FFMA.FTZ R69, R69, UR19, -R47 ;  /* 0x0000001345457c23 */ /* 0x000fc2000801082f */
[--C-:B------:R-:W-:Y:S01]  /*3fb0*/  FFMA.FTZ R71, R71, UR19, -R47.reuse ;  /* 0x0000001347477c23 */ /* 0x100fe2000801082f */
[----:B------:R-:W-:-:S01]  /*3fc0*/  FFMA.FTZ R72, R72, UR19, -R47 ;  /* 0x0000001348487c23 */ /* 0x000fc2000801082f */
[----:B------:R-:W0:Y:S01]  /*3fd0*/  MUFU.EX2 R20, R20 ;  /* 0x0000001400147308 */ /* 0x000e220000000800 */
[----:B-1----:R-:W-:-:S01]  /*3fe0*/  FADD.FTZ R79, R25, R58 ;  /* 0x0000003a194f7221 */ /* 0x002fc20000010000 */
[----:B------:R-:W-:-:S02]  /*3ff0*/  @!P0 VIADD R58, R2, 0x19c40 ;  /* 0x00019c40023a8836 */ /* 0x000fc40000000000 */
[----:B------:R-:W-:-:S01]  /*4000*/  FFMA.FTZ R74, R74, UR19, -R47 ;  /* 0x000000134a4a7c23 */ /* 0x000fc2000801082f */
[----:B------:R-:W-:Y:S02]  /*4010*/  CS2R R88, SRZ ;  /* 0x0000000000587805 */ /* 0x000fe4000001ff00 */
[----:B------:R-:W-:Y:S01]  /*4020*/  @!P0 PRMT R58, RZ, 0x654, R58 ;  /* 0x00000654ff3a8816 */ /* 0x000fe2000000003a */
[----:B------:R-:W1:Y:S01]  /*4030*/  MUFU.EX2 R21, R21 ;  /* 0x0000001500157308 */ /* 0x000e620000000800 */
[----:B--2---:R-:W-:-:S01]  /*4040*/  FADD.FTZ R79, R78, R79 ;  /* 0x0000004f4e4f7221 */ /* 0x004fc20000010000 */
[----:B------:R-:W-:Y:S01]  /*4050*/  F2FP.SATFINITE.E4M3.F32.PACK_AB_MERGE_C R78, R78, R25, RZ ;  /* 0x000000194e4e723e */ /* 0x000fe200048070ff */
[----:B------:R2:W-:Y:S03]  /*4060*/  @!P0 SYNCS.ARRIVE.TRANS64.RED.A1T0 RZ, [R58+URZ], RZ ;  /* 0x000000ff3aff89a7 */ /* 0x0005e6000810043f */
[----:B------:R-:W-:-:S02]  /*4070*/  F2FP.SATFINITE.E4M3.F32.PACK_AB_MERGE_C R148, R46, R45, R78 ;  /* 0x0000002d2e94723e */ /* 0x000fc4000480704e */
[----:B------:R-:W3:Y:S01]  /*4080*/  MUFU.EX2 R14, R14 ;  /* 0x0000000e000e7308 */ /* 0x000ee20000000800 */
[----:B0-----:R-:W-:-:S01]  /*4090*/  FADD.FTZ R62, R20, R79 ;  /* 0x0000004f143e7221 */ /* 0x001fc20000010000 */
[----:B--2---:R-:W-:-:S04]  /*40a0*/  FADD.FTZ R58, R10, R81 ;  /* 0x000000510a3a7221 */ /* 0x004fc80000010000 */
[----:B------:R-:W-:Y:S02]  /*40b0*/  FADD.FTZ R80, R9, R58 ;  /* 0x0000003a09507221 */ /* 0x000fe40000010000 */
[----:B------:R-:W0:Y:S01]  /*40c0*/  MUFU.EX2 R15, R15 ;  /* 0x0000000f000f7308 */ /* 0x000e220000000800 */
[----:B-1----:R-:W-:-:S01]  /*40d0*/  FADD.FTZ R79, R21, R62 ;  /* 0x0000003e154f7221 */ /* 0x002fc20000010000 */
[----:B------:R-:W-:Y:S01]  /*40e0*/  FFMA.FTZ R62, R65, UR19, -R47 ;  /* 0x00000013413e7c23 */ /* 0x000fe2000801082f */
[----:B------:R-:W-:-:S01]  /*40f0*/  FADD.FTZ R65, R7, R80 ;  /* 0x0000005007417221 */ /* 0x000fc20000010000 */
[--C-:B------:R-:W-:Y:S01]  /*4100*/  FFMA.FTZ R58, R68, UR19, -R47.reuse ;  /* 0x00000013443a7c23 */ /* 0x100fe2000801082f */
[----:B------:R-:W-:-:S02]  /*4110*/  FFMA.FTZ R47, R73, UR19, -R47 ;  /* 0x00000013492f7c23 */ /* 0x000fc4000801082f */
[----:B------:R-:W-:Y:S01]  /*4120*/  FADD.FTZ R68, R4, R65 ;  /* 0x0000004104447221 */ /* 0x000fe20000010000 */
[----:B------:R-:W1:Y:S01]  /*4130*/  MUFU.EX2 R12, R12 ;  /* 0x0000000c000c7308 */ /* 0x000e620000000800 */
[----:B---3--:R-:W-:-:S02]  /*4140*/  FADD.FTZ R66, R14, R79 ;  /* 0x0000004f0e427221 */ /* 0x008fc40000010000 */
[----:B------:R-:W-:-:S05]  /*4150*/  FADD.FTZ R79, R3, R68 ;  /* 0x00000044034f7221 */ /* 0x000fca0000010000 */
[----:B------:R-:W2:Y:S01]  /*4160*/  MUFU.EX2 R11, R11 ;  /* 0x0000000b000b7308 */ /* 0x000ea20000000800 */
[----:B0-----:R-:W-:-:S04]  /*4170*/  F2FP.SATFINITE.E4M3.F32.PACK_AB_MERGE_C R14, R15, R14, RZ ;  /* 0x0000000e0f0e723e */ /* 0x001fc800048070ff */
[----:B------:R-:W-:-:S03]  /*4180*/  F2FP.SATFINITE.E4M3.F32.PACK_AB_MERGE_C R150, R21, R20, R14 ;  /* 0x000000141596723e */ /* 0x000fc6000480700e */
[----:B------:R-:W0:Y:S08]  /*4190*/  MUFU.EX2 R51, R51 ;  /* 0x0000003300337308 */ /* 0x000e300000000800 */
[----:B------:R-:W3:Y:S08]  /*41a0*/  MUFU.EX2 R52, R52 ;  /* 0x0000003400347308 */ /* 0x000ef00000000800 */
[----:B------:R4:W-:Y:S08]  /*41b0*/  MUFU.EX2 R2, R63 ;  /* 0x0000003f00027308 */ /* 0x0009f00000000800 */
[----:B------:R-:W-:Y:S01]  /*41c0*/  MUFU.EX2 R8, R8 ;  /* 0x0000000800087308 */ /* 0x000fe20000000800 */
[----:B----4-:R-:W-:-:S04]  /*41d0*/  FADD.FTZ R63, R15, R66 ;  /* 0x000000420f3f7221 */ /* 0x010fc80000010000 */
[----:B-1----:R-:W-:-:S03]  /*41e0*/  FADD.FTZ R66, R12, R63 ;  /* 0x0000003f0c427221 */ /* 0x002fc60000010000 */
[----:B------:R-:W-:Y:S01]  /*41f0*/  MUFU.EX2 R13, R13 ;  /* 0x0000000d000d7308 */ /* 0x000fe20000000800 */
[----:B--2---:R-:W-:-:S04]  /*4200*/  FADD.FTZ R66, R11, R66 ;  /* 0x000000420b427221 */ /* 0x004fc80000010000 */
[----:B0-----:R-:W-:Y:S01]  /*4210*/  FADD.FTZ R65, R51, R66 ;  /* 0x0000004233417221 */ /* 0x001fe20000010000 */
[----:B------:R-:W-:-:S01]  /*4220*/  FADD.FTZ R66, R32, R79 ;  /* 0x0000004f20427221 */ /* 0x000fc20000010000 */
[C---:B---3--:R-:W-:Y:S01]  /*4230*/  F2FP.SATFINITE.E4M3.F32.PACK_AB_MERGE_C R51, R52.reuse, R51, RZ ;  /* 0x000000333433723e */ /* 0x048fe200048070ff */
[----:B------:R-:W-:Y:S01]  /*4240*/  MUFU.EX2 R27, R27 ;  /* 0x0000001b001b7308 */ /* 0x000fe20000000800 */
[----:B------:R-:W-:-:S01]  /*4250*/  FADD.FTZ R65, R52, R65 ;  /* 0x0000004134417221 */ /* 0x000fc20000010000 */
[----:B------:R-:W-:Y:S01]  /*4260*/  FADD.FTZ R79, R31, R66 ;  /* 0x000000421f4f7221 */ /* 0x000fe20000010000 */
[----:B------:R-:W-:-:S03]  /*4270*/  F2FP.SATFINITE.E4M3.F32.PACK_AB_MERGE_C R144, R11, R12, R51 ;  /* 0x0000000c0b90723e */ /* 0x000fc60004807033 */
[----:B------:R-:W-:Y:S02]  /*4280*/  FADD.FTZ R24, R26, R79 ;  /* 0x0000004f1a187221 */ /* 0x000fe40000010000 */
[----:B------:R-:W-:Y:S08]  /*4290*/  MUFU.EX2 R54, R54 ;  /* 0x0000003600367308 */ /* 0x000ff00000000800 */
[----:B------:R-:W0:Y:S08]  /*42a0*/  MUFU.EX2 R28, R28 ;  /* 0x0000001c001c7308 */ /* 0x000e300000000800 */
[----:B------:R-:W-:Y:S08]  /*42b0*/  MUFU.EX2 R77, R77 ;  /* 0x0000004d004d7308 */ /* 0x000ff00000000800 */
[----:B------:R-:W1:Y:S01]  /*42c0*/  MUFU.EX2 R29, R29 ;  /* 0x0000001d001d7308 */ /* 0x000e620000000800 */
[----:B0-----:R-:W-:-:S04]  /*42d0*/  F2FP.SATFINITE.E4M3.F32.PACK_AB_MERGE_C R147, R28, R27, RZ ;  /* 0x0000001b1c93723e */ /* 0x001fc800048070ff */
[----:B------:R-:W-:-:S03]  /*42e0*/  F2FP.SATFINITE.E4M3.F32.PACK_AB_MERGE_C R147, R26, R31, R147 ;  /* 0x0000001f1a93723e */ /* 0x000fc60004807093 */
[----:B------:R-:W0:Y:S08]  /*42f0*/  MUFU.EX2 R5, R5 ;  /* 0x0000000500057308 */ /* 0x000e300000000800 */
[----:B------:R2:W-:Y:S08]  /*4300*/  MUFU.EX2 R63, R64 ;  /* 0x00000040003f7308 */ /* 0x0005f00000000800 */
[----:B------:R-:W3:Y:S01]  /*4310*/  MUFU.EX2 R30, R30 ;  /* 0x0000001e001e7308 */ /* 0x000ee20000000800 */
[----:B--2---:R-:W-:-:S01]  /*4320*/  FADD.FTZ R64, R8, R65 ;  /* 0x0000004108407221 */ /* 0x004fc20000010000 */
[----:B------:R-:W-:-:S03]  /*4330*/  FADD.FTZ R65, R27, R24 ;  /* 0x000000181b417221 */ /* 0x000fc60000010000 */
[----:B------:R-:W-:Y:S01]  /*4340*/  FADD.FTZ R53, R13, R64 ;  /* 0x000000400d357221 */ /* 0x000fe20000010000 */
[----:B------:R-:W-:-:S02]  /*4350*/  FADD.FTZ R28, R28, R65 ;  /* 0x000000411c1c7221 */ /* 0x000fc40000010000 */
[----:B------:R-:W2:Y:S01]  /*4360*/  MUFU.EX2 R6, R6 ;  /* 0x0000000600067308 */ /* 0x000ea20000000800 */
[----:B------:R-:W-:-:S01]  /*4370*/  FADD.FTZ R10, R54, R53 ;  /* 0x00000035360a7221 */ /* 0x000fc20000010000 */
[----:B-1----:R-:W-:Y:S01]  /*4380*/  FADD.FTZ R25, R29, R28 ;  /* 0x0000001c1d197221 */ /* 0x002fe20000010000 */
[C---:B------:R-:W-:Y:S02]  /*4390*/  F2FP.SATFINITE.E4M3.F32.PACK_AB_MERGE_C R54, R77.reuse, R54, RZ ;  /* 0x000000364d36723e */ /* 0x040fe400048070ff */
[----:B------:R-:W-:Y:S02]  /*43a0*/  FADD.FTZ R10, R77, R10 ;  /* 0x0000000a4d0a7221 */ /* 0x000fe40000010000 */
[----:B------:R-:W-:Y:S01]  /*43b0*/  F2FP.SATFINITE.E4M3.F32.PACK_AB_MERGE_C R146, R13, R8, R54 ;  /* 0x000000080d92723e */ /* 0x000fe20004807036 */
[----:B------:R-:W1:Y:S01]  /*43c0*/  MUFU.EX2 R75, R75 ;  /* 0x0000004b004b7308 */ /* 0x000e620000000800 */
[----:B0-----:R-:W-:-:S01]  /*43d0*/  FADD.FTZ R3, R5, R10 ;  /* 0x0000000a05037221 */ /* 0x001fc20000010000 */
[----:B---3--:R-:W-:-:S06]  /*43e0*/  FADD.FTZ R10, R30, R25 ;  /* 0x000000191e0a7221 */ /* 0x008fcc0000010000 */
        /* <DEDUP_REMOVED lines=11> */
[C---:B-1----:R-:W-:Y:S01]  /*44a0*/  F2FP.SATFINITE.E4M3.F32.PACK_AB_MERGE_C R56, R57.reuse, R56, RZ ;  /* 0x000000383938723e */ /* 0x042fe200048070ff */
[----:B------:R-:W-:-:S03]  /*44b0*/  FADD.FTZ R57, R57, R10 ;  /* 0x0000000a39397221 */ /* 0x000fc60000010000 */
[----:B------:R-:W-:Y:S01]  /*44c0*/  F2FP.SATFINITE.E4M3.F32.PACK_AB_MERGE_C R140, R6, R5, R56 ;  /* 0x00000005068c723e */ /* 0x000fe20004807038 */
[----:B------:R-:W-:-:S02]  /*44d0*/  FADD.FTZ R10, R2, R57 ;  /* 0x00000039020a7221 */ /* 0x000fc40000010000 */
        /* <DEDUP_REMOVED lines=8> */
[----:B------:R-:W-:Y:S01]  /*4560*/  MUFU.EX2 R39, R39 ;  /* 0x0000002700277308 */ /* 0x000fe20000000800 */
[----:B--2---:R-:W-:-:S01]  /*4570*/  FADD.FTZ R4, R62, R3 ;  /* 0x000000033e047221 */ /* 0x004fc20000010000 */
[----:B------:R-:W-:-:S03]  /*4580*/  F2FP.SATFINITE.E4M3.F32.PACK_AB_MERGE_C R62, R63, R62, RZ ;  /* 0x0000003e3f3e723e */ /* 0x000fc600048070ff */
[----:B------:R-:W-:Y:S01]  /*4590*/  FADD.FTZ R63, R63, R4 ;  /* 0x000000043f3f7221 */ /* 0x000fe20000010000 */
[----:B------:R-:W-:Y:S02]  /*45a0*/  F2FP.SATFINITE.E4M3.F32.PACK_AB_MERGE_C R142, R61, R2, R62 ;  /* 0x000000023d8e723e */ /* 0x000fe4000480703e */
        /* <DEDUP_REMOVED lines=34> */
[----:B0-----:R-:W-:Y:S01]  /*47d0*/  F2FP.SATFINITE.E4M3.F32.PACK_AB_MERGE_C R7, R44, R43, RZ ;  /* 0x0000002b2c07723e */ /* 0x001fe200048070ff */
[----:B------:R-:W-:-:S03]  /*47e0*/  FADD.FTZ R43, R43, R8 ;  /* 0x000000082b2b7221 */ /* 0x000fc60000010000 */
[----:B------:R-:W-:Y:S02]  /*47f0*/  F2FP.SATFINITE.E4M3.F32.PACK_AB_MERGE_C R139, R41, R42, R7 ;  /* 0x0000002a298b723e */ /* 0x000fe40004807007 */
[----:B-1----:R-:W-:Y:S01]  /*4800*/  F2FP.SATFINITE.E4M3.F32.PACK_AB_MERGE_C R2, R47, R74, RZ ;  /* 0x0000004a2f02723e */ /* 0x002fe200048070ff */
[----:B------:R-:W-:-:S03]  /*4810*/  FADD.FTZ R74, R74, R3 ;  /* 0x000000034a4a7221 */ /* 0x000fc60000010000 */
[----:B------:R-:W-:Y:S01]  /*4820*/  F2FP.SATFINITE.E4M3.F32.PACK_AB_MERGE_C R138, R72, R71, R2 ;  /* 0x00000047488a723e */ /* 0x000fe20004807002 */
[----:B------:R-:W-:-:S01]  /*4830*/  FADD.FTZ R2, R44, R43 ;  /* 0x0000002b2c027221 */ /* 0x000fc20000010000 */
        /* <DEDUP_REMOVED lines=31> */
.L_x_1732:
[----:B------:R-:W-:-:S04]  /*4a30*/  UISETP.NE.AND UP1, UPT, UR21, 0x1, UPT ;  /* 0x000000011500788c */ /* 0x000fc8000bf25270 */
[----:B------:R-:W-:-:S04]  /*4a40*/  USEL UR49, URZ, 0x1, UP1 ;  /* 0x000000013f317887 */ /* 0x000fc80008800000 */
[----:B------:R-:W-:Y:S01]  /*4a50*/  ULOP3.LUT UR49, UR20, UR49, URZ, 0x3c, !UPT ;  /* 0x0000003114317292 */ /* 0x000fe2000f8e3c3f */
[----:B------:R-:W-:Y:S11]  /*4a60*/  @!P1 BRA `(.L_x_1723) ;  /* 0x0000000000049947 */ /* 0x000ff60003800000 */
[----:B------:R-:W-:Y:S01]  /*4a70*/  BPT.TRAP 0x1 ;  /* 0x000000040000795c */ /* 0x000fe20000300000 */
.L_x_1723:
        /* <DEDUP_REMOVED lines=9> */
.L_x_1724:
[----:B-1----:R-:W-:Y:S05]  /*4b10*/  @P3 BRA `(.L_x_1725) ;  /* 0x0000000000083947 */ /* 0x002fea0003800000 */
[----:B------:R-:W1:Y:S02]  /*4b20*/  SYNCS.PHASECHK.TRANS64.TRYWAIT P3, [UR22+0x19c30], R6 ;  /* 0x019c3006ff0075a7 */ /* 0x000e640008060156 */
[----:B-1----:R-:W-:Y:S05]  /*4b30*/  @!P3 BRA `(.L_x_1726) ;  /* 0x000000ec002cb947 */ /* 0x002fea0003800000 */
.L_x_1725:
        /* <DEDUP_REMOVED lines=17> */
.L_x_1727:
[----:B------:R-:W-:Y:S01]  /*4c50*/  ULEA UR11, UR21, UR47, 0x3 ;  /* 0x0000002f150b7291 */ /* 0x000fe2000f8e183f */
[----:B01----:R-:W-:-:S05]  /*4c60*/  IMAD.U32 R6, RZ, RZ, UR20 ;  /* 0x00000014ff067e24 */ /* 0x003fca000f8e00ff */
[----:B------:R-:W-:-:S04]  /*4c70*/  SHF.L.U32 R6, R6, 0x1f, RZ ;  /* 0x0000001f06067819 */ /* 0x000fc800000006ff */
[----:B------:R0:W1:Y:S01]  /*4c80*/  SYNCS.PHASECHK.TRANS64.TRYWAIT P3, [UR11+0x19c50], R6 ;  /* 0x019c5006ff0075a7 */ /* 0x000062000806014b */
[----:B------:R-:W-:Y:S05]  /*4c90*/  @!P1 BRA `(.L_x_1728) ;  /* 0x0000000000049947 */ /* 0x000fea0003800000 */
[----:B------:R-:W-:Y:S01]  /*4ca0*/  BPT.TRAP 0x1 ;  /* 0x000000040000795c */ /* 0x000fe20000300000 */
.L_x_1728:
[----:B-1----:R-:W-:Y:S05]  /*4cb0*/  @P3 BRA `(.L_x_1729) ;  /* 0x0000000000083947 */ /* 0x002fea0003800000 */
[----:B------:R-:W1:Y:S02]  /*4cc0*/  SYNCS.PHASECHK.TRANS64.TRYWAIT P3, [UR11+0x19c50], R6 ;  /* 0x019c5006ff0075a7 */ /* 0x000e64000806014b */
[----:B-1----:R-:W-:Y:S05]  /*4cd0*/  @!P3 BRA `(.L_x_1730) ;  /* 0x000000e800dcb947 */ /* 0x002fea0003800000 */
.L_x_1729:
[----:B------:R-:W-:Y:S01]  /*4ce0*/  UIADD3 UR6, UR47, 0x3000, URZ ;  /* 0x000030002f067890 */ /* 0x000fe2000fffe03f */
[----:B------:R-:W-:Y:S01]  /*4cf0*/  WARPGROUP.ARRIVE ;  /* 0x00000000000079c5 */ /* 0x000fe20000000000 */
[----:B------:R-:W-:Y:S01]  /*4d00*/  UMOV UR7, 0x40000040 ;  /* 0x4000004000077882 */ /* 0x000fe20000000000 */
[C---:B------:R-:W-:Y:S01]  /*4d10*/  FMUL.FTZ R21, R0.reuse, R35 ;  /* 0x0000002300157220 */ /* 0x040fe20000410000 */
[----:B------:R-:W-:Y:S01]  /*4d20*/  USHF.R.U32.HI UR6, URZ, 0x4, UR6 ;  /* 0x000000043f067899 */ /* 0x000fe20008011606 */
[C---:B------:R-:W-:Y:S01]  /*4d30*/  FMUL.FTZ R35, R0.reuse, R47 ;  /* 0x0000002f00237220 */ /* 0x040fe20000410000 */
[----:B------:R-:W-:Y:S02]  /*4d40*/  VIADD R47, R17, UR39 ;  /* 0x00000027112f7c36 */ /* 0x000fe40008000000 */
        /* <DEDUP_REMOVED lines=11> */
[C---:B01----:R-:W-:Y:S01]  /*4e00*/  FMUL.FTZ R6, R0.reuse, R24 ;  /* 0x0000001800067220 */ /* 0x043fe20000410000 */
[----:B------:R-:W-:Y:S01]  /*4e10*/  IMAD.U32 R49, RZ, RZ, UR52 ;  /* 0x00000034ff317e24 */ /* 0x000fe2000f8e00ff */
[----:B------:R-:W-:Y:S01]  /*4e20*/  MUFU.TANH R8, R8 ;  /* 0x0000000800087308 */ /* 0x000fe20000002400 */
[C---:B------:R-:W-:Y:S01]  /*4e30*/  FMUL.FTZ R12, R0.reuse, R30 ;  /* 0x0000001e000c7220 */ /* 0x040fe20000410000 */
[C---:B------:R-:W-:Y:S01]  /*4e40*/  FMUL.FTZ R11, R0.reuse, R29 ;  /* 0x0000001d000b7220 */ /* 0x040fe20000410000 */
[----:B------:R-:W-:Y:S01]  /*4e50*/  UMOV UR6, UR10 ;  /* 0x0000000a00067c82 */ /* 0x000fe20008000000 */
[C---:B------:R-:W-:Y:S01]  /*4e60*/  FMUL.FTZ R30, R0.reuse, R42 ;  /* 0x0000002a001e7220 */ /* 0x040fe20000410000 */
[----:B------:R-:W-:Y:S01]  /*4e70*/  QGMMA.64x96x32.F32.E4M3.E4M3 R88, R148, gdesc[UR4], R88, gsb0 ;  /* 0x0160000494587df3 */ /* 0x000fe20008000858 */
[----:B------:R-:W-:Y:S01]  /*4e80*/  UIADD3 UR6, UR10, 0x2, URZ ;  /* 0x000000020a067890 */ /* 0x000fe2000fffe03f */
[C---:B------:R-:W-:Y:S01]  /*4e90*/  FMUL.FTZ R42, R0.reuse, R53 ;  /* 0x00000035002a7220 */ /* 0x040fe20000410000 */
[----:B------:R-:W-:Y:S01]  /*4ea0*/  UMOV UR7, 0x40000040 ;  /* 0x4000004000077882 */ /* 0x000fe20000000000 */
        /* <DEDUP_REMOVED lines=33> */
[C---:B------:R-:W-:Y:S01]  /*50c0*/  FMUL.FTZ R67, R0.reuse, R67 ;  /* 0x0000004300437220 */ /* 0x040fe20000410000 */
[C---:B------:R-:W-:Y:S01]  /*50d0*/  FMUL.FTZ R70, R0.reuse, R70 ;  /* 0x0000004600467220 */ /* 0x040fe20000410000 */
[----:B------:R-:W-:-:S05]  /*50e0*/  FMUL.FTZ R71, R0, R71 ;  /* 0x0000004700477220 */ /* 0x000fca0000410000 */
[----:B------:R-:W5:Y:S08]  /*50f0*/  MUFU.TANH R24, R24 ;  /* 0x0000001800187308 */ /* 0x000f700000002400 */
[----:B------:R-:W5:Y:S08]  /*5100*/  MUFU.TANH R25, R25 ;  /* 0x0000001900197308 */ /* 0x000f700000002400 */
[----:B------:R-:W5:Y:S08]  /*5110*/  MUFU.TANH R28, R28 ;  /* 0x0000001c001c7308 */ /* 0x000f700000002400 */
[----:B------:R-:W5:Y:S08]  /*5120*/  MUFU.TANH R29, R29 ;  /* 0x0000001d001d7308 */ /* 0x000f700000002400 */
[----:B------:R-:W5:Y:S08]  /*5130*/  MUFU.TANH R32, R32 ;  /* 0x0000002000207308 */ /* 0x000f700000002400 */
[----:B------:R-:W5:Y:S08]  /*5140*/  MUFU.TANH R33, R33 ;  /* 0x0000002100217308 */ /* 0x000f700000002400 */
[----:B------:R-:W5:Y:S08]  /*5150*/  MUFU.TANH R36, R36 ;  /* 0x0000002400247308 */ /* 0x000f700000002400 */
[----:B------:R-:W5:Y:S08]  /*5160*/  MUFU.TANH R37, R37 ;  /* 0x0000002500257308 */ /* 0x000f700000002400 */
[----:B------:R-:W5:Y:S01]  /*5170*/  MUFU.TANH R40, R40 ;  /* 0x0000002800287308 */ /* 0x000f620000002400 */
[----:B------:R-:W-:-:S02]  /*5180*/  WARPGROUP.DEPBAR.LE gsb0, 0x0 ;  /* 0x00008000000079c5 */ /* 0x000fc40000010000 */
[----:B------:R-:W-:-:S05]  /*5190*/  WARPGROUP.ARRIVE ;  /* 0x00000000000079c5 */ /* 0x000fca0000000000 */
[----:B------:R-:W5:Y:S01]  /*51a0*/  MUFU.TANH R42, R42 ;  /* 0x0000002a002a7308 */ /* 0x000f620000002400 */
[----:B------:R-:W-:Y:S01]  /*51b0*/  QGMMA.64x96x32.F32.E4M3.E4M3 R88, R144, gdesc[UR4], R88, gsb0 ;  /* 0x0160000490587df3 */ /* 0x000fe20008000858 */
[----:B------:R-:W-:Y:S01]  /*51c0*/  UIADD3 UR6, UR10, 0x4, URZ ;  /* 0x000000040a067890 */ /* 0x000fe2000fffe03f */
[----:B------:R-:W-:-:S05]  /*51d0*/  UMOV UR7, 0x40000040 ;  /* 0x4000004000077882 */ /* 0x000fca0000000000 */
[----:B------:R-:W5:Y:S08]  /*51e0*/  MUFU.TANH R44, R44 ;  /* 0x0000002c002c7308 */ /* 0x000f700000002400 */
[----:B------:R-:W5:Y:S08]  /*51f0*/  MUFU.TANH R46, R46 ;  /* 0x0000002e002e7308 */ /* 0x000f700000002400 */
[----:B------:R-:W5:Y:S08]  /*5200*/  MUFU.TANH R50, R50 ;  /* 0x0000003200327308 */ /* 0x000f700000002400 */
[----:B------:R-:W5:Y:S08]  /*5210*/  MUFU.TANH R51, R51 ;  /* 0x0000003300337308 */ /* 0x000f700000002400 */
        /* <DEDUP_REMOVED lines=10> */
[----:B------:R-:W-:-:S05]  /*52c0*/  WARPGROUP.ARRIVE ;  /* 0x00000000000079c5 */ /* 0x000fca0000000000 */
[----:B------:R-:W-:Y:S01]  /*52d0*/  MUFU.TANH R21, R21 ;  /* 0x0000001500157308 */ /* 0x000fe20000002400 */
[----:B------:R-:W-:Y:S01]  /*52e0*/  QGMMA.64x96x32.F32.E4M3.E4M3 R88, R140, gdesc[UR4], R88, gsb0 ;  /* 0x016000048c587df3 */ /* 0x000fe20008000858 */
[----:B------:R-:W-:Y:S01]  /*52f0*/  UIADD3 UR6, UR10, 0x6, URZ ;  /* 0x000000060a067890 */ /* 0x000fe2000fffe03f */
[----:B------:R-:W-:-:S05]  /*5300*/  UMOV UR7, 0x40000040 ;  /* 0x4000004000077882 */ /* 0x000fca0000000000 */
        /* <DEDUP_REMOVED lines=18> */
[----:B------:R-:W-:Y:S02]  /*5430*/  @UP0 ULDC UR6, c[0x0][0x44c] ;  /* 0x0001130000060ab9 */ /* 0x000fe40000000800 */
[----:B------:R-:W-:Y:S01]  /*5440*/  @P2 IMAD.HI.U32 R45, R47, UR6, RZ ;  /* 0x000000062f2d2c27 */ /* 0x000fe2000f8e00ff */
[----:B------:R-:W-:-:S04]  /*5450*/  @UP0 ULDC UR6, c[0x0][0x450] ;  /* 0x0001140000060ab9 */ /* 0x000fc80000000800 */
[----:B------:R-:W-:Y:S01]  /*5460*/  @P2 SHF.R.U32.HI R47, RZ, UR6, R45 ;  /* 0x00000006ff2f2c19 */ /* 0x000fe2000801162d */
[----:B------:R-:W-:Y:S01]  /*5470*/  UMOV UR6, 0xffffff80 ;  /* 0xffffff8000067882 */ /* 0x000fe20000000000 */
[----:B------:R-:W-:Y:S01]  /*5480*/  FMUL.FTZ R45, R0, R58 ;  /* 0x0000003a002d7220 */ /* 0x000fe20000410000 */
[----:B------:R-:W-:Y:S02]  /*5490*/  UIMAD UR6, UR18, UR6, 0x1 ;  /* 0x00000001120674a4 */ /* 0x000fe4000f8e0206 */
[----:B------:R-:W0:Y:S03]  /*54a0*/  SHFL.IDX PT, R52, R47, RZ, 0x1c1f ;  /* 0x001c1fff2f347589 */ /* 0x000e2600000e0000 */
[----:B------:R-:W-:Y:S01]  /*54b0*/  MUFU.TANH R45, R45 ;  /* 0x0000002d002d7308 */ /* 0x000fe20000002400 */
[----:B------:R-:W-:-:S05]  /*54c0*/  IADD3 R49, R49, UR6, -R16 ;  /* 0x0000000631317c10 */ /* 0x000fca000fffe810 */
[----:B------:R-:W-:-:S04]  /*54d0*/  VIADD R49, R49, -UR53 ;  /* 0x8000003531317c36 */ /* 0x000fc80008000000 */
[----:B0-----:R-:W-:Y:S02]  /*54e0*/  IMAD.IADD R53, R49, 0x1, R52 ;  /* 0x0000000131357824 */ /* 0x001fe400078e0234 */
[----:B------:R0:W0:Y:S03]  /*54f0*/  MUFU.TANH R52, R64 ;  /* 0x0000004000347308 */ /* 0x0000260000002400 */
[C---:B------:R-:W-:Y:S02]  /*5500*/  ISETP.GT.AND P3, PT, R53.reuse, RZ, PT ;  /* 0x000000ff3500720c */ /* 0x040fe40003f64270 */
[C---:B------:R-:W-:Y:S02]  /*5510*/  ISETP.GT.AND P4, PT, R53.reuse, 0x1, PT ;  /* 0x000000013500780c */ /* 0x040fe40003f84270 */
[----:B------:R-:W-:Y:S02]  /*5520*/  FSEL R6, R6, -INF , P3 ;  /* 0xff80000006067808 */ /* 0x000fe40001800000 */
[----:B------:R-:W-:-:S02]  /*5530*/  ISETP.GT.AND P3, PT, R53, 0x8, PT ;  /* 0x000000083500780c */ /* 0x000fc40003f64270 */
[----:B------:R-:W-:Y:S02]  /*5540*/  FSEL R8, R8, -INF , P4 ;  /* 0xff80000008087808 */ /* 0x000fe40002000000 */
[----:B------:R-:W-:Y:S02]  /*5550*/  FMNMX.FTZ R57, R6, R5, !PT ;  /* 0x0000000506397209 */ /* 0x000fe40007810000 */
[C---:B------:R-:W-:Y:S02]  /*5560*/  ISETP.GT.AND P4, PT, R53.reuse, 0x9, PT ;  /* 0x000000093500780c */ /* 0x040fe40003f84270 */
[----:B-1----:R-:W-:Y:S02]  /*5570*/  FSEL R10, R10, -INF , P3 ;  /* 0xff8000000a0a7808 */ /* 0x002fe40001800000 */
[----:B------:R-:W-:Y:S02]  /*5580*/  FMNMX.FTZ R57, R8, R57, !PT ;  /* 0x0000003908397209 */ /* 0x000fe40007810000 */
[----:B------:R-:W-:-:S02]  /*5590*/  ISETP.GT.AND P3, PT, R53, 0x10, PT ;  /* 0x000000103500780c */ /* 0x000fc40003f64270 */
[----:B--2---:R-:W-:Y:S02]  /*55a0*/  FSEL R11, R11, -INF , P4 ;  /* 0xff8000000b0b7808 */ /* 0x004fe40002000000 */
[----:B------:R-:W-:Y:S01]  /*55b0*/  FMNMX.FTZ R58, R10, R57, !PT ;  /* 0x000000390a3a7209 */ /* 0x000fe20007810000 */
[C---:B------:R-:W-:Y:S01]  /*55c0*/  FMUL.FTZ R57, R0.reuse, R72 ;  /* 0x0000004800397220 */ /* 0x040fe20000410000 */
[----:B------:R-:W-:Y:S01]  /*55d0*/  ISETP.GT.AND P4, PT, R53, 0x11, PT ;  /* 0x000000113500780c */ /* 0x000fe20003f84270 */
[----:B------:R-:W-:Y:S01]  /*55e0*/  FMUL.FTZ R72, R0, R74 ;  /* 0x0000004a00487220 */ /* 0x000fe20000410000 */
[----:B---3--:R-:W-:Y:S01]  /*55f0*/  FSEL R14, R14, -INF , P3 ;  /* 0xff8000000e0e7808 */ /* 0x008fe20001800000 */
[C---:B------:R-:W-:Y:S01]  /*5600*/  FMUL.FTZ R74, R0.reuse, R78 ;  /* 0x0000004e004a7220 */ /* 0x040fe20000410000 */
[----:B------:R-:W-:Y:S01]  /*5610*/  FMNMX.FTZ R59, R11, R58, !PT ;  /* 0x0000003a0b3b7209 */ /* 0x000fe20007810000 */
[----:B------:R-:W-:Y:S01]  /*5620*/  FMUL.FTZ R58, R0, R73 ;  /* 0x00000049003a7220 */ /* 0x000fe20000410000 */
[----:B------:R-:W-:Y:S01]  /*5630*/  ISETP.GT.AND P3, PT, R53, 0x18, PT ;  /* 0x000000183500780c */ /* 0x000fe20003f64270 */
[----:B------:R-:W1:Y:S01]  /*5640*/  MUFU.TANH R57, R57 ;  /* 0x0000003900397308 */ /* 0x000e620000002400 */
[----:B----4-:R-:W-:Y:S01]  /*5650*/  FSEL R15, R15, -INF , P4 ;  /* 0xff8000000f0f7808 */ /* 0x010fe20002000000 */
[----:B------:R-:W2:Y:S01]  /*5660*/  SHFL.IDX PT, R78, R47, 0x1, 0x1c1f ;  /* 0x003c1f002f4e7f89 */ /* 0x000ea200000e0000 */
[----:B------:R-:W-:-:S02]  /*5670*/  FMNMX.FTZ R60, R14, R59, !PT ;  /* 0x0000003b0e3c7209 */ /* 0x000fc40007810000 */
[----:B------:R-:W-:Y:S02]  /*5680*/  ISETP.GT.AND P4, PT, R53, 0x19, PT ;  /* 0x000000193500780c */ /* 0x000fe40003f84270 */
[----:B-----5:R-:W-:Y:S01]  /*5690*/  FSEL R24, R24, -INF , P3 ;  /* 0xff80000018187808 */ /* 0x020fe20001800000 */
[----:B------:R-:W3:Y:S01]  /*56a0*/  MUFU.TANH R58, R58 ;  /* 0x0000003a003a7308 */ /* 0x000ee20000002400 */
[----:B------:R-:W-:Y:S02]  /*56b0*/  FMNMX.FTZ R59, R15, R60, !PT ;  /* 0x0000003c0f3b7209 */ /* 0x000fe40007810000 */
[----:B------:R-:W-:Y:S02]  /*56c0*/  ISETP.GT.AND P3, PT, R53, 0x20, PT ;  /* 0x000000203500780c */ /* 0x000fe40003f64270 */
[----:B------:R-:W-:Y:S02]  /*56d0*/  FSEL R25, R25, -INF , P4 ;  /* 0xff80000019197808 */ /* 0x000fe40002000000 */
[----:B------:R-:W-:Y:S01]  /*56e0*/  FMNMX.FTZ R60, R24, R59, !PT ;  /* 0x0000003b183c7209 */ /* 0x000fe20007810000 */
[----:B------:R-:W-:Y:S01]  /*56f0*/  FMUL.FTZ R59, R0, R76 ;  /* 0x0000004c003b7220 */ /* 0x000fe20000410000 */
[----:B------:R-:W-:Y:S01]  /*5700*/  ISETP.GT.AND P4, PT, R53, 0x21, PT ;  /* 0x000000213500780c */ /* 0x000fe20003f84270 */
[----:B------:R-:W-:Y:S01]  /*5710*/  MUFU.TANH R72, R72 ;  /* 0x0000004800487308 */ /* 0x000fe20000002400 */
[----:B------:R-:W-:Y:S01]  /*5720*/  FSEL R28, R28, -INF , P3 ;  /* 0xff8000001c1c7808 */ /* 0x000fe20001800000 */
[C---:B------:R-:W-:Y:S01]  /*5730*/  FMUL.FTZ R76, R0.reuse, R82 ;  /* 0x00000052004c7220 */ /* 0x040fe20000410000 */
[----:B------:R-:W-:Y:S01]  /*5740*/  FMNMX.FTZ R61, R25, R60, !PT ;  /* 0x0000003c193d7209 */ /* 0x000fe20007810000 */
[C---:B------:R-:W-:Y:S01]  /*5750*/  FMUL.FTZ R60, R0.reuse, R77 ;  /* 0x0000004d003c7220 */ /* 0x040fe20000410000 */
[----:B------:R-:W-:Y:S01]  /*5760*/  ISETP.GT.AND P3, PT, R53, 0x28, PT ;  /* 0x000000283500780c */ /* 0x000fe20003f64270 */
[----:B------:R-:W-:Y:S01]  /*5770*/  FMUL.FTZ R77, R0, R83 ;  /* 0x00000053004d7220 */ /* 0x000fe20000410000 */
[----:B------:R-:W-:Y:S01]  /*5780*/  FSEL R29, R29, -INF , P4 ;  /* 0xff8000001d1d7808 */ /* 0x000fe20002000000 */
[----:B------:R-:W4:Y:S01]  /*5790*/  MUFU.TANH R59, R59 ;  /* 0x0000003b003b7308 */ /* 0x000f220000002400 */
[----:B0-----:R-:W-:Y:S01]  /*57a0*/  FMNMX.FTZ R64, R28, R61, !PT ;  /* 0x0000003d1c407209 */ /* 0x001fe20007810000 */
[----:B--2---:R-:W-:Y:S01]  /*57b0*/  IMAD.IADD R78, R49, 0x1, R78 ;  /* 0x00000001314e7824 */ /* 0x004fe200078e024e */
[----:B------:R-:W-:-:S02]  /*57c0*/  ISETP.GT.AND P4, PT, R53, 0x29, PT ;  /* 0x000000293500780c */ /* 0x000fc40003f84270 */
[----:B------:R-:W-:Y:S02]  /*57d0*/  FSEL R32, R32, -INF , P3 ;  /* 0xff80000020207808 */ /* 0x000fe40001800000 */
[----:B------:R-:W-:Y:S01]  /*57e0*/  FMNMX.FTZ R61, R29, R64, !PT ;  /* 0x000000401d3d7209 */ /* 0x000fe20007810000 */
[----:B------:R-:W0:Y:S01]  /*57f0*/  MUFU.TANH R60, R60 ;  /* 0x0000003c003c7308 */ /* 0x000e220000002400 */
[----:B------:R-:W-:Y:S02]  /*5800*/  ISETP.GT.AND P3, PT, R53, 0x30, PT ;  /* 0x000000303500780c */ /* 0x000fe40003f64270 */
[----:B------:R-:W-:Y:S01]  /*5810*/  FSEL R33, R33, -INF , P4 ;  /* 0xff80000021217808 */ /* 0x000fe20002000000 */
[----:B------:R-:W-:Y:S02]  /*5820*/  WARPGROUP.DEPBAR.LE gsb0, 0x0 ;  /* 0x00008000000079c5 */ /* 0x000fe40000010000 */
[----:B------:R-:W-:Y:S01]  /*5830*/  FMNMX.FTZ R64, R32, R61, !PT ;  /* 0x0000003d20407209 */ /* 0x000fe20007810000 */
[----:B------:R-:W-:Y:S01]  /*5840*/  FMUL.FTZ R61, R0, R80 ;  /* 0x00000050003d7220 */ /* 0x000fe20000410000 */
[----:B------:R-:W-:Y:S01]  /*5850*/  ISETP.GT.AND P4, PT, R53, 0x31, PT ;  /* 0x000000313500780c */ /* 0x000fe20003f84270 */
[----:B------:R-:W-:Y:S01]  /*5860*/  MUFU.TANH R74, R74 ;  /* 0x0000004a004a7308 */ /* 0x000fe20000002400 */
[----:B------:R-:W-:Y:S01]  /*5870*/  FSEL R36, R36, -INF , P3 ;  /* 0xff80000024247808 */ /* 0x000fe20001800000 */
[C---:B------:R-:W-:Y:S01]  /*5880*/  FMUL.FTZ R80, R0.reuse, R87 ;  /* 0x0000005700507220 */ /* 0x040fe20000410000 */
[----:B------:R-:W-:Y:S01]  /*5890*/  FMNMX.FTZ R65, R33, R64, !PT ;  /* 0x0000004021417209 */ /* 0x000fe20007810000 */
[----:B------:R-:W-:Y:S01]  /*58a0*/  FMUL.FTZ R64, R0, R81 ;  /* 0x0000005100407220 */ /* 0x000fe20000410000 */
[----:B------:R-:W-:-:S02]  /*58b0*/  ISETP.GT.AND P3, PT, R53, 0x38, PT ;  /* 0x000000383500780c */ /* 0x000fc40003f64270 */
[----:B------:R-:W-:Y:S01]  /*58c0*/  FSEL R37, R37, -INF , P4 ;  /* 0xff80000025257808 */ /* 0x000fe20002000000 */
[----:B------:R-:W2:Y:S01]  /*58d0*/  MUFU.TANH R61, R61 ;  /* 0x0000003d003d7308 */ /* 0x000ea20000002400 */
[----:B------:R-:W-:Y:S02]  /*58e0*/  FMNMX.FTZ R68, R36, R65, !PT ;  /* 0x0000004124447209 */ /* 0x000fe40007810000 */
[----:B------:R-:W-:Y:S02]  /*58f0*/  ISETP.GT.AND P4, PT, R53, 0x39, PT ;  /* 0x000000393500780c */ /* 0x000fe40003f84270 */
[----:B------:R-:W-:Y:S02]  /*5900*/  FSEL R40, R40, -INF , P3 ;  /* 0xff80000028287808 */ /* 0x000fe40001800000 */
[----:B------:R-:W-:Y:S01]  /*5910*/  FMNMX.FTZ R65, R37, R68, !PT ;  /* 0x0000004425417209 */ /* 0x000fe20007810000 */
[----:B------:R-:W5:Y:S01]  /*5920*/  MUFU.TANH R64, R64 ;  /* 0x0000004000407308 */ /* 0x000f620000002400 */
[----:B------:R-:W-:-:S02]  /*5930*/  ISETP.GT.AND P3, PT, R53, 0x40, PT ;  /* 0x000000403500780c */ /* 0x000fc40003f64270 */
[----:B------:R-:W-:Y:S02]  /*5940*/  FSEL R42, R42, -INF , P4 ;  /* 0xff8000002a2a7808 */ /* 0x000fe40002000000 */
[----:B------:R-:W-:Y:S02]  /*5950*/  FMNMX.FTZ R65, R40, R65, !PT ;  /* 0x0000004128417209 */ /* 0x000fe40007810000 */
[C---:B------:R-:W-:Y:S01]  /*5960*/  ISETP.GT.AND P4, PT, R53.reuse, 0x41, PT ;  /* 0x000000413500780c */ /* 0x040fe20003f84270 */
[----:B------:R-:W-:Y:S01]  /*5970*/  MUFU.TANH R76, R76 ;  /* 0x0000004c004c7308 */ /* 0x000fe20000002400 */
[----:B------:R-:W-:Y:S02]  /*5980*/  FSEL R44, R44, -INF , P3 ;  /* 0xff8000002c2c7808 */ /* 0x000fe40001800000 */
[----:B------:R-:W-:Y:S02]  /*5990*/  FMNMX.FTZ R65, R42, R65, !PT ;  /* 0x000000412a417209 */ /* 0x000fe40007810000 */
[----:B------:R-:W-:-:S02]  /*59a0*/  ISETP.GT.AND P5, PT, R53, 0x48, PT ;  /* 0x000000483500780c */ /* 0x000fc40003fa4270 */
[----:B------:R-:W-:Y:S01]  /*59b0*/  FSEL R46, R46, -INF , P4 ;  /* 0xff8000002e2e7808 */ /* 0x000fe20002000000 */
[----:B------:R-:W-:Y:S01]  /*59c0*/  MUFU.TANH R77, R77 ;  /* 0x0000004d004d7308 */ /* 0x000fe20000002400 */
[----:B------:R-:W-:Y:S02]  /*59d0*/  FMNMX.FTZ R65, R44, R65, !PT ;  /* 0x000000412c417209 */ /* 0x000fe40007810000 */
[C---:B------:R-:W-:Y:S02]  /*59e0*/  ISETP.GT.AND P3, PT, R53.reuse, 0x49, PT ;  /* 0x000000493500780c */ /* 0x040fe40003f64270 */
[----:B------:R-:W-:Y:S02]  /*59f0*/  FSEL R50, R50, -INF , P5 ;  /* 0xff80000032327808 */ /* 0x000fe40002800000 */
[----:B------:R-:W-:Y:S01]  /*5a00*/  FMNMX.FTZ R65, R46, R65, !PT ;  /* 0x000000412e417209 */ /* 0x000fe20007810000 */
[----:B------:R-:W-:Y:S01]  /*5a10*/  MUFU.TANH R80, R80 ;  /* 0x0000005000507308 */ /* 0x000fe20000002400 */
[----:B------:R-:W-:-:S02]  /*5a20*/  ISETP.GT.AND P4, PT, R53, 0x50, PT ;  /* 0x000000503500780c */ /* 0x000fc40003f84270 */
[----:B------:R-:W-:Y:S02]  /*5a30*/  FSEL R51, R51, -INF , P3 ;  /* 0xff80000033337808 */ /* 0x000fe40001800000 */
[----:B------:R-:W-:Y:S02]  /*5a40*/  FMNMX.FTZ R68, R50, R65, !PT ;  /* 0x0000004132447209 */ /* 0x000fe40007810000 */
[----:B------:R-:W-:Y:S02]  /*5a50*/  ISETP.GT.AND P5, PT, R53, 0x51, PT ;  /* 0x000000513500780c */ /* 0x000fe40003fa4270 */
[----:B------:R-:W-:Y:S02]  /*5a60*/  FSEL R52, R52, -INF , P4 ;  /* 0xff80000034347808 */ /* 0x000fe40002000000 */
[----:B------:R-:W-:Y:S02]  /*5a70*/  FMNMX.FTZ R65, R51, R68, !PT ;  /* 0x0000004433417209 */ /* 0x000fe40007810000 */
        /* <DEDUP_REMOVED lines=9> */
[C---:B------:R-:W-:Y:S02]  /*5b10*/  ISETP.GT.AND P5, PT, R53.reuse, 0x61, PT ;  /* 0x000000613500780c */ /* 0x040fe40003fa4270 */
[C---:B------:R-:W-:Y:S02]  /*5b20*/  ISETP.GT.AND P6, PT, R53.reuse, 0x68, PT ;  /* 0x000000683500780c */ /* 0x040fe40003fc4270 */
[----:B------:R-:W-:Y:S02]  /*5b30*/  ISETP.GT.AND P3, PT, R53, 0x69, PT ;  /* 0x000000693500780c */ /* 0x000fe40003f64270 */
[----:B-1----:R-:W-:-:S02]  /*5b40*/  FSEL R57, R57, -INF , P4 ;  /* 0xff80000039397808 */ /* 0x002fc40002000000 */
[----:B------:R-:W-:Y:S02]  /*5b50*/  FMNMX.FTZ R68, R56, R65, !PT ;  /* 0x0000004138447209 */ /* 0x000fe40007810000 */
[----:B---3--:R-:W-:Y:S02]  /*5b60*/  FSEL R58, R58, -INF , P5 ;  /* 0xff8000003a3a7808 */ /* 0x008fe40002800000 */
[----:B----4-:R-:W-:Y:S02]  /*5b70*/  FSEL R59, R59, -INF , P6 ;  /* 0xff8000003b3b7808 */ /* 0x010fe40003000000 */
[----:B0-----:R-:W-:Y:S01]  /*5b80*/  FSEL R65, R60, -INF , P3 ;  /* 0xff8000003c417808 */ /* 0x001fe20001800000 */
[----:B------:R-:W-:Y:S01]  /*5b90*/  FMUL.FTZ R60, R0, R85 ;  /* 0x00000055003c7220 */ /* 0x000fe20000410000 */
[C---:B------:R-:W-:Y:S02]  /*5ba0*/  ISETP.GT.AND P4, PT, R53.reuse, 0x70, PT ;  /* 0x000000703500780c */ /* 0x040fe40003f84270 */
[----:B------:R-:W-:-:S02]  /*5bb0*/  ISETP.GT.AND P5, PT, R53, 0x71, PT ;  /* 0x000000713500780c */ /* 0x000fc40003fa4270 */
[C---:B------:R-:W-:Y:S01]  /*5bc0*/  ISETP.GT.AND P6, PT, R53.reuse, 0x78, PT ;  /* 0x000000783500780c */ /* 0x040fe20003fc4270 */
[----:B------:R-:W0:Y:S01]  /*5bd0*/  MUFU.TANH R60, R60 ;  /* 0x0000003c003c7308 */ /* 0x000e220000002400 */
[----:B------:R-:W-:Y:S02]  /*5be0*/  ISETP.GT.AND P3, PT, R53, 0x79, PT ;  /* 0x000000793500780c */ /* 0x000fe40003f64270 */
[----:B------:R-:W-:Y:S02]  /*5bf0*/  FMNMX.FTZ R53, R57, R68, !PT ;  /* 0x0000004439357209 */ /* 0x000fe40007810000 */
[----:B--2---:R-:W-:Y:S02]  /*5c00*/  FSEL R61, R61, -INF , P4 ;  /* 0xff8000003d3d7808 */ /* 0x004fe40002000000 */
[----:B------:R-:W-:Y:S01]  /*5c10*/  FMNMX.FTZ R68, R58, R53, !PT ;  /* 0x000000353a447209 */ /* 0x000fe20007810000 */
[----:B------:R-:W-:Y:S01]  /*5c20*/  FMUL.FTZ R53, R0, R62 ;  /* 0x0000003e00357220 */ /* 0x000fe20000410000 */
[----:B-----5:R-:W-:-:S02]  /*5c30*/  FSEL R64, R64, -INF , P5 ;  /* 0xff80000040407808 */ /* 0x020fc40002800000 */
[----:B------:R-:W-:Y:S02]  /*5c40*/  FMNMX.FTZ R68, R59, R68, !PT ;  /* 0x000000443b447209 */ /* 0x000fe40007810000 */
[----:B------:R-:W-:Y:S01]  /*5c50*/  FSEL R62, R84, -INF , P6 ;  /* 0xff800000543e7808 */ /* 0x000fe20003000000 */
[----:B------:R-:W1:Y:S01]  /*5c60*/  MUFU.TANH R53, R53 ;  /* 0x0000003500357308 */ /* 0x000e620000002400 */
[----:B------:R-:W-:Y:S02]  /*5c70*/  FMNMX.FTZ R68, R65, R68, !PT ;  /* 0x0000004441447209 */ /* 0x000fe40007810000 */
[----:B------:R-:W-:Y:S02]  /*5c80*/  ISETP.GT.AND P5, PT, R78, RZ, PT ;  /* 0x000000ff4e00720c */ /* 0x000fe40003fa4270 */
[----:B------:R-:W-:Y:S01]  /*5c90*/  FMNMX.FTZ R69, R61, R68, !PT ;  /* 0x000000443d457209 */ /* 0x000fe20007810000 */
[----:B------:R-:W-:Y:S01]  /*5ca0*/  FMUL.FTZ R68, R0, R63 ;  /* 0x0000003f00447220 */ /* 0x000fe20000410000 */
[----:B0-----:R-:W-:-:S02]  /*5cb0*/  FSEL R63, R60, -INF , P3 ;  /* 0xff8000003c3f7808 */ /* 0x001fc40001800000 */
[----:B------:R-:W-:Y:S02]  /*5cc0*/  FMNMX.FTZ R69, R64, R69, !PT ;  /* 0x0000004540457209 */ /* 0x000fe40007810000 */
[----:B------:R-:W-:Y:S01]  /*5cd0*/  ISETP.GT.AND P4, PT, R78, 0x1, PT ;  /* 0x000000014e00780c */ /* 0x000fe20003f84270 */
[----:B------:R-:W0:Y:S01]  /*5ce0*/  MUFU.TANH R68, R68 ;  /* 0x0000004400447308 */ /* 0x000e220000002400 */
[----:B------:R-:W-:Y:S02]  /*5cf0*/  FMNMX.FTZ R60, R62, R69, !PT ;  /* 0x000000453e3c7209 */ /* 0x000fe40007810000 */
[----:B------:R-:W-:Y:S02]  /*5d00*/  FSEL R49, R7, -INF , P5 ;  /* 0xff80000007317808 */ /* 0x000fe40002800000 */
[----:B------:R-:W-:Y:S02]  /*5d10*/  FMNMX.FTZ R60, R63, R60, !PT ;  /* 0x0000003c3f3c7209 */ /* 0x000fe40007810000 */
[----:B------:R-:W-:-:S02]  /*5d20*/  ISETP.GT.AND P6, PT, R78, 0x8, PT ;  /* 0x000000084e00780c */ /* 0x000fc40003fc4270 */
[----:B------:R-:W-:Y:S01]  /*5d30*/  FSEL R9, R9, -INF , P4 ;  /* 0xff80000009097808 */ /* 0x000fe20002000000 */
[----:B------:R-:W2:Y:S01]  /*5d40*/  SHFL.BFLY PT, R69, R60, 0x2, 0x1f ;  /* 0x0c401f003c457f89 */ /* 0x000ea200000e0000 */
[----:B------:R-:W-:Y:S02]  /*5d50*/  ISETP.GT.AND P5, PT, R78, 0x9, PT ;  /* 0x000000094e00780c */ /* 0x000fe40003fa4270 */
[----:B------:R-:W-:Y:S02]  /*5d60*/  FSEL R12, R12, -INF , P6 ;  /* 0xff8000000c0c7808 */ /* 0x000fe40003000000 */
[C---:B------:R-:W-:Y:S02]  /*5d70*/  ISETP.GT.AND P4, PT, R78.reuse, 0x10, PT ;  /* 0x000000104e00780c */ /* 0x040fe40003f84270 */
[----:B------:R-:W-:Y:S02]  /*5d80*/  FSEL R13, R13, -INF , P5 ;  /* 0xff8000000d0d7808 */ /* 0x000fe40002800000 */
[----:B------:R-:W-:-:S02]  /*5d90*/  ISETP.GT.AND P6, PT, R78, 0x11, PT ;  /* 0x000000114e00780c */ /* 0x000fc40003fc4270 */
[----:B------:R-:W-:Y:S02]  /*5da0*/  FSEL R20, R20, -INF , P4 ;  /* 0xff80000014147808 */ /* 0x000fe40002000000 */
[C---:B------:R-:W-:Y:S02]  /*5db0*/  ISETP.GT.AND P5, PT, R78.reuse, 0x18, PT ;  /* 0x000000184e00780c */ /* 0x040fe40003fa4270 */
[----:B------:R-:W-:Y:S02]  /*5dc0*/  FSEL R21, R21, -INF , P6 ;  /* 0xff80000015157808 */ /* 0x000fe40003000000 */
[----:B------:R-:W-:Y:S02]  /*5dd0*/  ISETP.GT.AND P4, PT, R78, 0x19, PT ;  /* 0x000000194e00780c */ /* 0x000fe40003f84270 */
[----:B------:R-:W-:Y:S02]  /*5de0*/  FSEL R26, R26, -INF , P5 ;  /* 0xff8000001a1a7808 */ /* 0x000fe40002800000 */
[----:B------:R-:W-:-:S02]  /*5df0*/  ISETP.GT.AND P6, PT, R78, 0x20, PT ;  /* 0x000000204e00780c */ /* 0x000fc40003fc4270 */
[----:B------:R-:W-:Y:S02]  /*5e00*/  FSEL R27, R27, -INF , P4 ;  /* 0xff8000001b1b7808 */ /* 0x000fe40002000000 */
[----:B--2---:R-:W-:Y:S01]  /*5e10*/  FMNMX.FTZ R73, R60, R69, !PT ;  /* 0x000000453c497209 */ /* 0x004fe20007810000 */
[C---:B------:R-:W-:Y:S01]  /*5e20*/  FMUL.FTZ R69, R0.reuse, R75 ;  /* 0x0000004b00457220 */ /* 0x040fe20000410000 */
[----:B------:R-:W-:Y:S01]  /*5e30*/  FMUL.FTZ R75, R0, R79 ;  /* 0x0000004f004b7220 */ /* 0x000fe20000410000 */
[----:B------:R-:W-:Y:S01]  /*5e40*/  IMAD.U32 R79, RZ, RZ, UR19 ;  /* 0x00000013ff4f7e24 */ /* 0x000fe2000f8e00ff */
[----:B------:R-:W-:Y:S01]  /*5e50*/  ISETP.GT.AND P5, PT, R78, 0x21, PT ;  /* 0x000000214e00780c */ /* 0x000fe20003fa4270 */
[----:B------:R-:W2:Y:S01]  /*5e60*/  SHFL.BFLY PT, R60, R73, 0x1, 0x1f ;  /* 0x0c201f00493c7f89 */ /* 0x000ea200000e0000 */
        /* <DEDUP_REMOVED lines=10> */
[----:B------:R-:W-:Y:S02]  /*5f10*/  FSEL R38, R38, -INF , P5 ;  /* 0xff80000026267808 */ /* 0x000fe40002800000 */
[C---:B------:R-:W-:Y:S02]  /*5f20*/  ISETP.GT.AND P6, PT, R78.reuse, 0x38, PT ;  /* 0x000000384e00780c */ /* 0x040fe40003fc4270 */
[----:B------:R-:W-:Y:S02]  /*5f30*/  FSEL R39, R39, -INF , P4 ;  /* 0xff80000027277808 */ /* 0x000fe40002000000 */
[----:B------:R-:W-:Y:S02]  /*5f40*/  ISETP.GT.AND P5, PT, R78, 0x39, PT ;  /* 0x000000394e00780c */ /* 0x000fe40003fa4270 */
[----:B--2---:R-:W-:Y:S01]  /*5f50*/  FMNMX.FTZ R60, R73, R60, !PT ;  /* 0x0000003c493c7209 */ /* 0x004fe20007810000 */
[----:B------:R-:W-:Y:S01]  /*5f60*/  FMUL.FTZ R73, R0, R86 ;  /* 0x0000005600497220 */ /* 0x000fe20000410000 */
[----:B------:R-:W-:-:S02]  /*5f70*/  FSEL R41, R41, -INF , P6 ;  /* 0xff80000029297808 */ /* 0x000fc40003000000 */
[C---:B------:R-:W-:Y:S01]  /*5f80*/  FSETP.NEU.FTZ.AND P3, PT, R60.reuse, -INF , PT ;  /* 0xff8000003c00780b */ /* 0x040fe20003f7d000 */
[----:B------:R-:W-:-:S01]  /*5f90*/  FFMA.FTZ R79, R60, R79, -8 ;  /* 0xc10000003c4f7423 */ /* 0x000fc2000001004f */
[C---:B------:R-:W-:Y:S01]  /*5fa0*/  ISETP.GT.AND P4, PT, R78.reuse, 0x40, PT ;  /* 0x000000404e00780c */ /* 0x040fe20003f84270 */
[----:B------:R-:W2:Y:S01]  /*5fb0*/  MUFU.TANH R73, R73 ;  /* 0x0000004900497308 */ /* 0x000ea20000002400 */
[----:B------:R-:W-:Y:S02]  /*5fc0*/  FSEL R43, R43, -INF , P5 ;  /* 0xff8000002b2b7808 */ /* 0x000fe40002800000 */
[----:B------:R-:W-:Y:S02]  /*5fd0*/  FSEL R79, R79, RZ, P3 ;  /* 0x000000ff4f4f7208 */ /* 0x000fe40001800000 */
[----:B------:R-:W-:Y:S02]  /*5fe0*/  ISETP.GT.AND P6, PT, R78, 0x41, PT ;  /* 0x000000414e00780c */ /* 0x000fe40003fc4270 */
        /* <DEDUP_REMOVED lines=8> */
[----:B------:R-:W-:-:S01]  /*6070*/  FFMA.FTZ R29, R29, UR19, -R79 ;  /* 0x000000131d1d7c23 */ /* 0x000fc2000801084f */
[----:B------:R-:W-:Y:S01]  /*6080*/  ISETP.GT.AND P5, PT, R78, 0x48, PT ;  /* 0x000000484e00780c */ /* 0x000fe20003fa4270 */
[----:B------:R-:W-:-:S01]  /*6090*/  FFMA.FTZ R82, R37, UR19, -R79 ;  /* 0x0000001325527c23 */ /* 0x000fc2000801084f */
[----:B------:R-:W-:Y:S01]  /*60a0*/  FMNMX.FTZ R14, R12, R11, !PT ;  /* 0x0000000b0c0e7209 */ /* 0x000fe20007810000 */
[----:B------:R-:W-:-:S01]  /*60b0*/  FFMA.FTZ R83, R54, UR19, -R79 ;  /* 0x0000001336537c23 */ /* 0x000fc2000801084f */
[----:B------:R-:W-:Y:S01]  /*60c0*/  FSEL R48, R48, -INF , P6 ;  /* 0xff80000030307808 */ /* 0x000fe20003000000 */
[----:B-----5:R-:W-:-:S01]  /*60d0*/  FFMA.FTZ R81, R15, UR19, -R79 ;  /* 0x000000130f517c23 */ /* 0x020fc2000801084f */
[----:B------:R-:W-:Y:S01]  /*60e0*/  FMNMX.FTZ R11, R13, R14, !PT ;  /* 0x0000000e0d0b7209 */ /* 0x000fe20007810000 */
[----:B------:R-:W-:-:S01]  /*60f0*/  FFMA.FTZ R6, R6, UR19, -R79 ;  /* 0x0000001306067c23 */ /* 0x000fc2000801084f */
[----:B------:R-:W-:Y:S01]  /*6100*/  ISETP.GT.AND P4, PT, R78, 0x49, PT ;  /* 0x000000494e00780c */ /* 0x000fe20003f84270 */
[----:B------:R-:W-:-:S01]  /*6110*/  FFMA.FTZ R51, R51, UR19, -R79 ;  /* 0x0000001333337c23 */ /* 0x000fc2000801084f */
[----:B------:R-:W-:Y:S01]  /*6120*/  FMNMX.FTZ R14, R20, R11, !PT ;  /* 0x0000000b140e7209 */ /* 0x000fe20007810000 */
[----:B------:R-:W-:-:S01]  /*6130*/  FFMA.FTZ R65, R65, UR19, -R79 ;  /* 0x0000001341417c23 */ /* 0x000fc2000801084f */
[----:B------:R5:W-:Y:S01]  /*6140*/  MUFU.EX2 R11, R81 ;  /* 0x00000051000b7308 */ /* 0x000be20000000800 */
[----:B-1----:R-:W-:Y:S01]  /*6150*/  FSEL R53, R53, -INF , P5 ;  /* 0xff80000035357808 */ /* 0x002fe20002800000 */
[--C-:B------:R-:W-:Y:S01]  /*6160*/  FFMA.FTZ R63, R63, UR19, -R79.reuse ;  /* 0x000000133f3f7c23 */ /* 0x100fe2000801084f */
[----:B------:R-:W-:Y:S01]  /*6170*/  FMNMX.FTZ R15, R21, R14, !PT ;  /* 0x0000000e150f7209 */ /* 0x000fe20007810000 */
[----:B------:R-:W-:Y:S01]  /*6180*/  FFMA.FTZ R14, R24, UR19, -R79 ;  /* 0x00000013180e7c23 */ /* 0x000fe2000801084f */
[----:B------:R-:W-:-:S02]  /*6190*/  ISETP.GT.AND P6, PT, R78, 0x50, PT ;  /* 0x000000504e00780c */ /* 0x000fc40003fc4270 */
[----:B------:R-:W-:Y:S01]  /*61a0*/  FMNMX.FTZ R24, R26, R15, !PT ;  /* 0x0000000f1a187209 */ /* 0x000fe20007810000 */
[----:B------:R-:W-:Y:S01]  /*61b0*/  MUFU.EX2 R6, R6 ;  /* 0x0000000600067308 */ /* 0x000fe20000000800 */
[----:B-----5:R-:W-:-:S01]  /*61c0*/  FFMA.FTZ R81, R25, UR19, -R79 ;  /* 0x0000001319517c23 */ /* 0x020fc2000801084f */
[----:B0-----:R-:W-:Y:S02]  /*61d0*/  FSEL R68, R68, -INF , P4 ;  /* 0xff80000044447808 */ /* 0x001fe40002000000 */
[----:B------:R-:W-:Y:S02]  /*61e0*/  FMNMX.FTZ R15, R27, R24, !PT ;  /* 0x000000181b0f7209 */ /* 0x000fe40007810000 */
[----:B------:R-:W-:Y:S02]  /*61f0*/  ISETP.GT.AND P5, PT, R78, 0x51, PT ;  /* 0x000000514e00780c */ /* 0x000fe40003fa4270 */
[----:B------:R-:W-:Y:S01]  /*6200*/  FMNMX.FTZ R24, R30, R15, !PT ;  /* 0x0000000f1e187209 */ /* 0x000fe20007810000 */
[----:B------:R-:W-:Y:S01]  /*6210*/  MUFU.EX2 R47, R47 ;  /* 0x0000002f002f7308 */ /* 0x000fe20000000800 */
[----:B------:R-:W-:-:S02]  /*6220*/  FSEL R66, R66, -INF , P6 ;  /* 0xff80000042427808 */ /* 0x000fc40003000000 */
[----:B------:R-:W-:Y:S01]  /*6230*/  FMNMX.FTZ R25, R31, R24, !PT ;  /* 0x000000181f197209 */ /* 0x000fe20007810000 */
[----:B------:R-:W-:-:S01]  /*6240*/  FFMA.FTZ R24, R28, UR19, -R79 ;  /* 0x000000131c187c23 */ /* 0x000fc2000801084f */
[----:B------:R-:W-:Y:S02]  /*6250*/  ISETP.GT.AND P4, PT, R78, 0x58, PT ;  /* 0x000000584e00780c */ /* 0x000fe40003f84270 */
[----:B------:R-:W-:Y:S01]  /*6260*/  FMNMX.FTZ R28, R34, R25, !PT ;  /* 0x00000019221c7209 */ /* 0x000fe20007810000 */
[----:B------:R0:W-:Y:S01]  /*6270*/  MUFU.EX2 R15, R81 ;  /* 0x00000051000f7308 */ /* 0x0001e20000000800 */
[----:B------:R-:W-:Y:S02]  /*6280*/  FSEL R67, R67, -INF , P5 ;  /* 0xff80000043437808 */ /* 0x000fe40002800000 */
[----:B------:R-:W-:Y:S02]  /*6290*/  FMNMX.FTZ R25, R35, R28, !PT ;  /* 0x0000001c23197209 */ /* 0x000fe40007810000 */
[----:B------:R-:W-:-:S02]  /*62a0*/  ISETP.GT.AND P6, PT, R78, 0x59, PT ;  /* 0x000000594e00780c */ /* 0x000fc40003fc4270 */
[----:B------:R-:W-:Y:S01]  /*62b0*/  FMNMX.FTZ R28, R38, R25, !PT ;  /* 0x00000019261c7209 */ /* 0x000fe20007810000 */
[----:B------:R-:W-:Y:S01]  /*62c0*/  MUFU.EX2 R8, R8 ;  /* 0x0000000800087308 */ /* 0x000fe20000000800 */
[----:B0-----:R-:W-:-:S01]  /*62d0*/  FFMA.FTZ R81, R32, UR19, -R79 ;  /* 0x0000001320517c23 */ /* 0x001fc2000801084f */
[----:B------:R-:W-:Y:S02]  /*62e0*/  FSEL R70, R70, -INF , P4 ;  /* 0xff80000046467808 */ /* 0x000fe40002000000 */
[----:B------:R-:W-:Y:S02]  /*62f0*/  FMNMX.FTZ R28, R39, R28, !PT ;  /* 0x0000001c271c7209 */ /* 0x000fe40007810000 */
[----:B------:R-:W-:Y:S02]  /*6300*/  ISETP.GT.AND P5, PT, R78, 0x60, PT ;  /* 0x000000604e00780c */ /* 0x000fe40003fa4270 */
[----:B------:R-:W-:Y:S01]  /*6310*/  FMNMX.FTZ R32, R41, R28, !PT ;  /* 0x0000001c29207209 */ /* 0x000fe20007810000 */
[----:B------:R0:W-:Y:S01]  /*6320*/  MUFU.EX2 R25, R29 ;  /* 0x0000001d00197308 */ /* 0x0001e20000000800 */
[----:B------:R-:W-:-:S02]  /*6330*/  FSEL R71, R71, -INF , P6 ;  /* 0xff80000047477808 */ /* 0x000fc40003000000 */
[----:B------:R-:W-:Y:S02]  /*6340*/  FMNMX.FTZ R32, R43, R32, !PT ;  /* 0x000000202b207209 */ /* 0x000fe40007810000 */
[----:B------:R-:W-:Y:S02]  /*6350*/  ISETP.GT.AND P4, PT, R78, 0x61, PT ;  /* 0x000000614e00780c */ /* 0x000fe40003f84270 */
[----:B------:R-:W-:Y:S01]  /*6360*/  FSEL R72, R72, -INF , P5 ;  /* 0xff80000048487808 */ /* 0x000fe20002800000 */
[----:B------:R1:W-:Y:S01]  /*6370*/  MUFU.EX2 R28, R81 ;  /* 0x00000051001c7308 */ /* 0x0003e20000000800 */
[----:B0-----:R-:W-:-:S01]  /*6380*/  FFMA.FTZ R29, R33, UR19, -R79 ;  /* 0x00000013211d7c23 */ /* 0x001fc2000801084f */
[----:B------:R-:W-:Y:S02]  /*6390*/  FMNMX.FTZ R33, R45, R32, !PT ;  /* 0x000000202d217209 */ /* 0x000fe40007810000 */
[----:B------:R-:W-:Y:S02]  /*63a0*/  ISETP.GT.AND P6, PT, R78, 0x68, PT ;  /* 0x000000684e00780c */ /* 0x000fe40003fc4270 */
[----:B------:R-:W-:-:S02]  /*63b0*/  FMNMX.FTZ R32, R48, R33, !PT ;  /* 0x0000002130207209 */ /* 0x000fc40007810000 */
[----:B---3--:R-:W-:Y:S01]  /*63c0*/  FSEL R69, R69, -INF , P4 ;  /* 0xff80000045457808 */ /* 0x008fe20002000000 */
[----:B-1----:R-:W-:Y:S01]  /*63d0*/  FFMA.FTZ R81, R36, UR19, -R79 ;  /* 0x0000001324517c23 */ /* 0x002fe2000801084f */
[----:B------:R-:W-:Y:S01]  /*63e0*/  FMNMX.FTZ R33, R53, R32, !PT ;  /* 0x0000002035217209 */ /* 0x000fe20007810000 */
[----:B------:R-:W-:Y:S01]  /*63f0*/  MUFU.EX2 R10, R10 ;  /* 0x0000000a000a7308 */ /* 0x000fe20000000800 */
[----:B------:R-:W-:Y:S02]  /*6400*/  ISETP.GT.AND P5, PT, R78, 0x69, PT ;  /* 0x000000694e00780c */ /* 0x000fe40003fa4270 */
[----:B------:R-:W-:Y:S02]  /*6410*/  FMNMX.FTZ R33, R68, R33, !PT ;  /* 0x0000002144217209 */ /* 0x000fe40007810000 */
[----:B------:R-:W-:Y:S02]  /*6420*/  FSEL R74, R74, -INF , P6 ;  /* 0xff8000004a4a7808 */ /* 0x000fe40003000000 */
[----:B------:R-:W-:Y:S01]  /*6430*/  FMNMX.FTZ R36, R66, R33, !PT ;  /* 0x0000002142247209 */ /* 0x000fe20007810000 */
[----:B------:R-:W-:Y:S01]  /*6440*/  MUFU.EX2 R32, R81 ;  /* 0x0000005100207308 */ /* 0x000fe20000000800 */
[----:B------:R-:W-:-:S02]  /*6450*/  ISETP.GT.AND P4, PT, R78, 0x70, PT ;  /* 0x000000704e00780c */ /* 0x000fc40003f84270 */
[----:B------:R-:W-:Y:S01]  /*6460*/  FMNMX.FTZ R37, R67, R36, !PT ;  /* 0x0000002443257209 */ /* 0x000fe20007810000 */
[----:B------:R-:W-:-:S01]  /*6470*/  FFMA.FTZ R36, R40, UR19, -R79 ;  /* 0x0000001328247c23 */ /* 0x000fc2000801084f */
[----:B----4-:R-:W-:Y:S02]  /*6480*/  FSEL R75, R75, -INF , P5 ;  /* 0xff8000004b4b7808 */ /* 0x010fe40002800000 */
[----:B------:R-:W-:Y:S01]  /*6490*/  FMNMX.FTZ R40, R70, R37, !PT ;  /* 0x0000002546287209 */ /* 0x000fe20007810000 */
[----:B------:R0:W-:Y:S01]  /*64a0*/  MUFU.EX2 R33, R82 ;  /* 0x0000005200217308 */ /* 0x0001e20000000800 */
[----:B------:R-:W-:Y:S02]  /*64b0*/  ISETP.GT.AND P6, PT, R78, 0x71, PT ;  /* 0x000000714e00780c */ /* 0x000fe40003fc4270 */
[----:B------:R-:W-:Y:S02]  /*64c0*/  FMNMX.FTZ R37, R71, R40, !PT ;  /* 0x0000002847257209 */ /* 0x000fe40007810000 */
[----:B------:R-:W-:-:S02]  /*64d0*/  FSEL R76, R76, -INF , P4 ;  /* 0xff8000004c4c7808 */ /* 0x000fc40002000000 */
[----:B------:R-:W-:Y:S01]  /*64e0*/  FMNMX.FTZ R40, R72, R37, !PT ;  /* 0x0000002548287209 */ /* 0x000fe20007810000 */
[----:B------:R-:W-:Y:S01]  /*64f0*/  MUFU.EX2 R14, R14 ;  /* 0x0000000e000e7308 */ /* 0x000fe20000000800 */
[----:B0-----:R-:W-:-:S01]  /*6500*/  FFMA.FTZ R82, R42, UR19, -R79 ;  /* 0x000000132a527c23 */ /* 0x001fc2000801084f */
[----:B------:R-:W-:Y:S02]  /*6510*/  ISETP.GT.AND P5, PT, R78, 0x78, PT ;  /* 0x000000784e00780c */ /* 0x000fe40003fa4270 */
[----:B------:R-:W-:Y:S01]  /*6520*/  FMNMX.FTZ R81, R69, R40, !PT ;  /* 0x0000002845517209 */ /* 0x000fe20007810000 */
[--C-:B------:R-:W-:Y:S01]  /*6530*/  FFMA.FTZ R40, R44, UR19, -R79.reuse ;  /* 0x000000132c287c23 */ /* 0x100fe2000801084f */
[----:B------:R-:W-:Y:S02]  /*6540*/  FSEL R77, R77, -INF , P6 ;  /* 0xff8000004d4d7808 */ /* 0x000fe40003000000 */
[----:B------:R-:W-:Y:S01]  /*6550*/  FMNMX.FTZ R42, R74, R81, !PT ;  /* 0x000000514a2a7209 */ /* 0x000fe20007810000 */
[----:B------:R-:W-:Y:S01]  /*6560*/  MUFU.EX2 R37, R82 ;  /* 0x0000005200257308 */ /* 0x000fe20000000800 */
[----:B------:R-:W-:Y:S01]  /*6570*/  ISETP.GT.AND P4, PT, R78, 0x79, PT ;  /* 0x000000794e00780c */ /* 0x000fe20003f84270 */
[----:B------:R-:W-:Y:S01]  /*6580*/  FFMA.FTZ R78, R46, UR19, -R79 ;  /* 0x000000132e4e7c23 */ /* 0x000fe2000801084f */
[----:B------:R-:W-:-:S02]  /*6590*/  FMNMX.FTZ R81, R75, R42, !PT ;  /* 0x0000002a4b517209 */ /* 0x000fc40007810000 */
[----:B--2---:R-:W-:Y:S02]  /*65a0*/  FSEL R42, R73, -INF , P5 ;  /* 0xff800000492a7808 */ /* 0x004fe40002800000 */
[----:B------:R-:W-:Y:S01]  /*65b0*/  FMNMX.FTZ R44, R76, R81, !PT ;  /* 0x000000514c2c7209 */ /* 0x000fe20007810000 */
[----:B------:R0:W-:Y:S01]  /*65c0*/  MUFU.EX2 R73, R78 ;  /* 0x0000004e00497308 */ /* 0x0001e20000000800 */
[----:B------:R-:W-:Y:S02]  /*65d0*/  FSEL R80, R80, -INF , P4 ;  /* 0xff80000050507808 */ /* 0x000fe40002000000 */
[----:B------:R-:W-:Y:S01]  /*65e0*/  FMNMX.FTZ R81, R77, R44, !PT ;  /* 0x0000002c4d517209 */ /* 0x000fe20007810000 */
[----:B------:R-:W-:-:S01]  /*65f0*/  FFMA.FTZ R44, R50, UR19, -R79 ;  /* 0x00000013322c7c23 */ /* 0x000fc2000801084f */
[--C-:B------:R-:W-:Y:S01]  /*6600*/  FFMA.FTZ R50, R52, UR19, -R79.reuse ;  /* 0x0000001334327c23 */ /* 0x100fe2000801084f */
[----:B------:R-:W-:-:S01]  /*6610*/  FFMA.FTZ R52, R55, UR19, -R79 ;  /* 0x0000001337347c23 */ /* 0x000fc2000801084f */
[----:B------:R-:W-:Y:S01]  /*6620*/  FMNMX.FTZ R81, R42, R81, !PT ;  /* 0x000000512a517209 */ /* 0x000fe20007810000 */
[----:B------:R-:W-:-:S01]  /*6630*/  FFMA.FTZ R55, R56, UR19, -R79 ;  /* 0x0000001338377c23 */ /* 0x000fc2000801084f */
[--C-:B0-----:R-:W-:Y:S01]  /*6640*/  FFMA.FTZ R78, R57, UR19, -R79.reuse ;  /* 0x00000013394e7c23 */ /* 0x101fe2000801084f */
[----:B------:R-:W-:-:S01]  /*6650*/  FFMA.FTZ R57, R58, UR19, -R79 ;  /* 0x000000133a397c23 */ /* 0x000fc2000801084f */
[----:B------:R-:W-:Y:S01]  /*6660*/  FMNMX.FTZ R46, R80, R81, !PT ;  /* 0x00000051502e7209 */ /* 0x000fe20007810000 */
[----:B------:R-:W-:-:S01]  /*6670*/  FFMA.FTZ R56, R59, UR19, -R79 ;  /* 0x000000133b387c23 */ /* 0x000fc2000801084f */
[--C-:B------:R-:W-:Y:S01]  /*6680*/  FFMA.FTZ R58, R61, UR19, -R79.reuse ;  /* 0x000000133d3a7c23 */ /* 0x100fe2000801084f */
[----:B------:R-:W-:-:S01]  /*6690*/  FFMA.FTZ R61, R64, UR19, -R79 ;  /* 0x00000013403d7c23 */ /* 0x000fc2000801084f */
[----:B------:R-:W-:Y:S01]  /*66a0*/  IMAD.U32 R64, RZ, RZ, UR19 ;  /* 0x00000013ff407e24 */ /* 0x000fe2000f8e00ff */
[----:B------:R-:W0:Y:S01]  /*66b0*/  SHFL.BFLY PT, R81, R46, 0x2, 0x1f ;  /* 0x0c401f002e517f89 */ /* 0x000e2200000e0000 */
[----:B------:R-:W-:Y:S08]  /*66c0*/  MUFU.EX2 R24, R24 ;  /* 0x0000001800187308 */ /* 0x000ff00000000800 */
[----:B------:R-:W-:Y:S08]  /*66d0*/  MUFU.EX2 R29, R29 ;  /* 0x0000001d001d7308 */ /* 0x000ff00000000800 */
[----:B------:R-:W-:Y:S01]  /*66e0*/  MUFU.EX2 R36, R36 ;  /* 0x0000002400247308 */ /* 0x000fe20000000800 */
[----:B0-----:R-:W-:-:S07]  /*66f0*/  FMNMX.FTZ R81, R46, R81, !PT ;  /* 0x000000512e517209 */ /* 0x001fce0007810000 */
[----:B------:R-:W-:Y:S01]  /*6700*/  MUFU.EX2 R40, R40 ;  /* 0x0000002800287308 */ /* 0x000fe20000000800 */
[----:B------:R-:W0:Y:S07]  /*6710*/  SHFL.BFLY PT, R54, R81, 0x1, 0x1f ;  /* 0x0c201f0051367f89 */ /* 0x000e2e00000e0000 */
[----:B------:R1:W-:Y:S08]  /*6720*/  MUFU.EX2 R46, R78 ;  /* 0x0000004e002e7308 */ /* 0x0003f00000000800 */
[----:B------:R-:W-:Y:S01]  /*6730*/  MUFU.EX2 R44, R44 ;  /* 0x0000002c002c7308 */ /* 0x000fe20000000800 */
[----:B-1----:R-:W-:-:S05]  /*6740*/  FSEL R78, R60, RZ, P3 ;  /* 0x000000ff3c4e7208 */ /* 0x002fca0001800000 */
[----:B------:R-:W-:Y:S02]  /*6750*/  FADD.FTZ R78, -R78, R5 ;  /* 0x000000054e4e7221 */ /* 0x000fe40000010100 */
[----:B------:R-:W-:Y:S01]  /*6760*/  MUFU.EX2 R51, R51 ;  /* 0x0000003300337308 */ /* 0x000fe20000000800 */
[----:B0-----:R-:W-:Y:S01]  /*6770*/  FMNMX.FTZ R59, R81, R54, !PT ;  /* 0x00000036513b7209 */ /* 0x001fe20007810000 */
[----:B------:R-:W-:-:S03]  /*6780*/  FFMA.FTZ R54, R62, UR19, -R79 ;  /* 0x000000133e367c23 */ /* 0x000fc6000801084f */
[C---:B------:R-:W-:Y:S01]  /*6790*/  FSETP.NEU.FTZ.AND P4, PT, R59.reuse, -INF , PT ;  /* 0xff8000003b00780b */ /* 0x040fe20003f9d000 */
[----:B------:R-:W-:-:S02]  /*67a0*/  FFMA.FTZ R62, R59, R64, -8 ;  /* 0xc10000003b3e7423 */ /* 0x000fc40000010040 */
[----:B------:R-:W-:Y:S03]  /*67b0*/  MUFU.EX2 R50, R50 ;  /* 0x0000003200327308 */ /* 0x000fe60000000800 */
[----:B------:R-:W-:-:S05]  /*67c0*/  FSEL R62, R62, RZ, P4 ;  /* 0x000000ff3e3e7208 */ /* 0x000fca0002000000 */
        /* <DEDUP_REMOVED lines=8> */
[----:B------:R-:W-:Y:S01]  /*6850*/  FSEL R41, R59, RZ, P4 ;  /* 0x000000ff3b297208 */ /* 0x000fe20002000000 */
[----:B------:R-:W-:-:S01]  /*6860*/  FFMA.FTZ R26, R27, UR19, -R62 ;  /* 0x000000131b1a7c23 */ /* 0x000fc2000801083e */
[--C-:B------:R-:W-:Y:S01]  /*6870*/  FFMA.FTZ R27, R30, UR19, -R62.reuse ;  /* 0x000000131e1b7c23 */ /* 0x100fe2000801083e */
[----:B------:R-:W-:-:S01]  /*6880*/  FFMA.FTZ R30, R31, UR19, -R62 ;  /* 0x000000131f1e7c23 */ /* 0x000fc2000801083e */
[--C-:B------:R-:W-:Y:S01]  /*6890*/  FFMA.FTZ R31, R34, UR19, -R62.reuse ;  /* 0x00000013221f7c23 */ /* 0x100fe2000801083e */
[----:B------:R-:W-:-:S01]  /*68a0*/  FFMA.FTZ R34, R35, UR19, -R62 ;  /* 0x0000001323227c23 */ /* 0x000fc2000801083e */
[----:B------:R-:W-:Y:S01]  /*68b0*/  FADD.FTZ R41, -R41, R4 ;  /* 0x0000000429297221 */ /* 0x000fe20000010100 */
[----:B------:R-:W-:-:S01]  /*68c0*/  FFMA.FTZ R35, R38, UR19, -R62 ;  /* 0x0000001326237c23 */ /* 0x000fc2000801083e */
[--C-:B------:R-:W-:Y:S01]  /*68d0*/  FFMA.FTZ R38, R39, UR19, -R62.reuse ;  /* 0x0000001327267c23 */ /* 0x100fe2000801083e */
[----:B------:R-:W-:Y:S01]  /*68e0*/  FMUL.FTZ R39, R78, UR19 ;  /* 0x000000134e277c20 */ /* 0x000fe20008410000 */
[--C-:B------:R-:W-:Y:S01]  /*68f0*/  FFMA.FTZ R49, R49, UR19, -R62.reuse ;  /* 0x0000001331317c23 */ /* 0x100fe2000801083e */
[----:B------:R-:W-:Y:S01]  /*6900*/  FMUL.FTZ R4, R41, UR19 ;  /* 0x0000001329047c20 */ /* 0x000fe20008410000 */
[----:B------:R-:W-:Y:S01]  /*6910*/  MUFU.EX2 R64, R64 ;  /* 0x0000004000407308 */ /* 0x000fe20000000800 */
[----:B------:R-:W-:-:S01]  /*6920*/  FFMA.FTZ R41, R45, UR19, -R62 ;  /* 0x000000132d297c23 */ /* 0x000fc2000801083e */
[--C-:B------:R-:W-:Y:S01]  /*6930*/  FFMA.FTZ R78, R43, UR19, -R62.reuse ;  /* 0x000000132b4e7c23 */ /* 0x100fe2000801083e */
[----:B------:R-:W-:-:S01]  /*6940*/  FFMA.FTZ R43, R53, UR19, -R62 ;  /* 0x00000013352b7c23 */ /* 0x000fc2000801083e */
[--C-:B------:R-:W-:Y:S01]  /*6950*/  FFMA.FTZ R48, R48, UR19, -R62.reuse ;  /* 0x0000001330307c23 */ /* 0x100fe2000801083e */
[----:B------:R-:W-:-:S01]  /*6960*/  FFMA.FTZ R68, R68, UR19, -R62 ;  /* 0x0000001344447c23 */ /* 0x000fc2000801083e */
[----:B------:R-:W-:-:S02]  /*6970*/  FFMA.FTZ R77, R77, UR19, -R62 ;  /* 0x000000134d4d7c23 */ /* 0x000fc4000801083e */
[----:B------:R-:W0:Y:S08]  /*6980*/  MUFU.EX2 R39, R39 ;  /* 0x0000002700277308 */ /* 0x000e300000000800 */
[----:B------:R-:W-:Y:S08]  /*6990*/  MUFU.EX2 R49, R49 ;  /* 0x0000003100317308 */ /* 0x000ff00000000800 */
[----:B------:R-:W1:Y:S01]  /*69a0*/  MUFU.EX2 R4, R4 ;  /* 0x0000000400047308 */ /* 0x000e620000000800 */
[----:B0-----:R-:W-:-:S04]  /*69b0*/  FFMA.FTZ R82, R39, R3, R6 ;  /* 0x0000000327527223 */ /* 0x001fc80000010006 */
[----:B------:R-:W-:-:S03]  /*69c0*/  FADD.FTZ R82, R47, R82 ;  /* 0x000000522f527221 */ /* 0x000fc60000010000 */
[----:B------:R-:W0:Y:S08]  /*69d0*/  MUFU.EX2 R9, R9 ;  /* 0x0000000900097308 */ /* 0x000e300000000800 */
[----:B------:R-:W2:Y:S01]  /*69e0*/  MUFU.EX2 R12, R12 ;  /* 0x0000000c000c7308 */ /* 0x000ea20000000800 */
[----:B-1----:R-:W-:-:S04]  /*69f0*/  FFMA.FTZ R3, R4, R2, R49 ;  /* 0x0000000204037223 */ /* 0x002fc80000010031 */
[----:B------:R-:W-:Y:S01]  /*6a00*/  FADD.FTZ R2, R64, R3 ;  /* 0x0000000340027221 */ /* 0x000fe20000010000 */
[----:B------:R-:W-:-:S02]  /*6a10*/  FADD.FTZ R3, R7, R82 ;  /* 0x0000005207037221 */ /* 0x000fc40000010000 */
[----:B------:R-:W1:Y:S01]  /*6a20*/  MUFU.EX2 R13, R13 ;  /* 0x0000000d000d7308 */ /* 0x000e620000000800 */
[----:B0-----:R-:W-:-:S01]  /*6a30*/  FADD.FTZ R45, R9, R2 ;  /* 0x00000002092d7221 */ /* 0x001fc20000010000 */
[----:B------:R-:W-:-:S06]  /*6a40*/  FADD.FTZ R3, R8, R3 ;  /* 0x0000000308037221 */ /* 0x000fcc0000010000 */
[----:B------:R-:W0:Y:S01]  /*6a50*/  MUFU.EX2 R20, R20 ;  /* 0x0000001400147308 */ /* 0x000e220000000800 */
[----:B--2---:R-:W-:-:S01]  /*6a60*/  FADD.FTZ R2, R12, R45 ;  /* 0x0000002d0c027221 */ /* 0x004fc20000010000 */
[----:B------:R-:W-:Y:S01]  /*6a70*/  FFMA.FTZ R45, R66, UR19, -R62 ;  /* 0x00000013422d7c23 */ /* 0x000fe2000801083e */
[----:B------:R-:W-:-:S04]  /*6a80*/  FADD.FTZ R66, R10, R3 ;  /* 0x000000030a427221 */ /* 0x000fc80000010000 */
[----:B------:R-:W-:Y:S01]  /*6a90*/  FADD.FTZ R53, R11, R66 ;  /* 0x000000420b357221 */ /* 0x000fe20000010000 */
[----:B------:R-:W2:Y:S01]  /*6aa0*/  MUFU.EX2 R21, R21 ;  /* 0x0000001500157308 */ /* 0x000ea20000000800 */
[----:B-1----:R-:W-:-:S01]  /*6ab0*/  FADD.FTZ R3, R13, R2 ;  /* 0x000000020d037221 */ /* 0x002fc20000010000 */
[----:B------:R-:W-:Y:S01]  /*6ac0*/  FFMA.FTZ R66, R67, UR19, -R62 ;  /* 0x0000001343427c23 */ /* 0x000fe2000801083e */
[----:B------:R-:W-:-:S01]  /*6ad0*/  FADD.FTZ R82, R14, R53 ;  /* 0x000000350e527221 */ /* 0x000fc20000010000 */
[----:B------:R-:W-:-:S03]  /*6ae0*/  FFMA.FTZ R53, R70, UR19, -R62 ;  /* 0x0000001346357c23 */ /* 0x000fc6000801083e */
[----:B------:R-:W-:Y:S01]  /*6af0*/  FADD.FTZ R67, R15, R82 ;  /* 0x000000520f437221 */ /* 0x000fe20000010000 */
[----:B------:R-:W1:Y:S01]  /*6b00*/  MUFU.EX2 R26, R26 ;  /* 0x0000001a001a7308 */ /* 0x000e620000000800 */
[----:B0-----:R-:W-:-:S02]  /*6b10*/  FADD.FTZ R2, R20, R3 ;  /* 0x0000000314027221 */ /* 0x001fc40000010000 */
[----:B------:R-:W-:-:S04]  /*6b20*/  FADD.FTZ R70, R24, R67 ;  /* 0x0000004318467221 */ /* 0x000fc80000010000 */
[----:B------:R-:W-:Y:S01]  /*6b30*/  FADD.FTZ R67, R25, R70 ;  /* 0x0000004619437221 */ /* 0x000fe20000010000 */
[----:B------:R-:W0:Y:S01]  /*6b40*/  MUFU.EX2 R27, R27 ;  /* 0x0000001b001b7308 */ /* 0x000e220000000800 */
[----:B--2---:R-:W-:-:S01]  /*6b50*/  FADD.FTZ R3, R21, R2 ;  /* 0x0000000215037221 */ /* 0x004fc20000010000 */
[----:B------:R-:W-:Y:S01]  /*6b60*/  FFMA.FTZ R70, R71, UR19, -R62 ;  /* 0x0000001347467c23 */ /* 0x000fe2000801083e */
[----:B------:R-:W-:-:S01]  /*6b70*/  FADD.FTZ R82, R28, R67 ;  /* 0x000000431c527221 */ /* 0x000fc20000010000 */
[----:B------:R-:W-:-:S03]  /*6b80*/  FFMA.FTZ R67, R72, UR19, -R62 ;  /* 0x0000001348437c23 */ /* 0x000fc6000801083e */
[----:B------:R-:W-:Y:S01]  /*6b90*/  FADD.FTZ R71, R29, R82 ;  /* 0x000000521d477221 */ /* 0x000fe20000010000 */
[----:B------:R-:W2:Y:S01]  /*6ba0*/  MUFU.EX2 R30, R30 ;  /* 0x0000001e001e7308 */ /* 0x000ea20000000800 */
[----:B-1----:R-:W-:-:S02]  /*6bb0*/  FADD.FTZ R2, R26, R3 ;  /* 0x000000031a027221 */ /* 0x002fc40000010000 */
[----:B------:R-:W-:-:S04]  /*6bc0*/  FADD.FTZ R72, R32, R71 ;  /* 0x0000004720487221 */ /* 0x000fc80000010000 */
[----:B------:R-:W-:Y:S01]  /*6bd0*/  FADD.FTZ R71, R33, R72 ;  /* 0x0000004821477221 */ /* 0x000fe20000010000 */
[----:B------:R-:W1:Y:S01]  /*6be0*/  MUFU.EX2 R31, R31 ;  /* 0x0000001f001f7308 */ /* 0x000e620000000800 */
[----:B0-----:R-:W-:-:S01]  /*6bf0*/  FADD.FTZ R3, R27, R2 ;  /* 0x000000021b037221 */ /* 0x001fc20000010000 */
[----:B------:R-:W-:Y:S01]  /*6c00*/  FFMA.FTZ R72, R69, UR19, -R62 ;  /* 0x0000001345487c23 */ /* 0x000fe2000801083e */
[----:B------:R-:W-:-:S01]  /*6c10*/  FADD.FTZ R82, R36, R71 ;  /* 0x0000004724527221 */ /* 0x000fc20000010000 */
[----:B------:R-:W-:-:S03]  /*6c20*/  FFMA.FTZ R69, R74, UR19, -R62 ;  /* 0x000000134a457c23 */ /* 0x000fc6000801083e */
[----:B------:R-:W-:Y:S01]  /*6c30*/  FADD.FTZ R71, R37, R82 ;  /* 0x0000005225477221 */ /* 0x000fe20000010000 */
[----:B------:R-:W0:Y:S01]  /*6c40*/  MUFU.EX2 R34, R34 ;  /* 0x0000002200227308 */ /* 0x000e220000000800 */
[----:B--2---:R-:W-:-:S02]  /*6c50*/  FADD.FTZ R2, R30, R3 ;  /* 0x000000031e027221 */ /* 0x004fc40000010000 */
        /* <DEDUP_REMOVED lines=30> */
[----:B------:R-:W-:-:S06]  /*6e40*/  FFMA.FTZ R2, R42, UR19, -R62 ;  /* 0x000000132a027c23 */ /* 0x000fcc000801083e */
[----:B------:R-:W0:Y:S01]  /*6e50*/  MUFU.EX2 R53, R53 ;  /* 0x0000003500357308 */ /* 0x000e220000000800 */
[----:B--2---:R-:W-:-:S07]  /*6e60*/  FADD.FTZ R76, R66, R3 ;  /* 0x00000003424c7221 */ /* 0x004fce0000010000 */
[----:B------:R-:W2:Y:S01]  /*6e70*/  MUFU.EX2 R55, R55 ;  /* 0x0000003700377308 */ /* 0x000ea20000000800 */
[----:B-1----:R-:W-:-:S01]  /*6e80*/  FADD.FTZ R82, R52, R75 ;  /* 0x0000004b34527221 */ /* 0x002fc20000010000 */
[----:B------:R-:W-:-:S06]  /*6e90*/  FFMA.FTZ R75, R80, UR19, -R62 ;  /* 0x00000013504b7c23 */ /* 0x000fcc000801083e */
[----:B------:R-:W1:Y:S01]  /*6ea0*/  MUFU.EX2 R70, R70 ;  /* 0x0000004600467308 */ /* 0x000e620000000800 */
[----:B0-----:R-:W-:-:S07]  /*6eb0*/  FADD.FTZ R3, R53, R76 ;  /* 0x0000004c35037221 */ /* 0x001fce0000010000 */
[----:B------:R-:W0:Y:S01]  /*6ec0*/  MUFU.EX2 R67, R67 ;  /* 0x0000004300437308 */ /* 0x000e220000000800 */
[----:B--2---:R-:W-:-:S04]  /*6ed0*/  FADD.FTZ R79, R55, R82 ;  /* 0x00000052374f7221 */ /* 0x004fc80000010000 */
[----:B------:R-:W-:-:S03]  /*6ee0*/  FADD.FTZ R76, R46, R79 ;  /* 0x0000004f2e4c7221 */ /* 0x000fc60000010000 */
[----:B------:R-:W2:Y:S01]  /*6ef0*/  MUFU.EX2 R57, R57 ;  /* 0x0000003900397308 */ /* 0x000ea20000000800 */
[----:B-1----:R-:W-:-:S01]  /*6f00*/  FADD.FTZ R62, R70, R3 ;  /* 0x00000003463e7221 */ /* 0x002fc20000010000 */
[----:B------:R-:W-:-:S04]  /*6f10*/  IMAD.U32 R3, RZ, RZ, UR22 ;  /* 0x00000016ff037e24 */ /* 0x000fc8000f8e00ff */
[----:B------:R-:W-:Y:S02]  /*6f20*/  @!P0 VIADD R3, R3, 0x19c40 ;  /* 0x00019c4003038836 */ /* 0x000fe40000000000 */
[----:B------:R-:W1:Y:S01]  /*6f30*/  MUFU.EX2 R72, R72 ;  /* 0x0000004800487308 */ /* 0x000e620000000800 */
[----:B0-----:R-:W-:-:S02]  /*6f40*/  FADD.FTZ R79, R67, R62 ;  /* 0x0000003e434f7221 */ /* 0x001fc40000010000 */
[----:B------:R-:W-:-:S04]  /*6f50*/  @!P0 PRMT R3, RZ, 0x654, R3 ;  /* 0x00000654ff038816 */ /* 0x000fc80000000003 */
[----:B------:R0:W-:Y:S01]  /*6f60*/  @!P0 SYNCS.ARRIVE.TRANS64.RED.A1T0 RZ, [R3+URZ], RZ ;  /* 0x000000ff03ff89a7 */ /* 0x0001e2000810043f */
[----:B------:R-:W3:Y:S01]  /*6f70*/  MUFU.EX2 R56, R56 ;  /* 0x0000003800387308 */ /* 0x000ee20000000800 */
[----:B--2---:R-:W-:-:S07]  /*6f80*/  FADD.FTZ R81, R57, R76 ;  /* 0x0000004c39517221 */ /* 0x004fce0000010000 */
[----:B------:R-:W-:Y:S01]  /*6f90*/  MUFU.EX2 R69, R69 ;  /* 0x0000004500457308 */ /* 0x000fe20000000800 */
[----:B-1----:R-:W-:-:S07]  /*6fa0*/  FADD.FTZ R76, R72, R79 ;  /* 0x0000004f484c7221 */ /* 0x002fce0000010000 */
[----:B------:R-:W0:Y:S01]  /*6fb0*/  MUFU.EX2 R65, R65 ;  /* 0x0000004100417308 */ /* 0x000e220000000800 */
[----:B---3--:R-:W-:-:S07]  /*6fc0*/  FADD.FTZ R80, R56, R81 ;  /* 0x0000005138507221 */ /* 0x008fce0000010000 */
[----:B------:R-:W-:Y:S08]  /*6fd0*/  MUFU.EX2 R74, R74 ;  /* 0x0000004a004a7308 */ /* 0x000ff00000000800 */
[----:B------:R-:W1:Y:S01]  /*6fe0*/  MUFU.EX2 R58, R58 ;  /* 0x0000003a003a7308 */ /* 0x000e620000000800 */
[----:B0-----:R-:W-:-:S07]  /*6ff0*/  FADD.FTZ R3, R65, R80 ;  /* 0x0000005041037221 */ /* 0x001fce0000010000 */
[----:B------:R-:W-:Y:S08]  /*7000*/  MUFU.EX2 R71, R71 ;  /* 0x0000004700477308 */ /* 0x000ff00000000800 */
[----:B------:R-:W0:Y:S01]  /*7010*/  MUFU.EX2 R61, R61 ;  /* 0x0000003d003d7308 */ /* 0x000e220000000800 */
[----:B-1----:R-:W-:-:S07]  /*7020*/  FADD.FTZ R80, R58, R3 ;  /* 0x000000033a507221 */ /* 0x002fce0000010000 */
[----:B------:R1:W2:Y:S08]  /*7030*/  MUFU.EX2 R42, R77 ;  /* 0x0000004d002a7308 */ /* 0x0002b00000000800 */
[----:B------:R-:W3:Y:S01]  /*7040*/  MUFU.EX2 R54, R54 ;  /* 0x0000003600367308 */ /* 0x000ee20000000800 */
[----:B-1----:R-:W-:-:S04]  /*7050*/  FADD.FTZ R77, R69, R76 ;  /* 0x0000004c454d7221 */ /* 0x002fc80000010000 */
[----:B------:R-:W-:Y:S01]  /*7060*/  FADD.FTZ R76, R74, R77 ;  /* 0x0000004d4a4c7221 */ /* 0x000fe20000010000 */
[----:B0-----:R-:W-:-:S02]  /*7070*/  FADD.FTZ R77, R61, R80 ;  /* 0x000000503d4d7221 */ /* 0x001fc40000010000 */
[----:B------:R3:W0:Y:S01]  /*7080*/  MUFU.EX2 R62, R2 ;  /* 0x00000002003e7308 */ /* 0x0006220000000800 */
[----:B------:R-:W-:-:S04]  /*7090*/  FADD.FTZ R3, R71, R76 ;  /* 0x0000004c47037221 */ /* 0x000fc80000010000 */
[----:B--2---:R-:W-:-:S03]  /*70a0*/  FADD.FTZ R3, R42, R3 ;  /* 0x000000032a037221 */ /* 0x004fc60000010000 */
[----:B------:R-:W1:Y:S01]  /*70b0*/  MUFU.EX2 R63, R63 ;  /* 0x0000003f003f7308 */ /* 0x000e620000000800 */
[----:B---3--:R-:W-:-:S07]  /*70c0*/  FADD.FTZ R2, R54, R77 ;  /* 0x0000004d36027221 */ /* 0x008fce0000010000 */
[----:B------:R-:W2:Y:S01]  /*70d0*/  MUFU.EX2 R75, R75 ;  /* 0x0000004b004b7308 */ /* 0x000ea20000000800 */
[----:B0-----:R-:W-:-:S01]  /*70e0*/  FADD.FTZ R76, R62, R3 ;  /* 0x000000033e4c7221 */ /* 0x001fc20000010000 */
[----:B-1----:R-:W-:-:S03]  /*70f0*/  FADD.FTZ R3, R63, R2 ;  /* 0x000000023f037221 */ /* 0x002fc60000010000 */
[----:B--2---:R-:W-:Y:S01]  /*7100*/  FADD.FTZ R2, R75, R76 ;  /* 0x0000004c4b027221 */ /* 0x004fe20000010000 */
[----:B------:R-:W-:Y:S06]  /*7110*/  @!P1 BRA `(.L_x_1731) ;  /* 0x0000000000049947 */ /* 0x000fec0003800000 */
[----:B------:R-:W-:Y:S01]  /*7120*/  BPT.TRAP 0x1 ;  /* 0x000000040000795c */ /* 0x000fe20000300000 */
.L_x_1731:
        /* <DEDUP_REMOVED lines=8> */
[----:B------:R-:W-:Y:S01]  /*71b0*/  UMOV UR20, UR49 ;  /* 0x0000003100147c82 */ /* 0x000fe20008000000 */
        /* <DEDUP_REMOVED lines=82> */
.L_x_1722:
        /* <DEDUP_REMOVED lines=8> */
.L_x_1743:
[----:B------:R-:W-:-:S04]  /*7760*/  UIADD3 UR48, UR20, 0x1, URZ ;  /* 0x0000000114307890 */ /* 0x000fc8000fffe03f */
[----:B------:R-:W-:-:S04]  /*7770*/  UISETP.NE.AND UP0, UPT, UR48, 0x2, UPT ;  /* 0x000000023000788c */ /* 0x000fc8000bf05270 */
[----:B------:R-:W-:Y:S02]  /*7780*/  USEL UR49, URZ, 0x1, UP0 ;  /* 0x000000013f317887 */ /* 0x000fe40008000000 */
[----:B------:R-:W-:Y:S02]  /*7790*/  USEL UR48, UR48, URZ, UP0 ;  /* 0x0000003f30307287 */ /* 0x000fe40008000000 */
[----:B------:R-:W-:Y:S01]  /*77a0*/  ULOP3.LUT UR49, UR17, UR49, URZ, 0x3c, !UPT ;  /* 0x0000003111317292 */ /* 0x000fe2000f8e3c3f */
[----:B------:R-:W-:Y:S11]  /*77b0*/  @!P1 BRA `(.L_x_1734) ;  /* 0x0000000000049947 */ /* 0x000ff60003800000 */
[----:B------:R-:W-:Y:S01]  /*77c0*/  BPT.TRAP 0x1 ;  /* 0x000000040000795c */ /* 0x000fe20000300000 */
.L_x_1734:
[----:B------:R-:W-:Y:S01]  /*77d0*/  ULEA UR6, UR48, UR47, 0x3 ;  /* 0x0000002f30067291 */ /* 0x000fe2000f8e183f */
[----:B------:R-:W-:-:S05]  /*77e0*/  IMAD.U32 R6, RZ, RZ, UR49 ;  /* 0x00000031ff067e24 */ /* 0x000fca000f8e00ff */
[----:B------:R-:W-:-:S04]  /*77f0*/  SHF.L.U32 R6, R6, 0x1f, RZ ;  /* 0x0000001f06067819 */ /* 0x000fc800000006ff */
[----:B------:R0:W1:Y:S01]  /*7800*/  SYNCS.PHASECHK.TRANS64.TRYWAIT P2, [UR6+0x19c30], R6 ;  /* 0x019c3006ff0075a7 */ /* 0x0000620008040146 */
[----:B------:R-:W-:Y:S05]  /*7810*/  @!P1 BRA `(.L_x_1735) ;  /* 0x0000000000049947 */ /* 0x000fea0003800000 */
[----:B------:R-:W-:Y:S01]  /*7820*/  BPT.TRAP 0x1 ;  /* 0x000000040000795c */ /* 0x000fe20000300000 */
.L_x_1735:
[----:B-1----:R-:W-:Y:S05]  /*7830*/  @P2 BRA `(.L_x_1736) ;  /* 0x0000000000082947 */ /* 0x002fea0003800000 */
[----:B------:R-:W1:Y:S02]  /*7840*/  SYNCS.PHASECHK.TRANS64.TRYWAIT P2, [UR6+0x19c30], R6 ;  /* 0x019c3006ff0075a7 */ /* 0x000e640008040146 */
[----:B-1----:R-:W-:Y:S05]  /*7850*/  @!P2 BRA `(.L_x_1737) ;  /* 0x000000c00014a947 */ /* 0x002fea0003800000 */
.L_x_1736:
        /* <DEDUP_REMOVED lines=17> */
.L_x_1738:
[----:B------:R-:W-:Y:S01]  /*7970*/  ULEA UR11, UR20, UR47, 0x3 ;  /* 0x0000002f140b7291 */ /* 0x000fe2000f8e183f */
[----:B01----:R-:W-:-:S05]  /*7980*/  IMAD.U32 R6, RZ, RZ, UR17 ;  /* 0x00000011ff067e24 */ /* 0x003fca000f8e00ff */
[----:B------:R-:W-:-:S04]  /*7990*/  SHF.L.U32 R6, R6, 0x1f, RZ ;  /* 0x0000001f06067819 */ /* 0x000fc800000006ff */
[----:B------:R0:W1:Y:S01]  /*79a0*/  SYNCS.PHASECHK.TRANS64.TRYWAIT P2, [UR11+0x19c50], R6 ;  /* 0x019c5006ff0075a7 */ /* 0x000062000804014b */
[----:B------:R-:W-:Y:S05]  /*79b0*/  @!P1 BRA `(.L_x_1739) ;  /* 0x0000000000049947 */ /* 0x000fea0003800000 */
[----:B------:R-:W-:Y:S01]  /*79c0*/  BPT.TRAP 0x1 ;  /* 0x000000040000795c */ /* 0x000fe20000300000 */
.L_x_1739:
[----:B-1----:R-:W-:Y:S05]  /*79d0*/  @P2 BRA `(.L_x_1740) ;  /* 0x0000000000082947 */ /* 0x002fea0003800000 */
[----:B------:R-:W1:Y:S02]  /*79e0*/  SYNCS.PHASECHK.TRANS64.TRYWAIT P2, [UR11+0x19c50], R6 ;  /* 0x019c5006ff0075a7 */ /* 0x000e64000804014b */
[----:B-1----:R-:W-:Y:S05]  /*79f0*/  @!P2 BRA `(.L_x_1741) ;  /* 0x000000bc00c4a947 */ /* 0x002fea0003800000 */
.L_x_1740:
[C---:B01----:R-:W-:Y:S01]  /*7a00*/  FMUL.FTZ R6, R0.reuse, R24 ;  /* 0x0000001800067220 */ /* 0x043fe20000410000 */
[C---:B------:R-:W-:Y:S01]  /*7a10*/  FMUL.FTZ R7, R0.reuse, R25 ;  /* 0x0000001900077220 */ /* 0x040fe20000410000 */
[C---:B------:R-:W-:Y:S01]  /*7a20*/  FMUL.FTZ R8, R0.reuse, R26 ;  /* 0x0000001a00087220 */ /* 0x040fe20000410000 */
[----:B------:R-:W-:Y:S01]  /*7a30*/  UIADD3 UR6, UR47, 0x3000, URZ ;  /* 0x000030002f067890 */ /* 0x000fe2000fffe03f */
[C---:B------:R-:W-:Y:S01]  /*7a40*/  FMUL.FTZ R9, R0.reuse, R27 ;  /* 0x0000001b00097220 */ /* 0x040fe20000410000 */
[C---:B------:R-:W-:Y:S01]  /*7a50*/  FMUL.FTZ R10, R0.reuse, R28 ;  /* 0x0000001c000a7220 */ /* 0x040fe20000410000 */
[----:B------:R-:W0:Y:S01]  /*7a60*/  MUFU.TANH R6, R6 ;  /* 0x0000000600067308 */ /* 0x000e220000002400 */
[----:B------:R-:W-:Y:S01]  /*7a70*/  USHF.R.U32.HI UR6, URZ, 0x4, UR6 ;  /* 0x000000043f067899 */ /* 0x000fe20008011606 */
[C---:B------:R-:W-:Y:S01]  /*7a80*/  FMUL.FTZ R12, R0.reuse, R30 ;  /* 0x0000001e000c7220 */ /* 0x040fe20000410000 */
[C---:B------:R-:W-:Y:S01]  /*7a90*/  FMUL.FTZ R11, R0.reuse, R29 ;  /* 0x0000001d000b7220 */ /* 0x040fe20000410000 */
[C---:B------:R-:W-:Y:S01]  /*7aa0*/  FMUL.FTZ R13, R0.reuse, R31 ;  /* 0x0000001f000d7220 */ /* 0x040fe20000410000 */
[----:B------:R-:W-:Y:S01]  /*7ab0*/  ULOP3.LUT UR6, UR6, 0x3fff, URZ, 0xc0, !UPT ;  /* 0x00003fff06067892 */ /* 0x000fe2000f8ec03f */
[C---:B------:R-:W-:Y:S01]  /*7ac0*/  FMUL.FTZ R14, R0.reuse, R32 ;  /* 0x00000020000e7220 */ /* 0x040fe20000410000 */
[C---:B------:R-:W-:Y:S01]  /*7ad0*/  FMUL.FTZ R24, R0.reuse, R36 ;  /* 0x0000002400187220 */ /* 0x040fe20000410000 */
[----:B------:R-:W1:Y:S01]  /*7ae0*/  MUFU.TANH R7, R7 ;  /* 0x0000000700077308 */ /* 0x000e620000002400 */
[----:B------:R-:W-:Y:S01]  /*7af0*/  ULOP3.LUT UR6, UR6, 0x10000, URZ, 0xfc, !UPT ;  /* 0x0001000006067892 */ /* 0x000fe2000f8efc3f */
[C---:B------:R-:W-:Y:S01]  /*7b00*/  FMUL.FTZ R20, R0.reuse, R34 ;  /* 0x0000002200147220 */ /* 0x040fe20000410000 */
[C---:B------:R-:W-:Y:S01]  /*7b10*/  FMUL.FTZ R36, R0.reuse, R48 ;  /* 0x0000003000247220 */ /* 0x040fe20000410000 */
[C---:B------:R-:W-:Y:S01]  /*7b20*/  FMUL.FTZ R15, R0.reuse, R33 ;  /* 0x00000021000f7220 */ /* 0x040fe20000410000 */
[C---:B------:R-:W-:Y:S01]  /*7b30*/  FMUL.FTZ R48, R0.reuse, R60 ;  /* 0x0000003c00307220 */ /* 0x040fe20000410000 */
[----:B------:R-:W-:Y:S01]  /*7b40*/  UIMAD UR10, UR20, 0x300, UR6 ;  /* 0x00000300140a78a4 */ /* 0x000fe2000f8e0206 */
[----:B------:R-:W-:Y:S01]  /*7b50*/  FMUL.FTZ R29, R0, R41 ;  /* 0x00000029001d7220 */ /* 0x000fe20000410000 */
[----:B------:R-:W2:Y:S01]  /*7b60*/  MUFU.TANH R8, R8 ;  /* 0x0000000800087308 */ /* 0x000ea20000002400 */
[----:B0-----:R-:W-:Y:S01]  /*7b70*/  FMNMX.FTZ R60, R6, R5, !PT ;  /* 0x00000005063c7209 */ /* 0x001fe20007810000 */
[C---:B------:R-:W-:Y:S01]  /*7b80*/  FMUL.FTZ R21, R0.reuse, R35 ;  /* 0x0000002300157220 */ /* 0x040fe20000410000 */
[C---:B------:R-:W-:Y:S01]  /*7b90*/  FMUL.FTZ R41, R0.reuse, R53 ;  /* 0x0000003500297220 */ /* 0x040fe20000410000 */
[C---:B------:R-:W-:Y:S01]  /*7ba0*/  FMUL.FTZ R53, R0.reuse, R65 ;  /* 0x0000004100357220 */ /* 0x040fe20000410000 */
[----:B------:R-:W-:Y:S01]  /*7bb0*/  WARPGROUP.ARRIVE ;  /* 0x00000000000079c5 */ /* 0x000fe20000000000 */
[C---:B------:R-:W-:Y:S01]  /*7bc0*/  FMUL.FTZ R26, R0.reuse, R38 ;  /* 0x00000026001a7220 */ /* 0x040fe20000410000 */
[C---:B------:R-:W-:Y:S01]  /*7bd0*/  FMUL.FTZ R25, R0.reuse, R37 ;  /* 0x0000002500197220 */ /* 0x040fe20000410000 */
[----:B------:R-:W0:Y:S01]  /*7be0*/  MUFU.TANH R9, R9 ;  /* 0x0000000900097308 */ /* 0x000e220000002400 */
[----:B-1----:R-:W-:Y:S01]  /*7bf0*/  FMNMX.FTZ R65, R7, R60, !PT ;  /* 0x0000003c07417209 */ /* 0x002fe20007810000 */
[C---:B------:R-:W-:Y:S01]  /*7c00*/  FMUL.FTZ R30, R0.reuse, R42 ;  /* 0x0000002a001e7220 */ /* 0x040fe20000410000 */
[C---:B------:R-:W-:Y:S01]  /*7c10*/  FMUL.FTZ R35, R0.reuse, R47 ;  /* 0x0000002f00237220 */ /* 0x040fe20000410000 */
[----:B------:R-:W-:Y:S01]  /*7c20*/  UMOV UR6, UR10 ;  /* 0x0000000a00067c82 */ /* 0x000fe20008000000 */
[----:B------:R-:W-:Y:S01]  /*7c30*/  UMOV UR7, 0x40000040 ;  /* 0x4000004000077882 */ /* 0x000fe20000000000 */
[C---:B------:R-:W-:Y:S01]  /*7c40*/  FMUL.FTZ R42, R0.reuse, R54 ;  /* 0x00000036002a7220 */ /* 0x040fe20000410000 */
[----:B------:R-:W-:Y:S01]  /*7c50*/  FMUL.FTZ R47, R0, R59 ;  /* 0x0000003b002f7220 */ /* 0x000fe20000410000 */
[----:B------:R-:W1:Y:S01]  /*7c60*/  MUFU.TANH R10, R10 ;  /* 0x0000000a000a7308 */ /* 0x000e620000002400 */
[----:B--2---:R-:W-:Y:S01]  /*7c70*/  FMNMX.FTZ R60, R8, R4, !PT ;  /* 0x00000004083c7209 */ /* 0x004fe20007810000 */
[C---:B------:R-:W-:Y:S01]  /*7c80*/  FMUL.FTZ R54, R0.reuse, R66 ;  /* 0x0000004200367220 */ /* 0x040fe20000410000 */
[----:B------:R-:W-:Y:S01]  /*7c90*/  QGMMA.64x96x32.F32.E4M3.E4M3 R88, R148, gdesc[UR4], R88, gsb0 ;  /* 0x0160000494587df3 */ /* 0x000fe20008000858 */
[C---:B------:R-:W-:Y:S01]  /*7ca0*/  FMUL.FTZ R27, R0.reuse, R39 ;  /* 0x00000027001b7220 */ /* 0x040fe20000410000 */
[C---:B------:R-:W-:Y:S01]  /*7cb0*/  FMUL.FTZ R28, R0.reuse, R40 ;  /* 0x00000028001c7220 */ /* 0x040fe20000410000 */
[C---:B------:R-:W-:Y:S01]  /*7cc0*/  FMUL.FTZ R31, R0.reuse, R43 ;  /* 0x0000002b001f7220 */ /* 0x040fe20000410000 */
[C---:B------:R-:W-:Y:S01]  /*7cd0*/  FMUL.FTZ R43, R0.reuse, R55 ;  /* 0x00000037002b7220 */ /* 0x040fe20000410000 */
        /* <DEDUP_REMOVED lines=35> */
[----:B------:R-:W-:Y:S01]  /*7f10*/  UIADD3 UR6, UR10, 0x2, URZ ;  /* 0x000000020a067890 */ /* 0x000fe2000fffe03f */
[C---:B------:R-:W-:Y:S01]  /*7f20*/  FMUL.FTZ R80, R0.reuse, R80 ;  /* 0x0000005000507220 */ /* 0x040fe20000410000 */
[----:B------:R-:W-:Y:S01]  /*7f30*/  UMOV UR7, 0x40000040 ;  /* 0x4000004000077882 */ /* 0x000fe20000000000 */
[C---:B------:R-:W-:Y:S01]  /*7f40*/  FMUL.FTZ R83, R0.reuse, R83 ;  /* 0x0000005300537220 */ /* 0x040fe20000410000 */
[----:B------:R-:W-:Y:S01]  /*7f50*/  FMUL.FTZ R85, R0, R85 ;  /* 0x0000005500557220 */ /* 0x000fe20000410000 */
[----:B------:R-:W1:Y:S01]  /*7f60*/  MUFU.TANH R15, R15 ;  /* 0x0000000f000f7308 */ /* 0x000e620000002400 */
[----:B--2---:R-:W-:Y:S01]  /*7f70*/  FMNMX.FTZ R66, R14, R67, !PT ;  /* 0x000000430e427209 */ /* 0x004fe20007810000 */
[----:B------:R-:W-:-:S06]  /*7f80*/  FMUL.FTZ R87, R0, R87 ;  /* 0x0000005700577220 */ /* 0x000fcc0000410000 */
        /* <DEDUP_REMOVED lines=47> */
[----:B------:R-:W-:-:S06]  /*8280*/  FMUL.FTZ R71, R0, R81 ;  /* 0x0000005100477220 */ /* 0x000fcc0000410000 */
[----:B------:R-:W1:Y:S01]  /*8290*/  MUFU.TANH R43, R43 ;  /* 0x0000002b002b7308 */ /* 0x000e620000002400 */
[----:B--2---:R-:W-:-:S07]  /*82a0*/  FMNMX.FTZ R72, R42, R59, !PT ;  /* 0x0000003b2a487209 */ /* 0x004fce0007810000 */
[----:B------:R-:W2:Y:S01]  /*82b0*/  MUFU.TANH R44, R44 ;  /* 0x0000002c002c7308 */ /* 0x000ea20000002400 */
[----:B0-----:R-:W-:-:S07]  /*82c0*/  FMNMX.FTZ R59, R41, R60, !PT ;  /* 0x0000003c293b7209 */ /* 0x001fce0007810000 */
[----:B------:R-:W0:Y:S01]  /*82d0*/  MUFU.TANH R45, R45 ;  /* 0x0000002d002d7308 */ /* 0x000e220000002400 */
[----:B-1----:R-:W-:Y:S01]  /*82e0*/  FMNMX.FTZ R73, R43, R72, !PT ;  /* 0x000000482b497209 */ /* 0x002fe20007810000 */
[----:B------:R-:W-:Y:S01]  /*82f0*/  FMUL.FTZ R72, R0, R82 ;  /* 0x0000005200487220 */ /* 0x000fe20000410000 */
[----:B------:R-:W-:Y:S02]  /*8300*/  WARPGROUP.DEPBAR.LE gsb0, 0x0 ;  /* 0x00008000000079c5 */ /* 0x000fe40000010000 */
[----:B------:R-:W-:-:S03]  /*8310*/  WARPGROUP.ARRIVE ;  /* 0x00000000000079c5 */ /* 0x000fc60000000000 */
[----:B------:R-:W1:Y:S01]  /*8320*/  MUFU.TANH R46, R46 ;  /* 0x0000002e002e7308 */ /* 0x000e620000002400 */
[----:B--2---:R-:W-:Y:S02]  /*8330*/  FMNMX.FTZ R60, R44, R59, !PT ;  /* 0x0000003b2c3c7209 */ /* 0x004fe40007810000 */
[----:B------:R-:W-:Y:S01]  /*8340*/  QGMMA.64x96x32.F32.E4M3.E4M3 R88, R140, gdesc[UR4], R88, gsb0 ;  /* 0x016000048c587df3 */ /* 0x000fe20008000858 */
[----:B------:R-:W-:Y:S01]  /*8350*/  UIADD3 UR6, UR10, 0x6, URZ ;  /* 0x000000060a067890 */ /* 0x000fe2000fffe03f */
[----:B------:R-:W-:-:S03]  /*8360*/  UMOV UR7, 0x40000040 ;  /* 0x4000004000077882 */ /* 0x000fc60000000000 */
        /* <DEDUP_REMOVED lines=15> */
[----:B------:R-:W-:Y:S01]  /*8460*/  MUFU.TANH R54, R54 ;  /* 0x0000003600367308 */ /* 0x000fe20000002400 */
[----:B-1----:R-:W-:-:S07]  /*8470*/  FMNMX.FTZ R60, R52, R59, !PT ;  /* 0x0000003b343c7209 */ /* 0x002fce0007810000 */
[----:B------:R-:W-:Y:S01]  /*8480*/  MUFU.TANH R55, R55 ;  /* 0x0000003700377308 */ /* 0x000fe20000002400 */
[----:B--2---:R-:W-:-:S07]  /*8490*/  FMNMX.FTZ R59, R53, R60, !PT ;  /* 0x0000003c353b7209 */ /* 0x004fce0007810000 */
[----:B------:R-:W0:Y:S08]  /*84a0*/  MUFU.TANH R56, R56 ;  /* 0x0000003800387308 */ /* 0x000e300000002400 */
[----:B------:R-:W1:Y:S08]  /*84b0*/  MUFU.TANH R57, R57 ;  /* 0x0000003900397308 */ /* 0x000e700000002400 */
[----:B------:R-:W-:Y:S01]  /*84c0*/  MUFU.TANH R58, R58 ;  /* 0x0000003a003a7308 */ /* 0x000fe20000002400 */
[----:B0-----:R-:W-:-:S07]  /*84d0*/  FMNMX.FTZ R60, R56, R59, !PT ;  /* 0x0000003b383c7209 */ /* 0x001fce0007810000 */
[----:B------:R-:W-:Y:S01]  /*84e0*/  MUFU.TANH R61, R61 ;  /* 0x0000003d003d7308 */ /* 0x000fe20000002400 */
[----:B-1----:R-:W-:-:S07]  /*84f0*/  FMNMX.FTZ R59, R57, R60, !PT ;  /* 0x0000003c393b7209 */ /* 0x002fce0007810000 */
[----:B------:R-:W0:Y:S01]  /*8500*/  MUFU.TANH R62, R62 ;  /* 0x0000003e003e7308 */ /* 0x000e220000002400 */
[----:B------:R-:W-:Y:S02]  /*8510*/  WARPGROUP.DEPBAR.LE gsb0, 0x0 ;  /* 0x00008000000079c5 */ /* 0x000fe40000010000 */
[----:B------:R-:W-:-:S05]  /*8520*/  WARPGROUP.ARRIVE ;  /* 0x00000000000079c5 */ /* 0x000fca0000000000 */
[----:B------:R-:W1:Y:S01]  /*8530*/  MUFU.TANH R63, R63 ;  /* 0x0000003f003f7308 */ /* 0x000e620000002400 */
[----:B------:R-:W-:Y:S07]  /*8540*/  QGMMA.64x96x32.F32.E4M3.E4M3 R88, R136, gdesc[UR4], R88, gsb0 ;  /* 0x0160000488587df3 */ /* 0x000fee0008000858 */
[----:B------:R-:W-:Y:S01]  /*8550*/  MUFU.TANH R64, R64 ;  /* 0x0000004000407308 */ /* 0x000fe20000002400 */
[----:B0-----:R-:W-:-:S07]  /*8560*/  FMNMX.FTZ R60, R62, R59, !PT ;  /* 0x0000003b3e3c7209 */ /* 0x001fce0007810000 */
[----:B------:R0:W2:Y:S01]  /*8570*/  MUFU.TANH R66, R76 ;  /* 0x0000004c00427308 */ /* 0x0000a20000002400 */
[----:B-1----:R-:W-:-:S07]  /*8580*/  FMNMX.FTZ R59, R63, R60, !PT ;  /* 0x0000003c3f3b7209 */ /* 0x002fce0007810000 */
[----:B------:R-:W-:Y:S01]  /*8590*/  MUFU.TANH R65, R65 ;  /* 0x0000004100417308 */ /* 0x000fe20000002400 */
[----:B0-----:R-:W-:-:S04]  /*85a0*/  FMNMX.FTZ R76, R54, R75, !PT ;  /* 0x0000004b364c7209 */ /* 0x001fc80007810000 */
[----:B------:R-:W-:-:S03]  /*85b0*/  FMNMX.FTZ R75, R55, R76, !PT ;  /* 0x0000004c374b7209 */ /* 0x000fc60007810000 */
[----:B------:R-:W0:Y:S01]  /*85c0*/  MUFU.TANH R67, R67 ;  /* 0x0000004300437308 */ /* 0x000e220000002400 */
[----:B------:R-:W-:Y:S02]  /*85d0*/  FMNMX.FTZ R76, R58, R75, !PT ;  /* 0x0000004b3a4c7209 */ /* 0x000fe40007810000 */
[----:B--2---:R-:W-:Y:S02]  /*85e0*/  FMNMX.FTZ R60, R66, R59, !PT ;  /* 0x0000003b423c7209 */ /* 0x004fe40007810000 */
[----:B------:R-:W-:Y:S01]  /*85f0*/  FMNMX.FTZ R77, R61, R76, !PT ;  /* 0x0000004c3d4d7209 */ /* 0x000fe20007810000 */
[----:B------:R-:W-:Y:S02]  /*8600*/  FMUL.FTZ R76, R0, R86 ;  /* 0x00000056004c7220 */ /* 0x000fe40000410000 */
[----:B------:R1:W2:Y:S08]  /*8610*/  MUFU.TANH R68, R78 ;  /* 0x0000004e00447308 */ /* 0x0002b00000002400 */
[----:B------:R-:W3:Y:S01]  /*8620*/  MUFU.TANH R69, R69 ;  /* 0x0000004500457308 */ /* 0x000ee20000002400 */
[----:B-1----:R-:W-:-:S02]  /*8630*/  FMNMX.FTZ R78, R64, R77, !PT ;  /* 0x0000004d404e7209 */ /* 0x002fc40007810000 */
[----:B0-----:R-:W-:Y:S02]  /*8640*/  FMNMX.FTZ R59, R67, R60, !PT ;  /* 0x0000003c433b7209 */ /* 0x001fe40007810000 */
[----:B------:R-:W-:-:S03]  /*8650*/  FMNMX.FTZ R77, R65, R78, !PT ;  /* 0x0000004e414d7209 */ /* 0x000fc60007810000 */
[----:B------:R-:W0:Y:S01]  /*8660*/  MUFU.TANH R70, R80 ;  /* 0x0000005000467308 */ /* 0x000e220000002400 */
[----:B--2---:R-:W-:-:S07]  /*8670*/  FMNMX.FTZ R78, R68, R77, !PT ;  /* 0x0000004d444e7209 */ /* 0x004fce0007810000 */
[----:B------:R-:W1:Y:S01]  /*8680*/  MUFU.TANH R71, R71 ;  /* 0x0000004700477308 */ /* 0x000e620000002400 */
[----:B---3--:R-:W-:-:S07]  /*8690*/  FMNMX.FTZ R79, R69, R78, !PT ;  /* 0x0000004e454f7209 */ /* 0x008fce0007810000 */
        /* <DEDUP_REMOVED lines=12> */
[----:B--2---:R-:W-:Y:S02]  /*8760*/  FMNMX.FTZ R60, R75, R60, !PT ;  /* 0x0000003c4b3c7209 */ /* 0x004fe40007810000 */
[----:B0-----:R-:W-:-:S03]  /*8770*/  FMNMX.FTZ R78, R76, R79, !PT ;  /* 0x0000004f4c4e7209 */ /* 0x001fc60007810000 */
[----:B------:R-:W0:Y:S01]  /*8780*/  SHFL.BFLY PT, R79, R60, 0x2, 0x1f ;  /* 0x0c401f003c4f7f89 */ /* 0x000e2200000e0000 */
[----:B-1----:R-:W-:-:S05]  /*8790*/  FMNMX.FTZ R59, R77, R78, !PT ;  /* 0x0000004e4d3b7209 */ /* 0x002fca0007810000 */
[----:B------:R-:W1:Y:S01]  /*87a0*/  SHFL.BFLY PT, R78, R59, 0x2, 0x1f ;  /* 0x0c401f003b4e7f89 */ /* 0x000e6200000e0000 */
[----:B0-----:R-:W-:-:S05]  /*87b0*/  FMNMX.FTZ R60, R60, R79, !PT ;  /* 0x0000004f3c3c7209 */ /* 0x001fca0007810000 */
[----:B------:R-:W0:Y:S01]  /*87c0*/  SHFL.BFLY PT, R79, R60, 0x1, 0x1f ;  /* 0x0c201f003c4f7f89 */ /* 0x000e2200000e0000 */
[----:B-1----:R-:W-:-:S05]  /*87d0*/  FMNMX.FTZ R59, R59, R78, !PT ;  /* 0x0000004e3b3b7209 */ /* 0x002fca0007810000 */
[----:B------:R-:W1:Y:S01]  /*87e0*/  SHFL.BFLY PT, R78, R59, 0x1, 0x1f ;  /* 0x0c201f003b4e7f89 */ /* 0x000e6200000e0000 */
[----:B0-----:R-:W-:Y:S01]  /*87f0*/  FMNMX.FTZ R60, R60, R79, !PT ;  /* 0x0000004f3c3c7209 */ /* 0x001fe20007810000 */
[----:B------:R-:W-:-:S04]  /*8800*/  IMAD.U32 R79, RZ, RZ, UR19 ;  /* 0x00000013ff4f7e24 */ /* 0x000fc8000f8e00ff */
[----:B------:R-:W-:-:S04]  /*8810*/  FADD.FTZ R5, -R60, R5 ;  /* 0x000000053c057221 */ /* 0x000fc80000010100 */
[----:B------:R-:W-:Y:S01]  /*8820*/  FMUL.FTZ R80, R5, UR19 ;  /* 0x0000001305507c20 */ /* 0x000fe20008410000 */
[----:B-1----:R-:W-:Y:S01]  /*8830*/  FMNMX.FTZ R59, R59, R78, !PT ;  /* 0x0000004e3b3b7209 */ /* 0x002fe20007810000 */
[----:B------:R-:W-:-:S04]  /*8840*/  FFMA.FTZ R78, R60, R79, -8 ;  /* 0xc10000003c4e7423 */ /* 0x000fc8000001004f */
        /* <DEDUP_REMOVED lines=26> */
[----:B------:R-:W-:Y:S01]  /*89f0*/  FADD.FTZ R5, -R59, R4 ;  /* 0x000000043b057221 */ /* 0x000fe20000010100 */
[----:B------:R-:W-:-:S01]  /*8a00*/  FFMA.FTZ R63, R66, UR19, -R78 ;  /* 0x00000013423f7c23 */ /* 0x000fc2000801084e */
[----:B------:R0:W-:Y:S01]  /*8a10*/  MUFU.EX2 R4, R80 ;  /* 0x0000005000047308 */ /* 0x0001e20000000800 */
[----:B------:R-:W-:-:S01]  /*8a20*/  FFMA.FTZ R66, R67, UR19, -R78 ;  /* 0x0000001343427c23 */ /* 0x000fc2000801084e */
[--C-:B------:R-:W-:Y:S01]  /*8a30*/  FFMA.FTZ R67, R70, UR19, -R78.reuse ;  /* 0x0000001346437c23 */ /* 0x100fe2000801084e */
[----:B------:R-:W-:-:S01]  /*8a40*/  FFMA.FTZ R70, R71, UR19, -R78 ;  /* 0x0000001347467c23 */ /* 0x000fc2000801084e */
[--C-:B------:R-:W-:Y:S01]  /*8a50*/  FFMA.FTZ R71, R74, UR19, -R78.reuse ;  /* 0x000000134a477c23 */ /* 0x100fe2000801084e */
[----:B------:R-:W-:-:S01]  /*8a60*/  FFMA.FTZ R74, R75, UR19, -R78 ;  /* 0x000000134b4a7c23 */ /* 0x000fc2000801084e */
[----:B------:R-:W-:-:S02]  /*8a70*/  FMUL.FTZ R5, R5, UR19 ;  /* 0x0000001305057c20 */ /* 0x000fc40008410000 */
[----:B------:R-:W1:Y:S01]  /*8a80*/  MUFU.EX2 R79, R79 ;  /* 0x0000004f004f7308 */ /* 0x000e620000000800 */
[----:B0-----:R-:W-:-:S04]  /*8a90*/  IMAD.U32 R80, RZ, RZ, UR19 ;  /* 0x00000013ff507e24 */ /* 0x001fc8000f8e00ff */
[----:B------:R-:W-:-:S03]  /*8aa0*/  FFMA.FTZ R75, R59, R80, -8 ;  /* 0xc10000003b4b7423 */ /* 0x000fc60000010050 */
        /* <DEDUP_REMOVED lines=33> */
[----:B-1----:R-:W-:-:S01]  /*8cc0*/  FADD.FTZ R78, R6, R3 ;  /* 0x00000003064e7221 */ /* 0x002fc20000010000 */
[--C-:B------:R-:W-:Y:S01]  /*8cd0*/  FFMA.FTZ R68, R68, UR19, -R75.reuse ;  /* 0x0000001344447c23 */ /* 0x100fe2000801084b */
[----:B------:R-:W-:-:S01]  /*8ce0*/  FFMA.FTZ R69, R69, UR19, -R75 ;  /* 0x0000001345457c23 */ /* 0x000fc2000801084b */
[--C-:B------:R-:W-:Y:S01]  /*8cf0*/  FFMA.FTZ R72, R72, UR19, -R75.reuse ;  /* 0x0000001348487c23 */ /* 0x100fe2000801084b */
[----:B------:R-:W-:-:S03]  /*8d00*/  FFMA.FTZ R73, R73, UR19, -R75 ;  /* 0x0000001349497c23 */ /* 0x000fc6000801084b */
        /* <DEDUP_REMOVED lines=88> */
[----:B------:R-:W-:-:S05]  /*9290*/  IMAD.U32 R3, RZ, RZ, UR48 ;  /* 0x00000030ff037e24 */ /* 0x000fca000f8e00ff */
[----:B------:R-:W-:Y:S01]  /*92a0*/  @!P0 LEA R3, R3, UR47, 0x3 ;  /* 0x0000002f03038c11 */ /* 0x000fe2000f8e18ff */
[----:B------:R-:W2:Y:S01]  /*92b0*/  MUFU.EX2 R57, R57 ;  /* 0x0000003900397308 */ /* 0x000ea20000000800 */
[----:B0-----:R-:W-:-:S03]  /*92c0*/  FADD.FTZ R80, R56, R75 ;  /* 0x0000004b38507221 */ /* 0x001fc60000010000 */
[----:B------:R-:W-:-:S04]  /*92d0*/  @!P0 VIADD R3, R3, 0x19c40 ;  /* 0x00019c4003038836 */ /* 0x000fc80000000000 */
[----:B------:R-:W0:Y:S01]  /*92e0*/  MUFU.EX2 R64, R64 ;  /* 0x0000004000407308 */ /* 0x000e220000000800 */
[----:B-1----:R-:W-:-:S01]  /*92f0*/  FADD.FTZ R75, R61, R78 ;  /* 0x0000004e3d4b7221 */ /* 0x002fc20000010000 */
[----:B------:R-:W-:-:S04]  /*9300*/  @!P0 PRMT R3, RZ, 0x654, R3 ;  /* 0x00000654ff038816 */ /* 0x000fc80000000003 */
[----:B------:R1:W-:Y:S02]  /*9310*/  @!P0 SYNCS.ARRIVE.TRANS64.RED.A1T0 RZ, [R3+URZ], RZ ;  /* 0x000000ff03ff89a7 */ /* 0x0003e4000810043f */
[----:B------:R-:W3:Y:S01]  /*9320*/  MUFU.EX2 R62, R62 ;  /* 0x0000003e003e7308 */ /* 0x000ee20000000800 */
[----:B--2---:R-:W-:-:S07]  /*9330*/  FADD.FTZ R77, R57, R80 ;  /* 0x00000050394d7221 */ /* 0x004fce0000010000 */
[----:B------:R-:W2:Y:S01]  /*9340*/  MUFU.EX2 R65, R65 ;  /* 0x0000004100417308 */ /* 0x000ea20000000800 */
[----:B0-----:R-:W-:-:S07]  /*9350*/  FADD.FTZ R78, R64, R75 ;  /* 0x0000004b404e7221 */ /* 0x001fce0000010000 */
[----:B------:R-:W0:Y:S01]  /*9360*/  MUFU.EX2 R63, R63 ;  /* 0x0000003f003f7308 */ /* 0x000e220000000800 */
[----:B---3--:R-:W-:-:S07]  /*9370*/  FADD.FTZ R80, R62, R77 ;  /* 0x0000004d3e507221 */ /* 0x008fce0000010000 */
[----:B------:R-:W3:Y:S01]  /*9380*/  MUFU.EX2 R68, R68 ;  /* 0x0000004400447308 */ /* 0x000ee20000000800 */
[----:B--2---:R-:W-:-:S07]  /*9390*/  FADD.FTZ R77, R65, R78 ;  /* 0x0000004e414d7221 */ /* 0x004fce0000010000 */
[----:B------:R-:W2:Y:S01]  /*93a0*/  MUFU.EX2 R66, R66 ;  /* 0x0000004200427308 */ /* 0x000ea20000000800 */
[----:B0-----:R-:W-:-:S07]  /*93b0*/  FADD.FTZ R81, R63, R80 ;  /* 0x000000503f517221 */ /* 0x001fce0000010000 */
[----:B------:R-:W1:Y:S01]  /*93c0*/  MUFU.EX2 R69, R69 ;  /* 0x0000004500457308 */ /* 0x000e620000000800 */
[----:B---3--:R-:W-:-:S07]  /*93d0*/  FADD.FTZ R78, R68, R77 ;  /* 0x0000004d444e7221 */ /* 0x008fce0000010000 */
[----:B------:R-:W0:Y:S01]  /*93e0*/  MUFU.EX2 R67, R67 ;  /* 0x0000004300437308 */ /* 0x000e220000000800 */
[----:B--2---:R-:W-:-:S07]  /*93f0*/  FADD.FTZ R80, R66, R81 ;  /* 0x0000005142507221 */ /* 0x004fce0000010000 */
[----:B------:R-:W-:Y:S01]  /*9400*/  MUFU.EX2 R72, R72 ;  /* 0x0000004800487308 */ /* 0x000fe20000000800 */
[----:B-1----:R-:W-:-:S07]  /*9410*/  FADD.FTZ R3, R69, R78 ;  /* 0x0000004e45037221 */ /* 0x002fce0000010000 */
        /* <DEDUP_REMOVED lines=16> */
.L_x_1742:
        /* <DEDUP_REMOVED lines=91> */
.L_x_1733:
[----:B------:R-:W-:Y:S06]  /*9ad0*/  BAR.ARV 0x8, 0x200 ;  /* 0x0208000000007b1d */ /* 0x000fec0000002000 */
[----:B------:R-:W-:Y:S05]  /*9ae0*/  @!P1 BRA `(.L_x_1744) ;  /* 0x0000000000049947 */ /* 0x000fea0003800000 */
[----:B------:R-:W-:Y:S01]  /*9af0*/  BPT.TRAP 0x1 ;  /* 0x000000040000795c */ /* 0x000fe20000300000 */
.L_x_1744:
[----:B------:R-:W-:Y:S01]  /*9b00*/  ULEA UR5, UR48, UR47, 0x3 ;  /* 0x0000002f30057291 */ /* 0x000fe2000f8e183f */
[----:B------:R-:W-:-:S05]  /*9b10*/  IMAD.U32 R0, RZ, RZ, UR49 ;  /* 0x00000031ff007e24 */ /* 0x000fca000f8e00ff */
[----:B------:R-:W-:-:S04]  /*9b20*/  SHF.L.U32 R0, R0, 0x1f, RZ ;  /* 0x0000001f00007819 */ /* 0x000fc800000006ff */
[----:B------:R0:W1:Y:S01]  /*9b30*/  SYNCS.PHASECHK.TRANS64.TRYWAIT P0, [UR5+0x19c50], R0 ;  /* 0x019c5000ff0075a7 */ /* 0x0000620008000145 */
[----:B------:R-:W-:Y:S05]  /*9b40*/  @!P1 BRA `(.L_x_1745) ;  /* 0x0000000000049947 */ /* 0x000fea0003800000 */
[----:B------:R-:W-:Y:S01]  /*9b50*/  BPT.TRAP 0x1 ;  /* 0x000000040000795c */ /* 0x000fe20000300000 */
.L_x_1745:
[----:B-1----:R-:W-:Y:S05]  /*9b60*/  @P0 BRA `(.L_x_1746) ;  /* 0x0000000000080947 */ /* 0x002fea0003800000 */
[----:B------:R-:W1:Y:S02]  /*9b70*/  SYNCS.PHASECHK.TRANS64.TRYWAIT P0, [UR5+0x19c50], R0 ;  /* 0x019c5000ff0075a7 */ /* 0x000e640008000145 */
[----:B-1----:R-:W-:Y:S05]  /*9b80*/  @!P0 BRA `(.L_x_1747) ;  /* 0x0000009c00788947 */ /* 0x002fea0003800000 */
.L_x_1746:
[----:B------:R-:W-:Y:S01]  /*9b90*/  UIADD3 UR47, UR47, 0x3000, URZ ;  /* 0x000030002f2f7890 */ /* 0x000fe2000fffe03f */
[----:B------:R-:W-:Y:S01]  /*9ba0*/  WARPGROUP.ARRIVE ;  /* 0x00000000000079c5 */ /* 0x000fe20000000000 */
[----:B------:R-:W-:Y:S01]  /*9bb0*/  ULDC.64 UR8, c[0x0][0x9a0] ;  /* 0x0002680000087ab9 */ /* 0x000fe20000000a00 */
[----:B------:R-:W-:Y:S01]  /*9bc0*/  UMOV UR7, 0x40000040 ;  /* 0x4000004000077882 */ /* 0x000fe20000000000 */
[----:B------:R-:W-:Y:S01]  /*9bd0*/  USHF.R.U32.HI UR47, URZ, 0x4, UR47 ;  /* 0x000000043f2f7899 */ /* 0x000fe2000801162f */
[----:B------:R-:W-:-:S03]  /*9be0*/  ISETP.NE.U32.AND P0, PT, RZ, UR8, PT ;  /* 0x00000008ff007c0c */ /* 0x000fc6000bf05070 */
[----:B------:R-:W-:Y:S01]  /*9bf0*/  ULOP3.LUT UR47, UR47, 0x3fff, URZ, 0xc0, !UPT ;  /* 0x00003fff2f2f7892 */ /* 0x000fe2000f8ec03f */
[----:B------:R-:W-:-:S03]  /*9c00*/  ISETP.NE.AND.EX P0, PT, RZ, UR9, PT, P0 ;  /* 0x00000009ff007c0c */ /* 0x000fc6000bf05300 */
[----:B------:R-:W-:-:S04]  /*9c10*/  ULOP3.LUT UR4, UR47, 0x10000, URZ, 0xfc, !UPT ;  /* 0x000100002f047892 */ /* 0x000fc8000f8efc3f */
[----:B------:R-:W-:-:S06]  /*9c20*/  UIMAD UR4, UR48, 0x300, UR4 ;  /* 0x00000300300478a4 */ /* 0x000fcc000f8e0204 */
[----:B------:R-:W0:Y:S01]  /*9c30*/  @P0 LDC.64 R6, c[0x0][0x9c8] ;  /* 0x00027200ff060b82 */ /* 0x000e220000000a00 */
[----:B------:R-:W-:Y:S02]  /*9c40*/  UMOV UR6, UR4 ;  /* 0x0000000400067c82 */ /* 0x000fe40008000000 */
[----:B------:R-:W-:Y:S05]  /*9c50*/  QGMMA.64x96x32.F32.E4M3.E4M3 R88, R148, gdesc[UR4], R88, gsb0 ;  /* 0x0160000494587df3 */ /* 0x000fea0008000858 */
[----:B------:R-:W2:Y:S01]  /*9c60*/  @P0 LDC.64 R8, c[0x0][0x9d0] ;  /* 0x00027400ff080b82 */ /* 0x000ea20000000a00 */
[C---:B01----:R-:W-:Y:S02]  /*9c70*/  @P0 IMAD R0, R6.reuse, UR37, RZ ;  /* 0x0000002506000c24 */ /* 0x043fe4000f8e02ff */
[----:B------:R-:W-:-:S04]  /*9c80*/  @P0 IMAD.WIDE.U32 R4, R6, UR36, RZ ;  /* 0x0000002406040c25 */ /* 0x000fc8000f8e00ff */
[----:B------:R-:W-:-:S04]  /*9c90*/  @P0 IMAD R7, R7, UR36, R0 ;  /* 0x0000002407070c24 */ /* 0x000fc8000f8e0200 */
[----:B------:R-:W-:Y:S02]  /*9ca0*/  @P0 IMAD.IADD R5, R5, 0x1, R7 ;  /* 0x0000000105050824 */ /* 0x000fe400078e0207 */
[----:B--2---:R-:W-:-:S04]  /*9cb0*/  @P0 IMAD.WIDE.U32 R4, R8, UR38, R4 ;  /* 0x0000002608040c25 */ /* 0x004fc8000f8e0004 */
[----:B------:R-:W-:Y:S01]  /*9cc0*/  @P0 IMAD R5, R9, UR38, R5 ;  /* 0x0000002609050c24 */ /* 0x000fe2000f8e0205 */
[----:B------:R-:W-:-:S04]  /*9cd0*/  @P0 LEA R6, P2, R4, UR8, 0x2 ;  /* 0x0000000804060c11 */ /* 0x000fc8000f8410ff */
[----:B------:R-:W-:Y:S01]  /*9ce0*/  @P0 LEA.HI.X R7, R4, UR9, R5, 0x2, P2 ;  /* 0x0000000904070c11 */ /* 0x000fe200090f1405 */
[----:B------:R-:W-:-:S06]  /*9cf0*/  IMAD.MOV.U32 R4, RZ, RZ, 0x3f800000 ;  /* 0x3f800000ff047424 */ /* 0x000fcc00078e00ff */
        /* <DEDUP_REMOVED lines=8> */
[----:B------:R-:W1:Y:S04]  /*9d80*/  SHFL.BFLY PT, R0, R3, 0x2, 0x1f ;  /* 0x0c401f0003007f89 */ /* 0x000e6800000e0000 */
[----:B------:R-:W3:Y:S01]  /*9d90*/  SHFL.BFLY PT, R9, R2, 0x2, 0x1f ;  /* 0x0c401f0002097f89 */ /* 0x000ee200000e0000 */
[----:B------:R-:W-:Y:S02]  /*9da0*/  WARPGROUP.DEPBAR.LE gsb0, 0x0 ;  /* 0x00008000000079c5 */ /* 0x000fe40000010000 */
[----:B------:R-:W-:-:S06]  /*9db0*/  WARPGROUP.ARRIVE ;  /* 0x00000000000079c5 */ /* 0x000fcc0000000000 */
[----:B------:R-:W-:Y:S01]  /*9dc0*/  QGMMA.64x96x32.F32.E4M3.E4M3 R88, R140, gdesc[UR4], R88, gsb0 ;  /* 0x016000048c587df3 */ /* 0x000fe20008000858 */
[----:B------:R-:W-:Y:S01]  /*9dd0*/  UIADD3 UR6, UR4, 0x6, URZ ;  /* 0x0000000604067890 */ /* 0x000fe2000fffe03f */
[----:B------:R-:W-:Y:S01]  /*9de0*/  UMOV UR7, 0x40000040 ;  /* 0x4000004000077882 */ /* 0x000fe20000000000 */
[----:B-1----:R-:W-:-:S01]  /*9df0*/  FADD.FTZ R0, R0, R3 ;  /* 0x0000000300007221 */ /* 0x002fc20000010000 */
[----:B---3--:R-:W-:-:S04]  /*9e00*/  FADD.FTZ R9, R9, R2 ;  /* 0x0000000209097221 */ /* 0x008fc80000010000 */
[----:B------:R-:W1:Y:S04]  /*9e10*/  SHFL.BFLY PT, R5, R0, 0x1, 0x1f ;  /* 0x0c201f0000057f89 */ /* 0x000e6800000e0000 */
[----:B0-----:R-:W0:Y:S01]  /*9e20*/  SHFL.BFLY PT, R6, R9, 0x1, 0x1f ;  /* 0x0c201f0009067f89 */ /* 0x001e2200000e0000 */
[----:B------:R-:W-:Y:S02]  /*9e30*/  IMAD.MOV.U32 R3, RZ, RZ, RZ ;  /* 0x000000ffff037224 */ /* 0x000fe400078e00ff */
[----:B-1----:R-:W-:Y:S01]  /*9e40*/  FADD.FTZ R5, R0, R5 ;  /* 0x0000000500057221 */ /* 0x002fe20000010000 */
[----:B0-----:R-:W-:-:S04]  /*9e50*/  FADD.FTZ R10, R9, R6 ;  /* 0x00000006090a7221 */ /* 0x001fc80000010000 */
        /* <DEDUP_REMOVED lines=29> */
.L_x_1748:
        /* <DEDUP_REMOVED lines=58> */
.L_x_1715:
        /* <DEDUP_REMOVED lines=85> */
[----:B------:R-:W1:Y:S01]  /*a920*/  SHFL.IDX PT, R13, R13, R52, 0x1c1f ;  /* 0x001c1f340d0d7589 */ /* 0x000e6200000e0000 */
[----:B------:R-:W-:Y:S01]  /*a930*/  LOP3.LUT R4, R99, 0x180, RZ, 0xc0, !PT ;  /* 0x0000018063047812 */ /* 0x000fe200078ec0ff */
[--C-:B------:R-:W-:Y:S01]  /*a940*/  IMAD.X R9, RZ, RZ, R11.reuse, P5 ;  /* 0x000000ffff097224 */ /* 0x100fe200028e060b */
[----:B------:R-:W-:Y:S01]  /*a950*/  IADD3 R103, P3, R10, 0x3020, RZ ;  /* 0x000030200a677810 */ /* 0x000fe20007f7e0ff */
[--C-:B------:R-:W-:Y:S01]  /*a960*/  IMAD.X R79, RZ, RZ, R11.reuse, P4 ;  /* 0x000000ffff4f7224 */ /* 0x100fe200020e060b */
[----:B------:R-:W-:Y:S01]  /*a970*/  SHF.R.U64 R4, R4, 0x3, RZ ;  /* 0x0000000304047819 */ /* 0x000fe200000012ff */
[----:B------:R-:W-:Y:S01]  /*a980*/  SHFL.IDX PT, R51, R51, R12, 0x1c1f ;  /* 0x001c1f0c33337589 */ /* 0x000fe200000e0000 */
[----:B------:R-:W-:Y:S01]  /*a990*/  IADD3 R105, P2, R10, 0x6000, RZ ;  /* 0x000060000a697810 */ /* 0x000fe20007f5e0ff */
[----:B------:R-:W-:Y:S01]  /*a9a0*/  IMAD.X R7, RZ, RZ, R11, P3 ;  /* 0x000000ffff077224 */ /* 0x000fe200018e060b */
[----:B------:R-:W-:Y:S01]  /*a9b0*/  LOP3.LUT R8, R4, R99, RZ, 0x3c, !PT ;  /* 0x0000006304087212 */ /* 0x000fe200078e3cff */
[----:B------:R-:W-:Y:S01]  /*a9c0*/  SHFL.IDX PT, R54, R73, R12, 0x1c1f ;  /* 0x001c1f0c49367589 */ /* 0x000fe200000e0000 */
[----:B------:R-:W-:-:S02]  /*a9d0*/  LOP3.LUT R5, R10, 0x180, RZ, 0xc0, !PT ;  /* 0x000001800a057812 */ /* 0x000fc400078ec0ff */
[----:B------:R-:W-:Y:S01]  /*a9e0*/  LOP3.LUT R4, R101, 0x180, RZ, 0xc0, !PT ;  /* 0x0000018065047812 */ /* 0x000fe200078ec0ff */
[----:B------:R-:W-:Y:S01]  /*a9f0*/  SHFL.IDX PT, R62, R75, R12, 0x1c1f ;  /* 0x001c1f0c4b3e7589 */ /* 0x000fe200000e0000 */
[----:B------:R-:W-:Y:S02]  /*aa00*/  IADD3 R107, P1, R10, 0x6020, RZ ;  /* 0x000060200a6b7810 */ /* 0x000fe40007f3e0ff */
[----:B------:R-:W-:Y:S01]  /*aa10*/  LOP3.LUT R6, R103, 0x180, RZ, 0xc0, !PT ;  /* 0x0000018067067812 */ /* 0x000fe200078ec0ff */
[----:B------:R-:W2:Y:S01]  /*aa20*/  SHFL.IDX PT, R14, R14, R52, 0x1c1f ;  /* 0x001c1f340e0e7589 */ /* 0x000ea200000e0000 */
[----:B------:R-:W-:Y:S01]  /*aa30*/  LOP3.LUT R36, R105, 0x180, RZ, 0xc0, !PT ;  /* 0x0000018069247812 */ /* 0x000fe200078ec0ff */
[----:B------:R-:W-:Y:S01]  /*aa40*/  IMAD.X R81, RZ, RZ, R11, P1 ;  /* 0x000000ffff517224 */ /* 0x000fe200008e060b */
[----:B------:R-:W-:Y:S01]  /*aa50*/  SHF.R.U64 R5, R5, 0x3, RZ ;  /* 0x0000000305057819 */ /* 0x000fe200000012ff */
[----:B------:R-:W3:Y:S01]  /*aa60*/  SHFL.IDX PT, R57, R44, R52, 0x1c1f ;  /* 0x001c1f342c397589 */ /* 0x000ee200000e0000 */
[----:B------:R-:W-:-:S02]  /*aa70*/  SHF.R.U64 R4, R4, 0x3, RZ ;  /* 0x0000000304047819 */ /* 0x000fc400000012ff */
[----:B------:R-:W-:Y:S01]  /*aa80*/  LOP3.LUT R38, R107, 0x180, RZ, 0xc0, !PT ;  /* 0x000001806b267812 */ /* 0x000fe200078ec0ff */
[----:B------:R-:W-:Y:S01]  /*aa90*/  SHFL.IDX PT, R53, R53, R12, 0x1c1f ;  /* 0x001c1f0c35357589 */ /* 0x000fe200000e0000 */
[----:B------:R-:W-:Y:S02]  /*aaa0*/  SHF.R.U64 R6, R6, 0x3, RZ ;  /* 0x0000000306067819 */ /* 0x000fe400000012ff */
[----:B------:R-:W-:Y:S01]  /*aab0*/  SHF.R.U64 R36, R36, 0x3, RZ ;  /* 0x0000000324247819 */ /* 0x000fe200000012ff */
[----:B------:R-:W-:Y:S01]  /*aac0*/  SHFL.IDX PT, R47, R93, R12, 0x1c1f ;  /* 0x001c1f0c5d2f7589 */ /* 0x000fe200000e0000 */
[----:B------:R-:W-:Y:S01]  /*aad0*/  LOP3.LUT R10, R5, R10, RZ, 0x3c, !PT ;  /* 0x0000000a050a7212 */ /* 0x000fe200078e3cff */
[----:B------:R-:W-:Y:S01]  /*aae0*/  IMAD.X R5, RZ, RZ, R11, P2 ;  /* 0x000000ffff057224 */ /* 0x000fe200010e060b */
[----:B------:R-:W-:Y:S01]  /*aaf0*/  LOP3.LUT R78, R4, R101, RZ, 0x3c, !PT ;  /* 0x00000065044e7212 */ /* 0x000fe200078e3cff */
[----:B------:R-:W4:Y:S01]  /*ab00*/  SHFL.IDX PT, R66, R15, R52, 0x1c1f ;  /* 0x001c1f340f427589 */ /* 0x000f2200000e0000 */
[----:B------:R-:W-:-:S02]  /*ab10*/  SHF.R.U64 R38, R38, 0x3, RZ ;  /* 0x0000000326267819 */ /* 0x000fc400000012ff */
[----:B------:R-:W-:Y:S01]  /*ab20*/  LOP3.LUT R6, R6, R103, RZ, 0x3c, !PT ;  /* 0x0000006706067212 */ /* 0x000fe200078e3cff */
[----:B------:R-:W-:Y:S01]  /*ab30*/  SHFL.IDX PT, R40, R40, R52, 0x1c1f ;  /* 0x001c1f3428287589 */ /* 0x000fe200000e0000 */
[----:B------:R-:W-:Y:S02]  /*ab40*/  LOP3.LUT R4, R36, R105, RZ, 0x3c, !PT ;  /* 0x0000006924047212 */ /* 0x000fe400078e3cff */
[----:B------:R-:W-:Y:S01]  /*ab50*/  MOV R82, R8 ;  /* 0x0000000800527202 */ /* 0x000fe20000000f00 */
[----:B------:R-:W-:Y:S01]  /*ab60*/  SHFL.IDX PT, R55, R55, R12, 0x1c1f ;  /* 0x001c1f0c37377589 */ /* 0x000fe200000e0000 */
[----:B------:R-:W-:Y:S02]  /*ab70*/  LOP3.LUT R80, R38, R107, RZ, 0x3c, !PT ;  /* 0x0000006b26507212 */ /* 0x000fe400078e3cff */
[----:B------:R-:W-:Y:S01]  /*ab80*/  MOV R10, R10 ;  /* 0x0000000a000a7202 */ /* 0x000fe20000000f00 */
[----:B------:R-:W-:Y:S01]  /*ab90*/  SHFL.IDX PT, R8, R63, R12, 0x1c1f ;  /* 0x001c1f0c3f087589 */ /* 0x000fe200000e0000 */
[----:B------:R-:W-:-:S02]  /*aba0*/  MOV R78, R78 ;  /* 0x0000004e004e7202 */ /* 0x000fc40000000f00 */
[----:B------:R-:W-:Y:S01]  /*abb0*/  MOV R38, R6 ;  /* 0x0000000600267202 */ /* 0x000fe20000000f00 */
[----:B------:R-:W4:Y:S01]  /*abc0*/  SHFL.IDX PT, R63, R34, R52, 0x1c1f ;  /* 0x001c1f34223f7589 */ /* 0x000f2200000e0000 */
[----:B------:R-:W-:Y:S02]  /*abd0*/  MOV R79, R4 ;  /* 0x00000004004f7202 */ /* 0x000fe40000000f00 */
[----:B------:R-:W-:Y:S01]  /*abe0*/  MOV R80, R80 ;  /* 0x0000005000507202 */ /* 0x000fe20000000f00 */
[----:B------:R-:W-:Y:S01]  /*abf0*/  SHFL.IDX PT, R11, R59, R12, 0x1c1f ;  /* 0x001c1f0c3b0b7589 */ /* 0x000fe200000e0000 */
[----:B0-----:R-:W-:Y:S02]  /*ac00*/  SEL R72, R71, R70, P0 ;  /* 0x0000004647487207 */ /* 0x001fe40000000000 */
[----:B-1----:R-:W-:Y:S01]  /*ac10*/  SEL R76, R74, R13, P0 ;  /* 0x0000000d4a4c7207 */ /* 0x002fe20000000000 */
[----:B------:R-:W-:Y:S01]  /*ac20*/  SHFL.IDX PT, R50, R61, R12, 0x1c1f ;  /* 0x001c1f0c3d327589 */ /* 0x000fe200000e0000 */
[----:B------:R-:W-:-:S02]  /*ac30*/  SEL R70, R70, R71, P0 ;  /* 0x0000004746467207 */ /* 0x000fc40000000000 */
[----:B------:R-:W-:Y:S01]  /*ac40*/  SEL R74, R13, R74, P0 ;  /* 0x0000004a0d4a7207 */ /* 0x000fe20000000000 */
[----:B------:R-:W-:Y:S01]  /*ac50*/  SHFL.IDX PT, R42, R65, R12, 0x1c1f ;  /* 0x001c1f0c412a7589 */ /* 0x000fe200000e0000 */
[----:B--2---:R-:W-:Y:S02]  /*ac60*/  SEL R75, R14, R51, P0 ;  /* 0x000000330e4b7207 */ /* 0x004fe40000000000 */
[----:B---3--:R-:W-:Y:S01]  /*ac70*/  SEL R73, R54, R57, P0 ;  /* 0x0000003936497207 */ /* 0x008fe20000000000 */
[----:B------:R-:W-:Y:S01]  /*ac80*/  SHFL.IDX PT, R5, R67, R12, 0x1c1f ;  /* 0x001c1f0c43057589 */ /* 0x000fe200000e0000 */
[----:B------:R-:W-:Y:S02]  /*ac90*/  SEL R71, R57, R54, P0 ;  /* 0x0000003639477207 */ /* 0x000fe40000000000 */
[----:B----4-:R-:W-:Y:S01]  /*aca0*/  SEL R68, R53, R66, P0 ;  /* 0x0000004235447207 */ /* 0x010fe20000000000 */
[----:B------:R-:W-:Y:S01]  /*acb0*/  SHFL.IDX PT, R33, R33, R12, 0x1c1f ;  /* 0x001c1f0c21217589 */ /* 0x000fe200000e0000 */
[----:B------:R-:W-:-:S02]  /*acc0*/  SEL R66, R66, R53, P0 ;  /* 0x0000003542427207 */ /* 0x000fc40000000000 */
[----:B------:R-:W-:Y:S01]  /*acd0*/  F2FP.BF16.F32.PACK_AB R13, R73, R72 ;  /* 0x00000048490d723e */ /* 0x000fe200000010ff */
[----:B------:R-:W-:Y:S01]  /*ace0*/  SHFL.IDX PT, R4, R69, R12, 0x1c1f ;  /* 0x001c1f0c45047589 */ /* 0x000fe200000e0000 */
[----:B------:R-:W-:Y:S02]  /*acf0*/  SEL R64, R62, R63, P0 ;  /* 0x0000003f3e407207 */ /* 0x000fe40000000000 */
[----:B------:R-:W-:Y:S01]  /*ad00*/  SEL R62, R63, R62, P0 ;  /* 0x0000003e3f3e7207 */ /* 0x000fe20000000000 */
[----:B------:R0:W-:Y:S04]  /*ad10*/  SHFL.IDX PT, R56, R77, R12, 0x1c1f ;  /* 0x001c1f0c4d387589 */ /* 0x0001e800000e0000 */
[----:B------:R-:W-:Y:S04]  /*ad20*/  SHFL.IDX PT, R86, R83, R12, 0x1c1f ;  /* 0x001c1f0c53567589 */ /* 0x000fe800000e0000 */
[----:B------:R-:W-:Y:S01]  /*ad30*/  SHFL.IDX PT, R84, R97, R12, 0x1c1f ;  /* 0x001c1f0c61547589 */ /* 0x000fe200000e0000 */
[----:B0-----:R-:W-:-:S03]  /*ad40*/  SEL R77, R51, R14, P0 ;  /* 0x0000000e334d7207 */ /* 0x001fc60000000000 */
[----:B------:R-:W-:Y:S01]  /*ad50*/  SHFL.IDX PT, R9, R95, R12, 0x1c1f ;  /* 0x001c1f0c5f097589 */ /* 0x000fe200000e0000 */
[----:B------:R-:W-:-:S03]  /*ad60*/  F2FP.BF16.F32.PACK_AB R14, R75, R74 ;  /* 0x0000004a4b0e723e */ /* 0x000fc600000010ff */
[----:B------:R-:W-:Y:S04]  /*ad70*/  SHFL.IDX PT, R36, R89, R12, 0x1c1f ;  /* 0x001c1f0c59247589 */ /* 0x000fe800000e0000 */
[----:B------:R-:W-:Y:S04]  /*ad80*/  SHFL.IDX PT, R7, R91, R12, 0x1c1f ;  /* 0x001c1f0c5b077589 */ /* 0x000fe800000e0000 */
[----:B------:R-:W-:Y:S04]  /*ad90*/  SHFL.IDX PT, R59, R87, R12, 0x1c1f ;  /* 0x001c1f0c573b7589 */ /* 0x000fe800000e0000 */
[----:B------:R-:W-:Y:S04]  /*ada0*/  SHFL.IDX PT, R6, R85, R12, 0x1c1f ;  /* 0x001c1f0c55067589 */ /* 0x000fe800000e0000 */
[----:B------:R-:W0:Y:S04]  /*adb0*/  SHFL.IDX PT, R24, R24, R52, 0x1c1f ;  /* 0x001c1f3418187589 */ /* 0x000e2800000e0000 */
[----:B------:R-:W1:Y:S04]  /*adc0*/  SHFL.IDX PT, R35, R35, R52, 0x1c1f ;  /* 0x001c1f3423237589 */ /* 0x000e6800000e0000 */
[----:B------:R-:W-:Y:S04]  /*add0*/  SHFL.IDX PT, R15, R45, R52, 0x1c1f ;  /* 0x001c1f342d0f7589 */ /* 0x000fe800000e0000 */
[----:B------:R-:W2:Y:S04]  /*ade0*/  SHFL.IDX PT, R60, R135, R52, 0x1c1f ;  /* 0x001c1f34873c7589 */ /* 0x000ea800000e0000 */
[----:B------:R3:W-:Y:S04]  /*adf0*/  SHFL.IDX PT, R12, R46, R52, 0x1c1f ;  /* 0x001c1f342e0c7589 */ /* 0x0007e800000e0000 */
[----:B------:R-:W-:Y:S04]  /*ae00*/  SHFL.IDX PT, R25, R25, R52, 0x1c1f ;  /* 0x001c1f3419197589 */ /* 0x000fe800000e0000 */
[----:B------:R-:W-:Y:S01]  /*ae10*/  SHFL.IDX PT, R27, R27, R52, 0x1c1f ;  /* 0x001c1f341b1b7589 */ /* 0x000fe200000e0000 */
[----:B0-----:R-:W-:-:S02]  /*ae20*/  SEL R69, R55, R24, P0 ;  /* 0x0000001837457207 */ /* 0x001fc40000000000 */
[----:B---3--:R-:W-:Y:S01]  /*ae30*/  SEL R46, R40, R47, P0 ;  /* 0x0000002f282e7207 */ /* 0x008fe20000000000 */
[----:B------:R-:W0:Y:S01]  /*ae40*/  SHFL.IDX PT, R26, R26, R52, 0x1c1f ;  /* 0x001c1f341a1a7589 */ /* 0x000e2200000e0000 */
[----:B------:R-:W-:Y:S02]  /*ae50*/  SEL R67, R24, R55, P0 ;  /* 0x0000003718437207 */ /* 0x000fe40000000000 */
[----:B-1----:R-:W-:Y:S01]  /*ae60*/  SEL R65, R56, R35, P0 ;  /* 0x0000002338417207 */ /* 0x002fe20000000000 */
[----:B------:R-:W1:Y:S01]  /*ae70*/  SHFL.IDX PT, R41, R41, R52, 0x1c1f ;  /* 0x001c1f3429297589 */ /* 0x000e6200000e0000 */
[----:B------:R-:W-:Y:S02]  /*ae80*/  SEL R63, R35, R56, P0 ;  /* 0x00000038233f7207 */ /* 0x000fe40000000000 */
[----:B------:R-:W-:Y:S01]  /*ae90*/  F2FP.BF16.F32.PACK_AB R24, R69, R68 ;  /* 0x000000444518723e */ /* 0x000fe200000010ff */
[----:B------:R-:W3:Y:S04]  /*aea0*/  SHFL.IDX PT, R37, R37, R52, 0x1c1f ;  /* 0x001c1f3425257589 */ /* 0x000ee800000e0000 */
[----:B------:R2:W4:Y:S04]  /*aeb0*/  SHFL.IDX PT, R81, R29, R52, 0x1c1f ;  /* 0x001c1f341d517589 */ /* 0x00052800000e0000 */
[----:B------:R-:W4:Y:S04]  /*aec0*/  SHFL.IDX PT, R83, R28, R52, 0x1c1f ;  /* 0x001c1f341c537589 */ /* 0x000f2800000e0000 */
[----:B------:R-:W4:Y:S01]  /*aed0*/  SHFL.IDX PT, R32, R32, R52, 0x1c1f ;  /* 0x001c1f3420207589 */ /* 0x000f2200000e0000 */
[----:B--2---:R-:W-:-:S03]  /*aee0*/  SEL R29, R60, R59, P0 ;  /* 0x0000003b3c1d7207 */ /* 0x004fc60000000000 */
[----:B------:R-:W2:Y:S01]  /*aef0*/  SHFL.IDX PT, R30, R30, R52, 0x1c1f ;  /* 0x001c1f341e1e7589 */ /* 0x000ea200000e0000 */
[----:B0-----:R-:W-:-:S03]  /*af00*/  SEL R61, R11, R26, P0 ;  /* 0x0000001a0b3d7207 */ /* 0x001fc60000000000 */
[----:B------:R0:W2:Y:S01]  /*af10*/  SHFL.IDX PT, R88, R48, R52, 0x1c1f ;  /* 0x001c1f3430587589 */ /* 0x0000a200000e0000 */
[----:B-1----:R-:W-:Y:S02]  /*af20*/  SEL R57, R84, R41, P0 ;  /* 0x0000002954397207 */ /* 0x002fe40000000000 */
[----:B------:R-:W-:Y:S01]  /*af30*/  SEL R55, R41, R84, P0 ;  /* 0x0000005429377207 */ /* 0x000fe20000000000 */
[----:B------:R1:W2:Y:S01]  /*af40*/  SHFL.IDX PT, R85, R31, R52, 0x1c1f ;  /* 0x001c1f341f557589 */ /* 0x0002a200000e0000 */
[----:B---3--:R-:W-:Y:S02]  /*af50*/  SEL R56, R86, R37, P0 ;  /* 0x0000002556387207 */ /* 0x008fe40000000000 */
[----:B------:R-:W-:Y:S01]  /*af60*/  SEL R54, R37, R86, P0 ;  /* 0x0000005625367207 */ /* 0x000fe20000000000 */
[----:B------:R3:W2:Y:S01]  /*af70*/  SHFL.IDX PT, R87, R49, R52, 0x1c1f ;  /* 0x001c1f3431577589 */ /* 0x0006a200000e0000 */
[----:B----4-:R-:W-:Y:S02]  /*af80*/  SEL R53, R8, R81, P0 ;  /* 0x0000005108357207 */ /* 0x010fe40000000000 */
[----:B0-----:R-:W-:-:S02]  /*af90*/  SEL R48, R47, R40, P0 ;  /* 0x000000282f307207 */ /* 0x001fc40000000000 */
[----:B------:R-:W-:Y:S02]  /*afa0*/  SEL R40, R36, R15, P0 ;  /* 0x0000000f24287207 */ /* 0x000fe40000000000 */
[----:B-1----:R-:W-:Y:S02]  /*afb0*/  SEL R31, R59, R60, P0 ;  /* 0x0000003c3b1f7207 */ /* 0x002fe40000000000 */
[----:B------:R-:W-:Y:S02]  /*afc0*/  SEL R47, R12, R9, P0 ;  /* 0x000000090c2f7207 */ /* 0x000fe40000000000 */
[----:B---3--:R-:W-:Y:S02]  /*afd0*/  SEL R49, R9, R12, P0 ;  /* 0x0000000c09317207 */ /* 0x008fe40000000000 */
[----:B------:R-:W-:Y:S02]  /*afe0*/  SEL R36, R15, R36, P0 ;  /* 0x000000240f247207 */ /* 0x000fe40000000000 */
[----:B------:R-:W-:-:S02]  /*aff0*/  SEL R60, R58, R25, P0 ;  /* 0x000000193a3c7207 */ /* 0x000fc40000000000 */
[----:B------:R-:W-:Y:S02]  /*b000*/  SEL R52, R50, R27, P0 ;  /* 0x0000001b32347207 */ /* 0x000fe40000000000 */
[----:B------:R-:W-:Y:S02]  /*b010*/  F2FP.BF16.F32.PACK_AB R12, R77, R76 ;  /* 0x0000004c4d0c723e */ /* 0x000fe400000010ff */
[----:B------:R-:W-:Y:S02]  /*b020*/  F2FP.BF16.F32.PACK_AB R15, R71, R70 ;  /* 0x00000046470f723e */ /* 0x000fe400000010ff */
[----:B------:R-:W-:Y:S02]  /*b030*/  SEL R58, R25, R58, P0 ;  /* 0x0000003a193a7207 */ /* 0x000fe40000000000 */
[----:B------:R-:W-:Y:S01]  /*b040*/  SEL R59, R26, R11, P0 ;  /* 0x0000000b1a3b7207 */ /* 0x000fe20000000000 */
[----:B------:R-:W-:Y:S01]  /*b050*/  STSM.16.M88.4 [R10], R12 ;  /* 0x0000000c0a007844 */ /* 0x000fe20000000200 */
[----:B------:R-:W-:-:S02]  /*b060*/  SEL R50, R27, R50, P0 ;  /* 0x000000321b327207 */ /* 0x000fc40000000000 */
[----:B------:R-:W-:Y:S02]  /*b070*/  SEL R51, R81, R8, P0 ;  /* 0x0000000851337207 */ /* 0x000fe40000000000 */
[----:B------:R-:W-:Y:S02]  /*b080*/  SEL R44, R42, R83, P0 ;  /* 0x000000532a2c7207 */ /* 0x000fe40000000000 */
[----:B------:R-:W-:Y:S02]  /*b090*/  SEL R34, R33, R32, P0 ;  /* 0x0000002021227207 */ /* 0x000fe40000000000 */
[----:B------:R-:W-:Y:S02]  /*b0a0*/  F2FP.BF16.F32.PACK_AB R25, R65, R64 ;  /* 0x000000404119723e */ /* 0x000fe400000010ff */
[----:B------:R-:W-:Y:S02]  /*b0b0*/  F2FP.BF16.F32.PACK_AB R26, R67, R66 ;  /* 0x00000042431a723e */ /* 0x000fe400000010ff */
[----:B------:R-:W-:-:S02]  /*b0c0*/  F2FP.BF16.F32.PACK_AB R27, R63, R62 ;  /* 0x0000003e3f1b723e */ /* 0x000fc400000010ff */
[----:B------:R-:W-:Y:S01]  /*b0d0*/  SEL R42, R83, R42, P0 ;  /* 0x0000002a532a7207 */ /* 0x000fe20000000000 */
[----:B------:R-:W-:Y:S01]  /*b0e0*/  IMAD.U32 R83, RZ, RZ, UR9 ;  /* 0x00000009ff537e24 */ /* 0x000fe2000f8e00ff */
[----:B--2---:R-:W-:Y:S01]  /*b0f0*/  SEL R45, R5, R30, P0 ;  /* 0x0000001e052d7207 */ /* 0x004fe20000000000 */
[----:B------:R0:W-:Y:S01]  /*b100*/  STSM.16.M88.4 [R82], R24 ;  /* 0x0000001852007844 */ /* 0x0001e20000000200 */
[----:B------:R-:W-:Y:S02]  /*b110*/  SEL R43, R30, R5, P0 ;  /* 0x000000051e2b7207 */ /* 0x000fe40000000000 */
[----:B------:R-:W-:Y:S02]  /*b120*/  SEL R41, R7, R88, P0 ;  /* 0x0000005807297207 */ /* 0x000fe40000000000 */
[----:B------:R-:W-:Y:S02]  /*b130*/  SEL R37, R88, R7, P0 ;  /* 0x0000000758257207 */ /* 0x000fe40000000000 */
[----:B------:R-:W-:-:S02]  /*b140*/  SEL R32, R32, R33, P0 ;  /* 0x0000002120207207 */ /* 0x000fc40000000000 */
[----:B------:R-:W-:Y:S02]  /*b150*/  SEL R35, R4, R85, P0 ;  /* 0x0000005504237207 */ /* 0x000fe40000000000 */
[----:B------:R-:W-:Y:S02]  /*b160*/  SEL R33, R85, R4, P0 ;  /* 0x0000000455217207 */ /* 0x000fe40000000000 */
[----:B------:R-:W-:Y:S02]  /*b170*/  SEL R30, R6, R87, P0 ;  /* 0x00000057061e7207 */ /* 0x000fe40000000000 */
[----:B------:R-:W-:Y:S01]  /*b180*/  SEL R28, R87, R6, P0 ;  /* 0x00000006571c7207 */ /* 0x000fe20000000000 */
[----:B0-----:R-:W-:Y:S01]  /*b190*/  IMAD.U32 R82, RZ, RZ, UR8 ;  /* 0x00000008ff527e24 */ /* 0x001fe2000f8e00ff */
[----:B------:R-:W-:Y:S01]  /*b1a0*/  F2FP.BF16.F32.PACK_AB R4, R61, R60 ;  /* 0x0000003c3d04723e */ /* 0x000fe200000010ff */
[----:B------:R-:W-:Y:S01]  /*b1b0*/  ULDC.64 UR8, c[0x0][0xc08] ;  /* 0x0003020000087ab9 */ /* 0x000fe20000000a00 */
[----:B------:R-:W-:-:S02]  /*b1c0*/  F2FP.BF16.F32.PACK_AB R5, R57, R56 ;  /* 0x000000383905723e */ /* 0x000fc400000010ff */
[----:B------:R-:W-:Y:S02]  /*b1d0*/  F2FP.BF16.F32.PACK_AB R6, R59, R58 ;  /* 0x0000003a3b06723e */ /* 0x000fe400000010ff */
[----:B------:R-:W-:Y:S02]  /*b1e0*/  F2FP.BF16.F32.PACK_AB R7, R55, R54 ;  /* 0x000000363707723e */ /* 0x000fe400000010ff */
[----:B------:R-:W-:Y:S02]  /*b1f0*/  F2FP.BF16.F32.PACK_AB R8, R53, R52 ;  /* 0x000000343508723e */ /* 0x000fe400000010ff */
[----:B------:R-:W-:Y:S01]  /*b200*/  F2FP.BF16.F32.PACK_AB R9, R49, R48 ;  /* 0x000000303109723e */ /* 0x000fe200000010ff */
[----:B------:R0:W-:Y:S01]  /*b210*/  STSM.16.M88.4 [R78], R4 ;  /* 0x000000044e007844 */ /* 0x0001e20000000200 */
[----:B------:R-:W-:Y:S02]  /*b220*/  F2FP.BF16.F32.PACK_AB R10, R51, R50 ;  /* 0x00000032330a723e */ /* 0x000fe400000010ff */
[----:B------:R-:W-:-:S02]  /*b230*/  F2FP.BF16.F32.PACK_AB R11, R47, R46 ;  /* 0x0000002e2f0b723e */ /* 0x000fc400000010ff */
[----:B------:R-:W-:Y:S02]  /*b240*/  F2FP.BF16.F32.PACK_AB R12, R45, R44 ;  /* 0x0000002c2d0c723e */ /* 0x000fe400000010ff */
[----:B------:R-:W-:Y:S01]  /*b250*/  F2FP.BF16.F32.PACK_AB R13, R41, R40 ;  /* 0x00000028290d723e */ /* 0x000fe200000010ff */
[----:B------:R1:W-:Y:S01]  /*b260*/  STSM.16.M88.4 [R38], R8 ;  /* 0x0000000826007844 */ /* 0x0003e20000000200 */
[----:B------:R-:W-:Y:S02]  /*b270*/  F2FP.BF16.F32.PACK_AB R14, R43, R42 ;  /* 0x0000002a2b0e723e */ /* 0x000fe400000010ff */
[----:B------:R-:W-:Y:S02]  /*b280*/  F2FP.BF16.F32.PACK_AB R15, R37, R36 ;  /* 0x00000024250f723e */ /* 0x000fe400000010ff */
[----:B------:R-:W-:Y:S02]  /*b290*/  F2FP.BF16.F32.PACK_AB R24, R35, R34 ;  /* 0x000000222318723e */ /* 0x000fe400000010ff */
[----:B------:R-:W-:Y:S01]  /*b2a0*/  F2FP.BF16.F32.PACK_AB R25, R31, R30 ;  /* 0x0000001e1f19723e */ /* 0x000fe200000010ff */
[----:B------:R2:W-:Y:S01]  /*b2b0*/  STSM.16.M88.4 [R79], R12 ;  /* 0x0000000c4f007844 */ /* 0x0005e20000000200 */
[----:B------:R-:W-:Y:S01]  /*b2c0*/  F2FP.BF16.F32.PACK_AB R26, R33, R32 ;  /* 0x00000020211a723e */ /* 0x000fe200000010ff */
[----:B0-----:R-:W0:Y:S01]  /*b2d0*/  LDC R78, c[0x0][0xbe8] ;  /* 0x0002fa00ff4e7b82 */ /* 0x001e220000000800 */
[----:B------:R-:W-:-:S02]  /*b2e0*/  F2FP.BF16.F32.PACK_AB R27, R29, R28 ;  /* 0x0000001c1d1b723e */ /* 0x000fc400000010ff */
[----:B------:R-:W-:-:S03]  /*b2f0*/  ISETP.NE.U32.AND P0, PT, RZ, UR10, PT ;  /* 0x0000000aff007c0c */ /* 0x000fc6000bf05070 */
[----:B------:R3:W-:Y:S02]  /*b300*/  STSM.16.M88.4 [R80], R24 ;  /* 0x0000001850007844 */ /* 0x0007e40000000200 */
[----:B------:R-:W-:Y:S01]  /*b310*/  BAR.SYNC.DEFER_BLOCKING 0x1, 0x180 ;  /* 0x0046000000007b1d */ /* 0x000fe20000010000 */
[----:B------:R-:W-:-:S13]  /*b320*/  ISETP.NE.AND.EX P0, PT, RZ, UR11, PT, P0 ;  /* 0x0000000bff007c0c */ /* 0x000fda000bf05300 */
[----:B------:R-:W4:Y:S01]  /*b330*/  @P0 LDG.E R81, desc[UR44][R82.64] ;  /* 0x0000002c52510981 */ /* 0x000f22000c1e1900 */
[----:B------:R-:W-:Y:S01]  /*b340*/  UISETP.NE.U32.AND UP0, UPT, UR8, URZ, UPT ;  /* 0x0000003f0800728c */ /* 0x000fe2000bf05070 */
[----:B0-----:R-:W-:Y:S01]  /*b350*/  ISETP.NE.AND P1, PT, R78, 0x1, PT ;  /* 0x000000014e00780c */ /* 0x001fe20003f25270 */
[----:B------:R-:W-:Y:S02]  /*b360*/  ULDC UR4, c[0x0][0xa88] ;  /* 0x0002a20000047ab9 */ /* 0x000fe40000000800 */
[----:B------:R-:W-:Y:S01]  /*b370*/  UISETP.NE.AND.EX UP0, UPT, UR9, URZ, UPT, UP0 ;  /* 0x0000003f0900728c */ /* 0x000fe2000bf05300 */
[----:B-1----:R-:W-:Y:S01]  /*b380*/  IMAD.U32 R9, RZ, RZ, UR4 ;  /* 0x00000004ff097e24 */ /* 0x002fe2000f8e00ff */
[----:B------:R-:W-:-:S04]  /*b390*/  UMOV UR16, 0x9b8 ;  /* 0x000009b800107882 */ /* 0x000fc80000000000 */
[----:B------:R-:W-:-:S04]  /*b3a0*/  PLOP3.LUT P4, PT, PT, PT, UP0, 0x80, 0x0 ;  /* 0x000000000000781c */ /* 0x000fc80003f8f008 */
[----:B------:R-:W0:Y:S01]  /*b3b0*/  @P1 LDC R6, c[0x0][0xbec] ;  /* 0x0002fb00ff061b82 */ /* 0x000e220000000800 */
[----:B------:R-:W-:-:S04]  /*b3c0*/  @UP0 ULEA UR8, UP1, UR36, UR8, 0x2 ;  /* 0x0000000824080291 */ /* 0x000fc8000f82103f */
[----:B------:R-:W-:Y:S02]  /*b3d0*/  @UP0 ULEA.HI.X UR9, UR36, UR9, UR37, 0x2, UP1 ;  /* 0x0000000924090291 */ /* 0x000fe400088f1425 */
[----:B------:R-:W-:Y:S01]  /*b3e0*/  UISETP.GT.AND UP1, UPT, UR42, 0x1, UPT ;  /* 0x000000012a00788c */ /* 0x000fe2000bf24270 */
[----:B------:R-:W1:Y:S01]  /*b3f0*/  @P1 LDC R11, c[0x0][0xbf0] ;  /* 0x0002fc00ff0b1b82 */ /* 0x000e620000000800 */
[----:B------:R-:W-:Y:S02]  /*b400*/  IMAD.U32 R4, RZ, RZ, UR8 ;  /* 0x00000008ff047e24 */ /* 0x000fe4000f8e00ff */
[----:B------:R-:W-:Y:S01]  /*b410*/  USEL UR16, UR16, 0x978, UP1 ;  /* 0x0000097810107887 */ /* 0x000fe20008800000 */
[----:B------:R-:W-:Y:S01]  /*b420*/  IMAD.U32 R5, RZ, RZ, UR9 ;  /* 0x00000009ff057e24 */ /* 0x000fe2000f8e00ff */
[----:B------:R-:W-:Y:S01]  /*b430*/  UISETP.NE.U32.AND UP0, UPT, UR10, URZ, UPT ;  /* 0x0000003f0a00728c */ /* 0x000fe2000bf05070 */
[----:B--2---:R-:W-:Y:S01]  /*b440*/  VIADD R15, R17, UR39 ;  /* 0x00000027110f7c36 */ /* 0x004fe20008000000 */
[----:B------:R-:W-:-:S02]  /*b450*/  UMOV UR4, URZ ;  /* 0x0000003f00047c82 */ /* 0x000fc40008000000 */
[----:B------:R-:W-:Y:S01]  /*b460*/  UISETP.NE.AND.EX UP0, UPT, UR11, URZ, UPT, UP0 ;  /* 0x0000003f0b00728c */ /* 0x000fe2000bf05300 */
[----:B------:R0:W5:Y:S01]  /*b470*/  @P4 LDG.E R9, desc[UR44][R4.64] ;  /* 0x0000002c04094981 */ /* 0x000162000c1e1900 */
[----:B------:R-:W-:Y:S01]  /*b480*/  USEL UR7, UR41, URZ, UP1 ;  /* 0x0000003f29077287 */ /* 0x000fe20008800000 */
[----:B------:R-:W-:Y:S01]  /*b490*/  IMAD.MOV.U32 R7, RZ, RZ, R15 ;  /* 0x000000ffff077224 */ /* 0x000fe200078e000f */
[----:B------:R-:W-:Y:S02]  /*b4a0*/  USEL UR36, UR36, URZ, !UP0 ;  /* 0x0000003f24247287 */ /* 0x000fe4000c000000 */
[----:B------:R-:W-:Y:S01]  /*b4b0*/  ULDC.64 UR10, c[0x0][UR16+0x218] ;  /* 0x00008600100a7abb */ /* 0x000fe20008000a00 */
[----:B------:R-:W-:Y:S01]  /*b4c0*/  ULDC.64 UR14, c[0x0][UR16+0x228] ;  /* 0x00008a00100e7abb */ /* 0x000fe20008000a00 */
[----:B------:R-:W-:Y:S01]  /*b4d0*/  ULDC.64 UR12, c[0x0][UR16+0x220] ;  /* 0x00008800100c7abb */ /* 0x000fe20008000a00 */
[----:B------:R-:W-:Y:S02]  /*b4e0*/  UIMAD.WIDE.U32 UR8, UR10, UR38, URZ ;  /* 0x000000260a0872a5 */ /* 0x000fe4000f8e003f */
[----:B------:R-:W-:Y:S01]  /*b4f0*/  UIMAD.WIDE.U32 UR18, UR14, UR7, URZ ;  /* 0x000000070e1272a5 */ /* 0x000fe2000f8e003f */
[----:B0-----:R-:W-:Y:S01]  /*b500*/  @P1 IMAD.HI.U32 R4, R15, R6, RZ ;  /* 0x000000060f041227 */ /* 0x001fe200078e00ff */
[----:B------:R-:W-:-:S02]  /*b510*/  UIMAD UR10, UR11, UR38, URZ ;  /* 0x000000260b0a72a4 */ /* 0x000fc4000f8e023f */
[----:B------:R-:W-:Y:S02]  /*b520*/  UIMAD UR14, UR15, UR7, URZ ;  /* 0x000000070f0e72a4 */ /* 0x000fe4000f8e023f */
[----:B------:R-:W-:Y:S01]  /*b530*/  USEL UR37, UR37, URZ, !UP0 ;  /* 0x0000003f25257287 */ /* 0x000fe2000c000000 */
[----:B-1----:R-:W-:Y:S01]  /*b540*/  @P1 SHF.R.U32.HI R7, RZ, R11, R4 ;  /* 0x0000000bff071219 */ /* 0x002fe20000011604 */
[----:B------:R-:W-:Y:S01]  /*b550*/  UIMAD UR7, UR13, UR36, URZ ;  /* 0x000000240d0772a4 */ /* 0x000fe2000f8e023f */
[----:B------:R-:W-:Y:S01]  /*b560*/  IMAD.U32 R4, RZ, RZ, UR18 ;  /* 0x00000012ff047e24 */ /* 0x000fe2000f8e00ff */
[----:B------:R-:W-:Y:S01]  /*b570*/  UIADD3 UR9, UR9, UR10, URZ ;  /* 0x0000000a09097290 */ /* 0x000fe2000fffe03f */
[----:B------:R-:W-:Y:S01]  /*b580*/  IMAD.U32 R5, RZ, RZ, UR19 ;  /* 0x00000013ff057e24 */ /* 0x000fe2000f8e00ff */
[----:B------:R-:W-:Y:S01]  /*b590*/  UIMAD.WIDE.U32 UR10, UR12, UR36, URZ ;  /* 0x000000240c0a72a5 */ /* 0x000fe2000f8e003f */
[--C-:B------:R-:W-:Y:S01]  /*b5a0*/  IMAD.MOV R11, RZ, RZ, -R7.reuse ;  /* 0x000000ffff0b7224 */ /* 0x100fe200078e0a07 */
[----:B------:R-:W-:Y:S01]  /*b5b0*/  UIMAD UR7, UR12, UR37, UR7 ;  /* 0x000000250c0772a4 */ /* 0x000fe2000f8e0207 */
[----:B------:R-:W-:Y:S01]  /*b5c0*/  SHF.R.S32.HI R5, RZ, 0x1f, R7 ;  /* 0x0000001fff057819 */ /* 0x000fe20000011407 */
[----:B------:R-:W-:Y:S01]  /*b5d0*/  UIADD3 UR14, UR19, UR14, URZ ;  /* 0x0000000e130e7290 */ /* 0x000fe2000fffe03f */
[----:B------:R-:W-:Y:S01]  /*b5e0*/  IMAD R11, R78, R11, R15 ;  /* 0x0000000b4e0b7224 */ /* 0x000fe200078e020f */
[----:B------:R-:W-:-:S04]  /*b5f0*/  UIADD3 UR7, UR11, UR7, URZ ;  /* 0x000000070b077290 */ /* 0x000fc8000fffe03f */
[----:B------:R-:W-:Y:S01]  /*b600*/  IMAD.U32 R8, RZ, RZ, UR14 ;  /* 0x0000000eff087e24 */ /* 0x000fe2000f8e00ff */
[----:B------:R-:W-:Y:S02]  /*b610*/  SHF.R.S32.HI R6, RZ, 0x1f, R11 ;  /* 0x0000001fff067819 */ /* 0x000fe4000001140b */
[----:B----4-:R-:W-:-:S13]  /*b620*/  @P0 R2UR UR4, R81 ;  /* 0x00000000510402ca */ /* 0x010fda00000e0000 */
        /* <DEDUP_REMOVED lines=15> */
[----:B---3--:R-:W-:Y:S08]  /*b720*/  @P4 BRA `(.L_x_1751) ;  /* 0x0000000000104947 */ /* 0x008ff00003800000 */
[----:B------:R-:W-:Y:S05]  /*b730*/  @!P0 BRA `(.L_x_1751) ;  /* 0x00000000000c8947 */ /* 0x000fea0003800000 */
[----:B------:R-:W2:Y:S04]  /*b740*/  LDG.E R4, desc[UR44][R82.64] ;  /* 0x0000002c52047981 */ /* 0x000ea8000c1e1900 */
[----:B-----5:R-:W2:Y:S02]  /*b750*/  LDG.E R9, desc[UR44][R82.64+0x4] ;  /* 0x0000042c52097981 */ /* 0x020ea4000c1e1900 */
[----:B--2---:R-:W-:-:S07]  /*b760*/  IMAD.IADD R9, R9, 0x1, -R4 ;  /* 0x0000000109097824 */ /* 0x004fce00078e0a04 */
.L_x_1751:
        /* <DEDUP_REMOVED lines=63> */
[----:B------:R-:W-:Y:S01]  /*bb60*/  UIMAD.WIDE.U32 UR8, UR4, UR10, URZ ;  /* 0x0000000a040872a5 */ /* 0x000fe2000f8e003f */
[----:B------:R-:W5:Y:S04]  /*bb70*/  LD.E.128 R8, desc[UR44][R8.64] ;  /* 0x0000002c08087980 */ /* 0x000f68000c101d00 */
[----:B------:R-:W5:Y:S01]  /*bb80*/  LD.E.128 R12, desc[UR44][R12.64] ;  /* 0x0000002c0c0c7980 */ /* 0x000f62000c101d00 */
[----:B0-----:R-:W0:Y:S01]  /*bb90*/  @P1 LDC R21, c[0x0][0xbf0] ;  /* 0x0002fc00ff151b82 */ /* 0x001e220000000800 */
[----:B------:R-:W-:Y:S01]  /*bba0*/  UIMAD UR7, UR4, UR11, UR7 ;  /* 0x0000000b040772a4 */ /* 0x000fe2000f8e0207 */
[----:B------:R-:W-:Y:S01]  /*bbb0*/  IMAD.IADD R2, R80, 0x1, -R2 ;  /* 0x0000000150027824 */ /* 0x000fe200078e0a02 */
[----:B------:R-:W5:Y:S01]  /*bbc0*/  LD.E.128 R24, desc[UR44][R24.64] ;  /* 0x0000002c18187980 */ /* 0x000f62000c101d00 */
[----:B------:R-:W-:Y:S01]  /*bbd0*/  ULDC.64 UR10, c[0x0][0xae8] ;  /* 0x0002ba00000a7ab9 */ /* 0x000fe20000000a00 */
[----:B------:R-:W-:Y:S01]  /*bbe0*/  UIADD3 UR9, UR9, UR7, URZ ;  /* 0x0000000709097290 */ /* 0x000fe2000fffe03f */
[----:B------:R-:W-:Y:S01]  /*bbf0*/  IMAD R0, R2, 0x60, R79 ;  /* 0x0000006002007824 */ /* 0x000fe200078e024f */
[----:B------:R-:W5:Y:S02]  /*bc00*/  LD.E.128 R28, desc[UR44][R28.64] ;  /* 0x0000002c1c1c7980 */ /* 0x000f64000c101d00 */
        /* <DEDUP_REMOVED lines=16> */
[----:B------:R-:W-:Y:S01]  /*bd10*/  SHF.R.S32.HI R44, RZ, 0x1f, R22 ;  /* 0x0000001fff2c7819 */ /* 0x000fe20000011416 */
[----:B------:R-:W-:Y:S01]  /*bd20*/  VIADD R3, R3, 0x19c20 ;  /* 0x00019c2003037836 */ /* 0x000fe20000000000 */
[----:B------:R-:W-:Y:S01]  /*bd30*/  UIMAD UR4, UR36, UR11, UR4 ;  /* 0x0000000b240472a4 */ /* 0x000fe2000f8e0204 */
[----:B------:R-:W-:Y:S01]  /*bd40*/  SHF.R.S32.HI R45, RZ, 0x1f, R19 ;  /* 0x0000001fff2d7819 */ /* 0x000fe20000011413 */
[----:B------:R-:W-:Y:S01]  /*bd50*/  UIMAD.WIDE.U32 UR36, UR36, UR10, UR8 ;  /* 0x0000000a242472a5 */ /* 0x000fe2000f8e0008 */
[----:B0-----:R-:W-:-:S02]  /*bd60*/  @P1 SHF.R.U32.HI R37, RZ, R21, R0 ;  /* 0x00000015ff251219 */ /* 0x001fc40000011600 */
[----:B------:R-:W-:Y:S01]  /*bd70*/  ULDC.64 UR8, c[0x0][0xae0] ;  /* 0x0002b80000087ab9 */ /* 0x000fe20000000a00 */
[----:B------:R-:W-:Y:S01]  /*bd80*/  UIADD3 UR4, UR37, UR4, URZ ;  /* 0x0000000425047290 */ /* 0x000fe2000fffe03f */
[--C-:B------:R-:W-:Y:S01]  /*bd90*/  SHF.R.S32.HI R0, RZ, 0x1f, R37.reuse ;  /* 0x0000001fff007819 */ /* 0x100fe20000011425 */
[----:B------:R-:W-:Y:S01]  /*bda0*/  IMAD.MOV R41, RZ, RZ, -R37 ;  /* 0x000000ffff297224 */ /* 0x000fe200078e0a25 */
[----:B------:R-:W-:Y:S01]  /*bdb0*/  PRMT R3, RZ, 0x654, R3 ;  /* 0x00000654ff037816 */ /* 0x000fe20000000003 */
[----:B------:R-:W-:Y:S02]  /*bdc0*/  IMAD.U32 R21, RZ, RZ, UR37 ;  /* 0x00000025ff157e24 */ /* 0x000fe4000f8e00ff */
[----:B------:R-:W-:Y:S02]  /*bdd0*/  IMAD R0, R0, UR8, RZ ;  /* 0x0000000800007c24 */ /* 0x000fe4000f8e02ff */
[----:B------:R-:W-:Y:S02]  /*bde0*/  IMAD R41, R78, R41, R2 ;  /* 0x000000294e297224 */ /* 0x000fe400078e0202 */
[----:B------:R-:W-:-:S02]  /*bdf0*/  IMAD.U32 R20, RZ, RZ, UR36 ;  /* 0x00000024ff147e24 */ /* 0x000fc4000f8e00ff */
[----:B------:R-:W-:Y:S01]  /*be00*/  IMAD.U32 R21, RZ, RZ, UR4 ;  /* 0x00000004ff157e24 */ /* 0x000fe2000f8e00ff */
[----:B-1----:R0:W-:Y:S01]  /*be10*/  SYNCS.ARRIVE.TRANS64.RED.A1T0 RZ, [R3+URZ], RZ ;  /* 0x000000ff03ff79a7 */ /* 0x0021e2000810043f */
[C---:B------:R-:W-:Y:S01]  /*be20*/  IMAD R43, R37.reuse, UR9, R0 ;  /* 0x00000009252b7c24 */ /* 0x040fe2000f8e0200 */
[----:B------:R-:W-:Y:S01]  /*be30*/  SHF.R.S32.HI R0, RZ, 0x1f, R41 ;  /* 0x0000001fff007819 */ /* 0x000fe20000011429 */
[----:B------:R-:W-:Y:S01]  /*be40*/  IMAD.WIDE.U32 R20, R37, UR8, R20 ;  /* 0x0000000825147c25 */ /* 0x000fe2000f8e0014 */
[----:B------:R-:W-:-:S03]  /*be50*/  ULDC.64 UR8, c[0x0][0xad8] ;  /* 0x0002b60000087ab9 */ /* 0x000fc60000000a00 */
[----:B------:R-:W-:Y:S02]  /*be60*/  IMAD.IADD R21, R21, 0x1, R43 ;  /* 0x0000000115157824 */ /* 0x000fe400078e022b */
[----:B------:R-:W-:Y:S02]  /*be70*/  IMAD R0, R0, UR8, RZ ;  /* 0x0000000800007c24 */ /* 0x000fe4000f8e02ff */
        /* <DEDUP_REMOVED lines=17> */
[----:B0-2---:R-:W-:Y:S01]  /*bf90*/  @!P0 IMAD.WIDE R2, R18, 0x2, R20 ;  /* 0x0000000212028825 */ /* 0x005fe200078e0214 */
[-C--:B------:R-:W-:Y:S02]  /*bfa0*/  @!P1 LEA.HI.X R37, R19, R21.reuse, R45, 0x1, P3 ;  /* 0x0000001513259211 */ /* 0x080fe400018f0c2d */
[----:B------:R-:W-:Y:S02]  /*bfb0*/  @!P2 LEA.HI.X R41, R22, R21, R44, 0x1, P4 ;  /* 0x000000151629a211 */ /* 0x000fe400020f0c2c */
[----:B-----5:R3:W-:Y:S04]  /*bfc0*/  @!P0 ST.E.128 desc[UR44][R2.64], R4 ;  /* 0x0000000402008985 */ /* 0x0207e8000c101d2c */
[----:B------:R3:W-:Y:S04]  /*bfd0*/  @!P1 ST.E.128 desc[UR44][R36.64], R12 ;  /* 0x0000000c24009985 */ /* 0x0007e8000c101d2c */
[----:B------:R3:W-:Y:S02]  /*bfe0*/  @!P2 ST.E.128 desc[UR44][R40.64], R28 ;  /* 0x0000001c2800a985 */ /* 0x0007e4000c101d2c */
.L_x_1754:
[----:B------:R-:W-:Y:S05]  /*bff0*/  BSYNC B1 ;  /* 0x0000000000017941 */ /* 0x000fea0003800000 */
.L_x_1753:
        /* <DEDUP_REMOVED lines=8> */
[C---:B----4-:R-:W-:Y:S02]  /*c080*/  @!P2 LEA R6, P0, R19.reuse, R4, 0x1 ;  /* 0x000000041306a211 */ /* 0x050fe400078008ff */
        /* <DEDUP_REMOVED lines=10> */
.L_x_1752:
[----:B------:R-:W-:Y:S01]  /*c130*/  ULDC.64 UR10, c[0x0][0xb08] ;  /* 0x0002c200000a7ab9 */ /* 0x000fe20000000a00 */
[----:B------:R-:W0:Y:S01]  /*c140*/  @P1 LDC R0, c[0x0][0xbec] ;  /* 0x0002fb00ff001b82 */ /* 0x000e220000000800 */
[----:B------:R-:W-:Y:S01]  /*c150*/  UIMAD UR7, UR12, UR10, URZ ;  /* 0x0000000a0c0772a4 */ /* 0x000fe2000f8e023f */
[----:B------:R-:W-:Y:S01]  /*c160*/  IMAD.MOV.U32 R7, RZ, RZ, R15 ;  /* 0x000000ffff077224 */ /* 0x000fe200078e000f */
[----:B------:R-:W-:Y:S01]  /*c170*/  UIMAD.WIDE.U32 UR8, UR4, UR10, URZ ;  /* 0x0000000a040872a5 */ /* 0x000fe2000f8e003f */
[----:B------:R-:W-:Y:S01]  /*c180*/  ISETP.GE.AND P0, PT, R13, R38, PT ;  /* 0x000000260d00720c */ /* 0x000fe20003f06270 */
[----:B------:R-:W-:Y:S01]  /*c190*/  UIMAD UR7, UR4, UR11, UR7 ;  /* 0x0000000b040772a4 */ /* 0x000fe2000f8e0207 */
[----:B------:R-:W-:Y:S01]  /*c1a0*/  VIADD R2, R3, 0x19c20 ;  /* 0x00019c2003027836 */ /* 0x000fe20000000000 */
[----:B------:R-:W-:Y:S01]  /*c1b0*/  USHF.R.S32.HI UR4, URZ, 0x1f, UR36 ;  /* 0x0000001f3f047899 */ /* 0x000fe20008011424 */
[----:B------:R-:W1:Y:S01]  /*c1c0*/  @P1 LDC R5, c[0x0][0xbf0] ;  /* 0x0002fc00ff051b82 */ /* 0x000e620000000800 */
[----:B------:R-:W-:Y:S01]  /*c1d0*/  UIADD3 UR9, UR9, UR7, URZ ;  /* 0x0000000709097290 */ /* 0x000fe2000fffe03f */
[C---:B------:R-:W-:Y:S01]  /*c1e0*/  VIADD R21, R16.reuse, 0x8 ;  /* 0x0000000810157836 */ /* 0x040fe20000000000 */
[----:B------:R-:W-:Y:S01]  /*c1f0*/  ULDC.64 UR10, c[0x0][0xb38] ;  /* 0x0002ce00000a7ab9 */ /* 0x000fe20000000a00 */
[----:B------:R-:W-:Y:S01]  /*c200*/  PRMT R2, RZ, 0x654, R2 ;  /* 0x00000654ff027816 */ /* 0x000fe20000000002 */
[----:B------:R-:W-:Y:S01]  /*c210*/  UIMAD.WIDE.U32 UR8, UR38, UR10, UR8 ;  /* 0x0000000a260872a5 */ /* 0x000fe2000f8e0008 */
[C---:B------:R-:W-:Y:S01]  /*c220*/  VIADD R27, R16.reuse, 0x10 ;  /* 0x00000010101b7836 */ /* 0x040fe20000000000 */
[----:B------:R-:W-:Y:S01]  /*c230*/  BSSY B1, `(.L_x_1756) ;  /* 0x0000064000017945 */ /* 0x000fe20003800000 */
[C---:B------:R-:W-:Y:S01]  /*c240*/  VIADD R87, R16.reuse, 0x20 ;  /* 0x0000002010577836 */ /* 0x040fe20000000000 */
[----:B------:R-:W-:Y:S01]  /*c250*/  UIMAD UR9, UR38, UR11, UR9 ;  /* 0x0000000b260972a4 */ /* 0x000fe2000f8e0209 */
[C---:B------:R-:W-:Y:S01]  /*c260*/  VIADD R89, R16.reuse, 0x18 ;  /* 0x0000001810597836 */ /* 0x040fe20000000000 */
[----:B------:R2:W-:Y:S01]  /*c270*/  SYNCS.ARRIVE.TRANS64.RED.A1T0 RZ, [R2+URZ], RZ ;  /* 0x000000ff02ff79a7 */ /* 0x0005e2000810043f */
[----:B------:R-:W-:Y:S01]  /*c280*/  ULDC.64 UR10, c[0x0][0xb40] ;  /* 0x0002d000000a7ab9 */ /* 0x000fe20000000a00 */
[----:B------:R-:W-:Y:S01]  /*c290*/  SHF.R.S32.HI R24, RZ, 0x1f, R21 ;  /* 0x0000001fff187819 */ /* 0x000fe20000011415 */
[----:B------:R-:W-:Y:S01]  /*c2a0*/  UIMAD UR4, UR4, UR10, URZ ;  /* 0x0000000a040472a4 */ /* 0x000fe2000f8e023f */
[----:B------:R-:W-:Y:S01]  /*c2b0*/  SHF.R.S32.HI R26, RZ, 0x1f, R27 ;  /* 0x0000001fff1a7819 */ /* 0x000fe2000001141b */
[----:B0-----:R-:W-:Y:S01]  /*c2c0*/  @P1 IMAD.HI.U32 R0, R15, R0, RZ ;  /* 0x000000000f001227 */ /* 0x001fe200078e00ff */
[----:B------:R-:W-:Y:S01]  /*c2d0*/  SHF.R.S32.HI R79, RZ, 0x1f, R23 ;  /* 0x0000001fff4f7819 */ /* 0x000fe20000011417 */
[----:B------:R-:W-:Y:S01]  /*c2e0*/  UIMAD UR4, UR36, UR11, UR4 ;  /* 0x0000000b240472a4 */ /* 0x000fe2000f8e0204 */
[----:B------:R-:W-:Y:S01]  /*c2f0*/  SHF.R.S32.HI R80, RZ, 0x1f, R152 ;  /* 0x0000001fff507819 */ /* 0x000fe20000011498 */
[----:B------:R-:W-:Y:S01]  /*c300*/  UIMAD.WIDE.U32 UR36, UR36, UR10, UR8 ;  /* 0x0000000a242472a5 */ /* 0x000fe2000f8e0008 */
[----:B------:R-:W-:Y:S01]  /*c310*/  SHF.R.S32.HI R81, RZ, 0x1f, R153 ;  /* 0x0000001fff517819 */ /* 0x000fe20000011499 */
[C---:B------:R-:W-:Y:S01]  /*c320*/  VIADD R86, R16.reuse, 0x20 ;  /* 0x0000002010567836 */ /* 0x040fe20000000000 */
[----:B------:R-:W-:Y:S01]  /*c330*/  ULDC.64 UR10, c[0x0][0xb48] ;  /* 0x0002d200000a7ab9 */ /* 0x000fe20000000a00 */
[----:B------:R-:W-:Y:S01]  /*c340*/  UIADD3 UR9, UR37, UR4, URZ ;  /* 0x0000000425097290 */ /* 0x000fe2000fffe03f */
[----:B-1----:R-:W-:Y:S01]  /*c350*/  @P1 SHF.R.U32.HI R7, RZ, R5, R0 ;  /* 0x00000005ff071219 */ /* 0x002fe20000011600 */
[----:B------:R-:W-:Y:S01]  /*c360*/  VIADD R88, R16, 0x18 ;  /* 0x0000001810587836 */ /* 0x000fe20000000000 */
[----:B------:R-:W-:Y:S01]  /*c370*/  UMOV UR8, UR36 ;  /* 0x0000002400087c82 */ /* 0x000fe20008000000 */
        /* <DEDUP_REMOVED lines=27> */
[----:B------:R-:W-:Y:S02]  /*c530*/  LEA.HI.X R20, R4, UR9, R3, 0x2, P1 ;  /* 0x0000000904147c11 */ /* 0x000fe400088f1403 */
[----:B------:R2:W0:Y:S04]  /*c540*/  SHFL.IDX PT, R4, R0, RZ, 0x1c1f ;  /* 0x001c1fff00047589 */ /* 0x00042800000e0000 */
[----:B------:R2:W1:Y:S01]  /*c550*/  SHFL.IDX PT, R5, R20, RZ, 0x1c1f ;  /* 0x001c1fff14057589 */ /* 0x00046200000e0000 */
[----:B------:R-:W-:Y:S05]  /*c560*/  @P0 BRA `(.L_x_1757) ;  /* 0x0000000000c00947 */ /* 0x000fea0003800000 */
[----:B------:R-:W-:Y:S02]  /*c570*/  ULDC UR4, c[0x0][0xac8] ;  /* 0x0002b20000047ab9 */ /* 0x000fe40000000800 */
[----:B------:R-:W-:Y:S02]  /*c580*/  ISETP.GE.AND P1, PT, R21, UR4, PT ;  /* 0x0000000415007c0c */ /* 0x000fe4000bf26270 */
[----:B------:R-:W-:Y:S02]  /*c590*/  ISETP.GE.AND P2, PT, R16, UR4, PT ;  /* 0x0000000410007c0c */ /* 0x000fe4000bf46270 */
[----:B------:R-:W-:Y:S02]  /*c5a0*/  ISETP.GE.AND P0, PT, R27, UR4, PT ;  /* 0x000000041b007c0c */ /* 0x000fe4000bf06270 */
[----:B------:R-:W-:Y:S02]  /*c5b0*/  ISETP.GE.AND P3, PT, R88, UR4, PT ;  /* 0x0000000458007c0c */ /* 0x000fe4000bf66270 */
[----:B------:R-:W-:-:S05]  /*c5c0*/  ISETP.GE.AND P4, PT, R86, UR4, PT ;  /* 0x0000000456007c0c */ /* 0x000fca000bf86270 */
[CC--:B0-----:R-:W-:Y:S02]  /*c5d0*/  @!P1 LEA R6, P6, R21.reuse, R4.reuse, 0x2 ;  /* 0x0000000415069211 */ /* 0x0c1fe400078c10ff */
[----:B-12---:R-:W-:Y:S02]  /*c5e0*/  @!P2 IMAD.WIDE R2, R16, 0x4, R4 ;  /* 0x000000041002a825 */ /* 0x006fe400078e0204 */
[-C--:B------:R-:W-:Y:S02]  /*c5f0*/  @!P1 LEA.HI.X R7, R21, R5.reuse, R24, 0x2, P6 ;  /* 0x0000000515079211 */ /* 0x080fe400030f1418 */
[----:B------:R-:W-:Y:S01]  /*c600*/  @!P0 LEA R8, P5, R27, R4, 0x2 ;  /* 0x000000041b088211 */ /* 0x000fe200078a10ff */
[----:B------:R0:W-:Y:S01]  /*c610*/  @!P2 ST.E.64 desc[UR44][R2.64], R76 ;  /* 0x0000004c0200a985 */ /* 0x0001e2000c101b2c */
[----:B------:R-:W-:Y:S02]  /*c620*/  ISETP.GE.AND P2, PT, R157, UR4, PT ;  /* 0x000000049d007c0c */ /* 0x000fe4000bf46270 */
[----:B------:R-:W-:Y:S01]  /*c630*/  @!P0 LEA.HI.X R9, R27, R5, R26, 0x2, P5 ;  /* 0x000000051b098211 */ /* 0x000fe200028f141a */
[----:B------:R1:W-:Y:S01]  /*c640*/  @!P1 ST.E.64 desc[UR44][R6.64], R74 ;  /* 0x0000004a06009985 */ /* 0x0003e2000c101b2c */
        /* <DEDUP_REMOVED lines=12> */
[C---:B0-----:R-:W-:Y:S02]  /*c710*/  @!P1 LEA R2, P4, R156.reuse, R4, 0x2 ;  /* 0x000000049c029211 */ /* 0x041fe400078810ff */
[----:B------:R-:W-:Y:S01]  /*c720*/  ISETP.GE.AND P5, PT, R153, UR4, PT ;  /* 0x0000000499007c0c */ /* 0x000fe2000bfa6270 */
[----:B------:R0:W-:Y:S01]  /*c730*/  @!P2 ST.E.64 desc[UR44][R14.64], R58 ;  /* 0x0000003a0e00a985 */ /* 0x0001e2000c101b2c */
[----:B------:R-:W-:Y:S02]  /*c740*/  @!P1 LEA.HI.X R3, R156, R5, R84, 0x2, P4 ;  /* 0x000000059c039211 */ /* 0x000fe400020f1454 */
[----:B------:R-:W-:-:S02]  /*c750*/  ISETP.GE.AND P4, PT, R152, UR4, PT ;  /* 0x0000000498007c0c */ /* 0x000fc4000bf86270 */
[----:B------:R-:W-:Y:S01]  /*c760*/  ISETP.GE.AND P2, PT, R23, UR4, PT ;  /* 0x0000000417007c0c */ /* 0x000fe2000bf46270 */
[----:B------:R0:W-:Y:S01]  /*c770*/  @!P1 ST.E.64 desc[UR44][R2.64], R52 ;  /* 0x0000003402009985 */ /* 0x0001e2000c101b2c */
[CC--:B-1----:R-:W-:Y:S02]  /*c780*/  @!P0 LEA R6, P6, R155.reuse, R4.reuse, 0x2 ;  /* 0x000000049b068211 */ /* 0x0c2fe400078c10ff */
[C---:B--2---:R-:W-:Y:S02]  /*c790*/  @!P3 LEA R8, P1, R154.reuse, R4, 0x2 ;  /* 0x000000049a08b211 */ /* 0x044fe400078210ff */
[-C--:B------:R-:W-:Y:S02]  /*c7a0*/  @!P0 LEA.HI.X R7, R155, R5.reuse, R83, 0x2, P6 ;  /* 0x000000059b078211 */ /* 0x080fe400030f1453 */
[----:B------:R-:W-:-:S03]  /*c7b0*/  @!P3 LEA.HI.X R9, R154, R5, R82, 0x2, P1 ;  /* 0x000000059a09b211 */ /* 0x000fc600008f1452 */
[----:B------:R0:W-:Y:S01]  /*c7c0*/  @!P0 ST.E.64 desc[UR44][R6.64], R50 ;  /* 0x0000003206008985 */ /* 0x0001e2000c101b2c */
[-C--:B---3--:R-:W-:Y:S02]  /*c7d0*/  @!P5 LEA R10, P0, R153, R4.reuse, 0x2 ;  /* 0x00000004990ad211 */ /* 0x088fe400078010ff */
[CC--:B----4-:R-:W-:Y:S01]  /*c7e0*/  @!P4 LEA R12, P1, R152.reuse, R4.reuse, 0x2 ;  /* 0x00000004980cc211 */ /* 0x0d0fe200078210ff */
        /* <DEDUP_REMOVED lines=8> */
.L_x_1757:
[----:B------:R-:W-:Y:S05]  /*c870*/  BSYNC B1 ;  /* 0x0000000000017941 */ /* 0x000fea0003800000 */
.L_x_1756:
[----:B------:R-:W-:Y:S01]  /*c880*/  ISETP.GE.AND P0, PT, R25, R38, PT ;  /* 0x000000261900720c */ /* 0x000fe20003f06270 */
[----:B01----:R0:W1:Y:S04]  /*c890*/  SHFL.IDX PT, R5, R20, 0x1, 0x1c1f ;  /* 0x003c1f0014057f89 */ /* 0x00306800000e0000 */
[----:B------:R0:W3:Y:S08]  /*c8a0*/  SHFL.IDX PT, R4, R0, 0x1, 0x1c1f ;  /* 0x003c1f0000047f89 */ /* 0x0000f000000e0000 */
[----:B0-----:R-:W-:Y:S05]  /*c8b0*/  @P0 BRA `(.L_x_1755) ;  /* 0x0000000c00940947 */ /* 0x001fea0003800000 */
[----:B------:R-:W-:Y:S02]  /*c8c0*/  ULDC UR4, c[0x0][0xac8] ;  /* 0x0002b20000047ab9 */ /* 0x000fe40000000800 */
[----:B------:R-:W-:Y:S02]  /*c8d0*/  ISETP.GE.AND P6, PT, R21, UR4, PT ;  /* 0x0000000415007c0c */ /* 0x000fe4000bfc6270 */
[----:B------:R-:W-:Y:S02]  /*c8e0*/  ISETP.GE.AND P5, PT, R16, UR4, PT ;  /* 0x0000000410007c0c */ /* 0x000fe4000bfa6270 */
[----:B------:R-:W-:Y:S02]  /*c8f0*/  ISETP.GE.AND P2, PT, R27, UR4, PT ;  /* 0x000000041b007c0c */ /* 0x000fe4000bf46270 */
[----:B------:R-:W-:Y:S02]  /*c900*/  ISETP.GE.AND P4, PT, R88, UR4, PT ;  /* 0x0000000458007c0c */ /* 0x000fe4000bf86270 */
[----:B------:R-:W-:-:S05]  /*c910*/  ISETP.GE.AND P3, PT, R86, UR4, PT ;  /* 0x0000000456007c0c */ /* 0x000fca000bf66270 */
[CC--:B---3--:R-:W-:Y:S02]  /*c920*/  @!P6 LEA R6, P0, R21.reuse, R4.reuse, 0x2 ;  /* 0x000000041506e211 */ /* 0x0c8fe400078010ff */
[----:B-12---:R-:W-:Y:S02]  /*c930*/  @!P5 IMAD.WIDE R2, R16, 0x4, R4 ;  /* 0x000000041002d825 */ /* 0x006fe400078e0204 */
[-C--:B------:R-:W-:Y:S02]  /*c940*/  @!P6 LEA.HI.X R7, R21, R5.reuse, R24, 0x2, P0 ;  /* 0x000000051507e211 */ /* 0x080fe400000f1418 */
[----:B------:R-:W-:Y:S01]  /*c950*/  ISETP.GE.AND P0, PT, R157, UR4, PT ;  /* 0x000000049d007c0c */ /* 0x000fe2000bf06270 */
[----:B------:R0:W-:Y:S01]  /*c960*/  @!P5 ST.E.64 desc[UR44][R2.64], R72 ;  /* 0x000000480200d985 */ /* 0x0001e2000c101b2c */
[CC--:B------:R-:W-:Y:S02]  /*c970*/  @!P2 LEA R8, P1, R27.reuse, R4.reuse, 0x2 ;  /* 0x000000041b08a211 */ /* 0x0c0fe400078210ff */
[----:B------:R-:W-:Y:S01]  /*c980*/  @!P4 LEA R10, P5, R88, R4, 0x2 ;  /* 0x00000004580ac211 */ /* 0x000fe200078a10ff */
[----:B------:R1:W-:Y:S01]  /*c990*/  @!P6 ST.E.64 desc[UR44][R6.64], R70 ;  /* 0x000000460600e985 */ /* 0x0003e2000c101b2c */
[----:B------:R-:W-:-:S02]  /*c9a0*/  @!P2 LEA.HI.X R9, R27, R5, R26, 0x2, P1 ;  /* 0x000000051b09a211 */ /* 0x000fc400008f141a */
[-C--:B------:R-:W-:Y:S02]  /*c9b0*/  @!P4 LEA.HI.X R11, R88, R5.reuse, R89, 0x2, P5 ;  /* 0x00000005580bc211 */ /* 0x080fe400028f1459 */
[----:B------:R-:W-:Y:S01]  /*c9c0*/  ISETP.GE.AND P1, PT, R156, UR4, PT ;  /* 0x000000049c007c0c */ /* 0x000fe2000bf26270 */
[----:B------:R2:W-:Y:S01]  /*c9d0*/  @!P2 ST.E.64 desc[UR44][R8.64], R64 ;  /* 0x000000400800a985 */ /* 0x0005e2000c101b2c */
[CC--:B------:R-:W-:Y:S02]  /*c9e0*/  @!P3 LEA R12, P6, R86.reuse, R4.reuse, 0x2 ;  /* 0x00000004560cb211 */ /* 0x0c0fe400078c10ff */
[----:B------:R-:W-:Y:S01]  /*c9f0*/  ISETP.GE.AND P2, PT, R155, UR4, PT ;  /* 0x000000049b007c0c */ /* 0x000fe2000bf46270 */
[----:B------:R3:W-:Y:S01]  /*ca00*/  @!P4 ST.E.64 desc[UR44][R10.64], R62 ;  /* 0x0000003e0a00c985 */ /* 0x0007e2000c101b2c */
[----:B------:R-:W-:Y:S02]  /*ca10*/  @!P3 LEA.HI.X R13, R86, R5, R87, 0x2, P6 ;  /* 0x00000005560db211 */ /* 0x000fe400030f1457 */
        /* <DEDUP_REMOVED lines=28> */
.L_x_1750:
        /* <DEDUP_REMOVED lines=31> */
.L_x_1758:
[----:B------:R-:W-:Y:S01]  /*cdd0*/  USEL UR36, UR36, URZ, !UP0 ;  /* 0x0000003f24247287 */ /* 0x000fe2000c000000 */
[----:B------:R-:W-:Y:S01]  /*cde0*/  BSSY B1, `(.L_x_1759) ;  /* 0x0000037000017945 */ /* 0x000fe20003800000 */
[----:B------:R-:W-:-:S03]  /*cdf0*/  USEL UR37, UR37, URZ, !UP0 ;  /* 0x0000003f25257287 */ /* 0x000fc6000c000000 */
[----:B------:R-:W-:Y:S09]  /*ce00*/  @P0 BRA `(.L_x_1760) ;  /* 0x0000000000d00947 */ /* 0x000ff20003800000 */
        /* <DEDUP_REMOVED lines=16> */
[----:B------:R-:W-:Y:S01]  /*cf10*/  UIMAD UR7, UR11, UR36, URZ ;  /* 0x000000240b0772a4 */ /* 0x000fe2000f8e023f */
[----:B------:R-:W1:Y:S01]  /*cf20*/  @P0 LDC R7, c[0x0][0xbf0] ;  /* 0x0002fc00ff070b82 */ /* 0x000e620000000800 */
[----:B------:R-:W-:Y:S02]  /*cf30*/  UIMAD.WIDE.U32 UR14, UR8, UR38, URZ ;  /* 0x00000026080e72a5 */ /* 0x000fe4000f8e003f */
        /* <DEDUP_REMOVED lines=12> */
[----:B------:R-:W-:Y:S01]  /*d000*/  UIADD3.X UR7, UR7, UR11, UR16, UP0, UP1 ;  /* 0x0000000b07077290 */ /* 0x000fe200087e2410 */
[----:B-1----:R-:W-:Y:S01]  /*d010*/  @P0 SHF.R.U32.HI R5, RZ, R7, R2 ;  /* 0x00000007ff050219 */ /* 0x002fe20000011602 */
[----:B------:R-:W-:Y:S01]  /*d020*/  IMAD.U32 R2, RZ, RZ, UR20 ;  /* 0x00000014ff027e24 */ /* 0x000fe2000f8e00ff */
[----:B------:R-:W-:Y:S01]  /*d030*/  ULDC.64 UR8, c[0x0][UR17+0x210] ;  /* 0x0000840011087abb */ /* 0x000fe20008000a00 */
[----:B------:R-:W-:Y:S01]  /*d040*/  ULDC.64 UR10, c[0x0][0xba8] ;  /* 0x0002ea00000a7ab9 */ /* 0x000fe20000000a00 */
[----:B------:R-:W-:Y:S01]  /*d050*/  @!UP2 ULDC UR10, c[0x0][0xb50] ;  /* 0x0002d400000aaab9 */ /* 0x000fe20000000800 */
[--C-:B------:R-:W-:Y:S01]  /*d060*/  IMAD.MOV R7, RZ, RZ, -R5.reuse ;  /* 0x000000ffff077224 */ /* 0x100fe200078e0a05 */
[----:B------:R-:W-:Y:S01]  /*d070*/  IADD3 R2, P0, P1, R5, UR14, R2 ;  /* 0x0000000e05027c10 */ /* 0x000fe2000f91e002 */
[----:B------:R-:W-:Y:S01]  /*d080*/  @!UP2 ULDC UR11, c[0x0][0xb54] ;  /* 0x0002d500000baab9 */ /* 0x000fe20000000800 */
[----:B------:R-:W-:Y:S01]  /*d090*/  SHF.R.S32.HI R5, RZ, 0x1f, R5 ;  /* 0x0000001fff057819 */ /* 0x000fe20000011405 */
[----:B------:R-:W-:-:S03]  /*d0a0*/  IMAD R7, R9, R7, R4 ;  /* 0x0000000709077224 */ /* 0x000fc600078e0204 */
[----:B------:R-:W-:Y:S01]  /*d0b0*/  IADD3.X R3, R5, UR7, R6, P0, P1 ;  /* 0x0000000705037c10 */ /* 0x000fe200087e2406 */
[C---:B------:R-:W-:Y:S01]  /*d0c0*/  IMAD R9, R7.reuse, UR9, RZ ;  /* 0x0000000907097c24 */ /* 0x040fe2000f8e02ff */
[----:B------:R-:W-:Y:S01]  /*d0d0*/  SHF.R.S32.HI R4, RZ, 0x1f, R7 ;  /* 0x0000001fff047819 */ /* 0x000fe20000011407 */
[----:B------:R-:W-:-:S04]  /*d0e0*/  IMAD.WIDE.U32 R2, R7, UR8, R2 ;  /* 0x0000000807027c25 */ /* 0x000fc8000f8e0002 */
[----:B------:R-:W-:Y:S01]  /*d0f0*/  IMAD R9, R4, UR8, R9 ;  /* 0x0000000804097c24 */ /* 0x000fe2000f8e0209 */
[----:B------:R-:W-:-:S03]  /*d100*/  LEA R4, P0, R2, UR10, 0x2 ;  /* 0x0000000a02047c11 */ /* 0x000fc6000f8010ff */
[----:B------:R-:W-:-:S05]  /*d110*/  IMAD.IADD R3, R3, 0x1, R9 ;  /* 0x0000000103037824 */ /* 0x000fca00078e0209 */
[----:B------:R-:W-:Y:S01]  /*d120*/  LEA.HI.X R5, R2, UR11, R3, 0x2, P0 ;  /* 0x0000000b02057c11 */ /* 0x000fe200080f1403 */
[----:B------:R-:W-:-:S05]  /*d130*/  IMAD.MOV.U32 R3, RZ, RZ, -0x800000 ;  /* 0xff800000ff037424 */ /* 0x000fca00078e00ff */
[----:B------:R0:W-:Y:S02]  /*d140*/  STG.E desc[UR44][R4.64], R3 ;  /* 0x0000000304007986 */ /* 0x0001e4000c10192c */
.L_x_1760:
[----:B------:R-:W-:Y:S05]  /*d150*/  BSYNC B1 ;  /* 0x0000000000017941 */ /* 0x000fea0003800000 */
.L_x_1759:
        /* <DEDUP_REMOVED lines=27> */
[----:B------:R-:W-:-:S04]  /*d310*/  UIMAD UR37, UR37, UR10, URZ ;  /* 0x0000000a252572a4 */ /* 0x000fc8000f8e023f */
        /* <DEDUP_REMOVED lines=45> */
.L_x_1762:
[----:B------:R-:W-:Y:S05]  /*d5f0*/  BSYNC B1 ;  /* 0x0000000000017941 */ /* 0x000fea0003800000 */
.L_x_1761:
        /* <DEDUP_REMOVED lines=17> */
.L_x_1755:
[----:B------:R-:W-:Y:S05]  /*d710*/  BSYNC B0 ;  /* 0x0000000000007941 */ /* 0x000fea0003800000 */
.L_x_1749:
[----:B------:R-:W-:Y:S02]  /*d720*/  ULDC UR4, c[0x0][0xc3c] ;  /* 0x00030f0000047ab9 */ /* 0x000fe40000000800 */
[----:B------:R-:W-:-:S13]  /*d730*/  ISETP.GE.AND P0, PT, R39, UR4, PT ;  /* 0x0000000427007c0c */ /* 0x000fda000bf06270 */
[----:B------:R-:W-:Y:S05]  /*d740*/  @!P0 BRA `(.L_x_1763) ;  /* 0xffffff3400ec8947 */ /* 0x000fea000383ffff */
[----:B------:R-:W-:Y:S05]  /*d750*/  EXIT ;  /* 0x000000000000794d */ /* 0x000fea0003800000 */
.L_x_1709:
[----:B------:R-:W-:-:S08]  /*d760*/  NOP ;  /* 0x0000000000007918 */ /* 0x000fd00000000000 */
[----:B------:R-:W0:-:S00]  /*d770*/  USETMAXREG.DEALLOC.CTAPOOL 0x20 ;  /* 0x00000020000079c8 */ /* 0x000e0000080e0500 */
[----:B0-----:R-:W-:Y:S01]  /*d780*/  LOP3.LUT R0, R6, 0x3, RZ, 0xc0, !PT ;  /* 0x0000000306007812 */ /* 0x001fe200078ec0ff */
[----:B------:R-:W-:-:S05]  /*d790*/  IMAD.MOV.U32 R25, RZ, RZ, RZ ;  /* 0x000000ffff197224 */ /* 0x000fca00078e00ff */
[----:B------:R-:W0:Y:S02]  /*d7a0*/  SHFL.IDX PT, R0, R0, RZ, 0x1f ;  /* 0x00001fff00007589 */ /* 0x000e2400000e0000 */
[----:B0-----:R-:W-:-:S04]  /*d7b0*/  ISETP.NE.AND P0, PT, R0, RZ, PT ;  /* 0x000000ff0000720c */ /* 0x001fc80003f05270 */
[----:B------:R-:W-:-:S05]  /*d7c0*/  P2R R0, PR, RZ, 0x1 ;  /* 0x00000001ff007803 */ /* 0x000fca0000000000 */
[----:B------:R0:W-:Y:S04]  /*d7d0*/  STL [R1+0x14], R0 ;  /* 0x0000140001007387 */ /* 0x0001e80000100800 */
[----:B------:R-:W-:Y:S05]  /*d7e0*/  @!P0 BRA `(.L_x_1764) ;  /* 0x0000000000208947 */ /* 0x000fea0003800000 */
[----:B------:R-:W1:Y:S08]  /*d7f0*/  S2UR UR5, SR_CgaCtaId ;  /* 0x00000000000579c3 */ /* 0x000e700000008800 */
[----:B------:R-:W-:Y:S06]  /*d800*/  BAR.SYNC.DEFER_BLOCKING 0x5, 0x200 ;  /* 0x0148000000007b1d */ /* 0x000fec0000010000 */
[----:B------:R-:W-:-:S02]  /*d810*/  UMOV UR4, 0x400 ;  /* 0x0000040000047882 */ /* 0x000fc40000000000 */
[----:B-1----:R-:W-:-:S09]  /*d820*/  ULEA UR4, UR5, UR4, 0x18 ;  /* 0x0000000405047291 */ /* 0x002fd2000f8ec03f */
[----:B------:R-:W1:Y:S02]  /*d830*/  LDS.128 R24, [UR4+0x19cd0] ;  /* 0x019cd004ff187984 */ /* 0x000e640008000c00 */
[----:B-1----:R-:W-:Y:S01]  /*d840*/  R2UR UR43, R27 ;  /* 0x000000001b2b72ca */ /* 0x002fe200000e0000 */
[----:B------:R-:W-:Y:S06]  /*d850*/  BAR.ARV 0x4, 0x200 ;  /* 0x0108000000007b1d */ /* 0x000fec0000002000 */
[----:B------:R-:W-:Y:S08]  /*d860*/  BRA `(.L_x_1765) ;  /* 0x0000000c00b07947 */ /* 0x000ff00003800000 */
.L_x_1764:
[----:B0-----:R-:W0:Y:S01]  /*d870*/  S2R R0, SR_TID.X ;  /* 0x0000000000007919 */ /* 0x001e220000002100 */
        /* <DEDUP_REMOVED lines=43> */
.L_x_1768:
        /* <DEDUP_REMOVED lines=38> */
.L_x_1766:
        /* <DEDUP_REMOVED lines=17> */
.L_x_1769:
        /* <DEDUP_REMOVED lines=61> */
.L_x_1770:
        /* <DEDUP_REMOVED lines=63> */
.L_x_1771:
[----:B------:R-:W-:-:S05]  /*e660*/  LOP3.LUT R2, RZ, R2, RZ, 0x33, !PT ;  /* 0x00000002ff027212 */ /* 0x000fca00078e33ff */
[----:B------:R-:W-:Y:S01]  /*e670*/  IMAD.IADD R25, R25, 0x1, R2 ;  /* 0x0000000119197824 */ /* 0x000fe200078e0202 */
[----:B------:R-:W-:Y:S06]  /*e680*/  BRA `(.L_x_1772) ;  /* 0x00000000000c7947 */ /* 0x000fec0003800000 */
.L_x_1767:
[----:B------:R-:W-:Y:S02]  /*e690*/  IMAD.MOV.U32 R24, RZ, RZ, R7 ;  /* 0x000000ffff187224 */ /* 0x000fe400078e0007 */
[----:B------:R-:W-:Y:S02]  /*e6a0*/  IMAD.MOV.U32 R25, RZ, RZ, RZ ;  /* 0x000000ffff197224 */ /* 0x000fe400078e00ff */
[----:B------:R-:W-:-:S07]  /*e6b0*/  IMAD.MOV.U32 R26, RZ, RZ, RZ ;  /* 0x000000ffff1a7224 */ /* 0x000fce00078e00ff */
.L_x_1772:
[----:B------:R-:W-:Y:S01]  /*e6c0*/  ISETP.NE.AND P0, PT, R0, RZ, PT ;  /* 0x000000ff0000720c */ /* 0x000fe20003f05270 */
[----:B------:R-:W-:-:S12]  /*e6d0*/  IMAD.U32 R27, RZ, RZ, UR43 ;  /* 0x0000002bff1b7e24 */ /* 0x000fd8000f8e00ff */
[----:B------:R-:W0:Y:S01]  /*e6e0*/  @!P0 S2R R3, SR_CgaCtaId ;  /* 0x0000000000038919 */ /* 0x000e220000008800 */
[----:B------:R-:W-:-:S04]  /*e6f0*/  @!P0 MOV R0, 0x400 ;  /* 0x0000040000008802 */ /* 0x000fc80000000f00 */
[----:B0-----:R-:W-:-:S05]  /*e700*/  @!P0 LEA R0, R3, R0, 0x18 ;  /* 0x0000000003008211 */ /* 0x001fca00078ec0ff */
[----:B------:R1:W-:Y:S01]  /*e710*/  @!P0 STS.128 [R0+0x19cd0], R24 ;  /* 0x019cd01800008388 */ /* 0x0003e20000000c00 */
[----:B------:R-:W-:Y:S06]  /*e720*/  BAR.ARV 0x5, 0x200 ;  /* 0x0148000000007b1d */ /* 0x000fec0000002000 */
.L_x_1765:
[----:B------:R-:W-:Y:S01]  /*e730*/  ULDC UR4, c[0x0][0xc3c] ;  /* 0x00030f0000047ab9 */ /* 0x000fe20000000800 */
[----:B------:R2:W-:Y:S01]  /*e740*/  STL [R1+0x10], RZ ;  /* 0x000010ff01007387 */ /* 0x0005e20000100800 */
[----:B------:R-:W-:Y:S01]  /*e750*/  UISETP.GE.AND UP0, UPT, UR43, UR4, UPT ;  /* 0x000000042b00728c */ /* 0x000fe2000bf06270 */
[----:B------:R-:W-:Y:S02]  /*e760*/  IMAD.MOV.U32 R19, RZ, RZ, 0x1 ;  /* 0x00000001ff137424 */ /* 0x000fe400078e00ff */
[----:B------:R-:W-:-:S03]  /*e770*/  IMAD.MOV.U32 R18, RZ, RZ, RZ ;  /* 0x000000ffff127224 */ /* 0x000fc600078e00ff */
[----:B------:R-:W-:-:S13]  /*e780*/  PLOP3.LUT P0, PT, PT, PT, UP0, 0x80, 0x0 ;  /* 0x000000000000781c */ /* 0x000fda0003f0f008 */
[----:B--2---:R-:W-:Y:S05]  /*e790*/  @P0 BRA `(.L_x_1773) ;  /* 0x0000004800e40947 */ /* 0x004fea0003800000 */
[----:B------:R-:W2:Y:S01]  /*e7a0*/  S2R R13, SR_TID.X ;  /* 0x00000000000d7919 */ /* 0x000ea20000002100 */
[----:B------:R-:W3:Y:S01]  /*e7b0*/  S2UR UR5, SR_CgaCtaId ;  /* 0x00000000000579c3 */ /* 0x000ee20000008800 */
        /* <DEDUP_REMOVED lines=9> */
[----:B---3--:R-:W-:-:S06]  /*e850*/  ULEA UR4, UR5, UR4, 0x18 ;  /* 0x0000000405047291 */ /* 0x008fcc000f8ec03f */
[----:B------:R-:W-:Y:S01]  /*e860*/  IMAD.U32 R17, RZ, RZ, UR4 ;  /* 0x00000004ff117e24 */ /* 0x000fe2000f8e00ff */
[C---:B--2---:R-:W-:Y:S01]  /*e870*/  LOP3.LUT R12, R13.reuse, 0x7f, RZ, 0xc0, !PT ;  /* 0x0000007f0d0c7812 */ /* 0x044fe200078ec0ff */
[C---:B------:R-:W-:Y:S01]  /*e880*/  IMAD.SHL.U32 R2, R13.reuse, 0x20, RZ ;  /* 0x000000200d027824 */ /* 0x040fe200078e00ff */
[----:B------:R-:W-:Y:S01]  /*e890*/  SHF.R.U32.HI R3, RZ, 0x1, R13 ;  /* 0x00000001ff037819 */ /* 0x000fe2000001160d */
[C---:B------:R-:W-:Y:S01]  /*e8a0*/  IMAD.SHL.U32 R10, R13.reuse, 0x4, RZ ;  /* 0x000000040d0a7824 */ /* 0x040fe200078e00ff */
[C---:B------:R-:W-:Y:S01]  /*e8b0*/  LOP3.LUT P0, RZ, R13.reuse, 0x4, RZ, 0xc0, !PT ;  /* 0x000000040dff7812 */ /* 0x040fe2000780c0ff */
[----:B------:R-:W-:Y:S01]  /*e8c0*/  IMAD.SHL.U32 R5, R12, 0x10, RZ ;  /* 0x000000100c057824 */ /* 0x000fe200078e00ff */
[----:B01----:R-:W-:Y:S01]  /*e8d0*/  LOP3.LUT R0, R2, 0x80, RZ, 0xc0, !PT ;  /* 0x0000008002007812 */ /* 0x003fe200078ec0ff */
        /* <DEDUP_REMOVED lines=31> */
.L_x_1847:
[----:B------:R-:W-:Y:S01]  /*ead0*/  ULDC.64 UR4, c[0x0][0xc88] ;  /* 0x0003220000047ab9 */ /* 0x000fe20000000a00 */
[----:B------:R-:W-:Y:S01]  /*eae0*/  ULDC.64 UR6, c[0x0][0xa18] ;  /* 0x0002860000067ab9 */ /* 0x000fe20000000a00 */
[----:B------:R-:W-:Y:S01]  /*eaf0*/  UIMAD.WIDE UR4, UR43, 0x4, UR4 ;  /* 0x000000042b0478a5 */ /* 0x000fe2000f8e0204 */
[----:B0-----:R-:W0:Y:S01]  /*eb00*/  LDC R0, c[0x0][0x288] ;  /* 0x0000a200ff007b82 */ /* 0x001e220000000800 */
[----:B------:R-:W-:-:S04]  /*eb10*/  ULDC.64 UR8, c[0x0][0xa08] ;  /* 0x0002820000087ab9 */ /* 0x000fc80000000a00 */
[----:B------:R-:W-:Y:S02]  /*eb20*/  IMAD.U32 R2, RZ, RZ, UR4 ;  /* 0x00000004ff027e24 */ /* 0x000fe4000f8e00ff */
[----:B-1----:R-:W-:Y:S01]  /*eb30*/  IMAD.U32 R3, RZ, RZ, UR5 ;  /* 0x00000005ff037e24 */ /* 0x002fe2000f8e00ff */
[----:B------:R-:W-:Y:S01]  /*eb40*/  UISETP.NE.U32.AND UP1, UPT, UR6, URZ, UPT ;  /* 0x0000003f0600728c */ /* 0x000fe2000bf25070 */
[----:B------:R-:W1:Y:S01]  /*eb50*/  LDC.64 R6, c[0x0][0x418] ;  /* 0x00010600ff067b82 */ /* 0x000e620000000a00 */
[----:B------:R-:W-:Y:S02]  /*eb60*/  ULDC.64 UR4, c[0x0][0xa28] ;  /* 0x00028a0000047ab9 */ /* 0x000fe40000000a00 */
[----:B--2---:R-:W2:Y:S01]  /*eb70*/  LDG.E R2, desc[UR44][R2.64] ;  /* 0x0000002c02027981 */ /* 0x004ea2000c1e1900 */
[----:B------:R-:W-:Y:S02]  /*eb80*/  UISETP.NE.AND.EX UP1, UPT, UR7, URZ, UPT, UP1 ;  /* 0x0000003f0700728c */ /* 0x000fe4000bf25310 */
[----:B------:R-:W-:-:S04]  /*eb90*/  UISETP.NE.U32.AND UP0, UPT, UR4, URZ, UPT ;  /* 0x0000003f0400728c */ /* 0x000fc8000bf05070 */
[----:B------:R-:W-:Y:S01]  /*eba0*/  PLOP3.LUT P3, PT, PT, PT, UP1, 0x80, 0x0 ;  /* 0x000000000000781c */ /* 0x000fe20003f6f018 */
[----:B------:R-:W-:-:S06]  /*ebb0*/  UISETP.NE.AND.EX UP0, UPT, UR5, URZ, UPT, UP0 ;  /* 0x0000003f0500728c */ /* 0x000fcc000bf05300 */
[----:B------:R-:W-:Y:S02]  /*ebc0*/  PLOP3.LUT P4, PT, PT, PT, UP0, 0x80, 0x0 ;  /* 0x000000000000781c */ /* 0x000fe40003f8f008 */
[----:B--2---:R-:W-:-:S13]  /*ebd0*/  R2UR UR49, R2 ;  /* 0x00000000023172ca */ /* 0x004fda00000e0000 */
[----:B------:R-:W-:Y:S02]  /*ebe0*/  USHF.R.S32.HI UR48, URZ, 0x1f, UR49 ;  /* 0x0000001f3f307899 */ /* 0x000fe40008011431 */
[----:B------:R-:W-:Y:S02]  /*ebf0*/  USHF.L.U32 UR46, UR49, 0x2, URZ ;  /* 0x00000002312e7899 */ /* 0x000fe4000800063f */
[----:B------:R-:W-:Y:S02]  /*ec00*/  USHF.L.U64.HI UR47, UR49, 0x2, UR48 ;  /* 0x00000002312f7899 */ /* 0x000fe40008010230 */
[----:B------:R-:W-:-:S04]  /*ec10*/  @UP1 UIADD3 UR6, UP2, UR46, UR6, URZ ;  /* 0x000000062e061290 */ /* 0x000fc8000ff5e03f */
[----:B------:R-:W-:Y:S02]  /*ec20*/  @UP1 UIADD3.X UR7, UR47, UR7, URZ, UP2, !UPT ;  /* 0x000000072f071290 */ /* 0x000fe400097fe43f */
[----:B------:R-:W-:Y:S01]  /*ec30*/  IMAD.U32 R2, RZ, RZ, UR6 ;  /* 0x00000006ff027e24 */ /* 0x000fe2000f8e00ff */
[----:B------:R-:W-:-:S03]  /*ec40*/  @UP0 ULEA UR4, UP1, UR49, UR4, 0x2 ;  /* 0x0000000431040291 */ /* 0x000fc6000f82103f */
[----:B------:R-:W-:Y:S01]  /*ec50*/  IMAD.U32 R3, RZ, RZ, UR7 ;  /* 0x00000007ff037e24 */ /* 0x000fe2000f8e00ff */
[----:B------:R-:W-:Y:S01]  /*ec60*/  @UP0 ULEA.HI.X UR5, UR49, UR5, UR48, 0x2, UP1 ;  /* 0x0000000531050291 */ /* 0x000fe200088f1430 */
[----:B------:R-:W-:Y:S01]  /*ec70*/  ISETP.NE.U32.AND P2, PT, RZ, UR8, PT ;  /* 0x00000008ff007c0c */ /* 0x000fe2000bf45070 */
[----:B------:R-:W-:Y:S02]  /*ec80*/  ULDC.64 UR6, c[0x0][0xa00] ;  /* 0x0002800000067ab9 */ /* 0x000fe40000000a00 */
[----:B0-----:R0:W2:Y:S01]  /*ec90*/  @P3 LDG.E R0, desc[UR44][R2.64] ;  /* 0x0000002c02003981 */ /* 0x0010a2000c1e1900 */
[----:B------:R-:W-:Y:S02]  /*eca0*/  ISETP.NE.U32.AND P0, PT, RZ, UR6, PT ;  /* 0x00000006ff007c0c */ /* 0x000fe4000bf05070 */
[----:B-1----:R-:W-:Y:S02]  /*ecb0*/  ISETP.NE.U32.AND P1, PT, R6, RZ, PT ;  /* 0x000000ff0600720c */ /* 0x002fe40003f25070 */
[----:B------:R-:W-:Y:S01]  /*ecc0*/  ISETP.NE.AND.EX P2, PT, RZ, UR9, PT, P2 ;  /* 0x00000009ff007c0c */ /* 0x000fe2000bf45320 */
[----:B0-----:R-:W-:Y:S01]  /*ecd0*/  IMAD.U32 R2, RZ, RZ, UR4 ;  /* 0x00000004ff027e24 */ /* 0x001fe2000f8e00ff */
[----:B------:R-:W-:Y:S01]  /*ece0*/  UIADD3 UR4, UP0, UR46, UR6, URZ ;  /* 0x000000062e047290 */ /* 0x000fe2000ff1e03f */
[----:B------:R-:W-:Y:S01]  /*ecf0*/  IMAD.U32 R3, RZ, RZ, UR5 ;  /* 0x00000005ff037e24 */ /* 0x000fe2000f8e00ff */
[----:B------:R-:W-:Y:S01]  /*ed00*/  UIADD3 UR6, UP1, UR46, UR8, URZ ;  /* 0x000000082e067290 */ /* 0x000fe2000ff3e03f */
[----:B------:R-:W-:Y:S01]  /*ed10*/  ISETP.NE.AND.EX P0, PT, RZ, UR7, PT, P0 ;  /* 0x00000007ff007c0c */ /* 0x000fe2000bf05300 */
[----:B------:R-:W-:-:S02]  /*ed20*/  UIADD3.X UR5, UR47, UR7, URZ, UP0, !UPT ;  /* 0x000000072f057290 */ /* 0x000fc400087fe43f */
[----:B------:R0:W3:Y:S01]  /*ed30*/  @P4 LDG.E R6, desc[UR44][R2.64] ;  /* 0x0000002c02064981 */ /* 0x0000e2000c1e1900 */
[----:B------:R-:W-:Y:S01]  /*ed40*/  UIADD3.X UR7, UR47, UR9, URZ, UP1, !UPT ;  /* 0x000000092f077290 */ /* 0x000fe20008ffe43f */
[----:B------:R-:W-:-:S05]  /*ed50*/  IMAD.U32 R4, RZ, RZ, UR6 ;  /* 0x00000006ff047e24 */ /* 0x000fca000f8e00ff */
[----:B------:R-:W-:Y:S02]  /*ed60*/  IMAD.U32 R5, RZ, RZ, UR7 ;  /* 0x00000007ff057e24 */ /* 0x000fe4000f8e00ff */
[----:B0-----:R-:W-:Y:S02]  /*ed70*/  IMAD.U32 R2, RZ, RZ, UR4 ;  /* 0x00000004ff027e24 */ /* 0x001fe4000f8e00ff */
[----:B------:R-:W-:Y:S01]  /*ed80*/  IMAD.U32 R3, RZ, RZ, UR5 ;  /* 0x00000005ff037e24 */ /* 0x000fe2000f8e00ff */
[----:B------:R-:W4:Y:S04]  /*ed90*/  @P2 LDG.E R8, desc[UR44][R4.64] ;  /* 0x0000002c04082981 */ /* 0x000f28000c1e1900 */
[----:B--2---:R0:W-:Y:S01]  /*eda0*/  STL [R1+0x8], R0 ;  /* 0x0000080001007387 */ /* 0x0041e20000100800 */
[----:B------:R-:W-:-:S03]  /*edb0*/  IMAD.MOV.U32 R10, RZ, RZ, R0 ;  /* 0x000000ffff0a7224 */ /* 0x000fc600078e0000 */
[----:B0-----:R-:W2:Y:S01]  /*edc0*/  @P0 LDG.E R0, desc[UR44][R2.64] ;  /* 0x0000002c02000981 */ /* 0x001ea2000c1e1900 */
[----:B------:R-:W-:Y:S01]  /*edd0*/  UMOV UR4, URZ ;  /* 0x0000003f00047c82 */ /* 0x000fe20008000000 */
[----:B------:R-:W-:Y:S02]  /*ede0*/  ISETP.NE.AND.EX P1, PT, R7, RZ, PT, P1 ;  /* 0x000000ff0700720c */ /* 0x000fe40003f25310 */
        /* <DEDUP_REMOVED lines=18> */
.L_x_1774:
[----:B------:R-:W-:Y:S01]  /*ef10*/  ULDC.64 UR6, c[0x0][0xa20] ;  /* 0x0002880000067ab9 */ /* 0x000fe20000000a00 */
[----:B------:R-:W-:Y:S01]  /*ef20*/  SEL R6, R6, 0x1, P1 ;  /* 0x0000000106067807 */ /* 0x000fe20000800000 */
[----:B------:R-:W-:Y:S01]  /*ef30*/  ULOP3.LUT UR36, UR36, 0xffff, URZ, 0xc0, !UPT ;  /* 0x0000ffff24247892 */ /* 0x000fe2000f8ec03f */
[----:B------:R-:W-:Y:S01]  /*ef40*/  ISETP.NE.U32.AND P0, PT, RZ, UR6, PT ;  /* 0x00000006ff007c0c */ /* 0x000fe2000bf05070 */
[----:B------:R-:W-:Y:S01]  /*ef50*/  UIADD3 UR39, UR39, UR4, URZ ;  /* 0x0000000427277290 */ /* 0x000fe2000fffe03f */
[----:B------:R-:W-:Y:S02]  /*ef60*/  IMAD.U32 R22, RZ, RZ, UR49 ;  /* 0x00000031ff167e24 */ /* 0x000fe4000f8e00ff */
[----:B------:R-:W-:Y:S01]  /*ef70*/  ISETP.NE.AND.EX P0, PT, RZ, UR7, PT, P0 ;  /* 0x00000007ff007c0c */ /* 0x000fe2000bf05300 */
[----:B------:R-:W-:-:S12]  /*ef80*/  IMAD R2, R6, R7, RZ ;  /* 0x0000000706027224 */ /* 0x000fd800078e02ff */
[----:B------:R-:W-:Y:S05]  /*ef90*/  @!P0 BRA `(.L_x_1775) ;  /* 0x0000000000188947 */ /* 0x000fea0003800000 */
[----:B------:R-:W-:-:S04]  /*efa0*/  UIADD3 UR5, UP0, UR46, UR6, URZ ;  /* 0x000000062e057290 */ /* 0x000fc8000ff1e03f */
[----:B------:R-:W-:Y:S02]  /*efb0*/  UIADD3.X UR6, UR47, UR7, URZ, UP0, !UPT ;  /* 0x000000072f067290 */ /* 0x000fe400087fe43f */
[----:B------:R-:W-:-:S04]  /*efc0*/  IMAD.U32 R2, RZ, RZ, UR5 ;  /* 0x00000005ff027e24 */ /* 0x000fc8000f8e00ff */
[----:B------:R-:W-:-:S05]  /*efd0*/  IMAD.U32 R3, RZ, RZ, UR6 ;  /* 0x00000006ff037e24 */ /* 0x000fca000f8e00ff */
[----:B------:R1:W5:Y:S01]  /*efe0*/  LDG.E R2, desc[UR44][R2.64] ;  /* 0x0000002c02027981 */ /* 0x000362000c1e1900 */
[----:B------:R-:W-:Y:S05]  /*eff0*/  BRA `(.L_x_1776) ;  /* 0x0000000000107947 */ /* 0x000fea0003800000 */
.L_x_1775:
[----:B------:R-:W-:Y:S05]  /*f000*/  @!P2 BRA `(.L_x_1776) ;  /* 0x00000000000ca947 */ /* 0x000fea0003800000 */
[----:B------:R-:W2:Y:S04]  /*f010*/  LDG.E R3, desc[UR44][R4.64] ;  /* 0x0000002c04037981 */ /* 0x000ea8000c1e1900 */
[----:B------:R-:W2:Y:S02]  /*f020*/  LDG.E R2, desc[UR44][R4.64+0x4] ;  /* 0x0000042c04027981 */ /* 0x000ea4000c1e1900 */
[----:B--2---:R-:W-:-:S07]  /*f030*/  IMAD.IADD R2, R2, 0x1, -R3 ;  /* 0x0000000102027824 */ /* 0x004fce00078e0a03 */
.L_x_1776:
[----:B-1----:R-:W1:Y:S01]  /*f040*/  LDC R3, c[0x0][0x448] ;  /* 0x00011200ff037b82 */ /* 0x002e620000000800 */
[----:B-----5:R-:W-:Y:S01]  /*f050*/  VIADD R2, R2, -UR4 ;  /* 0x8000000402027c36 */ /* 0x020fe20008000000 */
[----:B------:R-:W-:Y:S02]  /*f060*/  LOP3.LUT R23, R0, 0xff, RZ, 0xc0, !PT ;  /* 0x000000ff00177812 */ /* 0x000fe400078ec0ff */
[----:B-1----:R-:W-:Y:S01]  /*f070*/  ISETP.NE.AND P0, PT, R3, 0x1, PT ;  /* 0x000000010300780c */ /* 0x002fe20003f05270 */
[----:B------:R-:W-:-:S04]  /*f080*/  IMAD R3, R25, 0xc0, RZ ;  /* 0x000000c019037824 */ /* 0x000fc800078e02ff */
[----:B------:R-:W-:-:S08]  /*f090*/  VIADD R3, R3, 0xbf ;  /* 0x000000bf03037836 */ /* 0x000fd00000000000 */
[----:B------:R-:W1:Y:S08]  /*f0a0*/  @P0 LDC R4, c[0x0][0x44c] ;  /* 0x00011300ff040b82 */ /* 0x000e700000000800 */
[----:B------:R-:W2:Y:S01]  /*f0b0*/  @P0 LDC R5, c[0x0][0x450] ;  /* 0x00011400ff050b82 */ /* 0x000ea20000000800 */
[----:B-1----:R-:W-:-:S05]  /*f0c0*/  @P0 IMAD.HI.U32 R4, R3, R4, RZ ;  /* 0x0000000403040227 */ /* 0x002fca00078e00ff */
[----:B--2---:R-:W-:Y:S02]  /*f0d0*/  @P0 SHF.R.U32.HI R3, RZ, R5, R4 ;  /* 0x00000005ff030219 */ /* 0x004fe40000011604 */
[C---:B------:R-:W-:Y:S01]  /*f0e0*/  IADD3 R4, R2.reuse, 0x80, -R10 ;  /* 0x0000008002047810 */ /* 0x040fe20007ffe80a */
[----:B------:R-:W-:-:S04]  /*f0f0*/  VIADD R2, R2, 0x7f ;  /* 0x0000007f02027836 */ /* 0x000fc80000000000 */
[----:B------:R-:W-:Y:S01]  /*f100*/  IMAD.IADD R4, R4, 0x1, R3 ;  /* 0x0000000104047824 */ /* 0x000fe200078e0203 */
[----:B------:R-:W-:-:S04]  /*f110*/  SHF.R.S32.HI R3, RZ, 0x1f, R2 ;  /* 0x0000001fff037819 */ /* 0x000fc80000011402 */
[----:B------:R-:W-:Y:S02]  /*f120*/  SHF.R.S32.HI R5, RZ, 0x1f, R4 ;  /* 0x0000001fff057819 */ /* 0x000fe40000011404 */
[----:B------:R-:W-:Y:S02]  /*f130*/  LEA.HI R3, R3, R2, RZ, 0x7 ;  /* 0x0000000203037211 */ /* 0x000fe400078f38ff */
[----:B------:R-:W-:Y:S02]  /*f140*/  LEA.HI R5, R5, R4, RZ, 0x7 ;  /* 0x0000000405057211 */ /* 0x000fe400078f38ff */
[----:B------:R-:W-:Y:S02]  /*f150*/  SHF.R.S32.HI R3, RZ, 0x7, R3 ;  /* 0x00000007ff037819 */ /* 0x000fe40000011403 */
[----:B------:R-:W-:Y:S02]  /*f160*/  SHF.R.S32.HI R4, RZ, 0x7, R5 ;  /* 0x00000007ff047819 */ /* 0x000fe40000011405 */
[----:B------:R-:W-:Y:S01]  /*f170*/  SHF.R.U32.HI R5, RZ, 0x10, R0 ;  /* 0x00000010ff057819 */ /* 0x000fe20000011600 */
[----:B------:R-:W-:Y:S01]  /*f180*/  IMAD.MOV.U32 R0, RZ, RZ, RZ ;  /* 0x000000ffff007224 */ /* 0x000fe200078e00ff */
[----:B------:R-:W-:-:S02]  /*f190*/  VIMNMX R4, R3, R4, PT ;  /* 0x0000000403047248 */ /* 0x000fc40003fe0100 */
[----:B------:R-:W-:Y:S02]  /*f1a0*/  ISETP.NE.AND P0, PT, R5, RZ, PT ;  /* 0x000000ff0500720c */ /* 0x000fe40003f05270 */
[----:B------:R-:W-:-:S11]  /*f1b0*/  ISETP.GE.AND P1, PT, R4, 0x1, PT ;  /* 0x000000010400780c */ /* 0x000fd60003f26270 */
[----:B------:R-:W1:Y:S02]  /*f1c0*/  @!P0 LDC R5, c[0x0][0x9f0] ;  /* 0x00027c00ff058b82 */ /* 0x000e640000000800 */
[----:B------:R-:W-:Y:S05]  /*f1d0*/  @!P1 BRA `(.L_x_1777) ;  /* 0x0000000000689947 */ /* 0x000fea0003800000 */
[----:B-1----:R-:W-:Y:S01]  /*f1e0*/  IABS R0, R5 ;  /* 0x0000000500007213 */ /* 0x002fe20000000000 */
[----:B------:R-:W-:-:S03]  /*f1f0*/  IMAD.MOV.U32 R2, RZ, RZ, RZ ;  /* 0x000000ffff027224 */ /* 0x000fc600078e00ff */
[----:B------:R-:W1:Y:S08]  /*f200*/  I2F.RP R7, R0 ;  /* 0x0000000000077306 */ /* 0x000e700000209400 */
[----:B-1----:R-:W1:Y:S02]  /*f210*/  MUFU.RCP R7, R7 ;  /* 0x0000000700077308 */ /* 0x002e640000001000 */
[----:B-1----:R-:W-:-:S06]  /*f220*/  VIADD R8, R7, 0xffffffe ;  /* 0x0ffffffe07087836 */ /* 0x002fcc0000000000 */
[----:B------:R-:W1:Y:S02]  /*f230*/  F2I.FTZ.U32.TRUNC.NTZ R3, R8 ;  /* 0x0000000800037305 */ /* 0x000e64000021f000 */
[----:B-1----:R-:W-:-:S04]  /*f240*/  IMAD.MOV R9, RZ, RZ, -R3 ;  /* 0x000000ffff097224 */ /* 0x002fc800078e0a03 */
[----:B------:R-:W-:-:S04]  /*f250*/  IMAD R9, R9, R0, RZ ;  /* 0x0000000009097224 */ /* 0x000fc800078e02ff */
[----:B------:R-:W-:Y:S01]  /*f260*/  IMAD.HI.U32 R3, R3, R9, R2 ;  /* 0x0000000903037227 */ /* 0x000fe200078e0002 */
[----:B------:R-:W-:Y:S02]  /*f270*/  IADD3 R2, R5, -0x1, R4 ;  /* 0xffffffff05027810 */ /* 0x000fe40007ffe004 */
[-C--:B------:R-:W-:Y:S02]  /*f280*/  IABS R9, R5.reuse ;  /* 0x0000000500097213 */ /* 0x080fe40000000000 */
[----:B------:R-:W-:Y:S02]  /*f290*/  IABS R6, R2 ;  /* 0x0000000200067213 */ /* 0x000fe40000000000 */
[----:B------:R-:W-:Y:S01]  /*f2a0*/  LOP3.LUT R2, R2, R5, RZ, 0x3c, !PT ;  /* 0x0000000502027212 */ /* 0x000fe200078e3cff */
[----:B------:R-:W-:Y:S02]  /*f2b0*/  IMAD.MOV R7, RZ, RZ, -R9 ;  /* 0x000000ffff077224 */ /* 0x000fe400078e0a09 */
        /* <DEDUP_REMOVED lines=12> */
.L_x_1777:
[-C--:B------:R-:W-:Y:S01]  /*f380*/  IMAD R23, R23, R0.reuse, RZ ;  /* 0x0000000017177224 */ /* 0x080fe200078e02ff */
        /* <DEDUP_REMOVED lines=9> */
[----:B-1----:R-:W1:Y:S01]  /*f420*/  S2R R5, SR_LANEID ;  /* 0x0000000000057919 */ /* 0x002e620000000000 */
        /* <DEDUP_REMOVED lines=12> */
.L_x_1779:
        /* <DEDUP_REMOVED lines=9> */
[----:B------:R-:W2:Y:S01]  /*f580*/  LDC.64 R2, c[0x4][R2] ;  /* 0x0100000002027b82 */ /* 0x000ea20000000a00 */
[----:B-1----:R-:W-:Y:S02]  /*f590*/  IMAD.U32 R5, RZ, RZ, UR7 ;  /* 0x00000007ff057e24 */ /* 0x002fe4000f8e00ff */
[----:B------:R-:W-:Y:S02]  /*f5a0*/  IMAD.U32 R6, RZ, RZ, UR8 ;  /* 0x00000008ff067e24 */ /* 0x000fe4000f8e00ff */
[----:B------:R-:W-:-:S02]  /*f5b0*/  IMAD.U32 R7, RZ, RZ, UR9 ;  /* 0x00000009ff077e24 */ /* 0x000fc4000f8e00ff */
[----:B0-----:R-:W-:Y:S02]  /*f5c0*/  IMAD.U32 R10, RZ, RZ, UR4 ;  /* 0x00000004ff0a7e24 */ /* 0x001fe4000f8e00ff */
[----:B------:R-:W-:Y:S02]  /*f5d0*/  IMAD.U32 R11, RZ, RZ, UR5 ;  /* 0x00000005ff0b7e24 */ /* 0x000fe4000f8e00ff */
[----:B------:R-:W-:Y:S02]  /*f5e0*/  IMAD.MOV.U32 R8, RZ, RZ, 0x70 ;  /* 0x00000070ff087424 */ /* 0x000fe400078e00ff */
[----:B------:R-:W-:Y:S02]  /*f5f0*/  IMAD.MOV.U32 R12, RZ, RZ, 0x1 ;  /* 0x00000001ff0c7424 */ /* 0x000fe400078e00ff */
[----:B------:R-:W-:-:S07]  /*f600*/  IMAD.MOV.U32 R13, RZ, RZ, RZ ;  /* 0x000000ffff0d7224 */ /* 0x000fce00078e00ff */
[----:B------:R-:W-:-:S07]  /*f610*/  LEPC R20, `(.L_x_1782) ;  /* 0x000000001014794e */ /* 0x000fce0000000000 */
[----:B--2---:R-:W-:Y:S05]  /*f620*/  CALL.ABS.NOINC R2 ;  /* 0x0000000002007343 */ /* 0x004fea0003c00000 */
.L_x_1782:
[----:B------:R-:W-:Y:S05]  /*f630*/  BSYNC B6 ;  /* 0x0000000000067941 */ /* 0x000fea0003800000 */
.L_x_1781:
[----:B------:R-:W-:Y:S01]  /*f640*/  VIADD R0, R17, 0x9000 ;  /* 0x0000900011007836 */ /* 0x000fe20000000000 */
[----:B------:R-:W-:Y:S04]  /*f650*/  BSSY B6, `(.L_x_1783) ;  /* 0x0000014000067945 */ /* 0x000fe80003800000 */
[----:B------:R-:W-:-:S04]  /*f660*/  LOP3.LUT P0, RZ, R0, 0x9f, RZ, 0xc0, !PT ;  /* 0x0000009f00ff7812 */ /* 0x000fc8000780c0ff */
[----:B------:R-:W-:-:S09]  /*f670*/  P2R R16, PR, RZ, 0x1 ;  /* 0x00000001ff107803 */ /* 0x000fd20000000000 */
        /* <DEDUP_REMOVED lines=17> */
.L_x_1784:
[----:B------:R-:W-:Y:S05]  /*f790*/  BSYNC B6 ;  /* 0x0000000000067941 */ /* 0x000fea0003800000 */
.L_x_1783:
        /* <DEDUP_REMOVED lines=20> */
.L_x_1786:
[----:B------:R-:W-:Y:S05]  /*f8e0*/  BSYNC B6 ;  /* 0x0000000000067941 */ /* 0x000fea0003800000 */
.L_x_1785:
[----:B------:R-:W-:Y:S01]  /*f8f0*/  ISETP.NE.AND P6, PT, R16, RZ, PT ;  /* 0x000000ff1000720c */ /* 0x000fe20003fc5270 */
[----:B------:R-:W-:-:S12]  /*f900*/  BSSY B6, `(.L_x_1787) ;  /* 0x0000012000067945 */ /* 0x000fd80003800000 */
        /* <DEDUP_REMOVED lines=17> */
.L_x_1788:
[----:B------:R-:W-:Y:S05]  /*fa20*/  BSYNC B6 ;  /* 0x0000000000067941 */ /* 0x000fea0003800000 */
.L_x_1787:
        /* <DEDUP_REMOVED lines=21> */
.L_x_1866:
[----:B---3--:R-:W-:Y:S02]  /*fb80*/  ISETP.NE.AND P0, PT, R14, RZ, PT ;  /* 0x000000ff0e00720c */ /* 0x008fe40003f05270 */
[----:B------:R-:W-:-:S04]  /*fb90*/  PLOP3.LUT P1, PT, PT, PT, PT, 0x8, 0x0 ;  /* 0x000000000000781c */ /* 0x000fc80003f2e170 */
[----:B------:R-:W-:-:S07]  /*fba0*/  P2R R27, PR, RZ, 0x2 ;  /* 0x00000002ff1b7803 */ /* 0x000fce0000000000 */
[----:B------:R-:W-:Y:S05]  /*fbb0*/  @P0 BRA `(.L_x_1790) ;  /* 0x0000000400b40947 */ /* 0x000fea0003800000 */
[----:B------:R-:W3:Y:S01]  /*fbc0*/  LDL R0, [R1+0xc] ;  /* 0x00000c0001007983 */ /* 0x000ee20000100800 */
[----:B------:R-:W-:Y:S01]  /*fbd0*/  UMOV UR4, 0xffffffff ;  /* 0xffffffff00047882 */ /* 0x000fe20000000000 */
[----:B---3--:R-:W-:Y:S02]  /*fbe0*/  VIADD R0, R0, 0xffffffff ;  /* 0xffffffff00007836 */ /* 0x008fe40000000000 */
[----:B------:R-:W-:Y:S05]  /*fbf0*/  BRA.DIV UR4, `(.L_x_1791) ;  /* 0x0000003e04947947 */ /* 0x000fea000b800000 */
[----:B------:R-:W-:-:S13]  /*fc00*/  ELECT P6, URZ, PT ;  /* 0x00000000003f782f */ /* 0x000fda00038c0000 */
.L_x_1869:
        /* <DEDUP_REMOVED lines=21> */
.L_x_1792:
[----:B---3--:R-:W3:Y:S01]  /*fd60*/  S2R R2, SR_TID.X ;  /* 0x0000000000027919 */ /* 0x008ee20000002100 */
[----:B------:R-:W-:Y:S01]  /*fd70*/  IMAD R3, R18, 0x8, R17 ;  /* 0x0000000812037824 */ /* 0x000fe200078e0211 */
[----:B---3--:R-:W-:Y:S02]  /*fd80*/  LOP3.LUT R4, R2, 0x7f, RZ, 0xc0, !PT ;  /* 0x0000007f02047812 */ /* 0x008fe400078ec0ff */
[----:B------:R-:W-:Y:S02]  /*fd90*/  SHF.L.U32 R2, R19, 0x1f, RZ ;  /* 0x0000001f13027819 */ /* 0x000fe400000006ff */
[----:B------:R-:W-:Y:S02]  /*fda0*/  ISETP.NE.AND P1, PT, R4, RZ, PT ;  /* 0x000000ff0400720c */ /* 0x000fe40003f25270 */
[----:B------:R-:W3:Y:S02]  /*fdb0*/  SYNCS.PHASECHK.TRANS64.TRYWAIT P0, [R3+URZ+0x19c80], R2 ;  /* 0x019c8002030075a7 */ /* 0x000ee4000800017f */
[----:B---3--:R-:W-:Y:S09]  /*fdc0*/  @!P0 BRA `(.L_x_1793) ;  /* 0x0000003c00408947 */ /* 0x008ff20003800000 */
.L_x_1870:
[----:B------:R-:W-:Y:S05]  /*fdd0*/  @P1 BRA `(.L_x_1794) ;  /* 0x00000000001c1947 */ /* 0x000fea0003800000 */
[----:B------:R-:W1:Y:S02]  /*fde0*/  S2R R4, SR_TID.X ;  /* 0x0000000000047919 */ /* 0x000e640000002100 */
[----:B-1----:R-:W-:Y:S01]  /*fdf0*/  LOP3.LUT R5, R4, 0x1f, RZ, 0xc0, !PT ;  /* 0x0000001f04057812 */ /* 0x002fe200078ec0ff */
[----:B------:R-:W-:-:S03]  /*fe00*/  IMAD.MOV.U32 R4, RZ, RZ, 0x3000 ;  /* 0x00003000ff047424 */ /* 0x000fc600078e00ff */
[----:B------:R-:W-:Y:S01]  /*fe10*/  ISETP.NE.AND P0, PT, R5, RZ, PT ;  /* 0x000000ff0500720c */ /* 0x000fe20003f05270 */
[----:B------:R4:W-:-:S12]  /*fe20*/  SYNCS.ARRIVE.TRANS64 RZ, [R3+URZ+0x19c70], R4 ;  /* 0x019c700403ff79a7 */ /* 0x0009d8000800003f */
[----:B----4-:R-:W-:Y:S05]  /*fe30*/  @!P0 BRA `(.L_x_1794) ;  /* 0x0000000000048947 */ /* 0x010fea0003800000 */
[----:B------:R-:W-:Y:S01]  /*fe40*/  BPT.TRAP 0x1 ;  /* 0x000000040000795c */ /* 0x000fe20000300000 */
.L_x_1794:
        /* <DEDUP_REMOVED lines=28> */
[----:B------:R-:W0:Y:S02]  /*10010*/  SYNCS.PHASECHK.TRANS64.TRYWAIT P0, [R3+URZ+0x19c40], R2 ;  /* 0x019c4002030075a7 */ /* 0x000e24000800017f */
[----:B0---4-:R-:W-:Y:S05]  /*10020*/  @!P0 BRA `(.L_x_1795) ;  /* 0x0000003800bc8947 */ /* 0x011fea0003800000 */
.L_x_1871:
[----:B------:R-:W-:Y:S05]  /*10030*/  @P1 BRA `(.L_x_1796) ;  /* 0x00000000001c1947 */ /* 0x000fea0003800000 */
[----:B-1----:R-:W1:Y:S01]  /*10040*/  S2R R5, SR_TID.X ;  /* 0x0000000000057919 */ /* 0x002e620000002100 */
[----:B0--3--:R-:W-:-:S04]  /*10050*/  IMAD.MOV.U32 R2, RZ, RZ, 0x3000 ;  /* 0x00003000ff027424 */ /* 0x009fc800078e00ff */
[----:B------:R4:W-:Y:S01]  /*10060*/  SYNCS.ARRIVE.TRANS64 RZ, [R3+URZ+0x19c30], R2 ;  /* 0x019c300203ff79a7 */ /* 0x0009e2000800003f */
[----:B-1----:R-:W-:-:S04]  /*10070*/  LOP3.LUT R5, R5, 0x1f, RZ, 0xc0, !PT ;  /* 0x0000001f05057812 */ /* 0x002fc800078ec0ff */
[----:B------:R-:W-:-:S13]  /*10080*/  ISETP.NE.AND P0, PT, R5, RZ, PT ;  /* 0x000000ff0500720c */ /* 0x000fda0003f05270 */
[----:B----4-:R-:W-:Y:S05]  /*10090*/  @!P0 BRA `(.L_x_1796) ;  /* 0x0000000000048947 */ /* 0x010fea0003800000 */
[----:B------:R-:W-:Y:S01]  /*100a0*/  BPT.TRAP 0x1 ;  /* 0x000000040000795c */ /* 0x000fe20000300000 */
.L_x_1796:
        /* <DEDUP_REMOVED lines=15> */
[----:B------:R-:W-:-:S02]  /*101a0*/  UIADD3 UR25, UR25, 0x19c30, URZ ;  /* 0x00019c3019197890 */ /* 0x000fc4000fffe03f */
[----:B------:R-:W-:Y:S01]  /*101b0*/  UIADD3 UR16, UR8, 0x14800, URZ ;  /* 0x0001480008107890 */ /* 0x000fe2000fffe03f */
[----:B------:R-:W-:Y:S01]  /*101c0*/  P2R R27, PR, RZ, 0x1 ;  /* 0x00000001ff1b7803 */ /* 0x000fe20000000000 */
        /* <DEDUP_REMOVED lines=9> */
[----:B------:R4:W-:Y:S01]  /*10260*/  UTMALDG.4D [UR16], [UR4], desc[UR6] ;  /* 0x00000610040075b4 */ /* 0x0009e20008019000 */
[----:B------:R4:W-:Y:S02]  /*10270*/  UTMALDG.4D [UR8], [UR4], desc[UR6] ;  /* 0x00000608040075b4 */ /* 0x0009e40008019000 */
[----:B----4-:R-:W-:Y:S01]  /*10280*/  NOP ;  /* 0x0000000000007918 */ /* 0x010fe20000000000 */
.L_x_1790:
        /* <DEDUP_REMOVED lines=17> */
[----:B0--3--:R-:W-:Y:S01]  /*103a0*/  MOV R2, 0x0 ;  /* 0x0000000000027802 */ /* 0x009fe20000000f00 */
[----:B------:R-:W-:Y:S01]  /*103b0*/  ULDC.64 UR6, c[0x4][0x98] ;  /* 0x0100260000067ab9 */ /* 0x000fe20000000a00 */
[----:B------:R-:W-:Y:S01]  /*103c0*/  ULDC.64 UR8, c[0x4][0xa0] ;  /* 0x0100280000087ab9 */ /* 0x000fe20000000a00 */
[----:B------:R-:W-:Y:S01]  /*103d0*/  ULDC.64 UR4, c[0x4][0x28] ;  /* 0x01000a0000047ab9 */ /* 0x000fe20000000a00 */
[----:B------:R-:W-:Y:S02]  /*103e0*/  IMAD.U32 R4, RZ, RZ, UR6 ;  /* 0x00000006ff047e24 */ /* 0x000fe4000f8e00ff */
[----:B------:R-:W0:Y:S01]  /*103f0*/  LDC.64 R2, c[0x4][R2] ;  /* 0x0100000002027b82 */ /* 0x000e220000000a00 */
[----:B-1----:R-:W-:Y:S02]  /*10400*/  IMAD.U32 R5, RZ, RZ, UR7 ;  /* 0x00000007ff057e24 */ /* 0x002fe4000f8e00ff */
        /* <DEDUP_REMOVED lines=8> */
[----:B0-----:R-:W-:Y:S05]  /*10490*/  CALL.ABS.NOINC R2 ;  /* 0x0000000002007343 */ /* 0x001fea0003c00000 */
.L_x_1798:
[----:B------:R-:W-:Y:S05]  /*104a0*/  BSYNC B6 ;  /* 0x0000000000067941 */ /* 0x000fea0003800000 */
.L_x_1797:
[----:B------:R-:W4:Y:S01]  /*104b0*/  LDC R8, c[0x0][0x448] ;  /* 0x00011200ff087b82 */ /* 0x000f220000000800 */
[----:B0--3--:R-:W2:Y:S01]  /*104c0*/  S2R R2, SR_TID.X ;  /* 0x0000000000027919 */ /* 0x009ea20000002100 */
[----:B------:R-:W-:Y:S01]  /*104d0*/  ULDC.64 UR6, c[0x0][0x2d8] ;  /* 0x0000b60000067ab9 */ /* 0x000fe20000000a00 */
[----:B------:R-:W-:Y:S01]  /*104e0*/  UMOV UR4, UR46 ;  /* 0x0000002e00047c82 */ /* 0x000fe20008000000 */
[----:B------:R-:W-:Y:S01]  /*104f0*/  UMOV UR5, UR37 ;  /* 0x0000002500057c82 */ /* 0x000fe20008000000 */
[----:B------:R-:W-:Y:S01]  /*10500*/  ULDC.64 UR8, c[0x0][0x2e0] ;  /* 0x0000b80000087ab9 */ /* 0x000fe20000000a00 */
[----:B------:R-:W-:Y:S01]  /*10510*/  UIMAD.WIDE.U32 UR4, UR36, UR6, UR4 ;  /* 0x00000006240472a5 */ /* 0x000fe2000f8e0004 */
[----:B------:R-:W0:Y:S01]  /*10520*/  S2R R9, SR_TID.X ;  /* 0x0000000000097919 */ /* 0x000e220000002100 */
[----:B------:R-:W-:Y:S02]  /*10530*/  UIMAD UR6, UR48, UR8, URZ ;  /* 0x00000008300672a4 */ /* 0x000fe4000f8e023f */
[----:B------:R-:W-:Y:S01]  /*10540*/  UIMAD UR5, UR36, UR7, UR5 ;  /* 0x00000007240572a4 */ /* 0x000fe2000f8e0205 */
[----:B------:R3:W5:Y:S01]  /*10550*/  LDL R21, [R1+0x8] ;  /* 0x0000080001157983 */ /* 0x0007620000100800 */
[----:B------:R-:W-:-:S02]  /*10560*/  UIMAD UR6, UR49, UR9, UR6 ;  /* 0x00000009310672a4 */ /* 0x000fc4000f8e0206 */
[----:B------:R-:W-:Y:S01]  /*10570*/  UIMAD.WIDE.U32 UR4, UR49, UR8, UR4 ;  /* 0x00000008310472a5 */ /* 0x000fe2000f8e0004 */
[----:B------:R-:W-:Y:S02]  /*10580*/  ULDC.64 UR10, c[0x0][0x280] ;  /* 0x0000a000000a7ab9 */ /* 0x000fe40000000a00 */
[----:B------:R-:W-:Y:S01]  /*10590*/  ULDC.64 UR8, c[0x0][0x2c8] ;  /* 0x0000b20000087ab9 */ /* 0x000fe20000000a00 */
[----:B------:R-:W-:-:S03]  /*105a0*/  UIADD3 UR5, UR5, UR6, URZ ;  /* 0x0000000605057290 */ /* 0x000fc6000fffe03f */
[----:B------:R-:W-:Y:S02]  /*105b0*/  ULDC.64 UR6, c[0x0][0x2d0] ;  /* 0x0000b40000067ab9 */ /* 0x000fe40000000a00 */
[----:B-1----:R-:W-:Y:S01]  /*105c0*/  IMAD.U32 R5, RZ, RZ, UR6 ;  /* 0x00000006ff057e24 */ /* 0x002fe2000f8e00ff */
[----:B----4-:R-:W-:Y:S02]  /*105d0*/  ISETP.NE.AND P1, PT, R8, 0x1, PT ;  /* 0x000000010800780c */ /* 0x010fe40003f25270 */
[C---:B--2---:R-:W-:Y:S01]  /*105e0*/  LOP3.LUT R20, R2.reuse, 0x7f, RZ, 0xc0, !PT ;  /* 0x0000007f02147812 */ /* 0x044fe200078ec0ff */
[----:B------:R-:W-:-:S10]  /*105f0*/  IMAD.SHL.U32 R2, R2, 0x40, RZ ;  /* 0x0000004002027824 */ /* 0x000fd400078e00ff */
[----:B------:R-:W1:Y:S01]  /*10600*/  @P1 LDC R3, c[0x0][0x44c] ;  /* 0x00011300ff031b82 */ /* 0x000e620000000800 */
[----:B------:R-:W-:-:S04]  /*10610*/  SHF.R.U32.HI R20, RZ, 0x1, R20 ;  /* 0x00000001ff147819 */ /* 0x000fc80000011614 */
[----:B------:R-:W-:Y:S01]  /*10620*/  LOP3.LUT R2, R20, 0x40, R2, 0xf8, !PT ;  /* 0x0000004014027812 */ /* 0x000fe200078ef802 */
[----:B0-----:R-:W-:Y:S01]  /*10630*/  IMAD.SHL.U32 R9, R9, 0x10, RZ ;  /* 0x0000001009097824 */ /* 0x001fe200078e00ff */
[----:B------:R-:W0:Y:S01]  /*10640*/  S2R R20, SR_TID.X ;  /* 0x0000000000147919 */ /* 0x000e220000002100 */
[----:B------:R-:W2:Y:S02]  /*10650*/  @P1 LDC R0, c[0x0][0x450] ;  /* 0x00011400ff001b82 */ /* 0x000ea40000000800 */
[----:B------:R-:W-:-:S04]  /*10660*/  IMAD R6, R25, 0xc0, R2 ;  /* 0x000000c019067824 */ /* 0x000fc800078e0202 */
[----:B------:R-:W-:Y:S02]  /*10670*/  IMAD.MOV.U32 R2, RZ, RZ, R6 ;  /* 0x000000ffff027224 */ /* 0x000fe400078e0006 */
[----:B-1----:R-:W-:-:S05]  /*10680*/  @P1 IMAD.HI.U32 R3, R6, R3, RZ ;  /* 0x0000000306031227 */ /* 0x002fca00078e00ff */
[----:B--2---:R-:W-:-:S04]  /*10690*/  @P1 SHF.R.U32.HI R2, RZ, R0, R3 ;  /* 0x00000000ff021219 */ /* 0x004fc80000011603 */
[--C-:B------:R-:W-:Y:S01]  /*106a0*/  SHF.R.S32.HI R4, RZ, 0x1f, R2.reuse ;  /* 0x0000001fff047819 */ /* 0x100fe20000011402 */
[----:B------:R-:W-:Y:S01]  /*106b0*/  IMAD.MOV R0, RZ, RZ, -R2 ;  /* 0x000000ffff007224 */ /* 0x000fe200078e0a02 */
[----:B------:R-:W-:Y:S01]  /*106c0*/  LOP3.LUT R9, R9, 0x10, RZ, 0xc0, !PT ;  /* 0x0000001009097812 */ /* 0x000fe200078ec0ff */
[----:B0-----:R-:W-:Y:S02]  /*106d0*/  IMAD.SHL.U32 R10, R20, 0x10, RZ ;  /* 0x00000010140a7824 */ /* 0x001fe400078e00ff */
        /* <DEDUP_REMOVED lines=23> */
[----:B------:R-:W-:Y:S01]  /*10850*/  SHF.R.S32.HI R5, RZ, 0x1f, R6 ;  /* 0x0000001fff057819 */ /* 0x000fe20000011406 */
[----:B------:R-:W-:Y:S02]  /*10860*/  ULDC UR4, c[0x0][0x2b8] ;  /* 0x0000ae0000047ab9 */ /* 0x000fe40000000800 */
[----:B------:R-:W-:Y:S02]  /*10870*/  IMAD.IADD R3, R3, 0x1, R7 ;  /* 0x0000000103037824 */ /* 0x000fe400078e0207 */
[----:B------:R-:W-:Y:S02]  /*10880*/  IMAD R5, R5, UR8, RZ ;  /* 0x0000000805057c24 */ /* 0x000fe4000f8e02ff */
[----:B------:R-:W-:Y:S01]  /*10890*/  IMAD.WIDE.U32 R2, R6, UR8, R2 ;  /* 0x0000000806027c25 */ /* 0x000fe2000f8e0002 */
[----:B------:R-:W-:-:S02]  /*108a0*/  LOP3.LUT R11, R9, 0x20, RZ, 0xfc, !PT ;  /* 0x00000020090b7812 */ /* 0x000fc400078efcff */
[----:B------:R-:W-:Y:S01]  /*108b0*/  LOP3.LUT R9, R9, 0x40, RZ, 0xfc, !PT ;  /* 0x0000004009097812 */ /* 0x000fe200078efcff */
[----:B------:R-:W-:Y:S01]  /*108c0*/  IMAD R6, R6, UR9, R5 ;  /* 0x0000000906067c24 */ /* 0x000fe2000f8e0205 */
[----:B------:R-:W-:-:S04]  /*108d0*/  IADD3 R5, P0, R2, UR10, RZ ;  /* 0x0000000a02057c10 */ /* 0x000fc8000ff1e0ff */
[----:B------:R-:W-:Y:S02]  /*108e0*/  IADD3.X R6, R3, UR11, R6, P0, !PT ;  /* 0x0000000b03067c10 */ /* 0x000fe400087fe406 */
[----:B------:R-:W-:Y:S02]  /*108f0*/  ISETP.GE.AND P0, PT, R9, UR4, PT ;  /* 0x0000000409007c0c */ /* 0x000fe4000bf06270 */
[----:B------:R3:W5:Y:S01]  /*10900*/  LDL R9, [R1+0x4] ;  /* 0x0000040001097983 */ /* 0x0007620000100800 */
[----:B------:R-:W-:Y:S02]  /*10910*/  LOP3.LUT R10, R10, 0x10, RZ, 0xc0, !PT ;  /* 0x000000100a0a7812 */ /* 0x000fe400078ec0ff */
[----:B------:R-:W-:Y:S02]  /*10920*/  ISETP.GE.AND P1, PT, R11, UR4, PT ;  /* 0x000000040b007c0c */ /* 0x000fe4000bf26270 */
[----:B------:R-:W-:Y:S01]  /*10930*/  ISETP.GE.AND P2, PT, R10, UR4, PT ;  /* 0x000000040a007c0c */ /* 0x000fe2000bf46270 */
[----:B------:R-:W-:Y:S01]  /*10940*/  UMOV UR4, 0xffffffff ;  /* 0xffffffff00047882 */ /* 0x000fe20000000000 */
[----:B------:R-:W-:-:S04]  /*10950*/  LOP3.LUT R20, R20, 0x7f, RZ, 0xc0, !PT ;  /* 0x0000007f14147812 */ /* 0x000fc800078ec0ff */
[----:B------:R-:W-:Y:S01]  /*10960*/  SHF.R.U32.HI R20, RZ, 0x1, R20 ;  /* 0x00000001ff147819 */ /* 0x000fe20000011614 */
[----:B---3--:R-:W-:Y:S06]  /*10970*/  BRA.DIV UR4, `(.L_x_1799) ;  /* 0x00000032047c7947 */ /* 0x008fec000b800000 */
[----:B------:R-:W0:Y:S01]  /*10980*/  SHFL.IDX PT, R3, R4, RZ, 0x1e1f ;  /* 0x001e1fff04037589 */ /* 0x000e2200000e0000 */
[----:B-----5:R-:W-:Y:S02]  /*10990*/  IMAD R7, R21, R8, RZ ;  /* 0x0000000815077224 */ /* 0x020fe400078e02ff */
[----:B------:R-:W-:Y:S01]  /*109a0*/  IMAD R25, R25, 0xc0, R20 ;  /* 0x000000c019197824 */ /* 0x000fe200078e0214 */
[----:B------:R-:W1:Y:S04]  /*109b0*/  SHFL.IDX PT, R2, R0, RZ, 0x1e1f ;  /* 0x001e1fff00027589 */ /* 0x000e6800000e0000 */
[----:B------:R-:W-:Y:S01]  /*109c0*/  ISETP.GE.AND P4, PT, R25, R7, PT ;  /* 0x000000071900720c */ /* 0x000fe20003f86270 */
[----:B------:R-:W2:Y:S04]  /*109d0*/  SHFL.IDX PT, R4, R4, 0x1, 0x1e1f ;  /* 0x003e1f0004047f89 */ /* 0x000ea800000e0000 */
[----:B------:R-:W3:Y:S04]  /*109e0*/  SHFL.IDX PT, R0, R0, 0x1, 0x1e1f ;  /* 0x003e1f0000007f89 */ /* 0x000ee800000e0000 */
[----:B------:R-:W4:Y:S04]  /*109f0*/  SHFL.IDX PT, R6, R6, RZ, 0x1e1f ;  /* 0x001e1fff06067589 */ /* 0x000f2800000e0000 */
[----:B------:R1:W2:Y:S01]  /*10a00*/  SHFL.IDX PT, R14, R5, RZ, 0x1e1f ;  /* 0x001e1fff050e7589 */ /* 0x0002a200000e0000 */
        /* <DEDUP_REMOVED lines=11> */
[----:B---3--:R-:W-:-:S04]  /*10ac0*/  @!P4 IMAD.X R0, RZ, RZ, R0, P3 ;  /* 0x000000ffff00c224 */ /* 0x008fc800018e0600 */
[----:B------:R-:W-:-:S05]  /*10ad0*/  @!P4 IMAD.MOV.U32 R3, RZ, RZ, R0 ;  /* 0x000000ffff03c224 */ /* 0x000fca00078e0000 */
[----:B------:R0:W-:Y:S04]  /*10ae0*/  @!P4 LDGSTS.E.BYPASS.LTC128B.128 [R9+0xf800], desc[UR44][R2.64], !P2 ;  /* 0x0f8000000209cfae */ /* 0x0001e8000d101d6c */
[----:B------:R0:W-:Y:S04]  /*10af0*/  @!P4 LDGSTS.E.BYPASS.LTC128B.128 [R9+0x11000], desc[UR44][R2.64+0x20], !P1 ;  /* 0x110000200209cfae */ /* 0x0001e8000c901d6c */
[----:B----4-:R0:W-:Y:S02]  /*10b00*/  @!P4 LDGSTS.E.BYPASS.LTC128B.128 [R9+0x12800], desc[UR44][R2.64+0x40], !P0 ;  /* 0x128000400209cfae */ /* 0x0101e4000c101d6c */
.L_x_1878:
        /* <DEDUP_REMOVED lines=12> */
.L_x_1801:
[----:B------:R-:W-:Y:S05]  /*10bd0*/  BSYNC B0 ;  /* 0x0000000000007941 */ /* 0x000fea0003800000 */
.L_x_1800:
[----:B------:R-:W-:Y:S01]  /*10be0*/  NOP ;  /* 0x0000000000007918 */ /* 0x000fe20000000000 */
[----:B------:R-:W-:-:S13]  /*10bf0*/  PLOP3.LUT P0, PT, PT, PT, PT, 0x80, 0x0 ;  /* 0x000000000000781c */ /* 0x000fda0003f0f070 */
.L_x_1802:
        /* <DEDUP_REMOVED lines=21> */
.L_x_1879:
[----:B------:R-:W-:Y:S05]  /*10d50*/  BSYNC B0 ;  /* 0x0000000000007941 */ /* 0x000fea0003800000 */
.L_x_1803:
[----:B------:R-:W-:Y:S05]  /*10d60*/  @!P1 BRA `(.L_x_1805) ;  /* 0x0000000c00f49947 */ /* 0x000fea0003800000 */
[----:B------:R-:W-:Y:S02]  /*10d70*/  IMAD.MOV.U32 R6, RZ, RZ, R19 ;  /* 0x000000ffff067224 */ /* 0x000fe400078e0013 */
[----:B------:R-:W-:-:S07]  /*10d80*/  IMAD.MOV.U32 R7, RZ, RZ, R18 ;  /* 0x000000ffff077224 */ /* 0x000fce00078e0012 */
.L_x_1829:
[----:B------:R-:W-:Y:S01]  /*10d90*/  ISETP.NE.AND P1, PT, R27, RZ, PT ;  /* 0x000000ff1b00720c */ /* 0x000fe20003f25270 */
        /* <DEDUP_REMOVED lines=30> */
.L_x_1808:
        /* <DEDUP_REMOVED lines=8> */
.L_x_1880:
[----:B------:R-:W-:Y:S05]  /*11000*/  BSYNC B1 ;  /* 0x0000000000017941 */ /* 0x000fea0003800000 */
.L_x_1809:
        /* <DEDUP_REMOVED lines=9> */
.L_x_1812:
[----:B------:R-:W-:Y:S05]  /*110a0*/  BSYNC B1 ;  /* 0x0000000000017941 */ /* 0x000fea0003800000 */
.L_x_1811:
        /* <DEDUP_REMOVED lines=11> */
.L_x_1813:
        /* <DEDUP_REMOVED lines=16> */
.L_x_1814:
        /* <DEDUP_REMOVED lines=16> */
.L_x_1815:
        /* <DEDUP_REMOVED lines=13> */
.L_x_1881:
[----:B------:R-:W-:Y:S05]  /*11430*/  BSYNC B1 ;  /* 0x0000000000017941 */ /* 0x000fea0003800000 */
.L_x_1816:
        /* <DEDUP_REMOVED lines=11> */
.L_x_1819:
[----:B------:R-:W-:Y:S05]  /*114f0*/  BSYNC B1 ;  /* 0x0000000000017941 */ /* 0x000fea0003800000 */
.L_x_1818:
        /* <DEDUP_REMOVED lines=8> */
.L_x_1820:
        /* <DEDUP_REMOVED lines=15> */
.L_x_1821:
        /* <DEDUP_REMOVED lines=15> */
.L_x_1822:
        /* <DEDUP_REMOVED lines=10> */
.L_x_1807:
[----:B------:R-:W-:Y:S05]  /*11800*/  BSYNC B0 ;  /* 0x0000000000007941 */ /* 0x000fea0003800000 */
.L_x_1806:
[----:B------:R-:W-:-:S06]  /*11810*/  UISETP.NE.AND UP0, UPT, UR38, 0x3, UPT ;  /* 0x000000032600788c */ /* 0x000fcc000bf05270 */
[----:B------:R-:W-:-:S13]  /*11820*/  PLOP3.LUT P0, PT, PT, PT, UP0, 0x80, 0x0 ;  /* 0x000000000000781c */ /* 0x000fda0003f0f008 */
[----:B------:R-:W-:Y:S05]  /*11830*/  @!P0 BRA `(.L_x_1823) ;  /* 0x0000000000048947 */ /* 0x000fea0003800000 */
[----:B------:R-:W-:Y:S01]  /*11840*/  BPT.TRAP 0x1 ;  /* 0x000000040000795c */ /* 0x000fe20000300000 */
.L_x_1823:
        /* <DEDUP_REMOVED lines=8> */
.L_x_1882:
[----:B------:R-:W-:Y:S05]  /*118d0*/  BSYNC B0 ;  /* 0x0000000000007941 */ /* 0x000fea0003800000 */
.L_x_1824:
[----:B------:R-:W-:Y:S05]  /*118e0*/  @!P1 BRA `(.L_x_1826) ;  /* 0x0000000000049947 */ /* 0x000fea0003800000 */
[----:B------:R-:W-:Y:S01]  /*118f0*/  BPT.TRAP 0x1 ;  /* 0x000000040000795c */ /* 0x000fe20000300000 */
.L_x_1826:
[----:B0-----:R-:W-:Y:S01]  /*11900*/  SHF.L.U32 R2, R6, 0x1f, RZ ;  /* 0x0000001f06027819 */ /* 0x001fe200000006ff */
[----:B------:R-:W-:-:S03]  /*11910*/  IMAD R10, R7, 0x3000, RZ ;  /* 0x00003000070a7824 */ /* 0x000fc600078e02ff */
[----:B------:R-:W0:Y:S02]  /*11920*/  SYNCS.PHASECHK.TRANS64.TRYWAIT P0, [R3+URZ+0x19c60], R2 ;  /* 0x019c6002030075a7 */ /* 0x000e24000800017f */
[----:B0-----:R-:W-:Y:S05]  /*11930*/  @!P0 BRA `(.L_x_1827) ;  /* 0x0000002400cc8947 */ /* 0x001fea0003800000 */
.L_x_1883:
        /* <DEDUP_REMOVED lines=51> */
.L_x_1828:
        /* <DEDUP_REMOVED lines=13> */
.L_x_1805:
        /* <DEDUP_REMOVED lines=17> */
.L_x_1831:
[----:B------:R-:W-:Y:S05]  /*11e50*/  BSYNC B0 ;  /* 0x0000000000007941 */ /* 0x000fea0003800000 */
.L_x_1830:
[----:B------:R-:W-:-:S06]  /*11e60*/  UISETP.NE.AND UP0, UPT, UR38, 0x3, UPT ;  /* 0x000000032600788c */ /* 0x000fcc000bf05270 */
[----:B------:R-:W-:-:S13]  /*11e70*/  PLOP3.LUT P1, PT, PT, PT, UP0, 0x80, 0x0 ;  /* 0x000000000000781c */ /* 0x000fda0003f2f008 */
[----:B------:R-:W-:Y:S05]  /*11e80*/  @!P1 BRA `(.L_x_1832) ;  /* 0x0000000000049947 */ /* 0x000fea0003800000 */
[----:B------:R-:W-:Y:S01]  /*11e90*/  BPT.TRAP 0x1 ;  /* 0x000000040000795c */ /* 0x000fe20000300000 */
.L_x_1832:
        /* <DEDUP_REMOVED lines=8> */
.L_x_1884:
[----:B------:R-:W-:Y:S05]  /*11f20*/  BSYNC B0 ;  /* 0x0000000000007941 */ /* 0x000fea0003800000 */
.L_x_1833:
[----:B------:R-:W-:Y:S05]  /*11f30*/  @!P2 BRA `(.L_x_1835) ;  /* 0x000000000004a947 */ /* 0x000fea0003800000 */
[----:B------:R-:W-:Y:S01]  /*11f40*/  BPT.TRAP 0x1 ;  /* 0x000000040000795c */ /* 0x000fe20000300000 */
.L_x_1835:
[----:B0-----:R-:W-:-:S04]  /*11f50*/  SHF.L.U32 R0, R19, 0x1f, RZ ;  /* 0x0000001f13007819 */ /* 0x001fc800000006ff */
[----:B------:R-:W0:Y:S02]  /*11f60*/  SYNCS.PHASECHK.TRANS64.TRYWAIT P1, [R3+URZ+0x19c60], R0 ;  /* 0x019c6000030075a7 */ /* 0x000e24000802017f */
[----:B0-----:R-:W-:Y:S05]  /*11f70*/  @!P1 BRA `(.L_x_1836) ;  /* 0x0000002000649947 */ /* 0x001fea0003800000 */
.L_x_1885:
        /* <DEDUP_REMOVED lines=52> */
.L_x_1837:
        /* <DEDUP_REMOVED lines=10> */
.L_x_1780:
[----:B------:R-:W-:Y:S05]  /*12360*/  BSYNC B7 ;  /* 0x0000000000077941 */ /* 0x000fea0003800000 */
.L_x_1778:
[----:B------:R-:W2:Y:S02]  /*12370*/  LDL R0, [R1+0x14] ;  /* 0x0000140001007983 */ /* 0x000ea40000100800 */
[----:B--2---:R-:W-:-:S13]  /*12380*/  ISETP.NE.AND P0, PT, R0, RZ, PT ;  /* 0x000000ff0000720c */ /* 0x004fda0003f05270 */
        /* <DEDUP_REMOVED lines=10> */
.L_x_1838:
        /* <DEDUP_REMOVED lines=45> */
.L_x_1842:
        /* <DEDUP_REMOVED lines=38> */
.L_x_1840:
        /* <DEDUP_REMOVED lines=14> */
.L_x_1843:
        /* <DEDUP_REMOVED lines=60> */
.L_x_1844:
        /* <DEDUP_REMOVED lines=62> */
.L_x_1845:
[----:B------:R-:W-:-:S05]  /*131e0*/  LOP3.LUT R3, RZ, R3, RZ, 0x33, !PT ;  /* 0x00000003ff037212 */ /* 0x000fca00078e33ff */
[----:B------:R-:W-:Y:S01]  /*131f0*/  IMAD.IADD R25, R0, 0x1, R3 ;  /* 0x0000000100197824 */ /* 0x000fe200078e0203 */
[----:B------:R-:W-:Y:S06]  /*13200*/  BRA `(.L_x_1846) ;  /* 0x0000000000107947 */ /* 0x000fec0003800000 */
.L_x_1841:
[----:B------:R-:W-:Y:S01]  /*13210*/  IMAD.MOV.U32 R24, RZ, RZ, R7 ;  /* 0x000000ffff187224 */ /* 0x000fe200078e0007 */
[----:B------:R-:W-:Y:S01]  /*13220*/  ULDC UR43, c[0x0][0xc3c] ;  /* 0x00030f00002b7ab9 */ /* 0x000fe20000000800 */
[----:B------:R-:W-:Y:S02]  /*13230*/  IMAD.MOV.U32 R25, RZ, RZ, RZ ;  /* 0x000000ffff197224 */ /* 0x000fe400078e00ff */
[----:B------:R-:W-:-:S07]  /*13240*/  IMAD.MOV.U32 R26, RZ, RZ, RZ ;  /* 0x000000ffff1a7224 */ /* 0x000fce00078e00ff */
.L_x_1846:
        /* <DEDUP_REMOVED lines=10> */
.L_x_1839:
[----:B------:R-:W-:Y:S02]  /*132f0*/  ULDC UR4, c[0x0][0xc3c] ;  /* 0x00030f0000047ab9 */ /* 0x000fe40000000800 */
[----:B------:R-:W-:-:S06]  /*13300*/  UISETP.GE.AND UP0, UPT, UR43, UR4, UPT ;  /* 0x000000042b00728c */ /* 0x000fcc000bf06270 */
[----:B------:R-:W-:-:S13]  /*13310*/  PLOP3.LUT P0, PT, PT, PT, UP0, 0x80, 0x0 ;  /* 0x000000000000781c */ /* 0x000fda0003f0f008 */
[----:B------:R-:W-:Y:S05]  /*13320*/  @!P0 BRA `(.L_x_1847) ;  /* 0xffffffb400e88947 */ /* 0x000fea000383ffff */
.L_x_1773:
[----:B01----:R-:W3:Y:S01]  /*13330*/  LDL.LU R0, [R1+0x10] ;  /* 0x0000100001007983 */ /* 0x003ee20000300800 */
        /* <DEDUP_REMOVED lines=11> */
.L_x_1886:
[----:B------:R-:W-:Y:S05]  /*133f0*/  BSYNC B0 ;  /* 0x0000000000007941 */ /* 0x000fea0003800000 */
.L_x_1848:
[----:B------:R-:W-:-:S03]  /*13400*/  UMOV UR4, 0xffffffff ;  /* 0xffffffff00047882 */ /* 0x000fc60000000000 */
[----:B------:R-:W-:Y:S05]  /*13410*/  BRA.DIV UR4, `(.L_x_1850) ;  /* 0x0000000e04647947 */ /* 0x000fea000b800000 */
[----:B0-----:R-:W0:Y:S02]  /*13420*/  S2R R0, SR_TID.X ;  /* 0x0000000000007919 */ /* 0x001e240000002100 */
[----:B0-----:R-:W-:-:S04]  /*13430*/  SHF.R.U32.HI R0, RZ, 0x5, R0 ;  /* 0x00000005ff007819 */ /* 0x001fc80000011600 */
[----:B------:R-:W-:-:S05]  /*13440*/  LOP3.LUT R0, R0, 0x3, RZ, 0xc0, !PT ;  /* 0x0000000300007812 */ /* 0x000fca00078ec0ff */
[----:B------:R0:W1:Y:S02]  /*13450*/  SHFL.IDX PT, R14, R0, RZ, 0x1f ;  /* 0x00001fff000e7589 */ /* 0x00006400000e0000 */
.L_x_1889:
[----:B-1----:R-:W-:Y:S01]  /*13460*/  ISETP.NE.AND P0, PT, R14, RZ, PT ;  /* 0x000000ff0e00720c */ /* 0x002fe20003f05270 */
[----:B------:R-:W-:-:S12]  /*13470*/  BSSY B0, `(.L_x_1851) ;  /* 0x000002b000007945 */ /* 0x000fd80003800000 */
[----:B------:R-:W-:Y:S05]  /*13480*/  @P0 BRA `(.L_x_1852) ;  /* 0x0000000000a40947 */ /* 0x000fea0003800000 */
[----:B------:R-:W-:-:S03]  /*13490*/  UMOV UR4, 0xffffffff ;  /* 0xffffffff00047882 */ /* 0x000fc60000000000 */
[----:B------:R-:W-:Y:S05]  /*134a0*/  BRA.DIV UR4, `(.L_x_1853) ;  /* 0x0000000e04747947 */ /* 0x000fea000b800000 */
[----:B------:R-:W-:-:S13]  /*134b0*/  ELECT P6, URZ, PT ;  /* 0x00000000003f782f */ /* 0x000fda00038c0000 */
.L_x_1892:
[----:B------:R-:W-:Y:S05]  /*134c0*/  @!P6 BRA `(.L_x_1852) ;  /* 0x000000000094e947 */ /* 0x000fea0003800000 */
[----:B------:R-:W-:-:S06]  /*134d0*/  ULOP3.LUT UR4, UR40, 0x2, URZ, 0xfc, !UPT ;  /* 0x0000000228047892 */ /* 0x000fcc000f8efc3f */
[----:B0-----:R-:W-:-:S05]  /*134e0*/  IMAD.U32 R0, RZ, RZ, UR4 ;  /* 0x00000004ff007e24 */ /* 0x001fca000f8e00ff */
[----:B------:R-:W-:-:S13]  /*134f0*/  ISETP.NE.AND P0, PT, R0, 0x3, PT ;  /* 0x000000030000780c */ /* 0x000fda0003f05270 */
[----:B------:R-:W-:Y:S05]  /*13500*/  @!P0 BRA `(.L_x_1854) ;  /* 0x0000000000048947 */ /* 0x000fea0003800000 */
[----:B------:R-:W-:Y:S01]  /*13510*/  BPT.TRAP 0x1 ;  /* 0x000000040000795c */ /* 0x000fe20000300000 */
.L_x_1854:
        /* <DEDUP_REMOVED lines=12> */
.L_x_1893:
[----:B------:R-:W1:Y:S02]  /*135e0*/  SYNCS.PHASECHK.TRANS64.TRYWAIT P1, [R3+URZ], R0 ;  /* 0x00000000030075a7 */ /* 0x000e64000802017f */
[----:B-1----:R-:W-:Y:S05]  /*135f0*/  @!P1 BRA `(.L_x_1856) ;  /* 0x0000000c00549947 */ /* 0x002fea0003800000 */
.L_x_1894:
[----:B------:R-:W-:Y:S05]  /*13600*/  @!P0 BRA `(.L_x_1857) ;  /* 0x0000000000048947 */ /* 0x000fea0003800000 */
[----:B------:R-:W-:Y:S01]  /*13610*/  BPT.TRAP 0x1 ;  /* 0x000000040000795c */ /* 0x000fe20000300000 */
.L_x_1857:
[----:B-1----:R-:W-:-:S04]  /*13620*/  IMAD R3, R18, 0x8, R7 ;  /* 0x0000000812037824 */ /* 0x002fc800078e0207 */
[----:B------:R-:W1:Y:S02]  /*13630*/  SYNCS.PHASECHK.TRANS64.TRYWAIT P1, [R3+URZ+0x19c60], R4 ;  /* 0x019c6004030075a7 */ /* 0x000e64000802017f */
[----:B-1----:R-:W-:Y:S05]  /*13640*/  @!P1 BRA `(.L_x_1858) ;  /* 0x0000000c00549947 */ /* 0x002fea0003800000 */
.L_x_1895:
[----:B------:R-:W-:Y:S05]  /*13650*/  @!P0 BRA `(.L_x_1859) ;  /* 0x0000000000048947 */ /* 0x000fea0003800000 */
[----:B------:R-:W-:Y:S01]  /*13660*/  BPT.TRAP 0x1 ;  /* 0x000000040000795c */ /* 0x000fe20000300000 */
.L_x_1859:
[----:B0-----:R-:W-:-:S04]  /*13670*/  IMAD R5, R6, 0x8, R7 ;  /* 0x0000000806057824 */ /* 0x001fc800078e0207 */
[----:B------:R-:W0:Y:S02]  /*13680*/  SYNCS.PHASECHK.TRANS64.TRYWAIT P1, [R5+URZ+0x19c60], R0 ;  /* 0x019c6000050075a7 */ /* 0x000e24000802017f */
[----:B0-----:R-:W-:Y:S05]  /*13690*/  @!P1 BRA `(.L_x_1860) ;  /* 0x0000000c00549947 */ /* 0x001fea0003800000 */
.L_x_1896:
[----:B------:R-:W-:Y:S05]  /*136a0*/  @!P0 BRA `(.L_x_1861) ;  /* 0x0000000000048947 */ /* 0x000fea0003800000 */
[----:B------:R-:W-:Y:S01]  /*136b0*/  BPT.TRAP 0x1 ;  /* 0x000000040000795c */ /* 0x000fe20000300000 */
.L_x_1861:
[----:B------:R-:W3:Y:S02]  /*136c0*/  SYNCS.PHASECHK.TRANS64.TRYWAIT P0, [R3+URZ+0x19c80], R4 ;  /* 0x019c8004030075a7 */ /* 0x000ee4000800017f */
[----:B---3--:R-:W-:Y:S05]  /*136d0*/  @!P0 BRA `(.L_x_1862) ;  /* 0x0000000c00588947 */ /* 0x008fea0003800000 */
.L_x_1863:
[----:B----4-:R4:W0:Y:S02]  /*136e0*/  SYNCS.PHASECHK.TRANS64.TRYWAIT P0, [R5+URZ+0x19c80], R0 ;  /* 0x019c8000050075a7 */ /* 0x010824000800017f */
[----:B0-----:R-:W-:Y:S05]  /*136f0*/  @!P0 NANOSLEEP.SYNCS 0x989680 ;  /* 0x009896800000895d */ /* 0x001fea0003900000 */
[----:B------:R-:W0:Y:S02]  /*13700*/  @!P0 SYNCS.PHASECHK.TRANS64 P0, [R5+URZ+0x19c80], R0 ;  /* 0x019c8000050085a7 */ /* 0x000e24000800007f */
[----:B0-----:R-:W-:Y:S05]  /*13710*/  @!P0 BRA `(.L_x_1863) ;  /* 0xfffffffc00f08947 */ /* 0x001fea000383ffff */
.L_x_1852:
[----:B------:R-:W-:Y:S05]  /*13720*/  BSYNC B0 ;  /* 0x0000000000007941 */ /* 0x000fea0003800000 */
.L_x_1851:
[----:B------:R-:W-:Y:S05]  /*13730*/  EXIT ;  /* 0x000000000000794d */ /* 0x000fea0003800000 */
.L_x_1717:
[----:B0-----:R-:W-:-:S04]  /*13740*/  IMAD.U32 R3, RZ, RZ, UR47 ;  /* 0x0000002fff037e24 */ /* 0x001fc8000f8e00ff */
[----:B------:R0:W1:Y:S03]  /*13750*/  SYNCS.PHASECHK.TRANS64.TRYWAIT P0, [R3+URZ+0x19c00], R2 ;  /* 0x019c0002030075a7 */ /* 0x000066000800017f */
[----:B-1----:R-:W-:Y:S05]  /*13760*/  @!P0 NANOSLEEP.SYNCS 0x989680 ;  /* 0x009896800000895d */ /* 0x002fea0003900000 */
[----:B------:R-:W1:Y:S02]  /*13770*/  @!P0 SYNCS.PHASECHK.TRANS64 P0, [R3+URZ+0x19c00], R2 ;  /* 0x019c0002030085a7 */ /* 0x000e64000800007f */
[----:B-1----:R-:W-:Y:S05]  /*13780*/  @!P0 BRA `(.L_x_1717) ;  /* 0xfffffffc00ec8947 */ /* 0x002fea000383ffff */
[----:B------:R-:W-:Y:S05]  /*13790*/  BRA `(.L_x_1864) ;  /* 0xfffffee400e87947 */ /* 0x000fea000383ffff */
.L_x_1721:
[----:B-1----:R1:W2:Y:S02]  /*137a0*/  SYNCS.PHASECHK.TRANS64.TRYWAIT P2, [R2+URZ+0x19c30], R3 ;  /* 0x019c3003020075a7 */ /* 0x0022a4000804017f */
[----:B--2---:R-:W-:Y:S05]  /*137b0*/  @!P2 NANOSLEEP.SYNCS 0x989680 ;  /* 0x009896800000a95d */ /* 0x004fea0003900000 */
[----:B------:R-:W2:Y:S02]  /*137c0*/  @!P2 SYNCS.PHASECHK.TRANS64 P2, [R2+URZ+0x19c30], R3 ;  /* 0x019c30030200a5a7 */ /* 0x000ea4000804007f */
[----:B--2---:R-:W-:Y:S05]  /*137d0*/  @!P2 BRA `(.L_x_1721) ;  /* 0xfffffffc00f0a947 */ /* 0x004fea000383ffff */
[----:B------:R-:W-:Y:S05]  /*137e0*/  BRA `(.L_x_1720) ;  /* 0xfffffee8000c7947 */ /* 0x000fea000383ffff */
.L_x_1726:
[----:B-1----:R-:W-:-:S04]  /*137f0*/  IMAD.U32 R7, RZ, RZ, UR22 ;  /* 0x00000016ff077e24 */ /* 0x002fc8000f8e00ff */
[----:B------:R1:W2:Y:S03]  /*13800*/  SYNCS.PHASECHK.TRANS64.TRYWAIT P3, [R7+URZ+0x19c30], R6 ;  /* 0x019c3006070075a7 */ /* 0x0002a6000806017f */
[----:B--2---:R-:W-:Y:S05]  /*13810*/  @!P3 NANOSLEEP.SYNCS 0x989680 ;  /* 0x009896800000b95d */ /* 0x004fea0003900000 */
[----:B------:R-:W2:Y:S02]  /*13820*/  @!P3 SYNCS.PHASECHK.TRANS64 P3, [R7+URZ+0x19c30], R6 ;  /* 0x019c30060700b5a7 */ /* 0x000ea4000806007f */
[----:B--2---:R-:W-:Y:S05]  /*13830*/  @!P3 BRA `(.L_x_1726) ;  /* 0xfffffffc00ecb947 */ /* 0x004fea000383ffff */
[----:B------:R-:W-:Y:S05]  /*13840*/  BRA `(.L_x_1725) ;  /* 0xffffff1000bc7947 */ /* 0x000fea000383ffff */
.L_x_1730:
[----:B-1----:R-:W-:-:S04]  /*13850*/  IMAD.U32 R7, RZ, RZ, UR11 ;  /* 0x0000000bff077e24 */ /* 0x002fc8000f8e00ff */
[----:B------:R1:W2:Y:S03]  /*13860*/  SYNCS.PHASECHK.TRANS64.TRYWAIT P3, [R7+URZ+0x19c50], R6 ;  /* 0x019c5006070075a7 */ /* 0x0002a6000806017f */
[----:B--2---:R-:W-:Y:S05]  /*13870*/  @!P3 NANOSLEEP.SYNCS 0x989680 ;  /* 0x009896800000b95d */ /* 0x004fea0003900000 */
[----:B------:R-:W2:Y:S02]  /*13880*/  @!P3 SYNCS.PHASECHK.TRANS64 P3, [R7+URZ+0x19c50], R6 ;  /* 0x019c50060700b5a7 */ /* 0x000ea4000806007f */
[----:B--2---:R-:W-:Y:S05]  /*13890*/  @!P3 BRA `(.L_x_1730) ;  /* 0xfffffffc00ecb947 */ /* 0x004fea000383ffff */
[----:B------:R-:W-:Y:S05]  /*138a0*/  BRA `(.L_x_1729) ;  /* 0xffffff14000c7947 */ /* 0x000fea000383ffff */
.L_x_1737:
[----:B-1----:R-:W-:-:S04]  /*138b0*/  IMAD.U32 R7, RZ, RZ, UR6 ;  /* 0x00000006ff077e24 */ /* 0x002fc8000f8e00ff */
[----:B------:R1:W2:Y:S03]  /*138c0*/  SYNCS.PHASECHK.TRANS64.TRYWAIT P2, [R7+URZ+0x19c30], R6 ;  /* 0x019c3006070075a7 */ /* 0x0002a6000804017f */
[----:B--2---:R-:W-:Y:S05]  /*138d0*/  @!P2 NANOSLEEP.SYNCS 0x989680 ;  /* 0x009896800000a95d */ /* 0x004fea0003900000 */
[----:B------:R-:W2:Y:S02]  /*138e0*/  @!P2 SYNCS.PHASECHK.TRANS64 P2, [R7+URZ+0x19c30], R6 ;  /* 0x019c30060700a5a7 */ /* 0x000ea4000804007f */
[----:B--2---:R-:W-:Y:S05]  /*138f0*/  @!P2 BRA `(.L_x_1737) ;  /* 0xfffffffc00eca947 */ /* 0x004fea000383ffff */
[----:B------:R-:W-:Y:S05]  /*13900*/  BRA `(.L_x_1736) ;  /* 0xffffff3c00d47947 */ /* 0x000fea000383ffff */
.L_x_1741:
[----:B-1----:R-:W-:-:S04]  /*13910*/  IMAD.U32 R7, RZ, RZ, UR11 ;  /* 0x0000000bff077e24 */ /* 0x002fc8000f8e00ff */
[----:B------:R1:W2:Y:S03]  /*13920*/  SYNCS.PHASECHK.TRANS64.TRYWAIT P2, [R7+URZ+0x19c50], R6 ;  /* 0x019c5006070075a7 */ /* 0x0002a6000804017f */
[----:B--2---:R-:W-:Y:S05]  /*13930*/  @!P2 NANOSLEEP.SYNCS 0x989680 ;  /* 0x009896800000a95d */ /* 0x004fea0003900000 */
[----:B------:R-:W2:Y:S02]  /*13940*/  @!P2 SYNCS.PHASECHK.TRANS64 P2, [R7+URZ+0x19c50], R6 ;  /* 0x019c50060700a5a7 */ /* 0x000ea4000804007f */
[----:B--2---:R-:W-:Y:S05]  /*13950*/  @!P2 BRA `(.L_x_1741) ;  /* 0xfffffffc00eca947 */ /* 0x004fea000383ffff */
[----:B------:R-:W-:Y:S05]  /*13960*/  BRA `(.L_x_1740) ;  /* 0xffffff4000247947 */ /* 0x000fea000383ffff */
.L_x_1747:
[----:B-1----:R-:W-:-:S04]  /*13970*/  IMAD.U32 R5, RZ, RZ, UR5 ;  /* 0x00000005ff057e24 */ /* 0x002fc8000f8e00ff */
[----:B------:R1:W2:Y:S03]  /*13980*/  SYNCS.PHASECHK.TRANS64.TRYWAIT P0, [R5+URZ+0x19c50], R0 ;  /* 0x019c5000050075a7 */ /* 0x0002a6000800017f */
[----:B--2---:R-:W-:Y:S05]  /*13990*/  @!P0 NANOSLEEP.SYNCS 0x989680 ;  /* 0x009896800000895d */ /* 0x004fea0003900000 */
[----:B------:R-:W2:Y:S02]  /*139a0*/  @!P0 SYNCS.PHASECHK.TRANS64 P0, [R5+URZ+0x19c50], R0 ;  /* 0x019c5000050085a7 */ /* 0x000ea4000800007f */
[----:B--2---:R-:W-:Y:S05]  /*139b0*/  @!P0 BRA `(.L_x_1747) ;  /* 0xfffffffc00ec8947 */ /* 0x004fea000383ffff */
[----:B------:R-:W-:Y:S05]  /*139c0*/  BRA `(.L_x_1746) ;  /* 0xffffff6000707947 */ /* 0x000fea000383ffff */
.L_x_1789:
[----:B------:R-:W-:Y:S02]  /*139d0*/  IMAD.MOV.U32 R13, RZ, RZ, R20 ;  /* 0x000000ffff0d7224 */ /* 0x000fe400078e0014 */
[----:B------:R-:W-:Y:S02]  /*139e0*/  IMAD.MOV.U32 R12, RZ, RZ, RZ ;  /* 0x000000ffff0c7224 */ /* 0x000fe400078e00ff */
[----:B------:R-:W-:Y:S02]  /*139f0*/  IMAD.MOV.U32 R11, RZ, RZ, 0x1f ;  /* 0x0000001fff0b7424 */ /* 0x000fe400078e00ff */
[----:B------:R-:W-:-:S07]  /*13a00*/  IMAD.MOV.U32 R15, RZ, RZ, -0x1 ;  /* 0xffffffffff0f7424 */ /* 0x000fce00078e00ff */
[----:B01----:R-:W-:Y:S05]  /*13a10*/  WARPSYNC.COLLECTIVE R15, `(.L_x_1865) ;  /* 0x000000000f087348 */ /* 0x003fea0003c00000 */
[----:B------:R2:W3:Y:S02]  /*13a20*/  SHFL.IDX P6, R14, R13, R12, R11 ;  /* 0x0000000c0d0e7389 */ /* 0x0004e400000c000b */
[----:B0123--:R-:W-:Y:S01]  /*13a30*/  ENDCOLLECTIVE ;  /* 0x000000000000791b */ /* 0x00ffe20003800000 */
.L_x_1865:
[----:B------:R-:W-:Y:S05]  /*13a40*/  BRA `(.L_x_1866) ;  /* 0xffffffc0004c7947 */ /* 0x000fea000383ffff */
.L_x_1791:
[----:B------:R-:W-:Y:S01]  /*13a50*/  BSSY B0, `(.L_x_1867) ;  /* 0x0000006000007945 */ /* 0x000fe20003800000 */
[----:B------:R-:W-:-:S07]  /*13a60*/  IMAD.MOV.U32 R15, RZ, RZ, -0x1 ;  /* 0xffffffffff0f7424 */ /* 0x000fce00078e00ff */
[----:B012---:R-:W-:Y:S05]  /*13a70*/  WARPSYNC.COLLECTIVE R15, `(.L_x_1868) ;  /* 0x000000000f0c7348 */ /* 0x007fea0003c00000 */
[----:B------:R-:W-:Y:S02]  /*13a80*/  ELECT P6, UR62, PT ;  /* 0x00000000003e782f */ /* 0x000fe400038c0000 */
[----:B------:R-:W-:Y:S01]  /*13a90*/  MOV R14, UR62 ;  /* 0x0000003e000e7c02 */ /* 0x000fe20008000f00 */
[----:B012---:R-:W-:Y:S10]  /*13aa0*/  ENDCOLLECTIVE ;  /* 0x000000000000791b */ /* 0x007ff40003800000 */
.L_x_1868:
[----:B------:R-:W-:Y:S05]  /*13ab0*/  BSYNC B0 ;  /* 0x0000000000007941 */ /* 0x000fea0003800000 */
.L_x_1867:
[----:B------:R-:W-:Y:S05]  /*13ac0*/  BRA `(.L_x_1869) ;  /* 0xffffffc000507947 */ /* 0x000fea000383ffff */
.L_x_1793:
[----:B---3--:R3:W4:Y:S02]  /*13ad0*/  SYNCS.PHASECHK.TRANS64.TRYWAIT P0, [R3+URZ+0x19c80], R2 ;  /* 0x019c8002030075a7 */ /* 0x008724000800017f */
[----:B----4-:R-:W-:Y:S05]  /*13ae0*/  @!P0 NANOSLEEP.SYNCS 0x989680 ;  /* 0x009896800000895d */ /* 0x010fea0003900000 */
[----:B------:R-:W4:Y:S02]  /*13af0*/  @!P0 SYNCS.PHASECHK.TRANS64 P0, [R3+URZ+0x19c80], R2 ;  /* 0x019c8002030085a7 */ /* 0x000f24000800007f */
[----:B----4-:R-:W-:Y:S05]  /*13b00*/  @!P0 BRA `(.L_x_1793) ;  /* 0xfffffffc00f08947 */ /* 0x010fea000383ffff */
[----:B------:R-:W-:Y:S05]  /*13b10*/  BRA `(.L_x_1870) ;  /* 0xffffffc000ac7947 */ /* 0x000fea000383ffff */
.L_x_1795:
[----:B0-----:R0:W4:Y:S02]  /*13b20*/  SYNCS.PHASECHK.TRANS64.TRYWAIT P0, [R3+URZ+0x19c40], R2 ;  /* 0x019c4002030075a7 */ /* 0x001124000800017f */
[----:B----4-:R-:W-:Y:S05]  /*13b30*/  @!P0 NANOSLEEP.SYNCS 0x989680 ;  /* 0x009896800000895d */ /* 0x010fea0003900000 */
[----:B------:R-:W4:Y:S02]  /*13b40*/  @!P0 SYNCS.PHASECHK.TRANS64 P0, [R3+URZ+0x19c40], R2 ;  /* 0x019c4002030085a7 */ /* 0x000f24000800007f */
[----:B----4-:R-:W-:Y:S05]  /*13b50*/  @!P0 BRA `(.L_x_1795) ;  /* 0xfffffffc00f08947 */ /* 0x010fea000383ffff */
[----:B------:R-:W-:Y:S05]  /*13b60*/  BRA `(.L_x_1871) ;  /* 0xffffffc400307947 */ /* 0x000fea000383ffff */
.L_x_1799:
        /* <DEDUP_REMOVED lines=9> */
.L_x_1872:
[----:B------:R-:W-:Y:S01]  /*13c00*/  ISETP.GE.AND P4, PT, R25, R7, PT ;  /* 0x000000071900720c */ /* 0x000fe20003f86270 */
[----:B------:R-:W-:Y:S02]  /*13c10*/  IMAD.MOV.U32 R13, RZ, RZ, R4 ;  /* 0x000000ffff0d7224 */ /* 0x000fe400078e0004 */
[----:B------:R-:W-:-:S10]  /*13c20*/  IMAD.MOV.U32 R2, RZ, RZ, R14 ;  /* 0x000000ffff027224 */ /* 0x000fd400078e000e */
[----:B------:R-:W-:Y:S05]  /*13c30*/  WARPSYNC.COLLECTIVE R15, `(.L_x_1873) ;  /* 0x000000000f087348 */ /* 0x000fea0003c00000 */
[----:B------:R0:W1:Y:S02]  /*13c40*/  SHFL.IDX P6, R14, R13, R12, R11 ;  /* 0x0000000c0d0e7389 */ /* 0x00006400000c000b */
[----:B01----:R-:W-:Y:S01]  /*13c50*/  ENDCOLLECTIVE ;  /* 0x000000000000791b */ /* 0x003fe20003800000 */
.L_x_1873:
[----:B------:R-:W-:Y:S02]  /*13c60*/  IMAD.MOV.U32 R13, RZ, RZ, R0 ;  /* 0x000000ffff0d7224 */ /* 0x000fe400078e0000 */
[----:B------:R-:W-:Y:S02]  /*13c70*/  IMAD.MOV.U32 R12, RZ, RZ, 0x1 ;  /* 0x00000001ff0c7424 */ /* 0x000fe400078e00ff */
[----:B------:R-:W-:-:S07]  /*13c80*/  IMAD.MOV.U32 R3, RZ, RZ, R14 ;  /* 0x000000ffff037224 */ /* 0x000fce00078e000e */
[----:B------:R-:W-:Y:S05]  /*13c90*/  WARPSYNC.COLLECTIVE R15, `(.L_x_1874) ;  /* 0x000000000f087348 */ /* 0x000fea0003c00000 */
[----:B------:R0:W1:Y:S02]  /*13ca0*/  SHFL.IDX P6, R14, R13, R12, R11 ;  /* 0x0000000c0d0e7389 */ /* 0x00006400000c000b */
[----:B01----:R-:W-:Y:S01]  /*13cb0*/  ENDCOLLECTIVE ;  /* 0x000000000000791b */ /* 0x003fe20003800000 */
.L_x_1874:
        /* <DEDUP_REMOVED lines=10> */
.L_x_1875:
        /* <DEDUP_REMOVED lines=13> */
.L_x_1876:
[----:B------:R-:W-:-:S13]  /*13e30*/  ISETP.GE.AND P4, PT, R2, R7, PT ;  /* 0x000000070200720c */ /* 0x000fda0003f86270 */
[----:B------:R-:W-:Y:S01]  /*13e40*/  @!P4 IADD3 R2, P3, R10, R4, RZ ;  /* 0x000000040a02c210 */ /* 0x000fe20007f7e0ff */
[----:B------:R-:W-:-:S04]  /*13e50*/  IMAD.MOV.U32 R13, RZ, RZ, R5 ;  /* 0x000000ffff0d7224 */ /* 0x000fc800078e0005 */
[----:B------:R-:W-:-:S04]  /*13e60*/  @!P4 IMAD.X R0, RZ, RZ, R0, P3 ;  /* 0x000000ffff00c224 */ /* 0x000fc800018e0600 */
[----:B------:R-:W-:Y:S02]  /*13e70*/  @!P4 IMAD.MOV.U32 R3, RZ, RZ, R0 ;  /* 0x000000ffff03c224 */ /* 0x000fe400078e0000 */
[----:B------:R-:W-:-:S07]  /*13e80*/  IMAD.MOV.U32 R6, RZ, RZ, R14 ;  /* 0x000000ffff067224 */ /* 0x000fce00078e000e */
[----:B------:R-:W-:Y:S05]  /*13e90*/  WARPSYNC.COLLECTIVE R15, `(.L_x_1877) ;  /* 0x000000000f087348 */ /* 0x000fea0003c00000 */
[----:B------:R0:W1:Y:S02]  /*13ea0*/  SHFL.IDX P6, R14, R13, R12, R11 ;  /* 0x0000000c0d0e7389 */ /* 0x00006400000c000b */
[----:B01----:R-:W-:Y:S01]  /*13eb0*/  ENDCOLLECTIVE ;  /* 0x000000000000791b */ /* 0x003fe20003800000 */
.L_x_1877:
[----:B------:R-:W-:Y:S01]  /*13ec0*/  @!PT LDS RZ, [RZ] ;  /* 0x00000000fffff984 */ /* 0x000fe20000000800 */
[----:B------:R-:W-:Y:S01]  /*13ed0*/  @!PT LDS RZ, [RZ] ;  /* 0x00000000fffff984 */ /* 0x000fe20000000800 */
[----:B------:R-:W-:Y:S01]  /*13ee0*/  @!PT LDS RZ, [RZ] ;  /* 0x00000000fffff984 */ /* 0x000fe20000000800 */
[----:B------:R1:W-:Y:S04]  /*13ef0*/  @!P4 LDGSTS.E.BYPASS.LTC128B.128 [R9+0xf800], desc[UR44][R2.64], !P2 ;  /* 0x0f8000000209cfae */ /* 0x0003e8000d101d6c */
[----:B------:R1:W-:Y:S04]  /*13f00*/  @!P4 LDGSTS.E.BYPASS.LTC128B.128 [R9+0x11000], desc[UR44][R2.64+0x20], !P1 ;  /* 0x110000200209cfae */ /* 0x0003e8000c901d6c */
[----:B------:R1:W-:Y:S01]  /*13f10*/  @!P4 LDGSTS.E.BYPASS.LTC128B.128 [R9+0x12800], desc[UR44][R2.64+0x40], !P0 ;  /* 0x128000400209cfae */ /* 0x0003e2000c101d6c */
[----:B------:R-:W-:Y:S05]  /*13f20*/  BRA `(.L_x_1878) ;  /* 0xffffffc800f87947 */ /* 0x000fea000383ffff */
.L_x_1804:
[----:B0-----:R0:W1:Y:S02]  /*13f30*/  SYNCS.PHASECHK.TRANS64.TRYWAIT P0, [R17+URZ+0x19c20], R2 ;  /* 0x019c2002110075a7 */ /* 0x001064000800017f */
[----:B-1----:R-:W-:Y:S05]  /*13f40*/  @!P0 NANOSLEEP.SYNCS 0x989680 ;  /* 0x009896800000895d */ /* 0x002fea0003900000 */
[----:B------:R-:W1:Y:S02]  /*13f50*/  @!P0 SYNCS.PHASECHK.TRANS64 P0, [R17+URZ+0x19c20], R2 ;  /* 0x019c2002110085a7 */ /* 0x000e64000800007f */
[----:B-1----:R-:W-:Y:S05]  /*13f60*/  @!P0 BRA `(.L_x_1804) ;  /* 0xfffffffc00f08947 */ /* 0x002fea000383ffff */
[----:B------:R-:W-:Y:S05]  /*13f70*/  BRA `(.L_x_1879) ;  /* 0xffffffcc00747947 */ /* 0x000fea000383ffff */
.L_x_1810:
[----:B0-----:R0:W1:Y:S02]  /*13f80*/  SYNCS.PHASECHK.TRANS64.TRYWAIT P0, [R4+URZ+0x19c80], R2 ;  /* 0x019c8002040075a7 */ /* 0x001064000800017f */
[----:B-1----:R-:W-:Y:S05]  /*13f90*/  @!P0 NANOSLEEP.SYNCS 0x989680 ;  /* 0x009896800000895d */ /* 0x002fea0003900000 */
[----:B------:R-:W1:Y:S02]  /*13fa0*/  @!P0 SYNCS.PHASECHK.TRANS64 P0, [R4+URZ+0x19c80], R2 ;  /* 0x019c8002040085a7 */ /* 0x000e64000800007f */
[----:B-1----:R-:W-:Y:S05]  /*13fb0*/  @!P0 BRA `(.L_x_1810) ;  /* 0xfffffffc00f08947 */ /* 0x002fea000383ffff */
[----:B------:R-:W-:Y:S05]  /*13fc0*/  BRA `(.L_x_1880) ;  /* 0xffffffd0000c7947 */ /* 0x000fea000383ffff */
.L_x_1817:
[----:B-1----:R1:W2:Y:S02]  /*13fd0*/  SYNCS.PHASECHK.TRANS64.TRYWAIT P0, [R4+URZ+0x19c40], R2 ;  /* 0x019c4002040075a7 */ /* 0x0022a4000800017f */
[----:B--2---:R-:W-:Y:S05]  /*13fe0*/  @!P0 NANOSLEEP.SYNCS 0x989680 ;  /* 0x009896800000895d */ /* 0x004fea0003900000 */
[----:B------:R-:W2:Y:S02]  /*13ff0*/  @!P0 SYNCS.PHASECHK.TRANS64 P0, [R4+URZ+0x19c40], R2 ;  /* 0x019c4002040085a7 */ /* 0x000ea4000800007f */
[----:B--2---:R-:W-:Y:S05]  /*14000*/  @!P0 BRA `(.L_x_1817) ;  /* 0xfffffffc00f08947 */ /* 0x004fea000383ffff */
[----:B------:R-:W-:Y:S05]  /*14010*/  BRA `(.L_x_1881) ;  /* 0xffffffd400047947 */ /* 0x000fea000383ffff */
.L_x_1825:
[----:B0-----:R0:W1:Y:S02]  /*14020*/  SYNCS.PHASECHK.TRANS64.TRYWAIT P0, [R3+URZ+0x19c70], R2 ;  /* 0x019c7002030075a7 */ /* 0x001064000800017f */
[----:B-1----:R-:W-:Y:S05]  /*14030*/  @!P0 NANOSLEEP.SYNCS 0x989680 ;  /* 0x009896800000895d */ /* 0x002fea0003900000 */
[----:B------:R-:W1:Y:S02]  /*14040*/  @!P0 SYNCS.PHASECHK.TRANS64 P0, [R3+URZ+0x19c70], R2 ;  /* 0x019c7002030085a7 */ /* 0x000e64000800007f */
[----:B-1----:R-:W-:Y:S05]  /*14050*/  @!P0 BRA `(.L_x_1825) ;  /* 0xfffffffc00f08947 */ /* 0x002fea000383ffff */
[----:B------:R-:W-:Y:S05]  /*14060*/  BRA `(.L_x_1882) ;  /* 0xffffffd800187947 */ /* 0x000fea000383ffff */
.L_x_1827:
[----:B0-----:R0:W1:Y:S02]  /*14070*/  SYNCS.PHASECHK.TRANS64.TRYWAIT P0, [R3+URZ+0x19c60], R2 ;  /* 0x019c6002030075a7 */ /* 0x001064000800017f */
[----:B-1----:R-:W-:Y:S05]  /*14080*/  @!P0 NANOSLEEP.SYNCS 0x989680 ;  /* 0x009896800000895d */ /* 0x002fea0003900000 */
[----:B------:R-:W1:Y:S02]  /*14090*/  @!P0 SYNCS.PHASECHK.TRANS64 P0, [R3+URZ+0x19c60], R2 ;  /* 0x019c6002030085a7 */ /* 0x000e64000800007f */
[----:B-1----:R-:W-:Y:S05]  /*140a0*/  @!P0 BRA `(.L_x_1827) ;  /* 0xfffffffc00f08947 */ /* 0x002fea000383ffff */
[----:B------:R-:W-:Y:S05]  /*140b0*/  BRA `(.L_x_1883) ;  /* 0xffffffd800207947 */ /* 0x000fea000383ffff */
.L_x_1834:
[----:B0-----:R0:W1:Y:S02]  /*140c0*/  SYNCS.PHASECHK.TRANS64.TRYWAIT P1, [R3+URZ+0x19c70], R0 ;  /* 0x019c7000030075a7 */ /* 0x001064000802017f */
[----:B-1----:R-:W-:Y:S05]  /*140d0*/  @!P1 NANOSLEEP.SYNCS 0x989680 ;  /* 0x009896800000995d */ /* 0x002fea0003900000 */
[----:B------:R-:W1:Y:S02]  /*140e0*/  @!P1 SYNCS.PHASECHK.TRANS64 P1, [R3+URZ+0x19c70], R0 ;  /* 0x019c7000030095a7 */ /* 0x000e64000802007f */
[----:B-1----:R-:W-:Y:S05]  /*140f0*/  @!P1 BRA `(.L_x_1834) ;  /* 0xfffffffc00f09947 */ /* 0x002fea000383ffff */
[----:B------:R-:W-:Y:S05]  /*14100*/  BRA `(.L_x_1884) ;  /* 0xffffffdc00847947 */ /* 0x000fea000383ffff */
.L_x_1836:
[----:B0-----:R0:W1:Y:S02]  /*14110*/  SYNCS.PHASECHK.TRANS64.TRYWAIT P1, [R3+URZ+0x19c60], R0 ;  /* 0x019c6000030075a7 */ /* 0x001064000802017f */
[----:B-1----:R-:W-:Y:S05]  /*14120*/  @!P1 NANOSLEEP.SYNCS 0x989680 ;  /* 0x009896800000995d */ /* 0x002fea0003900000 */
[----:B------:R-:W1:Y:S02]  /*14130*/  @!P1 SYNCS.PHASECHK.TRANS64 P1, [R3+URZ+0x19c60], R0 ;  /* 0x019c6000030095a7 */ /* 0x000e64000802007f */
[----:B-1----:R-:W-:Y:S05]  /*14140*/  @!P1 BRA `(.L_x_1836) ;  /* 0xfffffffc00f09947 */ /* 0x002fea000383ffff */
[----:B------:R-:W-:Y:S05]  /*14150*/  BRA `(.L_x_1885) ;  /* 0xffffffdc00887947 */ /* 0x000fea000383ffff */
.L_x_1849:
[----:B0-----:R0:W1:Y:S02]  /*14160*/  SYNCS.PHASECHK.TRANS64.TRYWAIT P0, [R7+URZ+0x19c20], R0 ;  /* 0x019c2000070075a7 */ /* 0x001064000800017f */
[----:B-1----:R-:W-:Y:S05]  /*14170*/  @!P0 NANOSLEEP.SYNCS 0x989680 ;  /* 0x009896800000895d */ /* 0x002fea0003900000 */
[----:B------:R-:W1:Y:S02]  /*14180*/  @!P0 SYNCS.PHASECHK.TRANS64 P0, [R7+URZ+0x19c20], R0 ;  /* 0x019c2000070085a7 */ /* 0x000e64000800007f */
[----:B-1----:R-:W-:Y:S05]  /*14190*/  @!P0 BRA `(.L_x_1849) ;  /* 0xfffffffc00f08947 */ /* 0x002fea000383ffff */
[----:B------:R-:W-:Y:S05]  /*141a0*/  BRA `(.L_x_1886) ;  /* 0xfffffff000907947 */ /* 0x000fea000383ffff */
.L_x_1850:
        /* <DEDUP_REMOVED lines=8> */
[----:B0-2---:R-:W-:Y:S05]  /*14230*/  WARPSYNC.COLLECTIVE R15, `(.L_x_1888) ;  /* 0x000000000f087348 */ /* 0x005fea0003c00000 */
[----:B------:R1:W3:Y:S02]  /*14240*/  SHFL.IDX P6, R14, R13, R12, R11 ;  /* 0x0000000c0d0e7389 */ /* 0x0002e400000c000b */
[----:B0123--:R-:W-:Y:S01]  /*14250*/  ENDCOLLECTIVE ;  /* 0x000000000000791b */ /* 0x00ffe20003800000 */
.L_x_1888:
[----:B------:R-:W-:Y:S05]  /*14260*/  BSYNC B0 ;  /* 0x0000000000007941 */ /* 0x000fea0003800000 */
.L_x_1887:
[----:B------:R-:W-:Y:S05]  /*14270*/  BRA `(.L_x_1889) ;  /* 0xfffffff000787947 */ /* 0x000fea000383ffff */
.L_x_1853:
[----:B------:R-:W-:Y:S01]  /*14280*/  BSSY B1, `(.L_x_1890) ;  /* 0x0000006000017945 */ /* 0x000fe20003800000 */
[----:B------:R-:W-:-:S07]  /*14290*/  IMAD.MOV.U32 R15, RZ, RZ, -0x1 ;  /* 0xffffffffff0f7424 */ /* 0x000fce00078e00ff */
[----:B0-2---:R-:W-:Y:S05]  /*142a0*/  WARPSYNC.COLLECTIVE R15, `(.L_x_1891) ;  /* 0x000000000f0c7348 */ /* 0x005fea0003c00000 */
[----:B------:R-:W-:Y:S02]  /*142b0*/  ELECT P6, UR62, PT ;  /* 0x00000000003e782f */ /* 0x000fe400038c0000 */
[----:B------:R-:W-:Y:S01]  /*142c0*/  MOV R14, UR62 ;  /* 0x0000003e000e7c02 */ /* 0x000fe20008000f00 */
[----:B0-2---:R-:W-:Y:S10]  /*142d0*/  ENDCOLLECTIVE ;  /* 0x000000000000791b */ /* 0x005ff40003800000 */
.L_x_1891:
[----:B------:R-:W-:Y:S05]  /*142e0*/  BSYNC B1 ;  /* 0x0000000000017941 */ /* 0x000fea0003800000 */
.L_x_1890:
[----:B------:R-:W-:Y:S05]  /*142f0*/  BRA `(.L_x_1892) ;  /* 0xfffffff000707947 */ /* 0x000fea000383ffff */
.L_x_1855:
[----:B0-----:R0:W1:Y:S02]  /*14300*/  SYNCS.PHASECHK.TRANS64.TRYWAIT P1, [R5+URZ], R4 ;  /* 0x00000004050075a7 */ /* 0x001064000802017f */
[----:B-1----:R-:W-:Y:S05]  /*14310*/  @!P1 NANOSLEEP.SYNCS 0x989680 ;  /* 0x009896800000995d */ /* 0x002fea0003900000 */
[----:B------:R-:W1:Y:S02]  /*14320*/  @!P1 SYNCS.PHASECHK.TRANS64 P1, [R5+URZ], R4 ;  /* 0x00000004050095a7 */ /* 0x000e64000802007f */
[----:B-1----:R-:W-:Y:S05]  /*14330*/  @!P1 BRA `(.L_x_1855) ;  /* 0xfffffffc00f09947 */ /* 0x002fea000383ffff */
[----:B------:R-:W-:Y:S05]  /*14340*/  BRA `(.L_x_1893) ;  /* 0xfffffff000a47947 */ /* 0x000fea000383ffff */
.L_x_1856:
[----:B-1----:R1:W3:Y:S02]  /*14350*/  SYNCS.PHASECHK.TRANS64.TRYWAIT P1, [R3+URZ], R0 ;  /* 0x00000000030075a7 */ /* 0x0022e4000802017f */
[----:B---3--:R-:W-:Y:S05]  /*14360*/  @!P1 NANOSLEEP.SYNCS 0x989680 ;  /* 0x009896800000995d */ /* 0x008fea0003900000 */
[----:B------:R-:W3:Y:S02]  /*14370*/  @!P1 SYNCS.PHASECHK.TRANS64 P1, [R3+URZ], R0 ;  /* 0x00000000030095a7 */ /* 0x000ee4000802007f */
[----:B---3--:R-:W-:Y:S05]  /*14380*/  @!P1 BRA `(.L_x_1856) ;  /* 0xfffffffc00f09947 */ /* 0x008fea000383ffff */
[----:B------:R-:W-:Y:S05]  /*14390*/  BRA `(.L_x_1894) ;  /* 0xfffffff000987947 */ /* 0x000fea000383ffff */
.L_x_1858:
[----:B-1----:R1:W3:Y:S02]  /*143a0*/  SYNCS.PHASECHK.TRANS64.TRYWAIT P1, [R3+URZ+0x19c60], R4 ;  /* 0x019c6004030075a7 */ /* 0x0022e4000802017f */
[----:B---3--:R-:W-:Y:S05]  /*143b0*/  @!P1 NANOSLEEP.SYNCS 0x989680 ;  /* 0x009896800000995d */ /* 0x008fea0003900000 */
[----:B------:R-:W3:Y:S02]  /*143c0*/  @!P1 SYNCS.PHASECHK.TRANS64 P1, [R3+URZ+0x19c60], R4 ;  /* 0x019c6004030095a7 */ /* 0x000ee4000802007f */
[----:B---3--:R-:W-:Y:S05]  /*143d0*/  @!P1 BRA `(.L_x_1858) ;  /* 0xfffffffc00f09947 */ /* 0x008fea000383ffff */
[----:B------:R-:W-:Y:S05]  /*143e0*/  BRA `(.L_x_1895) ;  /* 0xfffffff000987947 */ /* 0x000fea000383ffff */
.L_x_1860:
[----:B0-----:R0:W3:Y:S02]  /*143f0*/  SYNCS.PHASECHK.TRANS64.TRYWAIT P1, [R5+URZ+0x19c60], R0 ;  /* 0x019c6000050075a7 */ /* 0x0010e4000802017f */
[----:B---3--:R-:W-:Y:S05]  /*14400*/  @!P1 NANOSLEEP.SYNCS 0x989680 ;  /* 0x009896800000995d */ /* 0x008fea0003900000 */
[----:B------:R-:W3:Y:S02]  /*14410*/  @!P1 SYNCS.PHASECHK.TRANS64 P1, [R5+URZ+0x19c60], R0 ;  /* 0x019c6000050095a7 */ /* 0x000ee4000802007f */
[----:B---3--:R-:W-:Y:S05]  /*14420*/  @!P1 BRA `(.L_x_1860) ;  /* 0xfffffffc00f09947 */ /* 0x008fea000383ffff */
[----:B------:R-:W-:Y:S05]  /*14430*/  BRA `(.L_x_1896) ;  /* 0xfffffff000987947 */ /* 0x000fea000383ffff */
.L_x_1862:
[----:B---3--:R3:W4:Y:S02]  /*14440*/  SYNCS.PHASECHK.TRANS64.TRYWAIT P0, [R3+URZ+0x19c80], R4 ;  /* 0x019c8004030075a7 */ /* 0x008724000800017f */
[----:B----4-:R-:W-:Y:S05]  /*14450*/  @!P0 NANOSLEEP.SYNCS 0x989680 ;  /* 0x009896800000895d */ /* 0x010fea0003900000 */
[----:B------:R-:W4:Y:S02]  /*14460*/  @!P0 SYNCS.PHASECHK.TRANS64 P0, [R3+URZ+0x19c80], R4 ;  /* 0x019c8004030085a7 */ /* 0x000f24000800007f */
[----:B----4-:R-:W-:Y:S05]  /*14470*/  @!P0 BRA `(.L_x_1862) ;  /* 0xfffffffc00f08947 */ /* 0x010fea000383ffff */
[----:B------:R-:W-:Y:S05]  /*14480*/  BRA `(.L_x_1863) ;  /* 0xfffffff000947947 */ /* 0x000fea000383ffff */
.L_x_1897:
        /* <DEDUP_REMOVED lines=15> */
.L_x_2283:


//--------------------- .text._ZN7cutlass13device_kernelIN5flash11enable_sm90INS1_16FlashAttnFwdSm90INS1_25CollectiveMainloopFwdSm90ILi2EN4cute5tupleIJNS5_1CILi1EEES8_S8_EEENS6_IJNS7_ILi192EEENS7_ILi128EEENS7_ILi96EEEEEELi96ENS_12float_e4m3_tEfNS_4arch4Sm90ELb1ELb0ELb1ELb1ELb0ELb1ELb0ELb1ELb1ELb1ELb1ELb0EEENS1_21CollectiveEpilogueFwdINS6_IJSA_SC_SB_EEES9_NS_10bfloat16_tESG_Li384ELb1ELb1ELb1ELb1EEENS1_36VarlenDynamicPersistentTileSchedulerILi192ELi128ELi384ELi128ELb1ELb1ELb1ELb1ELb1ELb1EEEEEEEEEvNT_6ParamsE --------------------------
	.section	.text._ZN7cutlass13device_kernelIN5flash11enable_sm90INS1_16FlashAttnFwdSm90INS1_25CollectiveMainloopFwdSm90ILi2EN4cute5tupleIJNS5_1CILi1EEES8_S8_EEENS6_IJNS7_ILi192EEENS7_ILi128EEENS7_ILi96EEEEEELi96ENS_12float_e4m3_tEfNS_4arch4Sm90ELb1ELb0ELb1ELb1ELb0ELb1ELb0ELb1ELb1ELb1ELb1ELb0EEENS1_21CollectiveEpilogueFwdINS6_IJSA_SC_SB_EEES9_NS_10bfloat16_tESG_Li384ELb1ELb1ELb1ELb1EEENS1_36VarlenDynamicPersistentTileSchedulerILi192ELi128ELi384ELi128ELb1ELb1ELb1ELb1ELb1ELb1EEEEEEEEEvNT_6ParamsE,"ax",@progbits
	.align	128
.text._ZN7cutlass13device_kernelIN5flash11enable_sm90INS1_16FlashAttnFwdSm90INS1_25CollectiveMainloopFwdSm90ILi2EN4cute5tupleIJNS5_1CILi1EEES8_S8_EEENS6_IJNS7_ILi192EEENS7_ILi128EEENS7_ILi96EEEEEELi96ENS_12float_e4m3_tEfNS_4arch4Sm90ELb1ELb0ELb1ELb1ELb0ELb1ELb0ELb1ELb1ELb1ELb1ELb0EEENS1_21CollectiveEpilogueFwdINS6_IJSA_SC_SB_EEES9_NS_10bfloat16_tESG_Li384ELb1ELb1ELb1ELb1EEENS1_36VarlenDynamicPersistentTileSchedulerILi192ELi128ELi384ELi128ELb1ELb1ELb1ELb1ELb1ELb1EEEEEEEEEvNT_6ParamsE:
        .type           _ZN7cutlass13device_kernelIN5flash11enable_sm90INS1_16FlashAttnFwdSm90INS1_25CollectiveMainloopFwdSm90ILi2EN4cute5tupleIJNS5_1CILi1EEES8_S8_EEENS6_IJNS7_ILi192EEENS7_ILi128EEENS7_ILi96EEEEEELi96ENS_12float_e4m3_tEfNS_4arch4Sm90ELb1ELb0ELb1ELb1ELb0ELb1ELb0ELb1ELb1ELb1ELb1ELb0EEENS1_21CollectiveEpilogueFwdINS6_IJSA_SC_SB_EEES9_NS_10bfloat16_tESG_Li384ELb1ELb1ELb1ELb1EEENS1_36VarlenDynamicPersistentTileSchedulerILi192ELi128ELi384ELi128ELb1ELb1ELb1ELb1ELb1ELb1EEEEEEEEEvNT_6ParamsE,@function
        .size           _ZN7cutlass13device_kernelIN5flash11enable_sm90INS1_16FlashAttnFwdSm90INS1_25CollectiveMainloopFwdSm90ILi2EN4cute5tupleIJNS5_1CILi1EEES8_S8_EEENS6_IJNS7_ILi192EEENS7_ILi128EEENS7_ILi96EEEEEELi96ENS_12float_e4m3_tEfNS_4arch4Sm90ELb1ELb0ELb1ELb1ELb0ELb1ELb0ELb1ELb1ELb1ELb1ELb0EEENS1_21CollectiveEpilogueFwdINS6_IJSA_SC_SB_EEES9_NS_10bfloat16_tESG_Li384ELb1ELb1ELb1ELb1EEENS1_36VarlenDynamicPersistentTileSchedulerILi192ELi128ELi384ELi128ELb1ELb1ELb1ELb1ELb1ELb1EEEEEEEEEvNT_6ParamsE,(.L_x_2284 - _ZN7cutlass13device_kernelIN5flash11enable_sm90INS1_16FlashAttnFwdSm90INS1_25CollectiveMainloopFwdSm90ILi2EN4cute5tupleIJNS5_1CILi1EEES8_S8_EEENS6_IJNS7_ILi192EEENS7_ILi128EEENS7_ILi96EEEEEELi96ENS_12float_e4m3_tEfNS_4arch4Sm90ELb1ELb0ELb1ELb1ELb0ELb1ELb0ELb1ELb1ELb1ELb1ELb0EEENS1_21CollectiveEpilogueFwdINS6_IJSA_SC_SB_EEES9_NS_10bfloat16_tESG_Li384ELb1ELb1ELb1ELb1EEENS1_36VarlenDynamicPersistentTileSchedulerILi192ELi128ELi384ELi128ELb1ELb1ELb1ELb1ELb1ELb1EEEEEEEEEvNT_6ParamsE)
        .other          _ZN7cutlass13device_kernelIN5flash11enable_sm90INS1_16FlashAttnFwdSm90INS1_25CollectiveMainloopFwdSm90ILi2EN4cute5tupleIJNS5_1CILi1EEES8_S8_EEENS6_IJNS7_ILi192EEENS7_ILi128EEENS7_ILi96EEEEEELi96ENS_12float_e4m3_tEfNS_4arch4Sm90ELb1ELb0ELb1ELb1ELb0ELb1ELb0ELb1ELb1ELb1ELb1ELb0EEENS1_21CollectiveEpilogueFwdINS6_IJSA_SC_SB_EEES9_NS_10bfloat16_tESG_Li384ELb1ELb1ELb1ELb1EEENS1_36VarlenDynamicPersistentTileSchedulerILi192ELi128ELi384ELi128ELb1ELb1ELb1ELb1ELb1ELb1EEEEEEEEEvNT_6ParamsE,@"STO_CUDA_ENTRY STV_DEFAULT"
_ZN7cutlass13device_kernelIN5flash11enable_sm90INS1_16FlashAttnFwdSm90INS1_25CollectiveMainloopFwdSm90ILi2EN4cute5tupleIJNS5_1CILi1EEES8_S8_EEENS6_IJNS7_ILi192EEENS7_ILi128EEENS7_ILi96EEEEEELi96ENS_12float_e4m3_tEfNS_4arch4Sm90ELb1ELb0ELb1ELb1ELb0ELb1ELb0ELb1ELb1ELb1ELb1ELb0EEENS1_21CollectiveEpilogueFwdINS6_IJSA_SC_SB_EEES9_NS_10bfloat16_tESG_Li384ELb1ELb1ELb1ELb1EEENS1_36VarlenDynamicPersistentTileSchedulerILi192ELi128ELi384ELi128ELb1ELb1ELb1ELb1ELb1ELb1EEEEEEEEEvNT_6ParamsE:
[----:B------:R-:W0:Y:S02]  /*0000*/  LDC R1, c[0x0][0x28] ;  /* 0x00000a00ff017b82 */ /* 0x000e240000000800 */
[----:B0-----:R-:W-:Y:S01]  /*0010*/  VIADD R1, R1, 0xffffff78 ;  /* 0xffffff7801017836 */ /* 0x001fe20000000000 */
[----:B------:R-:W0:Y:S01]  /*0020*/  S2R R2, SR_TID.X ;  /* 0x0000000000027919 */ /* 0x000e220000002100 */
[----:B------:R-:W-:Y:S01]  /*0030*/  ELECT P0, URZ, PT ;  /* 0x00000000003f782f */ /* 0x000fe20003800000 */
[----:B------:R-:W-:Y:S01]  /*0040*/  BSSY B0, `(.L_x_1898) ;  /* 0x0000014000007945 */ /* 0x000fe20003800000 */
[--C-:B0-----:R-:W-:Y:S02]  /*0050*/  SHF.R.U32.HI R6, RZ, 0x5, R2.reuse ;  /* 0x00000005ff067819 */ /* 0x101fe40000011602 */
[----:B------:R-:W-:-:S03]  /*0060*/  SHF.R.U32.HI R2, RZ, 0x7, R2 ;  /* 0x00000007ff027819 */ /* 0x000fc60000011602 */
        /* <DEDUP_REMOVED lines=17> */
.L_x_1899:
[----:B------:R-:W-:Y:S05]  /*0180*/  BSYNC B0 ;  /* 0x0000000000007941 */ /* 0x000fea0003800000 */
.L_x_1898:
        /* <DEDUP_REMOVED lines=41> */
.L_x_1900:
        /* <DEDUP_REMOVED lines=22> */
.L_x_1901:
        /* <DEDUP_REMOVED lines=18> */
.L_x_1902:
        /* <DEDUP_REMOVED lines=22> */
.L_x_1903:
        /* <DEDUP_REMOVED lines=22> */
.L_x_1904:
[----:B------:R-:W-:Y:S01]  /*0960*/  PLOP3.LUT P0, PT, PT, PT, UP0, 0x80, 0x0 ;  /* 0x000000000000781c */ /* 0x000fe20003f0f008 */
[----:B------:R-:W-:Y:S01]  /*0970*/  UMOV UR37, 0x1 ;  /* 0x0000000100257882 */ /* 0x000fe20000000000 */
[----:B------:R-:W-:Y:S01]  /*0980*/  NOP ;  /* 0x0000000000007918 */ /* 0x000fe20000000000 */
[----:B------:R-:W-:Y:S01]  /*0990*/  USEL UR37, UR37, 0x2, !UP0 ;  /* 0x0000000225257887 */ /* 0x000fe2000c000000 */
[----:B------:R-:W-:Y:S01]  /*09a0*/  BSSY B8, `(.L_x_1905) ;  /* 0x0001e83000087945 */ /* 0x000fe20003800000 */
[----:B------:R-:W-:Y:S01]  /*09b0*/  ULDC.64 UR42, c[0x0][0x208] ;  /* 0x00008200002a7ab9 */ /* 0x000fe20000000a00 */
[----:B012-4-:R-:W-:Y:S07]  /*09c0*/  BAR.SYNC.DEFER_BLOCKING 0x0 ;  /* 0x0000000000007b1d */ /* 0x017fee0000010000 */
[----:B------:R-:W-:Y:S05]  /*09d0*/  @!P0 BRA `(.L_x_1906) ;  /* 0x0000016c00a08947 */ /* 0x000fea0003800000 */
.L_x_1907:
[----:B------:R-:W-:-:S08]  /*09e0*/  NOP ;  /* 0x0000000000007918 */ /* 0x000fd00000000000 */
[----:B------:R-:W0:Y:S02]  /*09f0*/  USETMAXREG.TRY_ALLOC.CTAPOOL UP0, 0xa0 ;  /* 0x000000a0000079c8 */ /* 0x000e240008000600 */
[----:B0-----:R-:W-:-:S13]  /*0a00*/  PLOP3.LUT P0, PT, PT, PT, UP0, 0x80, 0x0 ;  /* 0x000000000000781c */ /* 0x001fda0003f0f008 */
[----:B------:R-:W-:Y:S05]  /*0a10*/  @!P0 BRA `(.L_x_1907) ;  /* 0xfffffffc00f08947 */ /* 0x000fea000383ffff */
[----:B------:R-:W0:Y:S08]  /*0a20*/  S2UR UR4, SR_CgaCtaId ;  /* 0x00000000000479c3 */ /* 0x000e300000008800 */
[----:B------:R-:W-:Y:S06]  /*0a30*/  BAR.ARV 0x8, 0x200 ;  /* 0x0208000000007b1d */ /* 0x000fec0000002000 */
[----:B------:R-:W-:-:S02]  /*0a40*/  MOV R16, 0x400 ;  /* 0x0000040000107802 */ /* 0x000fc40000000f00 */
[----:B------:R-:W-:Y:S01]  /*0a50*/  BAR.SYNC.DEFER_BLOCKING 0x5, 0x200 ;  /* 0x0148000000007b1d */ /* 0x000fe20000010000 */
[----:B0-----:R-:W-:-:S05]  /*0a60*/  IMAD.U32 R0, RZ, RZ, UR4 ;  /* 0x00000004ff007e24 */ /* 0x001fca000f8e00ff */
[----:B------:R-:W-:Y:S01]  /*0a70*/  ULDC UR4, c[0x0][0xc3c] ;  /* 0x00030f0000047ab9 */ /* 0x000fe20000000800 */
[----:B------:R-:W-:Y:S01]  /*0a80*/  LEA R16, R0, R16, 0x18 ;  /* 0x0000001000107211 */ /* 0x000fe200078ec0ff */
[----:B------:R-:W-:Y:S04]  /*0a90*/  STL [R1+0x10], R0 ;  /* 0x0000100001007387 */ /* 0x000fe80000100800 */
[----:B------:R-:W0:Y:S01]  /*0aa0*/  LDS.128 R28, [R16+0x19cd0] ;  /* 0x019cd000101c7984 */ /* 0x000e220000000c00 */
[----:B------:R-:W-:Y:S06]  /*0ab0*/  BAR.ARV 0x4, 0x200 ;  /* 0x0108000000007b1d */ /* 0x000fec0000002000 */
[----:B0-----:R-:W-:-:S13]  /*0ac0*/  ISETP.GE.AND P0, PT, R31, UR4, PT ;  /* 0x000000041f007c0c */ /* 0x001fda000bf06270 */
[----:B------:R-:W-:Y:S05]  /*0ad0*/  @P0 BRA `(.L_x_1908) ;  /* 0x000001e400bc0947 */ /* 0x000fea0003800000 */
[----:B------:R-:W0:Y:S01]  /*0ae0*/  S2R R0, SR_TID.X ;  /* 0x0000000000007919 */ /* 0x000e220000002100 */
[----:B------:R-:W-:Y:S01]  /*0af0*/  CS2R R152, SRZ ;  /* 0x0000000000987805 */ /* 0x000fe2000001ff00 */
[----:B------:R-:W-:Y:S01]  /*0b00*/  IMAD.MOV.U32 R18, RZ, RZ, RZ ;  /* 0x000000ffff127224 */ /* 0x000fe200078e00ff */
[----:B------:R-:W-:Y:S01]  /*0b10*/  ULOP3.LUT UR36, UR37, 0x1, URZ, 0xfc, !UPT ;  /* 0x0000000125247892 */ /* 0x000fe2000f8efc3f */
[----:B0-----:R-:W-:-:S05]  /*0b20*/  VIADD R22, R0, 0xffffff80 ;  /* 0xffffff8000167836 */ /* 0x001fca0000000000 */
[----:B------:R-:W-:Y:S02]  /*0b30*/  SHF.R.S32.HI R0, RZ, 0x1f, R22 ;  /* 0x0000001fff007819 */ /* 0x000fe40000011416 */
[-C--:B------:R-:W-:Y:S02]  /*0b40*/  LEA.HI R3, R22, R22.reuse, RZ, 0x1 ;  /* 0x0000001616037211 */ /* 0x080fe400078f08ff */
[CC--:B------:R-:W-:Y:S02]  /*0b50*/  LEA.HI R2, R0.reuse, R22.reuse, RZ, 0x5 ;  /* 0x0000001600027211 */ /* 0x0c0fe400078f28ff */
[----:B------:R-:W-:Y:S02]  /*0b60*/  LEA.HI R5, R0, R22, RZ, 0x4 ;  /* 0x0000001600057211 */ /* 0x000fe400078f20ff */
[----:B------:R-:W-:Y:S01]  /*0b70*/  SHF.R.S32.HI R19, RZ, 0x1, R3 ;  /* 0x00000001ff137819 */ /* 0x000fe20000011403 */
[----:B------:R-:W-:Y:S01]  /*0b80*/  IMAD.SHL.U32 R4, R2, 0x10, RZ ;  /* 0x0000001002047824 */ /* 0x000fe200078e00ff */
[----:B------:R-:W-:-:S02]  /*0b90*/  LOP3.LUT R2, R5, 0x7fffff0, RZ, 0xc0, !PT ;  /* 0x07fffff005027812 */ /* 0x000fc400078ec0ff */
[----:B------:R-:W-:Y:S02]  /*0ba0*/  SHF.R.S32.HI R6, RZ, 0x1f, R3 ;  /* 0x0000001fff067819 */ /* 0x000fe40000011403 */
[----:B------:R-:W-:Y:S01]  /*0bb0*/  LOP3.LUT R7, R4, 0xfffffe00, RZ, 0xc0, !PT ;  /* 0xfffffe0004077812 */ /* 0x000fe200078ec0ff */
[----:B------:R-:W-:Y:S01]  /*0bc0*/  IMAD.IADD R4, R22, 0x1, -R2 ;  /* 0x0000000116047824 */ /* 0x000fe200078e0a02 */
[-C--:B------:R-:W-:Y:S02]  /*0bd0*/  LEA.HI R2, R0, R22.reuse, RZ, 0x7 ;  /* 0x0000001600027211 */ /* 0x080fe400078f38ff */
[----:B------:R-:W-:Y:S01]  /*0be0*/  LOP3.LUT R3, R3, 0xfffffffe, RZ, 0xc0, !PT ;  /* 0xfffffffe03037812 */ /* 0x000fe200078ec0ff */
[----:B------:R-:W-:Y:S01]  /*0bf0*/  IMAD R9, R4, 0x20, R7 ;  /* 0x0000002004097824 */ /* 0x000fe200078e0207 */
[----:B------:R-:W-:Y:S02]  /*0c00*/  LOP3.LUT R7, R2, 0xffffff80, RZ, 0xc0, !PT ;  /* 0xffffff8002077812 */ /* 0x000fe400078ec0ff */
[----:B------:R-:W-:Y:S01]  /*0c10*/  LEA.HI R6, R6, R19, RZ, 0x2 ;  /* 0x0000001306067211 */ /* 0x000fe200078f10ff */
[----:B------:R-:W-:Y:S01]  /*0c20*/  IMAD.IADD R21, R22, 0x1, -R3 ;  /* 0x0000000116157824 */ /* 0x000fe200078e0a03 */
[----:B------:R-:W-:Y:S01]  /*0c30*/  LEA.HI R4, R0, R22, RZ, 0x3 ;  /* 0x0000001600047211 */ /* 0x000fe200078f18ff */
[----:B------:R-:W-:Y:S01]  /*0c40*/  IMAD.IADD R15, R22, 0x1, -R7 ;  /* 0x00000001160f7824 */ /* 0x000fe200078e0a07 */
[----:B------:R-:W-:Y:S01]  /*0c50*/  LOP3.LUT R6, R6, 0x7fffffc, RZ, 0xc0, !PT ;  /* 0x07fffffc06067812 */ /* 0x000fe200078ec0ff */
[----:B------:R-:W-:Y:S01]  /*0c60*/  IMAD.SHL.U32 R154, R21, 0x8, RZ ;  /* 0x00000008159a7824 */ /* 0x000fe200078e00ff */
[----:B------:R-:W-:-:S02]  /*0c70*/  SHF.R.S32.HI R7, RZ, 0x4, R5 ;  /* 0x00000004ff077819 */ /* 0x000fc40000011405 */
[----:B------:R-:W-:Y:S01]  /*0c80*/  SHF.R.S32.HI R8, RZ, 0x1f, R15 ;  /* 0x0000001fff087819 */ /* 0x000fe2000001140f */
[----:B------:R-:W-:Y:S01]  /*0c90*/  IMAD.IADD R6, R19, 0x1, -R6 ;  /* 0x0000000113067824 */ /* 0x000fe200078e0a06 */
[----:B------:R-:W-:Y:S01]  /*0ca0*/  LEA.HI R5, R5, R7, RZ, 0x1 ;  /* 0x0000000705057211 */ /* 0x000fe200078f08ff */
[C---:B------:R-:W-:Y:S01]  /*0cb0*/  VIADD R11, R154.reuse, 0x20 ;  /* 0x000000209a0b7836 */ /* 0x040fe20000000000 */
[----:B------:R-:W-:Y:S01]  /*0cc0*/  SHF.R.S32.HI R17, RZ, 0x7, R2 ;  /* 0x00000007ff117819 */ /* 0x000fe20000011402 */
[----:B------:R-:W-:Y:S01]  /*0cd0*/  IMAD R13, R7, 0x8, R6 ;  /* 0x00000008070d7824 */ /* 0x000fe200078e0206 */
[----:B------:R-:W-:Y:S01]  /*0ce0*/  LOP3.LUT R2, R5, 0x1ffffffe, RZ, 0xc0, !PT ;  /* 0x1ffffffe05027812 */ /* 0x000fe200078ec0ff */
[----:B------:R-:W-:Y:S01]  /*0cf0*/  IMAD.IADD R6, R154, 0x1, R11 ;  /* 0x000000019a067824 */ /* 0x000fe200078e020b */
[----:B------:R-:W-:Y:S01]  /*0d00*/  LEA.HI R10, R8, R15, RZ, 0x2 ;  /* 0x0000000f080a7211 */ /* 0x000fe200078f10ff */
[----:B------:R0:W-:Y:S01]  /*0d10*/  STL [R1+0x8], R11 ;  /* 0x0000080b01007387 */ /* 0x0001e20000100800 */
[----:B------:R-:W-:Y:S01]  /*0d20*/  SHF.R.S32.HI R4, RZ, 0x3, R4 ;  /* 0x00000003ff047819 */ /* 0x000fe20000011404 */
[----:B------:R-:W-:Y:S01]  /*0d30*/  IMAD.IADD R2, R7, 0x1, -R2 ;  /* 0x0000000107027824 */ /* 0x000fe200078e0a02 */
[--C-:B------:R-:W-:Y:S01]  /*0d40*/  SHF.R.S32.HI R5, RZ, 0x2, R10.reuse ;  /* 0x00000002ff057819 */ /* 0x100fe2000001140a */
[----:B------:R-:W-:Y:S01]  /*0d50*/  IMAD.SHL.U32 R13, R13, 0x20, RZ ;  /* 0x000000200d0d7824 */ /* 0x000fe200078e00ff */
[----:B------:R-:W-:Y:S01]  /*0d60*/  SHF.R.S32.HI R12, RZ, 0x1f, R10 ;  /* 0x0000001fff0c7819 */ /* 0x000fe2000001140a */
[----:B------:R-:W-:Y:S01]  /*0d70*/  IMAD.SHL.U32 R4, R4, 0x80, RZ ;  /* 0x0000008004047824 */ /* 0x000fe200078e00ff */
[----:B------:R-:W-:Y:S01]  /*0d80*/  SHF.R.S32.HI R7, RZ, 0x1f, R6 ;  /* 0x0000001fff077819 */ /* 0x000fe20000011406 */
[----:B------:R-:W-:Y:S01]  /*0d90*/  IMAD.HI R3, R17, 0x55555556, RZ ;  /* 0x5555555611037827 */ /* 0x000fe200078e02ff */
[----:B------:R-:W-:-:S02]  /*0da0*/  LEA.HI R12, R12, R5, RZ, 0x3 ;  /* 0x000000050c0c7211 */ /* 0x000fc400078f18ff */
[CC--:B0-----:R-:W-:Y:S02]  /*0db0*/  LEA.HI R11, R7.reuse, R6.reuse, RZ, 0x4 ;  /* 0x00000006070b7211 */ /* 0x0c1fe400078f20ff */
[----:B------:R-:W-:Y:S02]  /*0dc0*/  LEA.HI R6, R7, R6, RZ, 0x5 ;  /* 0x0000000607067211 */ /* 0x000fe400078f28ff */
[----:B------:R-:W-:Y:S02]  /*0dd0*/  LOP3.LUT R20, R4, 0x80, RZ, 0xc0, !PT ;  /* 0x0000008004147812 */ /* 0x000fe400078ec0ff */
[----:B------:R-:W-:Y:S02]  /*0de0*/  LOP3.LUT R12, R12, 0xfffffff8, RZ, 0xc0, !PT ;  /* 0xfffffff80c0c7812 */ /* 0x000fe400078ec0ff */
[----:B------:R-:W-:Y:S01]  /*0df0*/  LEA.HI R8, R8, R15, RZ, 0x5 ;  /* 0x0000000f08087211 */ /* 0x000fe200078f28ff */
[----:B------:R-:W-:Y:S01]  /*0e00*/  STL [R1], R20 ;  /* 0x0000001401007387 */ /* 0x000fe20000100800 */
[----:B------:R-:W-:Y:S01]  /*0e10*/  SHF.R.S32.HI R6, RZ, 0x5, R6 ;  /* 0x00000005ff067819 */ /* 0x000fe20000011406 */
[----:B------:R-:W-:Y:S01]  /*0e20*/  IMAD.IADD R5, R5, 0x1, -R12 ;  /* 0x0000000105057824 */ /* 0x000fe200078e0a0c */
[----:B------:R-:W-:Y:S01]  /*0e30*/  SHF.R.U32.HI R14, RZ, 0x3, R20 ;  /* 0x00000003ff0e7819 */ /* 0x000fe20000011614 */
[----:B------:R-:W-:Y:S01]  /*0e40*/  STL [R1+0xc], R13 ;  /* 0x00000c0d01007387 */ /* 0x000fe20000100800 */
[----:B------:R-:W-:Y:S01]  /*0e50*/  LOP3.LUT R4, R20, 0x10, R11, 0xf8, !PT ;  /* 0x0000001014047812 */ /* 0x000fe200078ef80b */
[----:B------:R-:W-:Y:S01]  /*0e60*/  IMAD R7, R6, 0x1800, R13 ;  /* 0x0000180006077824 */ /* 0x000fe200078e020d */
[----:B------:R-:W-:Y:S01]  /*0e70*/  SHF.R.S32.HI R8, RZ, 0x5, R8 ;  /* 0x00000005ff087819 */ /* 0x000fe20000011408 */
[----:B------:R-:W-:Y:S01]  /*0e80*/  STL [R1+0x74], R14 ;  /* 0x0000740e01007387 */ /* 0x000fe20000100800 */
[----:B------:R-:W-:-:S02]  /*0e90*/  LOP3.LUT R4, R4, R14, RZ, 0x3c, !PT ;  /* 0x0000000e04047212 */ /* 0x000fc400078e3cff */
[----:B------:R-:W-:Y:S01]  /*0ea0*/  LEA.HI R0, R0, R22, RZ, 0x2 ;  /* 0x0000001600007211 */ /* 0x000fe200078f10ff */
[----:B------:R-:W-:Y:S01]  /*0eb0*/  IMAD R8, R8, 0x10, R5 ;  /* 0x0000001008087824 */ /* 0x000fe200078e0205 */
[----:B------:R-:W-:Y:S01]  /*0ec0*/  LEA.HI R3, R3, R3, RZ, 0x1 ;  /* 0x0000000303037211 */ /* 0x000fe200078f08ff */
[----:B------:R-:W-:Y:S01]  /*0ed0*/  IMAD R5, R2, 0x8, R9 ;  /* 0x0000000802057824 */ /* 0x000fe200078e0209 */
[----:B------:R-:W-:Y:S02]  /*0ee0*/  IADD3 R2, R16, R7, R4 ;  /* 0x0000000710027210 */ /* 0x000fe40007ffe004 */
[----:B------:R-:W-:Y:S01]  /*0ef0*/  LOP3.LUT R10, R10, 0x7ffffffc, RZ, 0xc0, !PT ;  /* 0x7ffffffc0a0a7812 */ /* 0x000fe200078ec0ff */
[----:B------:R-:W-:Y:S01]  /*0f00*/  IMAD R3, R3, -0x3, R17 ;  /* 0xfffffffd03037824 */ /* 0x000fe200078e0211 */
[----:B------:R0:W-:Y:S01]  /*0f10*/  STL [R1+0x7c], R5 ;  /* 0x00007c0501007387 */ /* 0x0001e20000100800 */
[----:B------:R-:W-:Y:S02]  /*0f20*/  IMAD.MOV.U32 R17, RZ, RZ, RZ ;  /* 0x000000ffff117224 */ /* 0x000fe400078e00ff */
[----:B------:R-:W-:Y:S01]  /*0f30*/  IMAD R3, R3, 0x40, R8 ;  /* 0x0000004003037824 */ /* 0x000fe200078e0208 */
[----:B------:R1:W-:Y:S01]  /*0f40*/  STL [R1+0x70], R2 ;  /* 0x0000700201007387 */ /* 0x0003e20000100800 */
[----:B------:R-:W-:-:S03]  /*0f50*/  IMAD.IADD R10, R15, 0x1, -R10 ;  /* 0x000000010f0a7824 */ /* 0x000fc600078e0a0a */
[----:B------:R-:W-:Y:S01]  /*0f60*/  STL [R1+0x78], R3 ;  /* 0x0000780301007387 */ /* 0x000fe20000100800 */
[----:B0-----:R-:W-:-:S03]  /*0f70*/  VIADD R5, R154, 0x10 ;  /* 0x000000109a057836 */ /* 0x001fc60000000000 */
[----:B------:R-:W-:Y:S01]  /*0f80*/  STL [R1+0x4c], RZ ;  /* 0x00004cff01007387 */ /* 0x000fe20000100800 */
[----:B-1----:R-:W-:-:S05]  /*0f90*/  LOP3.LUT R2, R0, 0xfffffffc, RZ, 0xc0, !PT ;  /* 0xfffffffc00027812 */ /* 0x002fca00078ec0ff */
[----:B------:R-:W-:Y:S01]  /*0fa0*/  IMAD.IADD R7, R22, 0x1, -R2 ;  /* 0x0000000116077824 */ /* 0x000fe200078e0a02 */
[----:B------:R-:W-:Y:S01]  /*0fb0*/  SHF.R.S32.HI R2, RZ, 0x2, R0 ;  /* 0x00000002ff027819 */ /* 0x000fe20000011400 */
[----:B------:R-:W-:Y:S01]  /*0fc0*/  IMAD.SHL.U32 R22, R21, 0x10, RZ ;  /* 0x0000001015167824 */ /* 0x000fe200078e00ff */
[----:B------:R-:W-:Y:S01]  /*0fd0*/  SHF.R.S32.HI R0, RZ, 0x1f, R19 ;  /* 0x0000001fff007819 */ /* 0x000fe20000011413 */
[C---:B------:R-:W-:Y:S01]  /*0fe0*/  IMAD.SHL.U32 R4, R7.reuse, 0x8, RZ ;  /* 0x0000000807047824 */ /* 0x040fe200078e00ff */
[----:B------:R-:W-:-:S03]  /*0ff0*/  LEA.HI R0, R7, R7, RZ, 0x1 ;  /* 0x0000000707007211 */ /* 0x000fc600078f08ff */
[----:B------:R-:W-:Y:S01]  /*1000*/  VIADD R6, R4, 0x20 ;  /* 0x0000002004067836 */ /* 0x000fe20000000000 */
[----:B------:R-:W-:Y:S01]  /*1010*/  LOP3.LUT R2, R0, 0x1ffffffe, RZ, 0xc0, !PT ;  /* 0x1ffffffe00027812 */ /* 0x000fe200078ec0ff */
[----:B------:R0:W-:Y:S01]  /*1020*/  STL [R1+0x3c], R4 ;  /* 0x00003c0401007387 */ /* 0x0001e20000100800 */
[----:B------:R-:W-:-:S03]  /*1030*/  LOP3.LUT R0, R20, 0x10, R22, 0xf8, !PT ;  /* 0x0000001014007812 */ /* 0x000fc600078ef816 */
[----:B------:R1:W-:Y:S01]  /*1040*/  STL [R1+0x4], R5 ;  /* 0x0000040501007387 */ /* 0x0003e20000100800 */
[----:B------:R-:W-:Y:S01]  /*1050*/  IMAD.IADD R2, R7, 0x1, -R2 ;  /* 0x0000000107027824 */ /* 0x000fe200078e0a02 */
[----:B------:R-:W-:Y:S02]  /*1060*/  SHF.R.S32.HI R7, RZ, 0x1f, R6 ;  /* 0x0000001fff077819 */ /* 0x000fe40000011406 */
[----:B------:R-:W-:Y:S01]  /*1070*/  LOP3.LUT R0, R0, R14, RZ, 0x3c, !PT ;  /* 0x0000000e00007212 */ /* 0x000fe200078e3cff */
[----:B------:R2:W-:Y:S01]  /*1080*/  STL [R1+0x54], R6 ;  /* 0x0000540601007387 */ /* 0x0005e20000100800 */
[----:B0-----:R-:W-:Y:S02]  /*1090*/  VIADD R4, R4, 0x40 ;  /* 0x0000004004047836 */ /* 0x001fe40000000000 */
[----:B-1----:R-:W-:-:S03]  /*10a0*/  IMAD.SHL.U32 R5, R10, 0x2, RZ ;  /* 0x000000020a057824 */ /* 0x002fc600078e00ff */
[----:B------:R0:W-:Y:S01]  /*10b0*/  STL [R1+0x60], R4 ;  /* 0x0000600401007387 */ /* 0x0001e20000100800 */
[----:B--2---:R-:W-:-:S03]  /*10c0*/  SHF.R.S32.HI R6, RZ, 0x1f, R4 ;  /* 0x0000001fff067819 */ /* 0x004fc60000011404 */
[----:B------:R-:W-:Y:S04]  /*10d0*/  STL [R1+0x20], R5 ;  /* 0x0000200501007387 */ /* 0x000fe80000100800 */
[----:B------:R1:W-:Y:S01]  /*10e0*/  STL [R1+0x84], R7 ;  /* 0x0000840701007387 */ /* 0x0003e20000100800 */
[----:B0-----:R-:W-:-:S03]  /*10f0*/  VIADD R4, R5, 0x58 ;  /* 0x0000005805047836 */ /* 0x001fc60000000000 */
[----:B------:R0:W-:Y:S01]  /*1100*/  STL [R1+0x80], R6 ;  /* 0x0000800601007387 */ /* 0x0001e20000100800 */
[----:B-1----:R-:W-:Y:S02]  /*1110*/  IMAD.IADD R7, R13, 0x1, R0 ;  /* 0x000000010d077824 */ /* 0x002fe400078e0200 */
[----:B------:R-:W-:Y:S01]  /*1120*/  VIADD R0, R5, 0x50 ;  /* 0x0000005005007836 */ /* 0x000fe20000000000 */
[----:B0-----:R-:W-:Y:S02]  /*1130*/  SHF.R.S32.HI R6, RZ, 0x4, R11 ;  /* 0x00000004ff067819 */ /* 0x001fe4000001140b */
[----:B------:R-:W-:Y:S04]  /*1140*/  STL [R1+0x30], R7 ;  /* 0x0000300701007387 */ /* 0x000fe80000100800 */
[----:B------:R0:W-:Y:S04]  /*1150*/  STL [R1+0x64], R4 ;  /* 0x0000640401007387 */ /* 0x0001e80000100800 */
[----:B------:R-:W-:Y:S04]  /*1160*/  STL [R1+0x68], R6 ;  /* 0x0000680601007387 */ /* 0x000fe80000100800 */
[----:B------:R1:W-:Y:S01]  /*1170*/  STL [R1+0x5c], R0 ;  /* 0x00005c0001007387 */ /* 0x0003e20000100800 */
[----:B0-----:R-:W-:Y:S01]  /*1180*/  SHF.R.S32.HI R4, RZ, 0x1f, R4 ;  /* 0x0000001fff047819 */ /* 0x001fe20000011404 */
[----:B-1----:R-:W-:-:S05]  /*1190*/  IMAD R0, R2, 0x8, R3 ;  /* 0x0000000802007824 */ /* 0x002fca00078e0203 */
[----:B------:R0:W-:Y:S04]  /*11a0*/  STL [R1+0x34], R0 ;  /* 0x0000340001007387 */ /* 0x0001e80000100800 */
[----:B------:R0:W-:Y:S02]  /*11b0*/  STL [R1+0x6c], R4 ;  /* 0x00006c0401007387 */ /* 0x0001e40000100800 */
.L_x_2044:
[----:B012-4-:R-:W1:Y:S01]  /*11c0*/  LDC.64 R2, c[0x0][0xc88] ;  /* 0x00032200ff027b82 */ /* 0x017e620000000a00 */
[----:B------:R-:W-:Y:S01]  /*11d0*/  ULDC.64 UR4, c[0x0][0xa28] ;  /* 0x00028a0000047ab9 */ /* 0x000fe20000000a00 */
[----:B------:R-:W-:Y:S01]  /*11e0*/  ULDC.64 UR8, c[0x0][0xa18] ;  /* 0x0002860000087ab9 */ /* 0x000fe20000000a00 */
[----:B------:R-:W-:Y:S01]  /*11f0*/  ULDC.64 UR6, c[0x0][0xa08] ;  /* 0x0002820000067ab9 */ /* 0x000fe20000000a00 */
[----:B-1----:R-:W-:-:S05]  /*1200*/  IMAD.WIDE R2, R31, 0x4, R2 ;  /* 0x000000041f027825 */ /* 0x002fca00078e0202 */
[----:B------:R-:W0:Y:S01]  /*1210*/  LDG.E R32, desc[UR42][R2.64] ;  /* 0x0000002a02207981 */ /* 0x000e22000c1e1900 */
        /* <DEDUP_REMOVED lines=8> */
[----:B0-----:R-:W-:Y:S01]  /*12a0*/  SHF.R.S32.HI R0, RZ, 0x1f, R32 ;  /* 0x0000001fff007819 */ /* 0x001fe20000011420 */
[C---:B------:R-:W-:Y:S02]  /*12b0*/  IMAD.SHL.U32 R34, R32.reuse, 0x4, RZ ;  /* 0x0000000420227824 */ /* 0x040fe400078e00ff */
[C---:B------:R-:W-:Y:S01]  /*12c0*/  @P2 LEA R2, P3, R32.reuse, UR4, 0x2 ;  /* 0x0000000420022c11 */ /* 0x040fe2000f8610ff */
[----:B------:R-:W-:Y:S01]  /*12d0*/  STL [R1+0x38], R32 ;  /* 0x0000382001007387 */ /* 0x000fe20000100800 */
[C-C-:B------:R-:W-:Y:S02]  /*12e0*/  SHF.L.U64.HI R33, R32.reuse, 0x2, R0.reuse ;  /* 0x0000000220217819 */ /* 0x140fe40000010200 */
[----:B------:R-:W-:Y:S01]  /*12f0*/  @P2 LEA.HI.X R3, R32, UR5, R0, 0x2, P3 ;  /* 0x0000000520032c11 */ /* 0x000fe200098f1400 */
[----:B------:R-:W-:Y:S01]  /*1300*/  ULDC UR4, c[0x0][0x288] ;  /* 0x0000a20000047ab9 */ /* 0x000fe20000000800 */
[----:B------:R0:W-:Y:S01]  /*1310*/  STL [R1+0x50], R0 ;  /* 0x0000500001007387 */ /* 0x0001e20000100800 */
[----:B------:R-:W-:-:S03]  /*1320*/  IADD3 R6, P4, R34, UR6, RZ ;  /* 0x0000000622067c10 */ /* 0x000fc6000ff9e0ff */
[----:B-----5:R1:W5:Y:S01]  /*1330*/  @P2 LDG.E R8, desc[UR42][R2.64] ;  /* 0x0000002a02082981 */ /* 0x020362000c1e1900 */
[----:B---3--:R-:W-:Y:S02]  /*1340*/  @P1 IADD3 R4, P2, R34, UR8, RZ ;  /* 0x0000000822041c10 */ /* 0x008fe4000ff5e0ff */
[C---:B------:R-:W-:Y:S01]  /*1350*/  IADD3.X R7, R33.reuse, UR7, RZ, P4, !PT ;  /* 0x0000000721077c10 */ /* 0x040fe2000a7fe4ff */
[----:B------:R-:W-:Y:S01]  /*1360*/  STL [R1+0x44], R34 ;  /* 0x0000442201007387 */ /* 0x000fe20000100800 */
[----:B------:R-:W-:Y:S01]  /*1370*/  @P1 IADD3.X R5, R33, UR9, RZ, P2, !PT ;  /* 0x0000000921051c10 */ /* 0x000fe200097fe4ff */
[----:B0-----:R-:W-:Y:S01]  /*1380*/  IMAD.U32 R0, RZ, RZ, UR4 ;  /* 0x00000004ff007e24 */ /* 0x001fe2000f8e00ff */
[----:B------:R-:W-:Y:S01]  /*1390*/  LOP3.LUT R28, R30, 0xffff, RZ, 0xc0, !PT ;  /* 0x0000ffff1e1c7812 */ /* 0x000fe200078ec0ff */
[----:B------:R0:W5:Y:S01]  /*13a0*/  @P0 LDG.E R48, desc[UR42][R6.64] ;  /* 0x0000002a06300981 */ /* 0x000162000c1e1900 */
[----:B------:R-:W-:Y:S01]  /*13b0*/  ULDC.64 UR4, c[0x0][0x418] ;  /* 0x0001060000047ab9 */ /* 0x000fe20000000a00 */
[----:B------:R-:W-:-:S02]  /*13c0*/  ULDC.64 UR8, c[0x0][0xa20] ;  /* 0x0002880000087ab9 */ /* 0x000fc40000000a00 */
[----:B------:R-:W2:Y:S04]  /*13d0*/  @P1 LDG.E R0, desc[UR42][R4.64] ;  /* 0x0000002a04001981 */ /* 0x000ea8000c1e1900 */
[----:B------:R-:W-:Y:S01]  /*13e0*/  STL [R1+0x48], R33 ;  /* 0x0000482101007387 */ /* 0x000fe20000100800 */
[----:B------:R-:W-:Y:S01]  /*13f0*/  UISETP.NE.U32.AND UP0, UPT, UR4, URZ, UPT ;  /* 0x0000003f0400728c */ /* 0x000fe2000bf05070 */
[----:B-1----:R-:W-:Y:S02]  /*1400*/  LOP3.LUT R2, R30, 0xff000000, RZ, 0xc0, !PT ;  /* 0xff0000001e027812 */ /* 0x002fe400078ec0ff */
[----:B------:R-:W-:Y:S01]  /*1410*/  ULDC UR4, c[0x0][0x424] ;  /* 0x0001090000047ab9 */ /* 0x000fe20000000800 */
[----:B------:R-:W-:Y:S01]  /*1420*/  UISETP.NE.AND.EX UP0, UPT, UR5, URZ, UPT, UP0 ;  /* 0x0000003f0500728c */ /* 0x000fe2000bf05300 */
[----:B------:R-:W-:-:S02]  /*1430*/  ISETP.NE.U32.AND P2, PT, RZ, UR8, PT ;  /* 0x00000008ff007c0c */ /* 0x000fc4000bf45070 */
[----:B------:R-:W-:Y:S01]  /*1440*/  ULDC UR5, c[0x0][0x2f0] ;  /* 0x0000bc0000057ab9 */ /* 0x000fe20000000800 */
[----:B------:R-:W-:Y:S01]  /*1450*/  USEL UR4, UR4, 0x1, UP0 ;  /* 0x0000000104047887 */ /* 0x000fe20008000000 */
[----:B------:R-:W-:Y:S02]  /*1460*/  SHF.R.U32.HI R3, RZ, 0x8, R2 ;  /* 0x00000008ff037819 */ /* 0x000fe40000011602 */
[----:B------:R-:W-:Y:S01]  /*1470*/  ISETP.NE.AND.EX P2, PT, RZ, UR9, PT, P2 ;  /* 0x00000009ff007c0c */ /* 0x000fe2000bf45320 */
[----:B------:R-:W-:-:S03]  /*1480*/  UIMAD UR4, UR4, UR5, URZ ;  /* 0x00000005040472a4 */ /* 0x000fc6000f8e023f */
[----:B------:R-:W-:Y:S01]  /*1490*/  ULDC UR5, c[0x0][0x348] ;  /* 0x0000d20000057ab9 */ /* 0x000fe20000000800 */
[----:B--2---:R1:W-:Y:S04]  /*14a0*/  STL [R1+0x1c], R0 ;  /* 0x00001c0001007387 */ /* 0x0043e80000100800 */
[----:B------:R0:W-:Y:S01]  /*14b0*/  STL [R1+0x2c], R28 ;  /* 0x00002c1c01007387 */ /* 0x0001e20000100800 */
[----:B------:R-:W-:Y:S01]  /*14c0*/  IMAD.MOV.U32 R11, RZ, RZ, R0 ;  /* 0x000000ffff0b7224 */ /* 0x000fe200078e0000 */
[----:B-1----:R-:W-:-:S04]  /*14d0*/  LOP3.LUT R0, R30, 0xff0000, RZ, 0xc0, !PT ;  /* 0x00ff00001e007812 */ /* 0x002fc800078ec0ff */
[----:B------:R-:W-:Y:S01]  /*14e0*/  LEA.HI R10, R0, R3, RZ, 0x10 ;  /* 0x00000003000a7211 */ /* 0x000fe200078f80ff */
[----:B------:R-:W-:Y:S06]  /*14f0*/  @P1 BRA `(.L_x_1909) ;  /* 0x0000000000281947 */ /* 0x000fec0003800000 */
[----:B------:R-:W-:Y:S02]  /*1500*/  ULDC.64 UR6, c[0x0][0xa00] ;  /* 0x0002800000067ab9 */ /* 0x000fe40000000a00 */
[----:B------:R-:W-:-:S04]  /*1510*/  ISETP.NE.U32.AND P1, PT, RZ, UR6, PT ;  /* 0x00000006ff007c0c */ /* 0x000fc8000bf25070 */
[----:B------:R-:W-:-:S13]  /*1520*/  ISETP.NE.AND.EX P1, PT, RZ, UR7, PT, P1 ;  /* 0x00000007ff007c0c */ /* 0x000fda000bf25310 */
[----:B------:R-:W-:Y:S05]  /*1530*/  @!P1 BRA `(.L_x_1909) ;  /* 0x0000000000189947 */ /* 0x000fea0003800000 */
[----:B------:R-:W1:Y:S02]  /*1540*/  LDC.64 R2, c[0x0][0xa00] ;  /* 0x00028000ff027b82 */ /* 0x000e640000000a00 */
[----:B-1----:R-:W-:-:S05]  /*1550*/  IMAD.WIDE R2, R32, 0x4, R2 ;  /* 0x0000000420027825 */ /* 0x002fca00078e0202 */
[----:B------:R-:W2:Y:S04]  /*1560*/  LDG.E R0, desc[UR42][R2.64] ;  /* 0x0000002a02007981 */ /* 0x000ea8000c1e1900 */
[----:B------:R-:W2:Y:S02]  /*1570*/  LDG.E R5, desc[UR42][R2.64+0x4] ;  /* 0x0000042a02057981 */ /* 0x000ea4000c1e1900 */
[----:B--2---:R-:W-:-:S05]  /*1580*/  IMAD.IADD R11, R5, 0x1, -R0 ;  /* 0x00000001050b7824 */ /* 0x004fca00078e0a00 */
[----:B------:R1:W-:Y:S02]  /*1590*/  STL [R1+0x1c], R11 ;  /* 0x00001c0b01007387 */ /* 0x0003e40000100800 */
.L_x_1909:
[----:B------:R-:W-:Y:S02]  /*15a0*/  IMAD.U32 R27, RZ, RZ, UR5 ;  /* 0x00000005ff1b7e24 */ /* 0x000fe4000f8e00ff */
[----:B------:R-:W-:Y:S01]  /*15b0*/  IMAD.U32 R31, RZ, RZ, UR4 ;  /* 0x00000004ff1f7e24 */ /* 0x000fe2000f8e00ff */
[----:B------:R-:W-:Y:S06]  /*15c0*/  @!P2 BRA `(.L_x_1910) ;  /* 0x000000000010a947 */ /* 0x000fec0003800000 */
[----:B------:R-:W-:-:S04]  /*15d0*/  IADD3 R2, P0, R34, UR8, RZ ;  /* 0x0000000822027c10 */ /* 0x000fc8000ff1e0ff */
[----:B------:R-:W-:-:S05]  /*15e0*/  IADD3.X R3, R33, UR9, RZ, P0, !PT ;  /* 0x0000000921037c10 */ /* 0x000fca00087fe4ff */
[----:B------:R2:W5:Y:S01]  /*15f0*/  LDG.E R31, desc[UR42][R2.64] ;  /* 0x0000002a021f7981 */ /* 0x000562000c1e1900 */
[----:B------:R-:W-:Y:S05]  /*1600*/  BRA `(.L_x_1911) ;  /* 0x0000000000107947 */ /* 0x000fea0003800000 */
.L_x_1910:
[----:B------:R-:W-:Y:S05]  /*1610*/  @!P0 BRA `(.L_x_1911) ;  /* 0x00000000000c8947 */ /* 0x000fea0003800000 */
[----:B------:R-:W2:Y:S04]  /*1620*/  LDG.E R0, desc[UR42][R6.64] ;  /* 0x0000002a06007981 */ /* 0x000ea8000c1e1900 */
[----:B------:R-:W2:Y:S02]  /*1630*/  LDG.E R31, desc[UR42][R6.64+0x4] ;  /* 0x0000042a061f7981 */ /* 0x000ea4000c1e1900 */
[----:B--2---:R-:W-:-:S07]  /*1640*/  IMAD.IADD R31, R31, 0x1, -R0 ;  /* 0x000000011f1f7824 */ /* 0x004fce00078e0a00 */
.L_x_1911:
[----:B------:R-:W-:Y:S01]  /*1650*/  ULDC.64 UR4, c[0x0][0xa10] ;  /* 0x0002840000047ab9 */ /* 0x000fe20000000a00 */
[----:B0-----:R-:W0:Y:S01]  /*1660*/  LDC R6, c[0x0][0x448] ;  /* 0x00011200ff067b82 */ /* 0x001e220000000800 */
[----:B------:R-:W-:-:S04]  /*1670*/  ISETP.NE.U32.AND P0, PT, RZ, UR4, PT ;  /* 0x00000004ff007c0c */ /* 0x000fc8000bf05070 */
[----:B------:R-:W-:Y:S01]  /*1680*/  ISETP.NE.AND.EX P0, PT, RZ, UR5, PT, P0 ;  /* 0x00000005ff007c0c */ /* 0x000fe2000bf05300 */
[----:B------:R-:W-:-:S12]  /*1690*/  ULDC.64 UR4, c[0x0][0xa30] ;  /* 0x00028c0000047ab9 */ /* 0x000fd80000000a00 */
[----:B--2---:R-:W2:Y:S02]  /*16a0*/  @P0 LDC.64 R2, c[0x0][0xa10] ;  /* 0x00028400ff020b82 */ /* 0x004ea40000000a00 */
[----:B--2---:R-:W-:-:S05]  /*16b0*/  @P0 IMAD.WIDE R2, R32, 0x4, R2 ;  /* 0x0000000420020825 */ /* 0x004fca00078e0202 */
[----:B------:R-:W2:Y:S04]  /*16c0*/  @P0 LDG.E R0, desc[UR42][R2.64] ;  /* 0x0000002a02000981 */ /* 0x000ea8000c1e1900 */
[----:B------:R3:W2:Y:S01]  /*16d0*/  @P0 LDG.E R7, desc[UR42][R2.64+0x4] ;  /* 0x0000042a02070981 */ /* 0x0006a2000c1e1900 */
[----:B------:R-:W-:Y:S01]  /*16e0*/  ISETP.NE.U32.AND P1, PT, RZ, UR4, PT ;  /* 0x00000004ff007c0c */ /* 0x000fe2000bf25070 */
[----:B-----5:R-:W-:-:S03]  /*16f0*/  IMAD.MOV.U32 R24, RZ, RZ, R31 ;  /* 0x000000ffff187224 */ /* 0x020fc600078e001f */
[----:B------:R-:W-:-:S13]  /*1700*/  ISETP.NE.AND.EX P1, PT, RZ, UR5, PT, P1 ;  /* 0x00000005ff007c0c */ /* 0x000fda000bf25310 */
[----:B------:R-:W-:-:S04]  /*1710*/  @P1 IADD3 R4, P2, R34, UR4, RZ ;  /* 0x0000000422041c10 */ /* 0x000fc8000ff5e0ff */
[----:B------:R-:W-:-:S05]  /*1720*/  @P1 IADD3.X R5, R33, UR5, RZ, P2, !PT ;  /* 0x0000000521051c10 */ /* 0x000fca00097fe4ff */
[----:B------:R4:W5:Y:S01]  /*1730*/  @P1 LDG.E R24, desc[UR42][R4.64] ;  /* 0x0000002a04181981 */ /* 0x000962000c1e1900 */
[----:B0-----:R-:W-:Y:S01]  /*1740*/  ISETP.NE.AND P1, PT, R6, 0x1, PT ;  /* 0x000000010600780c */ /* 0x001fe20003f25270 */
[----:B------:R-:W-:Y:S01]  /*1750*/  IMAD R12, R29, 0xc0, RZ ;  /* 0x000000c01d0c7824 */ /* 0x000fe200078e02ff */
[----:B------:R-:W-:Y:S01]  /*1760*/  BSSY B0, `(.L_x_1912) ;  /* 0x000003a000007945 */ /* 0x000fe20003800000 */
[----:B------:R-:W-:Y:S02]  /*1770*/  IMAD.IADD R8, R31, 0x1, -R8 ;  /* 0x000000011f087824 */ /* 0x000fe400078e0a08 */
[----:B---3--:R-:W-:Y:S01]  /*1780*/  VIADD R2, R12, 0xbf ;  /* 0x000000bf0c027836 */ /* 0x008fe20000000000 */
[----:B------:R0:W-:Y:S07]  /*1790*/  STL [R1+0x18], R12 ;  /* 0x0000180c01007387 */ /* 0x0001ee0000100800 */
[----:B------:R-:W3:Y:S01]  /*17a0*/  @P1 LDC R9, c[0x0][0x44c] ;  /* 0x00011300ff091b82 */ /* 0x000ee20000000800 */
[----:B0-----:R-:W-:-:S07]  /*17b0*/  LOP3.LUT R12, R10, 0xff, RZ, 0xc0, !PT ;  /* 0x000000ff0a0c7812 */ /* 0x001fce00078ec0ff */
[----:B------:R-:W0:Y:S01]  /*17c0*/  @P1 LDC R3, c[0x0][0x450] ;  /* 0x00011400ff031b82 */ /* 0x000e220000000800 */
[----:B--2---:R-:W-:Y:S02]  /*17d0*/  @P0 IMAD.IADD R27, R7, 0x1, -R0 ;  /* 0x00000001071b0824 */ /* 0x004fe400078e0a00 */
[----:B---3--:R-:W-:-:S04]  /*17e0*/  @P1 IMAD.HI.U32 R0, R2, R9, RZ ;  /* 0x0000000902001227 */ /* 0x008fc800078e00ff */
[----:B----4-:R-:W-:Y:S01]  /*17f0*/  IMAD.IADD R4, R8, 0x1, R27 ;  /* 0x0000000108047824 */ /* 0x010fe200078e021b */
[----:B0-----:R-:W-:-:S03]  /*1800*/  @P1 SHF.R.U32.HI R2, RZ, R3, R0 ;  /* 0x00000003ff021219 */ /* 0x001fc60000011600 */
[C---:B------:R-:W-:Y:S01]  /*1810*/  VIADD R0, R4.reuse, 0x7f ;  /* 0x0000007f04007836 */ /* 0x040fe20000000000 */
[----:B------:R-:W-:Y:S01]  /*1820*/  IADD3 R26, R4, 0x80, -R11 ;  /* 0x00000080041a7810 */ /* 0x000fe20007ffe80b */
[----:B------:R0:W-:Y:S03]  /*1830*/  STL [R1+0x24], R4 ;  /* 0x0000240401007387 */ /* 0x0001e60000100800 */
[----:B------:R-:W-:Y:S01]  /*1840*/  SHF.R.S32.HI R3, RZ, 0x1f, R0 ;  /* 0x0000001fff037819 */ /* 0x000fe20000011400 */
[----:B------:R-:W-:Y:S01]  /*1850*/  IMAD.IADD R2, R26, 0x1, R2 ;  /* 0x000000011a027824 */ /* 0x000fe200078e0202 */
[----:B------:R2:W-:Y:S02]  /*1860*/  STL [R1+0x58], R12 ;  /* 0x0000580c01007387 */ /* 0x0005e40000100800 */
[----:B------:R-:W-:Y:S02]  /*1870*/  LEA.HI R3, R3, R0, RZ, 0x7 ;  /* 0x0000000003037211 */ /* 0x000fe400078f38ff */
[----:B------:R-:W-:-:S02]  /*1880*/  SHF.R.S32.HI R5, RZ, 0x1f, R2 ;  /* 0x0000001fff057819 */ /* 0x000fc40000011402 */
[----:B0-----:R-:W-:Y:S02]  /*1890*/  SHF.R.U32.HI R4, RZ, 0x10, R10 ;  /* 0x00000010ff047819 */ /* 0x001fe4000001160a */
[----:B------:R-:W-:Y:S02]  /*18a0*/  LEA.HI R5, R5, R2, RZ, 0x7 ;  /* 0x0000000205057211 */ /* 0x000fe400078f38ff */
[----:B------:R-:W-:Y:S01]  /*18b0*/  SHF.R.S32.HI R89, RZ, 0x7, R3 ;  /* 0x00000007ff597819 */ /* 0x000fe20000011403 */
[----:B------:R2:W-:Y:S01]  /*18c0*/  STL [R1+0x40], R4 ;  /* 0x0000400401007387 */ /* 0x0005e20000100800 */
[----:B------:R-:W-:-:S04]  /*18d0*/  SHF.R.S32.HI R0, RZ, 0x7, R5 ;  /* 0x00000007ff007819 */ /* 0x000fc80000011405 */
[----:B------:R-:W-:Y:S01]  /*18e0*/  VIMNMX R6, R89, R0, PT ;  /* 0x0000000059067248 */ /* 0x000fe20003fe0100 */
[----:B------:R-:W-:-:S03]  /*18f0*/  IMAD.MOV.U32 R0, RZ, RZ, RZ ;  /* 0x000000ffff007224 */ /* 0x000fc600078e00ff */
[----:B------:R-:W-:-:S13]  /*1900*/  ISETP.GE.AND P0, PT, R6, 0x1, PT ;  /* 0x000000010600780c */ /* 0x000fda0003f06270 */
[----:B--2---:R-:W-:Y:S05]  /*1910*/  @!P0 BRA `(.L_x_1913) ;  /* 0x0000000000788947 */ /* 0x004fea0003800000 */
[----:B------:R-:W-:Y:S01]  /*1920*/  ISETP.NE.AND P0, PT, R4, RZ, PT ;  /* 0x000000ff0400720c */ /* 0x000fe20003f05270 */
[----:B------:R-:W-:-:S03]  /*1930*/  ULDC UR4, c[0x0][0x9f0] ;  /* 0x00027c0000047ab9 */ /* 0x000fc60000000800 */
[----:B------:R-:W-:-:S04]  /*1940*/  SEL R9, R4, UR4, P0 ;  /* 0x0000000404097c07 */ /* 0x000fc80008000000 */
[-C--:B------:R-:W-:Y:S02]  /*1950*/  IABS R5, R9.reuse ;  /* 0x0000000900057213 */ /* 0x080fe40000000000 */
[----:B------:R-:W-:Y:S02]  /*1960*/  IADD3 R0, R9, -0x1, R6 ;  /* 0xffffffff09007810 */ /* 0x000fe40007ffe006 */
[----:B------:R-:W0:Y:S01]  /*1970*/  I2F.RP R4, R5 ;  /* 0x0000000500047306 */ /* 0x000e220000209400 */
[----:B-1----:R-:W-:-:S05]  /*1980*/  IABS R11, R9 ;  /* 0x00000009000b7213 */ /* 0x002fca0000000000 */
[----:B------:R-:W-:Y:S02]  /*1990*/  IMAD.MOV R11, RZ, RZ, -R11 ;  /* 0x000000ffff0b7224 */ /* 0x000fe400078e0a0b */
[----:B0-----:R-:W0:Y:S02]  /*19a0*/  MUFU.RCP R4, R4 ;  /* 0x0000000400047308 */ /* 0x001e240000001000 */
[----:B0-----:R-:W-:Y:S01]  /*19b0*/  VIADD R2, R4, 0xffffffe ;  /* 0x0ffffffe04027836 */ /* 0x001fe20000000000 */
[----:B------:R-:W-:Y:S02]  /*19c0*/  IABS R4, R0 ;  /* 0x0000000000047213 */ /* 0x000fe40000000000 */
[----:B------:R-:W-:-:S03]  /*19d0*/  LOP3.LUT R0, R0, R9, RZ, 0x3c, !PT ;  /* 0x0000000900007212 */ /* 0x000fc600078e3cff */
[----:B------:R0:W1:Y:S01]  /*19e0*/  F2I.FTZ.U32.TRUNC.NTZ R3, R2 ;  /* 0x0000000200037305 */ /* 0x000062000021f000 */
[----:B------:R-:W-:Y:S01]  /*19f0*/  ISETP.GE.AND P2, PT, R0, RZ, PT ;  /* 0x000000ff0000720c */ /* 0x000fe20003f46270 */
[----:B0-----:R-:W-:Y:S02]  /*1a00*/  IMAD.MOV.U32 R2, RZ, RZ, RZ ;  /* 0x000000ffff027224 */ /* 0x001fe400078e00ff */
[----:B-1----:R-:W-:-:S04]  /*1a10*/  IMAD.MOV R10, RZ, RZ, -R3 ;  /* 0x000000ffff0a7224 */ /* 0x002fc800078e0a03 */
[----:B------:R-:W-:-:S04]  /*1a20*/  IMAD R7, R10, R5, RZ ;  /* 0x000000050a077224 */ /* 0x000fc800078e02ff */
[----:B------:R-:W-:-:S04]  /*1a30*/  IMAD.HI.U32 R3, R3, R7, R2 ;  /* 0x0000000703037227 */ /* 0x000fc800078e0002 */
        /* <DEDUP_REMOVED lines=12> */
.L_x_1913:
[----:B------:R-:W-:Y:S05]  /*1b00*/  BSYNC B0 ;  /* 0x0000000000007941 */ /* 0x000fea0003800000 */
.L_x_1912:
        /* <DEDUP_REMOVED lines=24> */
[----:B------:R0:W2:Y:S01]  /*1c90*/  LDC.64 R14, c[0x4][R0] ;  /* 0x01000000000e7b82 */ /* 0x0000a20000000a00 */
[----:B------:R-:W-:Y:S01]  /*1ca0*/  IMAD.U32 R5, RZ, RZ, UR5 ;  /* 0x00000005ff057e24 */ /* 0x000fe2000f8e00ff */
[----:B------:R-:W-:Y:S01]  /*1cb0*/  ULDC.64 UR4, c[0x4][0xa0] ;  /* 0x0100280000047ab9 */ /* 0x000fe20000000a00 */
[----:B------:R-:W-:Y:S02]  /*1cc0*/  IMAD.U32 R10, RZ, RZ, UR6 ;  /* 0x00000006ff0a7e24 */ /* 0x000fe4000f8e00ff */
[----:B------:R-:W-:Y:S02]  /*1cd0*/  IMAD.U32 R6, RZ, RZ, UR4 ;  /* 0x00000004ff067e24 */ /* 0x000fe4000f8e00ff */
[----:B------:R-:W-:-:S02]  /*1ce0*/  IMAD.U32 R7, RZ, RZ, UR5 ;  /* 0x00000005ff077e24 */ /* 0x000fc4000f8e00ff */
[----:B-1----:R-:W-:Y:S02]  /*1cf0*/  IMAD.U32 R11, RZ, RZ, UR7 ;  /* 0x00000007ff0b7e24 */ /* 0x002fe4000f8e00ff */
[----:B------:R-:W-:Y:S02]  /*1d00*/  IMAD.MOV.U32 R8, RZ, RZ, 0x70 ;  /* 0x00000070ff087424 */ /* 0x000fe400078e00ff */
[----:B------:R-:W-:Y:S02]  /*1d10*/  IMAD.MOV.U32 R12, RZ, RZ, 0x1 ;  /* 0x00000001ff0c7424 */ /* 0x000fe400078e00ff */
[----:B0-----:R-:W-:-:S07]  /*1d20*/  IMAD.MOV.U32 R13, RZ, RZ, RZ ;  /* 0x000000ffff0d7224 */ /* 0x001fce00078e00ff */
[----:B------:R-:W-:-:S07]  /*1d30*/  LEPC R20, `(.L_x_1916) ;  /* 0x000000001014794e */ /* 0x000fce0000000000 */
[----:B--2--5:R-:W-:Y:S05]  /*1d40*/  CALL.ABS.NOINC R14 ;  /* 0x000000000e007343 */ /* 0x024fea0003c00000 */
.L_x_1916:
[----:B------:R-:W-:Y:S05]  /*1d50*/  BSYNC B6 ;  /* 0x0000000000067941 */ /* 0x000fea0003800000 */
.L_x_1915:
        /* <DEDUP_REMOVED lines=20> */
.L_x_1918:
[----:B------:R-:W-:Y:S05]  /*1ea0*/  BSYNC B6 ;  /* 0x0000000000067941 */ /* 0x000fea0003800000 */
.L_x_1917:
[----:B------:R-:W-:Y:S01]  /*1eb0*/  ULDC.64 UR4, c[0x0][0x9f8] ;  /* 0x00027e0000047ab9 */ /* 0x000fe20000000a00 */
[----:B------:R-:W-:Y:S01]  /*1ec0*/  IMAD.MOV.U32 R0, RZ, RZ, R32 ;  /* 0x000000ffff007224 */ /* 0x000fe200078e0020 */
[----:B------:R-:W-:Y:S01]  /*1ed0*/  ISETP.NE.U32.AND P0, PT, RZ, UR4, PT ;  /* 0x00000004ff007c0c */ /* 0x000fe2000bf05070 */
[----:B------:R-:W0:Y:S01]  /*1ee0*/  LDC.64 R6, c[0x0][0x300] ;  /* 0x0000c000ff067b82 */ /* 0x000e220000000a00 */
[----:B------:R-:W-:Y:S01]  /*1ef0*/  IMAD.IADD R48, R48, 0x1, R31 ;  /* 0x0000000130307824 */ /* 0x000fe200078e021f */
[----:B------:R-:W-:Y:S01]  /*1f00*/  SHF.R.S32.HI R23, RZ, 0x1f, R22 ;  /* 0x0000001fff177819 */ /* 0x000fe20000011416 */
[----:B------:R-:W2:Y:S01]  /*1f10*/  LDL R31, [R1] ;  /* 0x00000000011f7983 */ /* 0x000ea20000100800 */
[----:B------:R-:W-:Y:S01]  /*1f20*/  ISETP.NE.AND.EX P0, PT, RZ, UR5, PT, P0 ;  /* 0x00000005ff007c0c */ /* 0x000fe2000bf05300 */
[----:B------:R-:W-:Y:S01]  /*1f30*/  ULDC.64 UR6, c[0x0][0x330] ;  /* 0x0000cc0000067ab9 */ /* 0x000fe20000000a00 */
[----:B------:R-:W-:Y:S01]  /*1f40*/  ULDC.64 UR8, c[0x0][0xa08] ;  /* 0x0002820000087ab9 */ /* 0x000fe20000000a00 */
[----:B------:R-:W3:Y:S01]  /*1f50*/  LDL R30, [R1+0x74] ;  /* 0x00007400011e7983 */ /* 0x000ee20000100800 */
[----:B------:R-:W4:Y:S09]  /*1f60*/  LDC.64 R64, c[0x0][0x408] ;  /* 0x00010200ff407b82 */ /* 0x000f320000000a00 */
[----:B------:R-:W-:-:S04]  /*1f70*/  @P0 IADD3 R4, P1, R34, UR4, RZ ;  /* 0x0000000422040c10 */ /* 0x000fc8000ff3e0ff */
[----:B------:R-:W-:Y:S01]  /*1f80*/  @P0 IADD3.X R5, R33, UR5, RZ, P1, !PT ;  /* 0x0000000521050c10 */ /* 0x000fe20008ffe4ff */
[----:B------:R-:W-:-:S04]  /*1f90*/  ULDC.64 UR4, c[0x0][0x308] ;  /* 0x0000c20000047ab9 */ /* 0x000fc80000000a00 */
[----:B------:R1:W2:Y:S01]  /*1fa0*/  @P0 LDG.E R0, desc[UR42][R4.64] ;  /* 0x0000002a04000981 */ /* 0x0002a2000c1e1900 */
[----:B------:R-:W-:Y:S01]  /*1fb0*/  SHF.R.S32.HI R3, RZ, 0x1f, R48 ;  /* 0x0000001fff037819 */ /* 0x000fe20000011430 */
[----:B0-----:R-:W-:Y:S01]  /*1fc0*/  IMAD.WIDE.U32 R8, R48, R6, RZ ;  /* 0x0000000630087225 */ /* 0x001fe200078e00ff */
[----:B------:R-:W-:-:S03]  /*1fd0*/  ISETP.NE.U32.AND P0, PT, RZ, UR8, PT ;  /* 0x00000008ff007c0c */ /* 0x000fc6000bf05070 */
[----:B------:R-:W-:Y:S01]  /*1fe0*/  IMAD R10, R3, R6, RZ ;  /* 0x00000006030a7224 */ /* 0x000fe200078e02ff */
[----:B------:R-:W-:Y:S01]  /*1ff0*/  ISETP.NE.AND.EX P0, PT, RZ, UR9, PT, P0 ;  /* 0x00000009ff007c0c */ /* 0x000fe2000bf05300 */
[----:B------:R-:W-:-:S04]  /*2000*/  IMAD.WIDE.U32 R58, R28, UR6, R22 ;  /* 0x000000061c3a7c25 */ /* 0x000fc8000f8e0016 */
[----:B-1----:R-:W-:Y:S02]  /*2010*/  IMAD R11, R48, R7, R10 ;  /* 0x00000007300b7224 */ /* 0x002fe400078e020a */
[C---:B------:R-:W-:Y:S01]  /*2020*/  IMAD R59, R28.reuse, UR7, R59 ;  /* 0x000000071c3b7c24 */ /* 0x040fe2000f8e023b */
[----:B------:R-:W-:Y:S01]  /*2030*/  SHF.R.S32.HI R20, RZ, 0x1f, R19 ;  /* 0x0000001fff147819 */ /* 0x000fe20000011413 */
[----:B------:R-:W-:Y:S01]  /*2040*/  IMAD.IADD R9, R9, 0x1, R11 ;  /* 0x0000000109097824 */ /* 0x000fe200078e020b */
[----:B------:R-:W-:Y:S01]  /*2050*/  ULDC.64 UR6, c[0x0][0x338] ;  /* 0x0000ce0000067ab9 */ /* 0x000fe20000000a00 */
[----:B------:R-:W0:Y:S01]  /*2060*/  LDC R11, c[0x0][0x3f4] ;  /* 0x0000fd00ff0b7b82 */ /* 0x000e220000000800 */
[----:B------:R-:W-:-:S04]  /*2070*/  IMAD.WIDE.U32 R4, R28, UR4, R8 ;  /* 0x000000041c047c25 */ /* 0x000fc8000f8e0008 */
[----:B------:R-:W-:Y:S01]  /*2080*/  IMAD R61, R28, UR5, R5 ;  /* 0x000000051c3d7c24 */ /* 0x000fe2000f8e0205 */
[----:B------:R-:W-:Y:S01]  /*2090*/  ULDC.64 UR4, c[0x0][0x310] ;  /* 0x0000c40000047ab9 */ /* 0x000fe20000000a00 */
[----:B------:R-:W3:Y:S01]  /*20a0*/  LDL R28, [R1+0xc] ;  /* 0x00000c00011c7983 */ /* 0x000ee20000100800 */
[----:B------:R-:W-:Y:S02]  /*20b0*/  IMAD.MOV.U32 R60, RZ, RZ, R4 ;  /* 0x000000ffff3c7224 */ /* 0x000fe400078e0004 */
[-C--:B------:R-:W-:Y:S02]  /*20c0*/  IMAD R14, R20, R6.reuse, RZ ;  /* 0x00000006140e7224 */ /* 0x080fe400078e02ff */
[----:B------:R-:W-:-:S04]  /*20d0*/  IMAD.WIDE.U32 R8, R19, R6, R22 ;  /* 0x0000000613087225 */ /* 0x000fc800078e0016 */
[----:B------:R-:W-:Y:S02]  /*20e0*/  VIADD R82, R22, 0x20 ;  /* 0x0000002016527836 */ /* 0x000fe40000000000 */
[----:B------:R-:W-:-:S03]  /*20f0*/  IMAD R75, R19, R7, R14 ;  /* 0x00000007134b7224 */ /* 0x000fc600078e020e */
[----:B0-----:R-:W-:Y:S02]  /*2100*/  ISETP.GE.AND P2, PT, R82, R11, PT ;  /* 0x0000000b5200720c */ /* 0x001fe40003f46270 */
[----:B------:R-:W-:Y:S01]  /*2110*/  SHF.R.S32.HI R155, RZ, 0x1f, R154 ;  /* 0x0000001fff9b7819 */ /* 0x000fe2000001149a */
[----:B----4-:R-:W-:Y:S01]  /*2120*/  IMAD.WIDE.U32 R50, R19, R64, R22 ;  /* 0x0000004013327225 */ /* 0x010fe200078e0016 */
[----:B------:R-:W-:-:S03]  /*2130*/  P2R R83, PR, RZ, 0x4 ;  /* 0x00000004ff537803 */ /* 0x000fc60000000000 */
[----:B------:R-:W-:Y:S01]  /*2140*/  IMAD.WIDE.U32 R52, R19, R64, R154 ;  /* 0x0000004013347225 */ /* 0x000fe200078e009a */
[----:B------:R-:W-:-:S03]  /*2150*/  SHF.L.U64.HI R70, R6, 0x7, R7 ;  /* 0x0000000706467819 */ /* 0x000fc60000010207 */
[----:B------:R-:W-:Y:S02]  /*2160*/  VIADD R66, R22, 0x40 ;  /* 0x0000004016427836 */ /* 0x000fe40000000000 */
[----:B------:R-:W-:Y:S02]  /*2170*/  IMAD.SHL.U32 R69, R6, 0x80, RZ ;  /* 0x0000008006457824 */ /* 0x000fe400078e00ff */
[----:B------:R-:W-:Y:S01]  /*2180*/  IMAD.SHL.U32 R62, R11, 0x2, RZ ;  /* 0x000000020b3e7824 */ /* 0x000fe200078e00ff */
[----:B--2---:R-:W-:Y:S02]  /*2190*/  SHF.R.S32.HI R5, RZ, 0x1f, R0 ;  /* 0x0000001fff057819 */ /* 0x004fe40000011400 */
[----:B------:R-:W-:Y:S02]  /*21a0*/  SEL R13, R0, RZ, !P0 ;  /* 0x000000ff000d7207 */ /* 0x000fe40004000000 */
[----:B------:R-:W-:Y:S02]  /*21b0*/  SEL R12, R5, RZ, !P0 ;  /* 0x000000ff050c7207 */ /* 0x000fe40004000000 */
[----:B------:R-:W0:Y:S01]  /*21c0*/  LDC.64 R4, c[0x0][0x3f8] ;  /* 0x0000fe00ff047b82 */ /* 0x000e220000000a00 */
[----:B------:R-:W-:-:S04]  /*21d0*/  IMAD.WIDE.U32 R60, R13, UR4, R60 ;  /* 0x000000040d3c7c25 */ /* 0x000fc8000f8e003c */
[----:B------:R-:W-:Y:S01]  /*21e0*/  IMAD R0, R12, UR4, RZ ;  /* 0x000000040c007c24 */ /* 0x000fe2000f8e02ff */
[----:B------:R-:W-:Y:S02]  /*21f0*/  ULDC UR4, c[0x0][0x2f4] ;  /* 0x0000bd0000047ab9 */ /* 0x000fe40000000800 */
[----:B------:R-:W-:Y:S01]  /*2200*/  ISETP.GE.AND P0, PT, R22, UR4, PT ;  /* 0x0000000416007c0c */ /* 0x000fe2000bf06270 */
[----:B------:R-:W-:-:S03]  /*2210*/  IMAD R15, R13, UR5, R0 ;  /* 0x000000050d0f7c24 */ /* 0x000fc6000f8e0200 */
[----:B------:R-:W-:Y:S01]  /*2220*/  SEL R0, RZ, 0x1, P0 ;  /* 0x00000001ff007807 */ /* 0x000fe20000000000 */
[----:B------:R-:W-:Y:S01]  /*2230*/  IMAD.IADD R76, R61, 0x1, R15 ;  /* 0x000000013d4c7824 */ /* 0x000fe200078e020f */
[----:B------:R-:W-:Y:S01]  /*2240*/  IADD3 R77, P0, R60, R8, RZ ;  /* 0x000000083c4d7210 */ /* 0x000fe20007f1e0ff */
[----:B------:R-:W-:Y:S01]  /*2250*/  IMAD R12, R12, UR6, RZ ;  /* 0x000000060c0c7c24 */ /* 0x000fe2000f8e02ff */
[----:B------:R-:W-:Y:S02]  /*2260*/  ISETP.GE.AND P1, PT, R82, UR4, PT ;  /* 0x0000000452007c0c */ /* 0x000fe4000bf26270 */
[----:B------:R-:W-:Y:S02]  /*2270*/  IADD3.X R75, R76, R9, R75, P0, !PT ;  /* 0x000000094c4b7210 */ /* 0x000fe400007fe44b */
[----:B------:R-:W-:Y:S01]  /*2280*/  ISETP.GE.AND P0, PT, R22, R11, PT ;  /* 0x0000000b1600720c */ /* 0x000fe20003f06270 */
[----:B------:R-:W-:Y:S01]  /*2290*/  IMAD.WIDE.U32 R58, R13, UR6, R58 ;  /* 0x000000060d3a7c25 */ /* 0x000fe2000f8e003a */
[----:B------:R-:W-:-:S02]  /*22a0*/  SEL R10, RZ, 0xffffffff, P1 ;  /* 0xffffffffff0a7807 */ /* 0x000fc40000800000 */
[----:B------:R-:W-:Y:S01]  /*22b0*/  SEL R9, R11, RZ, P0 ;  /* 0x000000ff0b097207 */ /* 0x000fe20000000000 */
[----:B------:R-:W-:Y:S01]  /*22c0*/  IMAD R33, R13, UR7, R12 ;  /* 0x000000070d217c24 */ /* 0x000fe2000f8e020c */
[----:B------:R-:W-:Y:S01]  /*22d0*/  SEL R13, R11, RZ, P2 ;  /* 0x000000ff0b0d7207 */ /* 0x000fe20001000000 */
[----:B------:R-:W-:Y:S02]  /*22e0*/  IMAD.SHL.U32 R21, R10, 0x2, RZ ;  /* 0x000000020a157824 */ /* 0x000fe400078e00ff */
[C---:B0-----:R-:W-:Y:S02]  /*22f0*/  IMAD R8, R20.reuse, R4, RZ ;  /* 0x0000000414087224 */ /* 0x041fe400078e02ff */
[----:B------:R-:W-:Y:S02]  /*2300*/  IMAD R10, R20, R64, RZ ;  /* 0x00000040140a7224 */ /* 0x000fe400078e02ff */
[----:B------:R-:W-:Y:S02]  /*2310*/  IMAD.IADD R9, R22, 0x1, R9 ;  /* 0x0000000116097824 */ /* 0x000fe400078e0209 */
[----:B------:R-:W-:Y:S01]  /*2320*/  IMAD.IADD R13, R82, 0x1, R13 ;  /* 0x00000001520d7824 */ /* 0x000fe200078e020d */
[----:B------:R-:W-:Y:S01]  /*2330*/  LOP3.LUT R0, R21, 0x2, R0, 0xe2, !PT ;  /* 0x0000000215007812 */ /* 0x000fe200078ee200 */
[C---:B------:R-:W-:Y:S01]  /*2340*/  IMAD R15, R19.reuse, R5, R8 ;  /* 0x00000005130f7224 */ /* 0x040fe200078e0208 */
[----:B------:R-:W-:Y:S01]  /*2350*/  SHF.R.S32.HI R8, RZ, 0x1f, R9 ;  /* 0x0000001fff087819 */ /* 0x000fe20000011409 */
[----:B------:R-:W-:Y:S01]  /*2360*/  IMAD R21, R19, R65, R10 ;  /* 0x0000004113157224 */ /* 0x000fe200078e020a */
[----:B------:R-:W-:-:S02]  /*2370*/  SHF.R.S32.HI R10, RZ, 0x1f, R13 ;  /* 0x0000001fff0a7819 */ /* 0x000fc4000001140d */
[----:B------:R-:W-:Y:S02]  /*2380*/  LEA.HI R74, R8, R9, RZ, 0x4 ;  /* 0x00000009084a7211 */ /* 0x000fe400078f20ff */
[----:B------:R-:W-:Y:S02]  /*2390*/  LEA.HI R73, R10, R13, RZ, 0x4 ;  /* 0x0000000d0a497211 */ /* 0x000fe400078f20ff */
[----:B------:R-:W-:Y:S02]  /*23a0*/  LEA.HI R8, R8, R9, RZ, 0x5 ;  /* 0x0000000908087211 */ /* 0x000fe400078f28ff */
[----:B------:R-:W-:-:S03]  /*23b0*/  LEA.HI R10, R10, R13, RZ, 0x5 ;  /* 0x0000000d0a0a7211 */ /* 0x000fc600078f28ff */
[----:B------:R-:W-:Y:S01]  /*23c0*/  IMAD.SHL.U32 R9, R8, 0x80, RZ ;  /* 0x0000008008097824 */ /* 0x000fe200078e00ff */
[C---:B------:R-:W-:Y:S01]  /*23d0*/  LOP3.LUT R8, R31.reuse, 0x10, R74, 0xf8, !PT ;  /* 0x000000101f087812 */ /* 0x040fe200078ef84a */
[----:B------:R-:W-:Y:S01]  /*23e0*/  IMAD.SHL.U32 R12, R10, 0x80, RZ ;  /* 0x000000800a0c7824 */ /* 0x000fe200078e00ff */
[----:B------:R-:W-:Y:S02]  /*23f0*/  LOP3.LUT R10, R31, 0x10, R73, 0xf8, !PT ;  /* 0x000000101f0a7812 */ /* 0x000fe400078ef849 */
[----:B------:R-:W-:Y:S02]  /*2400*/  LOP3.LUT R9, R9, 0xfffff000, RZ, 0xc0, !PT ;  /* 0xfffff00009097812 */ /* 0x000fe400078ec0ff */
[-C--:B---3--:R-:W-:Y:S02]  /*2410*/  LOP3.LUT R8, R8, R30.reuse, RZ, 0x3c, !PT ;  /* 0x0000001e08087212 */ /* 0x088fe400078e3cff */
[----:B------:R-:W-:Y:S02]  /*2420*/  LOP3.LUT R12, R12, 0xfffff000, RZ, 0xc0, !PT ;  /* 0xfffff0000c0c7812 */ /* 0x000fe400078ec0ff */
[----:B------:R-:W-:-:S02]  /*2430*/  LOP3.LUT R71, R10, R30, RZ, 0x3c, !PT ;  /* 0x0000001e0a477212 */ /* 0x000fc400078e3cff */
[--C-:B------:R-:W-:Y:S02]  /*2440*/  IADD3 R72, R8, R9, R28.reuse ;  /* 0x0000000908487210 */ /* 0x100fe40007ffe01c */
[----:B------:R-:W-:Y:S02]  /*2450*/  IADD3 R71, R71, R12, R28 ;  /* 0x0000000c47477210 */ /* 0x000fe40007ffe01c */
[----:B------:R-:W0:Y:S01]  /*2460*/  S2R R28, SR_TID.X ;  /* 0x00000000001c7919 */ /* 0x000e220000002100 */
[----:B-----5:R-:W-:Y:S01]  /*2470*/  SHF.R.S32.HI R13, RZ, 0x1f, R24 ;  /* 0x0000001fff0d7819 */ /* 0x020fe20000011418 */
[C---:B------:R-:W-:Y:S01]  /*2480*/  IMAD.WIDE.U32 R56, R19.reuse, R4, R154 ;  /* 0x0000000413387225 */ /* 0x040fe200078e009a */
[----:B------:R-:W-:-:S03]  /*2490*/  IADD3 R48, P2, R19, R48, RZ ;  /* 0x0000003013307210 */ /* 0x000fc60007f5e0ff */
[----:B------:R-:W-:-:S04]  /*24a0*/  IMAD.WIDE.U32 R54, R19, R4, R22 ;  /* 0x0000000413367225 */ /* 0x000fc800078e0016 */
[----:B------:R-:W-:Y:S02]  /*24b0*/  IMAD.IADD R57, R57, 0x1, R15 ;  /* 0x0000000139397824 */ /* 0x000fe400078e020f */
[----:B------:R-:W-:Y:S02]  /*24c0*/  IMAD R8, R13, R4, RZ ;  /* 0x000000040d087224 */ /* 0x000fe400078e02ff */
[----:B------:R-:W-:Y:S02]  /*24d0*/  IMAD.IADD R55, R15, 0x1, R55 ;  /* 0x000000010f377824 */ /* 0x000fe400078e0237 */
[----:B------:R-:W-:Y:S02]  /*24e0*/  IMAD.IADD R53, R53, 0x1, R21 ;  /* 0x0000000135357824 */ /* 0x000fe400078e0215 */
[----:B------:R-:W-:Y:S02]  /*24f0*/  IMAD.IADD R51, R21, 0x1, R51 ;  /* 0x0000000115337824 */ /* 0x000fe400078e0233 */
[----:B------:R-:W-:Y:S01]  /*2500*/  IMAD R13, R13, R64, RZ ;  /* 0x000000400d0d7224 */ /* 0x000fe200078e02ff */
[----:B------:R-:W-:Y:S01]  /*2510*/  LOP3.LUT R7, R73, 0xfffffff0, RZ, 0xc0, !PT ;  /* 0xfffffff049077812 */ /* 0x000fe200078ec0ff */
[----:B------:R-:W-:-:S02]  /*2520*/  IMAD R21, R24, R5, R8 ;  /* 0x0000000518157224 */ /* 0x000fc400078e0208 */
[----:B------:R-:W-:-:S04]  /*2530*/  IMAD.WIDE.U32 R56, R24, R4, R56 ;  /* 0x0000000418387225 */ /* 0x000fc800078e0038 */
[----:B------:R-:W-:Y:S01]  /*2540*/  IMAD.X R49, R20, 0x1, R3, P2 ;  /* 0x0000000114317824 */ /* 0x000fe200010e0603 */
[----:B------:R-:W-:Y:S02]  /*2550*/  LOP3.LUT R20, R74, 0xfffffff0, RZ, 0xc0, !PT ;  /* 0xfffffff04a147812 */ /* 0x000fe400078ec0ff */
[----:B0-----:R-:W-:Y:S01]  /*2560*/  SHF.R.U32.HI R28, RZ, 0x7, R28 ;  /* 0x00000007ff1c7819 */ /* 0x001fe2000001161c */
[----:B------:R-:W-:Y:S01]  /*2570*/  IMAD.WIDE.U32 R54, R24, R4, R54 ;  /* 0x0000000418367225 */ /* 0x000fe200078e0036 */
[----:B------:R-:W-:-:S03]  /*2580*/  SHF.L.U64.HI R68, R4, 0x7, R5 ;  /* 0x0000000704447819 */ /* 0x000fc60000010205 */
[C---:B------:R-:W-:Y:S02]  /*2590*/  IMAD R13, R24.reuse, R65, R13 ;  /* 0x00000041180d7224 */ /* 0x040fe400078e020d */
[----:B------:R-:W-:Y:S01]  /*25a0*/  IMAD.WIDE.U32 R52, R24, R64, R52 ;  /* 0x0000004018347225 */ /* 0x000fe200078e0034 */
[----:B------:R-:W-:-:S03]  /*25b0*/  SHF.L.U64.HI R65, R64, 0x7, R65 ;  /* 0x0000000740417819 */ /* 0x000fc60000010241 */
[----:B------:R-:W-:Y:S01]  /*25c0*/  IMAD.WIDE.U32 R50, R24, R64, R50 ;  /* 0x0000004018327225 */ /* 0x000fe200078e0032 */
[C---:B------:R-:W-:Y:S02]  /*25d0*/  LOP3.LUT R31, R0.reuse, 0x1, RZ, 0xc0, !PT ;  /* 0x00000001001f7812 */ /* 0x040fe400078ec0ff */
[----:B------:R-:W-:Y:S01]  /*25e0*/  LOP3.LUT R30, R0, 0x2, RZ, 0xc0, !PT ;  /* 0x00000002001e7812 */ /* 0x000fe200078ec0ff */
[----:B------:R-:W-:Y:S01]  /*25f0*/  VIADD R63, R28, 0x8 ;  /* 0x000000081c3f7836 */ /* 0x000fe20000000000 */
[----:B------:R-:W-:Y:S01]  /*2600*/  ISETP.GE.AND P1, PT, R66, UR4, PT ;  /* 0x0000000442007c0c */ /* 0x000fe2000bf26270 */
[----:B------:R-:W-:Y:S01]  /*2610*/  IMAD.SHL.U32 R67, R4, 0x80, RZ ;  /* 0x0000008004437824 */ /* 0x000fe200078e00ff */
[----:B------:R-:W-:Y:S01]  /*2620*/  SHF.R.S32.HI R4, RZ, 0x1f, R20 ;  /* 0x0000001fff047819 */ /* 0x000fe20000011414 */
[----:B------:R-:W-:Y:S01]  /*2630*/  IMAD.IADD R28, R57, 0x1, R21 ;  /* 0x00000001391c7824 */ /* 0x000fe200078e0215 */
[----:B------:R-:W-:Y:S01]  /*2640*/  SHF.R.S32.HI R3, RZ, 0x1f, R7 ;  /* 0x0000001fff037819 */ /* 0x000fe20000011407 */
[----:B------:R-:W-:-:S02]  /*2650*/  IMAD.SHL.U32 R64, R64, 0x80, RZ ;  /* 0x0000008040407824 */ /* 0x000fc400078e00ff */
[----:B------:R-:W-:Y:S02]  /*2660*/  IMAD.IADD R21, R21, 0x1, R55 ;  /* 0x0000000115157824 */ /* 0x000fe400078e0237 */
[----:B------:R-:W-:Y:S02]  /*2670*/  IMAD.IADD R6, R53, 0x1, R13 ;  /* 0x0000000135067824 */ /* 0x000fe400078e020d */
[----:B------:R-:W-:Y:S02]  /*2680*/  IMAD.IADD R5, R13, 0x1, R51 ;  /* 0x000000010d057824 */ /* 0x000fe400078e0233 */
[----:B------:R-:W-:-:S07]  /*2690*/  IMAD.IADD R0, R59, 0x1, R33 ;  /* 0x000000013b007824 */ /* 0x000fce00078e0221 */
.L_x_1958:
[----:B------:R-:W2:Y:S01]  /*26a0*/  LDL R8, [R1+0x30] ;  /* 0x0000300001087983 */ /* 0x000ea20000100800 */
[----:B------:R-:W0:Y:S01]  /*26b0*/  LDC R88, c[0x0][0x3f4] ;  /* 0x0000fd00ff587b82 */ /* 0x000e220000000800 */
        /* <DEDUP_REMOVED lines=40> */
[----:B------:R-:W-:Y:S01]  /*2940*/  ULDC.64 UR4, c[0x0][0x3e8] ;  /* 0x0000fa0000047ab9 */ /* 0x000fe20000000a00 */
[----:B------:R-:W-:Y:S02]  /*2950*/  ULDC.64 UR6, c[0x0][0x400] ;  /* 0x0001000000067ab9 */ /* 0x000fe40000000a00 */
[----:B------:R-:W3:Y:S01]  /*2960*/  LDL R80, [R1+0x8] ;  /* 0x0000080001507983 */ /* 0x000ee20000100800 */
[----:B------:R-:W-:Y:S02]  /*2970*/  IADD3 R44, P3, P5, R56, UR4, R44 ;  /* 0x00000004382c7c10 */ /* 0x000fe4000fd7e02c */
[----:B------:R-:W-:Y:S02]  /*2980*/  CS2R R38, SRZ ;  /* 0x0000000000267805 */ /* 0x000fe4000001ff00 */
[----:B------:R-:W-:Y:S02]  /*2990*/  CS2R R40, SRZ ;  /* 0x0000000000287805 */ /* 0x000fe4000001ff00 */
[----:B------:R-:W-:-:S02]  /*29a0*/  IADD3.X R45, R28, UR5, R46, P3, P5 ;  /* 0x000000051c2d7c10 */ /* 0x000fc40009fea42e */
[----:B------:R-:W-:-:S04]  /*29b0*/  IADD3 R42, P3, P5, R52, UR6, R42 ;  /* 0x00000006342a7c10 */ /* 0x000fc8000fd7e02a */
[----:B------:R-:W-:Y:S02]  /*29c0*/  IADD3.X R43, R6, UR7, R47, P3, P5 ;  /* 0x00000007062b7c10 */ /* 0x000fe40009fea42f */
[----:B------:R-:W-:Y:S02]  /*29d0*/  ISETP.GE.AND P5, PT, R154, R88, PT ;  /* 0x000000589a00720c */ /* 0x000fe40003fa6270 */
[----:B------:R-:W-:Y:S02]  /*29e0*/  CS2R R32, SRZ ;  /* 0x0000000000207805 */ /* 0x000fe4000001ff00 */
[----:B------:R-:W-:Y:S02]  /*29f0*/  CS2R R12, SRZ ;  /* 0x00000000000c7805 */ /* 0x000fe4000001ff00 */
[----:B------:R-:W-:Y:S02]  /*2a00*/  CS2R R34, SRZ ;  /* 0x0000000000227805 */ /* 0x000fe4000001ff00 */
[----:B------:R-:W-:-:S05]  /*2a10*/  CS2R R14, SRZ ;  /* 0x00000000000e7805 */ /* 0x000fca000001ff00 */
[----:B------:R0:W5:Y:S04]  /*2a20*/  @!P5 LDG.E.64 R38, desc[UR42][R44.64] ;  /* 0x0000002a2c26d981 */ /* 0x000168000c1e1b00 */
[----:B------:R0:W5:Y:S01]  /*2a30*/  @!P5 LDG.E.64 R40, desc[UR42][R42.64] ;  /* 0x0000002a2a28d981 */ /* 0x000162000c1e1b00 */
[-C--:B--2---:R-:W-:Y:S02]  /*2a40*/  ISETP.GE.AND P3, PT, R84, R88.reuse, PT ;  /* 0x000000585400720c */ /* 0x084fe40003f66270 */
[----:B---3--:R-:W-:-:S11]  /*2a50*/  ISETP.GE.AND P5, PT, R80, R88, PT ;  /* 0x000000585000720c */ /* 0x008fd60003fa6270 */
[----:B------:R0:W5:Y:S04]  /*2a60*/  @!P3 LDG.E.64 R32, desc[UR42][R44.64+0x10] ;  /* 0x0000102a2c20b981 */ /* 0x000168000c1e1b00 */
[----:B------:R0:W5:Y:S04]  /*2a70*/  @!P5 LDG.E.64 R12, desc[UR42][R44.64+0x20] ;  /* 0x0000202a2c0cd981 */ /* 0x000168000c1e1b00 */
[----:B------:R0:W5:Y:S04]  /*2a80*/  @!P3 LDG.E.64 R34, desc[UR42][R42.64+0x10] ;  /* 0x0000102a2a22b981 */ /* 0x000168000c1e1b00 */
[----:B------:R0:W5:Y:S02]  /*2a90*/  @!P5 LDG.E.64 R14, desc[UR42][R42.64+0x20] ;  /* 0x0000202a2a0ed981 */ /* 0x000164000c1e1b00 */
.L_x_1923:
[----:B------:R-:W-:Y:S05]  /*2aa0*/  BSYNC B1 ;  /* 0x0000000000017941 */ /* 0x000fea0003800000 */
.L_x_1922:
[----:B------:R-:W-:Y:S01]  /*2ab0*/  UISETP.NE.AND UP0, UPT, UR36, 0x3, UPT ;  /* 0x000000032400788c */ /* 0x000fe2000bf05270 */
[----:B0----5:R-:W-:Y:S01]  /*2ac0*/  IMAD.MOV.U32 R42, RZ, RZ, R12 ;  /* 0x000000ffff2a7224 */ /* 0x021fe200078e000c */
[----:B------:R-:W-:Y:S01]  /*2ad0*/  MOV R45, R34 ;  /* 0x00000022002d7202 */ /* 0x000fe20000000f00 */
[----:B------:R-:W-:Y:S02]  /*2ae0*/  IMAD.MOV.U32 R44, RZ, RZ, R32 ;  /* 0x000000ffff2c7224 */ /* 0x000fe400078e0020 */
[----:B------:R-:W-:Y:S01]  /*2af0*/  IMAD.MOV.U32 R46, RZ, RZ, R38 ;  /* 0x000000ffff2e7224 */ /* 0x000fe200078e0026 */
[----:B------:R-:W-:Y:S01]  /*2b00*/  PLOP3.LUT P3, PT, PT, PT, UP0, 0x80, 0x0 ;  /* 0x000000000000781c */ /* 0x000fe20003f6f008 */
[----:B------:R-:W-:Y:S02]  /*2b10*/  IMAD.MOV.U32 R43, RZ, RZ, R14 ;  /* 0x000000ffff2b7224 */ /* 0x000fe400078e000e */
[----:B------:R-:W-:-:S10]  /*2b20*/  IMAD.MOV.U32 R47, RZ, RZ, R40 ;  /* 0x000000ffff2f7224 */ /* 0x000fd400078e0028 */
[----:B------:R-:W-:Y:S05]  /*2b30*/  @!P3 BRA `(.L_x_1924) ;  /* 0x000000000004b947 */ /* 0x000fea0003800000 */
[----:B------:R-:W-:Y:S01]  /*2b40*/  BPT.TRAP 0x1 ;  /* 0x000000040000795c */ /* 0x000fe20000300000 */
.L_x_1924:
[----:B------:R-:W-:Y:S01]  /*2b50*/  IMAD R84, R17, 0x8, R16 ;  /* 0x0000000811547824 */ /* 0x000fe200078e0210 */
[----:B------:R-:W-:Y:S01]  /*2b60*/  SHF.L.U32 R87, R153, 0x1f, RZ ;  /* 0x0000001f99577819 */ /* 0x000fe200000006ff */
[----:B------:R-:W-:Y:S03]  /*2b70*/  BSSY B1, `(.L_x_1925) ;  /* 0x0000003000017945 */ /* 0x000fe60003800000 */
[----:B------:R-:W0:Y:S02]  /*2b80*/  SYNCS.PHASECHK.TRANS64.TRYWAIT P5, [R84+URZ+0x19c90], R87 ;  /* 0x019c9057540075a7 */ /* 0x000e2400080a017f */
[----:B0-----:R-:W-:Y:S05]  /*2b90*/  @!P5 BRA `(.L_x_1926) ;  /* 0x000001c40094d947 */ /* 0x001fea0003800000 */
.L_x_2189:
[----:B------:R-:W-:Y:S05]  /*2ba0*/  BSYNC B1 ;  /* 0x0000000000017941 */ /* 0x000fea0003800000 */
.L_x_1925:
        /* <DEDUP_REMOVED lines=32> */
[-C--:B------:R-:W-:Y:S01]  /*2db0*/  FMUL.FTZ R93, R41, R90.reuse ;  /* 0x0000005a295d7220 */ /* 0x080fe20000410000 */
[--C-:B------:R-:W-:Y:S02]  /*2dc0*/  HADD2.F32 R81, -RZ, R80.reuse.H0_H0 ;  /* 0x20000050ff517230 */ /* 0x100fe40000004100 */
[C---:B------:R-:W-:Y:S01]  /*2dd0*/  FMUL.FTZ R90, R8.reuse, R90 ;  /* 0x0000005a085a7220 */ /* 0x040fe20000410000 */
[--C-:B------:R-:W-:Y:S02]  /*2de0*/  HADD2.F32 R79, -RZ, R9.reuse.H1_H1 ;  /* 0x30000009ff4f7230 */ /* 0x100fe40000004100 */
[----:B------:R-:W-:Y:S02]  /*2df0*/  HADD2.F32 R78, -RZ, R9.H0_H0 ;  /* 0x20000009ff4e7230 */ /* 0x000fe40000004100 */
[----:B------:R-:W-:Y:S01]  /*2e00*/  FFMA.FTZ R8, R8, R81, -R93 ;  /* 0x0000005108087223 */ /* 0x000fe2000001085d */
[----:B------:R-:W-:Y:S02]  /*2e10*/  HADD2.F32 R80, -RZ, R80.H1_H1 ;  /* 0x30000050ff507230 */ /* 0x000fe40000004100 */
[----:B------:R-:W-:Y:S01]  /*2e20*/  FMUL.FTZ R93, R79, R91 ;  /* 0x0000005b4f5d7220 */ /* 0x000fe20000410000 */
[----:B------:R-:W-:Y:S01]  /*2e30*/  FFMA.FTZ R9, R41, R81, R90 ;  /* 0x0000005129097223 */ /* 0x000fe2000001005a */
[C---:B------:R-:W-:Y:S01]  /*2e40*/  FMUL.FTZ R92, R78.reuse, R91 ;  /* 0x0000005b4e5c7220 */ /* 0x040fe20000410000 */
[----:B------:R-:W-:Y:S01]  /*2e50*/  F2FP.F16.E4M3.UNPACK_B R41, R40.H1 ;  /* 0x00000028ff29723e */ /* 0x000fe200030006ff */
[----:B------:R-:W-:Y:S01]  /*2e60*/  FFMA.FTZ R93, R78, R80, -R93 ;  /* 0x000000504e5d7223 */ /* 0x000fe2000001085d */
[----:B------:R-:W-:Y:S01]  /*2e70*/  F2FP.F16.E4M3.UNPACK_B R40, R40 ;  /* 0x00000028ff28723e */ /* 0x000fe200020006ff */
[----:B------:R-:W-:Y:S01]  /*2e80*/  FFMA.FTZ R94, R79, R80, R92 ;  /* 0x000000504f5e7223 */ /* 0x000fe2000001005c */
[--C-:B------:R-:W-:Y:S01]  /*2e90*/  HADD2.F32 R81, -RZ, R47.reuse.H1_H1 ;  /* 0x3000002fff517230 */ /* 0x100fe20000004100 */
[----:B------:R-:W-:Y:S01]  /*2ea0*/  F2FP.F16.E4M3.UNPACK_B R79, R46 ;  /* 0x0000002eff4f723e */ /* 0x000fe200020006ff */
[----:B------:R-:W-:-:S02]  /*2eb0*/  HADD2.F32 R80, -RZ, R47.H0_H0 ;  /* 0x2000002fff507230 */ /* 0x000fc40000004100 */
[--C-:B------:R-:W-:Y:S02]  /*2ec0*/  HADD2.F32 R47, -RZ, R41.reuse.H0_H0 ;  /* 0x20000029ff2f7230 */ /* 0x100fe40000004100 */
[----:B------:R-:W-:Y:S02]  /*2ed0*/  HADD2.F32 R78, -RZ, R41.H1_H1 ;  /* 0x30000029ff4e7230 */ /* 0x000fe40000004100 */
[--C-:B------:R-:W-:Y:S02]  /*2ee0*/  HADD2.F32 R46, -RZ, R40.reuse.H1_H1 ;  /* 0x30000028ff2e7230 */ /* 0x100fe40000004100 */
[-C--:B------:R-:W-:Y:S01]  /*2ef0*/  FMUL.FTZ R91, R47, R81.reuse ;  /* 0x000000512f5b7220 */ /* 0x080fe20000410000 */
[----:B------:R-:W-:Y:S02]  /*2f00*/  HADD2.F32 R41, -RZ, R40.H0_H0 ;  /* 0x20000028ff297230 */ /* 0x000fe40000004100 */
[----:B------:R-:W-:Y:S01]  /*2f10*/  FMUL.FTZ R92, R78, R81 ;  /* 0x000000514e5c7220 */ /* 0x000fe20000410000 */
        /* <DEDUP_REMOVED lines=35> */
[----:B------:R-:W-:Y:S02]  /*3150*/  HADD2.F32 R80, -RZ, R10.H0_H0 ;  /* 0x2000000aff507230 */ /* 0x000fe40000004100 */
[----:B------:R-:W-:Y:S01]  /*3160*/  FFMA.FTZ R11, R91, R93, R98 ;  /* 0x0000005d5b0b7223 */ /* 0x000fe20000010062 */
[----:B------:R-:W-:Y:S01]  /*3170*/  HADD2.F32 R81, -RZ, R90.H0_H0 ;  /* 0x2000005aff517230 */ /* 0x000fe20000004100 */
[----:B------:R-:W-:Y:S01]  /*3180*/  F2FP.SATFINITE.E4M3.F32.PACK_AB_MERGE_C R9, R9, R8, R46 ;  /* 0x000000080909723e */ /* 0x000fe2000480702e */
[----:B------:R-:W-:Y:S01]  /*3190*/  HADD2.F32 R10, -RZ, R10.H1_H1 ;  /* 0x3000000aff0a7230 */ /* 0x000fe20000004100 */
[----:B------:R-:W-:Y:S01]  /*31a0*/  F2FP.SATFINITE.E4M3.F32.PACK_AB_MERGE_C R96, R96, R97, RZ ;  /* 0x000000616060723e */ /* 0x000fe200048070ff */
[----:B------:R-:W-:Y:S02]  /*31b0*/  HADD2.F32 R90, -RZ, R90.H1_H1 ;  /* 0x3000005aff5a7230 */ /* 0x000fe40000004100 */
[----:B------:R-:W-:Y:S01]  /*31c0*/  FMUL.FTZ R93, R81, R94 ;  /* 0x0000005e515d7220 */ /* 0x000fe20000410000 */
[----:B------:R-:W-:-:S02]  /*31d0*/  HADD2.F32 R78, -RZ, R78.H0_H0 ;  /* 0x2000004eff4e7230 */ /* 0x000fc40000004100 */
[-C--:B------:R-:W-:Y:S01]  /*31e0*/  FMUL.FTZ R91, R10, R79.reuse ;  /* 0x0000004f0a5b7220 */ /* 0x080fe20000410000 */
[----:B------:R-:W-:Y:S02]  /*31f0*/  HADD2.F32 R39, -RZ, R39.H0_H0 ;  /* 0x20000027ff277230 */ /* 0x000fe40000004100 */
[----:B------:R-:W-:Y:S01]  /*3200*/  FMUL.FTZ R92, R90, R94 ;  /* 0x0000005e5a5c7220 */ /* 0x000fe20000410000 */
[----:B------:R-:W-:Y:S01]  /*3210*/  FMUL.FTZ R79, R80, R79 ;  /* 0x0000004f504f7220 */ /* 0x000fe20000410000 */
[----:B------:R-:W-:Y:S01]  /*3220*/  FFMA.FTZ R93, R90, R78, R93 ;  /* 0x0000004e5a5d7223 */ /* 0x000fe2000001005d */
[----:B------:R-:W-:Y:S01]  /*3230*/  F2FP.SATFINITE.E4M3.F32.PACK_AB_MERGE_C R11, R11, R38, RZ ;  /* 0x000000260b0b723e */ /* 0x000fe200048070ff */
[----:B------:R-:W-:Y:S01]  /*3240*/  FFMA.FTZ R92, R81, R78, -R92 ;  /* 0x0000004e515c7223 */ /* 0x000fe2000001085c */
[-C--:B------:R-:W-:Y:S01]  /*3250*/  FFMA.FTZ R91, R80, R39.reuse, -R91 ;  /* 0x00000027505b7223 */ /* 0x080fe2000001085b */
[----:B------:R-:W-:Y:S01]  /*3260*/  FFMA.FTZ R10, R10, R39, R79 ;  /* 0x000000270a0a7223 */ /* 0x000fe2000001004f */
[----:B------:R-:W-:-:S02]  /*3270*/  F2FP.SATFINITE.E4M3.F32.PACK_AB_MERGE_C R8, R41, R40, R47 ;  /* 0x000000282908723e */ /* 0x000fc4000480702f */
[----:B------:R-:W-:Y:S02]  /*3280*/  F2FP.SATFINITE.E4M3.F32.PACK_AB_MERGE_C R11, R93, R92, R11 ;  /* 0x0000005c5d0b723e */ /* 0x000fe4000480700b */
[----:B------:R-:W-:-:S07]  /*3290*/  F2FP.SATFINITE.E4M3.F32.PACK_AB_MERGE_C R10, R10, R91, R96 ;  /* 0x0000005b0a0a723e */ /* 0x000fce0004807060 */
.L_x_1931:
[----:B------:R-:W-:Y:S05]  /*32a0*/  BSYNC B2 ;  /* 0x0000000000027941 */ /* 0x000fea0003800000 */
.L_x_1930:
[----:B--2---:R1:W-:Y:S02]  /*32b0*/  STG.E.128 desc[UR42][R36.64], R8 ;  /* 0x0000000824007986 */ /* 0x0043e4000c101d2a */
.L_x_1929:
[----:B------:R-:W-:Y:S05]  /*32c0*/  BSYNC B1 ;  /* 0x0000000000017941 */ /* 0x000fea0003800000 */
.L_x_1928:
        /* <DEDUP_REMOVED lines=111> */
.L_x_1935:
[----:B------:R-:W-:Y:S05]  /*39c0*/  BSYNC B2 ;  /* 0x0000000000027941 */ /* 0x000fea0003800000 */
.L_x_1934:
[----:B------:R2:W-:Y:S02]  /*39d0*/  STG.E.128 desc[UR42][R36.64+0x20], R8 ;  /* 0x0000200824007986 */ /* 0x0005e4000c101d2a */
.L_x_1933:
[----:B------:R-:W-:Y:S05]  /*39e0*/  BSYNC B1 ;  /* 0x0000000000017941 */ /* 0x000fea0003800000 */
.L_x_1932:
        /* <DEDUP_REMOVED lines=109> */
.L_x_1937:
[----:B------:R-:W-:Y:S05]  /*40c0*/  BSYNC B1 ;  /* 0x0000000000017941 */ /* 0x000fea0003800000 */
.L_x_1936:
[----:B------:R1:W-:Y:S01]  /*40d0*/  STG.E.128 desc[UR42][R36.64+0x40], R8 ;  /* 0x0000400824007986 */ /* 0x0003e2000c101d2a */
[----:B------:R-:W-:Y:S05]  /*40e0*/  BRA `(.L_x_1927) ;  /* 0x0000002000f87947 */ /* 0x000fea0003800000 */
.L_x_1921:
        /* <DEDUP_REMOVED lines=27> */
.L_x_1939:
[----:B------:R-:W-:Y:S05]  /*42a0*/  BSYNC B1 ;  /* 0x0000000000017941 */ /* 0x000fea0003800000 */
.L_x_1938:
[----:B------:R-:W-:Y:S01]  /*42b0*/  UISETP.NE.AND UP0, UPT, UR36, 0x3, UPT ;  /* 0x000000032400788c */ /* 0x000fe2000bf05270 */
[----:B-----5:R-:W-:Y:S02]  /*42c0*/  IMAD.MOV.U32 R91, RZ, RZ, R10 ;  /* 0x000000ffff5b7224 */ /* 0x020fe400078e000a */
[----:B------:R-:W-:Y:S02]  /*42d0*/  IMAD.MOV.U32 R90, RZ, RZ, R8 ;  /* 0x000000ffff5a7224 */ /* 0x000fe400078e0008 */
[----:B------:R-:W-:Y:S01]  /*42e0*/  IMAD.MOV.U32 R100, RZ, RZ, R14 ;  /* 0x000000ffff647224 */ /* 0x000fe200078e000e */
[----:B------:R-:W-:Y:S01]  /*42f0*/  PLOP3.LUT P3, PT, PT, PT, UP0, 0x80, 0x0 ;  /* 0x000000000000781c */ /* 0x000fe20003f6f008 */
[----:B------:R-:W-:Y:S02]  /*4300*/  IMAD.MOV.U32 R97, RZ, RZ, R12 ;  /* 0x000000ffff617224 */ /* 0x000fe400078e000c */
[----:B------:R-:W-:Y:S02]  /*4310*/  IMAD.MOV.U32 R92, RZ, RZ, R34 ;  /* 0x000000ffff5c7224 */ /* 0x000fe400078e0022 */
[----:B------:R-:W-:-:S02]  /*4320*/  IMAD.MOV.U32 R93, RZ, RZ, R32 ;  /* 0x000000ffff5d7224 */ /* 0x000fc400078e0020 */
[----:B------:R-:W-:Y:S02]  /*4330*/  IMAD.MOV.U32 R99, RZ, RZ, R38 ;  /* 0x000000ffff637224 */ /* 0x000fe400078e0026 */
[----:B------:R-:W-:-:S04]  /*4340*/  IMAD.MOV.U32 R98, RZ, RZ, R36 ;  /* 0x000000ffff627224 */ /* 0x000fc800078e0024 */
[----:B------:R-:W-:Y:S05]  /*4350*/  @!P3 BRA `(.L_x_1940) ;  /* 0x000000000004b947 */ /* 0x000fea0003800000 */
[----:B------:R-:W-:Y:S01]  /*4360*/  BPT.TRAP 0x1 ;  /* 0x000000040000795c */ /* 0x000fe20000300000 */
.L_x_1940:
[----:B------:R-:W-:Y:S01]  /*4370*/  IMAD R84, R17, 0x8, R16 ;  /* 0x0000000811547824 */ /* 0x000fe200078e0210 */
[----:B------:R-:W-:Y:S01]  /*4380*/  SHF.L.U32 R87, R153, 0x1f, RZ ;  /* 0x0000001f99577819 */ /* 0x000fe200000006ff */
[----:B------:R-:W-:Y:S03]  /*4390*/  BSSY B1, `(.L_x_1941) ;  /* 0x0000003000017945 */ /* 0x000fe60003800000 */
[----:B------:R-:W1:Y:S02]  /*43a0*/  SYNCS.PHASECHK.TRANS64.TRYWAIT P5, [R84+URZ+0x19c90], R87 ;  /* 0x019c9057540075a7 */ /* 0x000e6400080a017f */
[----:B-1----:R-:W-:Y:S05]  /*43b0*/  @!P5 BRA `(.L_x_1942) ;  /* 0x000001ac00a0d947 */ /* 0x002fea0003800000 */
.L_x_2190:
[----:B------:R-:W-:Y:S05]  /*43c0*/  BSYNC B1 ;  /* 0x0000000000017941 */ /* 0x000fea0003800000 */
.L_x_1941:
        /* <DEDUP_REMOVED lines=13> */
[----:B------:R-:W2:Y:S04]  /*44a0*/  LDL R45, [R1] ;  /* 0x00000000012d7983 */ /* 0x000ea80000100800 */
        /* <DEDUP_REMOVED lines=20> */
[----:B------:R-:W0:Y:S04]  /*45f0*/  LDS.128 R40, [R41+0x13800] ;  /* 0x0138000029287984 */ /* 0x000e280000000c00 */
        /* <DEDUP_REMOVED lines=9> */
[----:B------:R-:W-:Y:S01]  /*4690*/  IMAD.SHL.U32 R13, R13, 0x100, RZ ;  /* 0x000001000d0d7824 */ /* 0x000fe200078e00ff */
[----:B--2---:R-:W-:-:S02]  /*46a0*/  F2FP.F16.E4M3.UNPACK_B R103, R45 ;  /* 0x0000002dff67723e */ /* 0x004fc400020006ff */
[----:B------:R-:W-:Y:S01]  /*46b0*/  F2FP.F16.E4M3.UNPACK_B R45, R45.H1 ;  /* 0x0000002dff2d723e */ /* 0x000fe200030006ff */
[----:B------:R-:W-:Y:S01]  /*46c0*/  IMAD.U32 R38, R38, 0x10000, RZ ;  /* 0x0001000026267824 */ /* 0x000fe200078e00ff */
[----:B------:R-:W-:Y:S01]  /*46d0*/  LOP3.LUT R37, R36, 0xff00, R13, 0xf8, !PT ;  /* 0x0000ff0024257812 */ /* 0x000fe200078ef80d */
[----:B------:R-:W-:Y:S01]  /*46e0*/  IMAD.SHL.U32 R13, R102, 0x100, RZ ;  /* 0x00000100660d7824 */ /* 0x000fe200078e00ff */
[-C--:B0-----:R-:W-:Y:S02]  /*46f0*/  F2FP.F16.E4M3.UNPACK_B R102, R41.reuse ;  /* 0x00000029ff66723e */ /* 0x081fe400020006ff */
[----:B------:R-:W-:Y:S02]  /*4700*/  LOP3.LUT R38, R37, 0xff0000, R38, 0xf8, !PT ;  /* 0x00ff000025267812 */ /* 0x000fe400078ef826 */
[----:B------:R-:W-:Y:S01]  /*4710*/  LOP3.LUT R13, R14, 0xff00, R13, 0xf8, !PT ;  /* 0x0000ff000e0d7812 */ /* 0x000fe200078ef80d */
[--C-:B------:R-:W-:Y:S01]  /*4720*/  HADD2.F32 R14, -RZ, R103.reuse.H0_H0 ;  /* 0x20000067ff0e7230 */ /* 0x100fe20000004100 */
[----:B------:R-:W-:Y:S01]  /*4730*/  F2FP.F16.E4M3.UNPACK_B R36, R38 ;  /* 0x00000026ff24723e */ /* 0x000fe200020006ff */
[----:B------:R-:W-:Y:S01]  /*4740*/  HADD2.F32 R104, -RZ, R102.H0_H0 ;  /* 0x20000066ff687230 */ /* 0x000fe20000004100 */
[----:B------:R-:W-:Y:S01]  /*4750*/  LOP3.LUT R12, R13, 0xff0000, R12, 0xf8, !PT ;  /* 0x00ff00000d0c7812 */ /* 0x000fe200078ef80c */
[----:B------:R-:W-:Y:S01]  /*4760*/  HADD2.F32 R103, -RZ, R103.H1_H1 ;  /* 0x30000067ff677230 */ /* 0x000fe20000004100 */
[----:B------:R-:W-:Y:S01]  /*4770*/  F2FP.F16.E4M3.UNPACK_B R41, R41.H1 ;  /* 0x00000029ff29723e */ /* 0x000fe200030006ff */
[--C-:B------:R-:W-:Y:S01]  /*4780*/  HADD2.F32 R37, -RZ, R36.reuse.H0_H0 ;  /* 0x20000024ff257230 */ /* 0x100fe20000004100 */
[----:B------:R-:W-:Y:S01]  /*4790*/  F2FP.F16.E4M3.UNPACK_B R13, R12 ;  /* 0x0000000cff0d723e */ /* 0x000fe200020006ff */
[----:B------:R-:W-:-:S02]  /*47a0*/  HADD2.F32 R36, -RZ, R36.H1_H1 ;  /* 0x30000024ff247230 */ /* 0x000fc40000004100 */
[----:B------:R-:W-:Y:S02]  /*47b0*/  HADD2.F32 R102, -RZ, R102.H1_H1 ;  /* 0x30000066ff667230 */ /* 0x000fe40000004100 */
[-C--:B------:R-:W-:Y:S01]  /*47c0*/  FMUL.FTZ R107, R14, R37.reuse ;  /* 0x000000250e6b7220 */ /* 0x080fe20000410000 */
[--C-:B------:R-:W-:Y:S02]  /*47d0*/  HADD2.F32 R105, -RZ, R13.reuse.H0_H0 ;  /* 0x2000000dff697230 */ /* 0x100fe40000004100 */
[C---:B------:R-:W-:Y:S01]  /*47e0*/  FMUL.FTZ R109, R104.reuse, R37 ;  /* 0x00000025686d7220 */ /* 0x040fe20000410000 */
[----:B------:R-:W-:Y:S02]  /*47f0*/  HADD2.F32 R13, -RZ, R13.H1_H1 ;  /* 0x3000000dff0d7230 */ /* 0x000fe40000004100 */
[-C--:B------:R-:W-:Y:S01]  /*4800*/  FFMA.FTZ R37, R104, R105.reuse, -R107 ;  /* 0x0000006968257223 */ /* 0x080fe2000001086b */
[----:B------:R-:W-:Y:S01]  /*4810*/  FFMA.FTZ R14, R14, R105, R109 ;  /* 0x000000690e0e7223 */ /* 0x000fe2000001006d */
[-C--:B------:R-:W-:Y:S01]  /*4820*/  FMUL.FTZ R105, R103, R36.reuse ;  /* 0x0000002467697220 */ /* 0x080fe20000410000 */
[----:B------:R-:W-:-:S03]  /*4830*/  FMUL.FTZ R104, R102, R36 ;  /* 0x0000002466687220 */ /* 0x000fc60000410000 */
[-C--:B------:R-:W-:Y:S01]  /*4840*/  FFMA.FTZ R36, R102, R13.reuse, -R105 ;  /* 0x0000000d66247223 */ /* 0x080fe20000010869 */
[----:B------:R-:W-:Y:S01]  /*4850*/  F2FP.F16.E4M3.UNPACK_B R102, R38.H1 ;  /* 0x00000026ff66723e */ /* 0x000fe200030006ff */
[----:B------:R-:W-:Y:S01]  /*4860*/  FFMA.FTZ R13, R103, R13, R104 ;  /* 0x0000000d670d7223 */ /* 0x000fe20000010068 */
[----:B------:R-:W-:Y:S01]  /*4870*/  F2FP.F16.E4M3.UNPACK_B R103, R12.H1 ;  /* 0x0000000cff67723e */ /* 0x000fe200030006ff */
[----:B------:R-:W-:Y:S02]  /*4880*/  HADD2.F32 R12, -RZ, R45.H0_H0 ;  /* 0x2000002dff0c7230 */ /* 0x000fe40000004100 */
[----:B------:R-:W-:Y:S02]  /*4890*/  HADD2.F32 R107, -RZ, R102.H0_H0 ;  /* 0x20000066ff6b7230 */ /* 0x000fe40000004100 */
[----:B------:R-:W-:Y:S02]  /*48a0*/  HADD2.F32 R38, -RZ, R41.H0_H0 ;  /* 0x20000029ff267230 */ /* 0x000fe40000004100 */
[----:B------:R-:W-:-:S02]  /*48b0*/  HADD2.F32 R105, -RZ, R103.H0_H0 ;  /* 0x20000067ff697230 */ /* 0x000fc40000004100 */
[-C--:B------:R-:W-:Y:S01]  /*48c0*/  FMUL.FTZ R109, R12, R107.reuse ;  /* 0x0000006b0c6d7220 */ /* 0x080fe20000410000 */
[----:B------:R-:W-:Y:S02]  /*48d0*/  HADD2.F32 R104, -RZ, R45.H1_H1 ;  /* 0x3000002dff687230 */ /* 0x000fe40000004100 */
[C---:B------:R-:W-:Y:S01]  /*48e0*/  FMUL.FTZ R107, R38.reuse, R107 ;  /* 0x0000006b266b7220 */ /* 0x040fe20000410000 */
[----:B------:R-:W-:Y:S02]  /*48f0*/  HADD2.F32 R102, -RZ, R102.H1_H1 ;  /* 0x30000066ff667230 */ /* 0x000fe40000004100 */
[-C--:B------:R-:W-:Y:S01]  /*4900*/  FFMA.FTZ R38, R38, R105.reuse, -R109 ;  /* 0x0000006926267223 */ /* 0x080fe2000001086d */
[----:B------:R-:W-:Y:S02]  /*4910*/  HADD2.F32 R41, -RZ, R41.H1_H1 ;  /* 0x30000029ff297230 */ /* 0x000fe40000004100 */
[----:B------:R-:W-:Y:S01]  /*4920*/  FFMA.FTZ R12, R12, R105, R107 ;  /* 0x000000690c0c7223 */ /* 0x000fe2000001006b */
[----:B------:R-:W-:-:S02]  /*4930*/  HADD2.F32 R103, -RZ, R103.H1_H1 ;  /* 0x30000067ff677230 */ /* 0x000fc40000004100 */
[CC--:B------:R-:W-:Y:S01]  /*4940*/  FMUL.FTZ R106, R104.reuse, R102.reuse ;  /* 0x00000066686a7220 */ /* 0x0c0fe20000410000 */
[C---:B------:R-:W-:Y:S01]  /*4950*/  FMUL.FTZ R105, R41.reuse, R102 ;  /* 0x0000006629697220 */ /* 0x040fe20000410000 */
[----:B------:R-:W-:Y:S02]  /*4960*/  SHF.R.U32.HI R102, RZ, 0x10, R15 ;  /* 0x00000010ff667819 */ /* 0x000fe4000001160f */
[-C--:B------:R-:W-:Y:S01]  /*4970*/  FFMA.FTZ R45, R41, R103.reuse, -R106 ;  /* 0x00000067292d7223 */ /* 0x080fe2000001086a */
[----:B------:R-:W-:Y:S01]  /*4980*/  LOP3.LUT R106, R39, 0xff0000ff, RZ, 0xc0, !PT ;  /* 0xff0000ff276a7812 */ /* 0x000fe200078ec0ff */
[----:B------:R-:W-:Y:S01]  /*4990*/  FFMA.FTZ R41, R104, R103, R105 ;  /* 0x0000006768297223 */ /* 0x000fe20000010069 */
[----:B------:R-:W-:Y:S01]  /*49a0*/  SHF.R.U32.HI R103, RZ, 0x8, R39 ;  /* 0x00000008ff677819 */ /* 0x000fe20000011627 */
[----:B------:R-:W-:Y:S01]  /*49b0*/  IMAD.U32 R102, R102, 0x10000, RZ ;  /* 0x0001000066667824 */ /* 0x000fe200078e00ff */
[----:B------:R-:W-:Y:S02]  /*49c0*/  SHF.R.U32.HI R105, RZ, 0x8, R15 ;  /* 0x00000008ff697819 */ /* 0x000fe4000001160f */
[----:B------:R-:W-:Y:S01]  /*49d0*/  LOP3.LUT R104, R15, 0xff0000ff, RZ, 0xc0, !PT ;  /* 0xff0000ff0f687812 */ /* 0x000fe200078ec0ff */
[----:B------:R-:W-:Y:S01]  /*49e0*/  IMAD.SHL.U32 R103, R103, 0x100, RZ ;  /* 0x0000010067677824 */ /* 0x000fe200078e00ff */
[----:B------:R-:W-:Y:S01]  /*49f0*/  SHF.R.U32.HI R15, RZ, 0x10, R39 ;  /* 0x00000010ff0f7819 */ /* 0x000fe20000011627 */
[----:B------:R-:W-:Y:S01]  /*4a00*/  IMAD.SHL.U32 R39, R105, 0x100, RZ ;  /* 0x0000010069277824 */ /* 0x000fe200078e00ff */
[----:B------:R-:W-:-:S02]  /*4a10*/  F2FP.SATFINITE.E4M3.F32.PACK_AB_MERGE_C R38, R45, R38, RZ ;  /* 0x000000262d26723e */ /* 0x000fc400048070ff */
[----:B------:R-:W-:Y:S01]  /*4a20*/  LOP3.LUT R106, R106, 0xff00, R103, 0xf8, !PT ;  /* 0x0000ff006a6a7812 */ /* 0x000fe200078ef867 */
[----:B------:R-:W-:Y:S01]  /*4a30*/  IMAD.U32 R103, R15, 0x10000, RZ ;  /* 0x000100000f677824 */ /* 0x000fe200078e00ff */
[----:B------:R-:W-:Y:S01]  /*4a40*/  LOP3.LUT R39, R104, 0xff00, R39, 0xf8, !PT ;  /* 0x0000ff0068277812 */ /* 0x000fe200078ef827 */
[----:B------:R-:W-:Y:S01]  /*4a50*/  IMAD.MOV.U32 R104, RZ, RZ, R43 ;  /* 0x000000ffff687224 */ /* 0x000fe200078e002b */
        /* <DEDUP_REMOVED lines=21> */
[----:B------:R-:W-:Y:S01]  /*4bb0*/  FMUL.FTZ R108, R43, R105 ;  /* 0x000000692b6c7220 */ /* 0x000fe20000410000 */
[----:B------:R-:W-:-:S02]  /*4bc0*/  F2FP.F16.E4M3.UNPACK_B R15, R15.H1 ;  /* 0x0000000fff0f723e */ /* 0x000fc400030006ff */
[----:B------:R-:W-:Y:S01]  /*4bd0*/  F2FP.F16.E4M3.UNPACK_B R45, R44.H1 ;  /* 0x0000002cff2d723e */ /* 0x000fe200030006ff */
[----:B------:R-:W-:Y:S01]  /*4be0*/  FMUL.FTZ R102, R103, R105 ;  /* 0x0000006967667220 */ /* 0x000fe20000410000 */
[----:B------:R-:W-:Y:S01]  /*4bf0*/  F2FP.F16.E4M3.UNPACK_B R41, R40.H1 ;  /* 0x00000028ff29723e */ /* 0x000fe200030006ff */
[----:B------:R-:W-:Y:S01]  /*4c00*/  HADD2.F32 R105, -RZ, R15.H0_H0 ;  /* 0x2000000fff697230 */ /* 0x000fe20000004100 */
[----:B------:R-:W-:Y:S01]  /*4c10*/  F2FP.F16.E4M3.UNPACK_B R44, R44 ;  /* 0x0000002cff2c723e */ /* 0x000fe200020006ff */
[-C--:B------:R-:W-:Y:S01]  /*4c20*/  FFMA.FTZ R102, R43, R106.reuse, -R102 ;  /* 0x0000006a2b667223 */ /* 0x080fe20000010866 */
[----:B------:R-:W-:Y:S01]  /*4c30*/  FFMA.FTZ R43, R103, R106, R108 ;  /* 0x0000006a672b7223 */ /* 0x000fe2000001006c */
[----:B------:R-:W-:Y:S01]  /*4c40*/  F2FP.F16.E4M3.UNPACK_B R103, R104.H1 ;  /* 0x00000068ff67723e */ /* 0x000fe200030006ff */
[----:B------:R-:W-:Y:S01]  /*4c50*/  HADD2.F32 R104, -RZ, R47.H0_H0 ;  /* 0x2000002fff687230 */ /* 0x000fe20000004100 */
[----:B------:R-:W-:Y:S01]  /*4c60*/  F2FP.F16.E4M3.UNPACK_B R40, R40 ;  /* 0x00000028ff28723e */ /* 0x000fe200020006ff */
[----:B------:R-:W-:-:S02]  /*4c70*/  HADD2.F32 R108, -RZ, R39.H0_H0 ;  /* 0x20000027ff6c7230 */ /* 0x000fc40000004100 */
[----:B------:R-:W-:Y:S02]  /*4c80*/  HADD2.F32 R106, -RZ, R103.H0_H0 ;  /* 0x20000067ff6a7230 */ /* 0x000fe40000004100 */
[----:B------:R-:W-:Y:S02]  /*4c90*/  HADD2.F32 R47, -RZ, R47.H1_H1 ;  /* 0x3000002fff2f7230 */ /* 0x000fe40000004100 */
[-C--:B------:R-:W-:Y:S01]  /*4ca0*/  FMUL.FTZ R109, R104, R108.reuse ;  /* 0x0000006c686d7220 */ /* 0x080fe20000410000 */
[----:B------:R-:W-:Y:S02]  /*4cb0*/  HADD2.F32 R103, -RZ, R103.H1_H1 ;  /* 0x30000067ff677230 */ /* 0x000fe40000004100 */
[----:B------:R-:W-:Y:S02]  /*4cc0*/  HADD2.F32 R15, -RZ, R15.H1_H1 ;  /* 0x3000000fff0f7230 */ /* 0x000fe40000004100 */
[C---:B------:R-:W-:Y:S01]  /*4cd0*/  FFMA.FTZ R109, R106.reuse, R105, -R109 ;  /* 0x000000696a6d7223 */ /* 0x040fe2000001086d */
[----:B------:R-:W-:-:S04]  /*4ce0*/  FMUL.FTZ R106, R106, R108 ;  /* 0x0000006c6a6a7220 */ /* 0x000fc80000410000 */
[----:B------:R-:W-:Y:S01]  /*4cf0*/  FFMA.FTZ R104, R104, R105, R106 ;  /* 0x0000006968687223 */ /* 0x000fe2000001006a */
[----:B------:R-:W-:-:S05]  /*4d00*/  HADD2.F32 R105, -RZ, R39.H1_H1 ;  /* 0x30000027ff697230 */ /* 0x000fca0000004100 */
[-C--:B------:R-:W-:Y:S01]  /*4d10*/  FMUL.FTZ R39, R47, R105.reuse ;  /* 0x000000692f277220 */ /* 0x080fe20000410000 */
[C---:B------:R-:W-:Y:S01]  /*4d20*/  FMUL.FTZ R106, R103.reuse, R105 ;  /* 0x00000069676a7220 */ /* 0x040fe20000410000 */
[----:B------:R-:W-:Y:S02]  /*4d30*/  HADD2.F32 R105, -RZ, R41.H0_H0 ;  /* 0x20000029ff697230 */ /* 0x000fe40000004100 */
[-C--:B------:R-:W-:Y:S01]  /*4d40*/  FFMA.FTZ R39, R103, R15.reuse, -R39 ;  /* 0x0000000f67277223 */ /* 0x080fe20000010827 */
[----:B------:R-:W-:Y:S01]  /*4d50*/  FFMA.FTZ R15, R47, R15, R106 ;  /* 0x0000000f2f0f7223 */ /* 0x000fe2000001006a */
[--C-:B------:R-:W-:Y:S01]  /*4d60*/  HADD2.F32 R47, -RZ, R45.reuse.H0_H0 ;  /* 0x2000002dff2f7230 */ /* 0x100fe20000004100 */
[----:B------:R-:W-:Y:S01]  /*4d70*/  F2FP.F16.E4M3.UNPACK_B R103, R97.H1 ;  /* 0x00000061ff67723e */ /* 0x000fe200030006ff */
[----:B------:R-:W-:Y:S01]  /*4d80*/  HADD2.F32 R45, -RZ, R45.H1_H1 ;  /* 0x3000002dff2d7230 */ /* 0x000fe20000004100 */
[----:B------:R-:W-:Y:S01]  /*4d90*/  F2FP.SATFINITE.E4M3.F32.PACK_AB_MERGE_C R109, R39, R109, RZ ;  /* 0x0000006d276d723e */ /* 0x000fe200048070ff */
[----:B------:R-:W-:Y:S01]  /*4da0*/  HADD2.F32 R41, -RZ, R41.H1_H1 ;  /* 0x30000029ff297230 */ /* 0x000fe20000004100 */
[-C--:B------:R-:W-:Y:S01]  /*4db0*/  F2FP.F16.E4M3.UNPACK_B R39, R98.reuse.H1 ;  /* 0x00000062ff27723e */ /* 0x080fe200030006ff */
[--C-:B------:R-:W-:Y:S01]  /*4dc0*/  HADD2.F32 R106, -RZ, R103.reuse.H0_H0 ;  /* 0x20000067ff6a7230 */ /* 0x100fe20000004100 */
[----:B------:R-:W-:Y:S01]  /*4dd0*/  F2FP.F16.E4M3.UNPACK_B R98, R98 ;  /* 0x00000062ff62723e */ /* 0x000fe200020006ff */
[----:B------:R-:W-:Y:S01]  /*4de0*/  HADD2.F32 R103, -RZ, R103.H1_H1 ;  /* 0x30000067ff677230 */ /* 0x000fe20000004100 */
[----:B------:R-:W-:Y:S01]  /*4df0*/  F2FP.F16.E4M3.UNPACK_B R97, R97 ;  /* 0x00000061ff61723e */ /* 0x000fe200020006ff */
[--C-:B------:R-:W-:Y:S01]  /*4e00*/  HADD2.F32 R111, -RZ, R39.reuse.H0_H0 ;  /* 0x20000027ff6f7230 */ /* 0x100fe20000004100 */
[----:B------:R-:W-:Y:S01]  /*4e10*/  F2FP.SATFINITE.E4M3.F32.PACK_AB_MERGE_C R104, R15, R104, RZ ;  /* 0x000000680f68723e */ /* 0x000fe200048070ff */
[----:B------:R-:W-:Y:S01]  /*4e20*/  HADD2.F32 R39, -RZ, R39.H1_H1 ;  /* 0x30000027ff277230 */ /* 0x000fe20000004100 */
[----:B------:R-:W-:-:S02]  /*4e30*/  F2FP.SATFINITE.E4M3.F32.PACK_AB_MERGE_C R109, R102, R110, R109 ;  /* 0x0000006e666d723e */ /* 0x000fc4000480706d */
[-C--:B------:R-:W-:Y:S01]  /*4e40*/  FMUL.FTZ R108, R47, R111.reuse ;  /* 0x0000006f2f6c7220 */ /* 0x080fe20000410000 */
[----:B------:R-:W-:-:S03]  /*4e50*/  FMUL.FTZ R111, R105, R111 ;  /* 0x0000006f696f7220 */ /* 0x000fc60000410000 */
[-C--:B------:R-:W-:Y:S01]  /*4e60*/  FFMA.FTZ R108, R105, R106.reuse, -R108 ;  /* 0x0000006a696c7223 */ /* 0x080fe2000001086c */
[----:B------:R-:W-:Y:S01]  /*4e70*/  FFMA.FTZ R111, R47, R106, R111 ;  /* 0x0000006a2f6f7223 */ /* 0x000fe2000001006f */
[-C--:B------:R-:W-:Y:S01]  /*4e80*/  FMUL.FTZ R47, R45, R39.reuse ;  /* 0x000000272d2f7220 */ /* 0x080fe20000410000 */
[C---:B------:R-:W-:Y:S01]  /*4e90*/  FMUL.FTZ R39, R41.reuse, R39 ;  /* 0x0000002729277220 */ /* 0x040fe20000410000 */
[----:B------:R-:W-:Y:S02]  /*4ea0*/  HADD2.F32 R106, -RZ, R98.H0_H0 ;  /* 0x20000062ff6a7230 */ /* 0x000fe40000004100 */
[-C--:B------:R-:W-:Y:S01]  /*4eb0*/  FFMA.FTZ R41, R41, R103.reuse, -R47 ;  /* 0x0000006729297223 */ /* 0x080fe2000001082f */
[----:B------:R-:W-:Y:S01]  /*4ec0*/  FFMA.FTZ R39, R45, R103, R39 ;  /* 0x000000672d277223 */ /* 0x000fe20000010027 */
[----:B------:R-:W-:Y:S02]  /*4ed0*/  HADD2.F32 R45, -RZ, R44.H0_H0 ;  /* 0x2000002cff2d7230 */ /* 0x000fe40000004100 */
[----:B------:R-:W-:Y:S01]  /*4ee0*/  HADD2.F32 R103, -RZ, R40.H0_H0 ;  /* 0x20000028ff677230 */ /* 0x000fe20000004100 */
[----:B------:R-:W-:Y:S01]  /*4ef0*/  F2FP.SATFINITE.E4M3.F32.PACK_AB_MERGE_C R41, R41, R108, RZ ;  /* 0x0000006c2929723e */ /* 0x000fe200048070ff */
[----:B------:R-:W-:-:S02]  /*4f00*/  HADD2.F32 R47, -RZ, R97.H0_H0 ;  /* 0x20000061ff2f7230 */ /* 0x000fc40000004100 */
[-C--:B------:R-:W-:Y:S01]  /*4f10*/  FMUL.FTZ R105, R45, R106.reuse ;  /* 0x0000006a2d697220 */ /* 0x080fe20000410000 */
[----:B------:R-:W-:Y:S02]  /*4f20*/  HADD2.F32 R98, -RZ, R98.H1_H1 ;  /* 0x30000062ff627230 */ /* 0x000fe40000004100 */
[----:B------:R-:W-:Y:S01]  /*4f30*/  FMUL.FTZ R106, R103, R106 ;  /* 0x0000006a676a7220 */ /* 0x000fe20000410000 */
[----:B------:R-:W-:Y:S01]  /*4f40*/  F2FP.SATFINITE.E4M3.F32.PACK_AB_MERGE_C R39, R39, R111, RZ ;  /* 0x0000006f2727723e */ /* 0x000fe200048070ff */
[-C--:B------:R-:W-:Y:S02]  /*4f50*/  FFMA.FTZ R105, R103, R47.reuse, -R105 ;  /* 0x0000002f67697223 */ /* 0x080fe40000010869 */
[----:B------:R-:W-:Y:S01]  /*4f60*/  FFMA.FTZ R106, R45, R47, R106 ;  /* 0x0000002f2d6a7223 */ /* 0x000fe2000001006a */
[----:B------:R-:W-:Y:S02]  /*4f70*/  HADD2.F32 R45, -RZ, R44.H1_H1 ;  /* 0x3000002cff2d7230 */ /* 0x000fe40000004100 */
[----:B------:R-:W-:-:S02]  /*4f80*/  HADD2.F32 R47, -RZ, R40.H1_H1 ;  /* 0x30000028ff2f7230 */ /* 0x000fc40000004100 */
[----:B------:R-:W-:Y:S02]  /*4f90*/  HADD2.F32 R40, -RZ, R97.H1_H1 ;  /* 0x30000061ff287230 */ /* 0x000fe40000004100 */
[----:B------:R-:W-:Y:S01]  /*4fa0*/  FMUL.FTZ R44, R45, R98 ;  /* 0x000000622d2c7220 */ /* 0x000fe20000410000 */
[----:B------:R-:W-:Y:S01]  /*4fb0*/  F2FP.F16.E4M3.UNPACK_B R97, R100.H1 ;  /* 0x00000064ff61723e */ /* 0x000fe200030006ff */
[C---:B------:R-:W-:Y:S01]  /*4fc0*/  FMUL.FTZ R98, R47.reuse, R98 ;  /* 0x000000622f627220 */ /* 0x040fe20000410000 */
[----:B------:R-:W-:Y:S01]  /*4fd0*/  F2FP.F16.E4M3.UNPACK_B R100, R100 ;  /* 0x00000064ff64723e */ /* 0x000fe200020006ff */
[-C--:B------:R-:W-:Y:S02]  /*4fe0*/  FFMA.FTZ R44, R47, R40.reuse, -R44 ;  /* 0x000000282f2c7223 */ /* 0x080fe4000001082c */
[----:B------:R-:W-:Y:S01]  /*4ff0*/  FFMA.FTZ R40, R45, R40, R98 ;  /* 0x000000282d287223 */ /* 0x000fe20000010062 */
[----:B------:R-:W-:Y:S01]  /*5000*/  F2FP.F16.E4M3.UNPACK_B R45, R46.H1 ;  /* 0x0000002eff2d723e */ /* 0x000fe200030006ff */
[--C-:B------:R-:W-:Y:S01]  /*5010*/  HADD2.F32 R103, -RZ, R97.reuse.H0_H0 ;  /* 0x20000061ff677230 */ /* 0x100fe20000004100 */
[----:B------:R-:W-:Y:S01]  /*5020*/  F2FP.SATFINITE.E4M3.F32.PACK_AB_MERGE_C R105, R44, R105, R41 ;  /* 0x000000692c69723e */ /* 0x000fe20004807029 */
[----:B------:R-:W-:Y:S01]  /*5030*/  HADD2.F32 R97, -RZ, R97.H1_H1 ;  /* 0x30000061ff617230 */ /* 0x000fe20000004100 */
[----:B------:R-:W-:Y:S01]  /*5040*/  F2FP.F16.E4M3.UNPACK_B R41, R99.H1 ;  /* 0x00000063ff29723e */ /* 0x000fe200030006ff */
[----:B------:R-:W-:Y:S01]  /*5050*/  HADD2.F32 R47, -RZ, R45.H0_H0 ;  /* 0x2000002dff2f7230 */ /* 0x000fe20000004100 */
[----:B------:R-:W-:-:S02]  /*5060*/  F2FP.F16.E4M3.UNPACK_B R44, R42.H1 ;  /* 0x0000002aff2c723e */ /* 0x000fc400030006ff */
[----:B------:R-:W-:Y:S01]  /*5070*/  F2FP.F16.E4M3.UNPACK_B R99, R99 ;  /* 0x00000063ff63723e */ /* 0x000fe200020006ff */
[--C-:B------:R-:W-:Y:S01]  /*5080*/  HADD2.F32 R112, -RZ, R41.reuse.H0_H0 ;  /* 0x20000029ff707230 */ /* 0x100fe20000004100 */
[----:B------:R-:W-:Y:S01]  /*5090*/  F2FP.F16.E4M3.UNPACK_B R46, R46 ;  /* 0x0000002eff2e723e */ /* 0x000fe200020006ff */
[--C-:B------:R-:W-:Y:S01]  /*50a0*/  HADD2.F32 R98, -RZ, R44.reuse.H0_H0 ;  /* 0x2000002cff627230 */ /* 0x100fe20000004100 */
[----:B------:R-:W-:Y:S01]  /*50b0*/  F2FP.F16.E4M3.UNPACK_B R42, R42 ;  /* 0x0000002aff2a723e */ /* 0x000fe200020006ff */
[----:B------:R-:W-:Y:S02]  /*50c0*/  HADD2.F32 R41, -RZ, R41.H1_H1 ;  /* 0x30000029ff297230 */ /* 0x000fe40000004100 */
[-C--:B------:R-:W-:Y:S01]  /*50d0*/  FMUL.FTZ R108, R47, R112.reuse ;  /* 0x000000702f6c7220 */ /* 0x080fe20000410000 */
[----:B------:R-:W-:Y:S02]  /*50e0*/  HADD2.F32 R44, -RZ, R44.H1_H1 ;  /* 0x3000002cff2c7230 */ /* 0x000fe40000004100 */
[----:B------:R-:W-:Y:S01]  /*50f0*/  FMUL.FTZ R112, R98, R112 ;  /* 0x0000007062707220 */ /* 0x000fe20000410000 */
[----:B------:R-:W-:Y:S01]  /*5100*/  F2FP.SATFINITE.E4M3.F32.PACK_AB_MERGE_C R39, R40, R106, R39 ;  /* 0x0000006a2827723e */ /* 0x000fe20004807027 */
[----:B------:R-:W-:Y:S01]  /*5110*/  FFMA.FTZ R108, R98, R103, -R108 ;  /* 0x00000067626c7223 */ /* 0x000fe2000001086c */
[----:B------:R-:W-:-:S02]  /*5120*/  HADD2.F32 R98, -RZ, R45.H1_H1 ;  /* 0x3000002dff627230 */ /* 0x000fc40000004100 */
[----:B------:R-:W-:Y:S01]  /*5130*/  FFMA.FTZ R112, R47, R103, R112 ;  /* 0x000000672f707223 */ /* 0x000fe20000010070 */
[--C-:B------:R-:W-:Y:S02]  /*5140*/  HADD2.F32 R103, -RZ, R99.reuse.H0_H0 ;  /* 0x20000063ff677230 */ /* 0x100fe40000004100 */
[----:B------:R-:W-:Y:S02]  /*5150*/  HADD2.F32 R47, -RZ, R100.H0_H0 ;  /* 0x20000064ff2f7230 */ /* 0x000fe40000004100 */
[-C--:B------:R-:W-:Y:S01]  /*5160*/  FMUL.FTZ R45, R98, R41.reuse ;  /* 0x00000029622d7220 */ /* 0x080fe20000410000 */
[C---:B------:R-:W-:Y:S01]  /*5170*/  FMUL.FTZ R41, R44.reuse, R41 ;  /* 0x000000292c297220 */ /* 0x040fe20000410000 */
[----:B------:R-:W-:Y:S02]  /*5180*/  HADD2.F32 R99, -RZ, R99.H1_H1 ;  /* 0x30000063ff637230 */ /* 0x000fe40000004100 */
[-C--:B------:R-:W-:Y:S01]  /*5190*/  FFMA.FTZ R44, R44, R97.reuse, -R45 ;  /* 0x000000612c2c7223 */ /* 0x080fe2000001082d */
[----:B------:R-:W-:Y:S01]  /*51a0*/  FFMA.FTZ R41, R98, R97, R41 ;  /* 0x0000006162297223 */ /* 0x000fe20000010029 */
[----:B------:R-:W-:-:S02]  /*51b0*/  HADD2.F32 R45, -RZ, R46.H0_H0 ;  /* 0x2000002eff2d7230 */ /* 0x000fc40000004100 */
[----:B------:R-:W-:Y:S01]  /*51c0*/  HADD2.F32 R97, -RZ, R42.H0_H0 ;  /* 0x2000002aff617230 */ /* 0x000fe20000004100 */
[----:B------:R-:W-:Y:S01]  /*51d0*/  F2FP.SATFINITE.E4M3.F32.PACK_AB_MERGE_C R44, R44, R108, RZ ;  /* 0x0000006c2c2c723e */ /* 0x000fe200048070ff */
[----:B------:R-:W-:Y:S02]  /*51e0*/  HADD2.F32 R46, -RZ, R46.H1_H1 ;  /* 0x3000002eff2e7230 */ /* 0x000fe40000004100 */
[-C--:B------:R-:W-:Y:S01]  /*51f0*/  FMUL.FTZ R98, R45, R103.reuse ;  /* 0x000000672d627220 */ /* 0x080fe20000410000 */
[----:B------:R-:W-:Y:S02]  /*5200*/  HADD2.F32 R42, -RZ, R42.H1_H1 ;  /* 0x3000002aff2a7230 */ /* 0x000fe40000004100 */
[----:B------:R-:W-:Y:S01]  /*5210*/  FMUL.FTZ R103, R97, R103 ;  /* 0x0000006761677220 */ /* 0x000fe20000410000 */
[----:B------:R-:W-:Y:S01]  /*5220*/  F2FP.SATFINITE.E4M3.F32.PACK_AB_MERGE_C R41, R41, R112, RZ ;  /* 0x000000702929723e */ /* 0x000fe200048070ff */
[----:B------:R-:W-:Y:S01]  /*5230*/  FFMA.FTZ R98, R97, R47, -R98 ;  /* 0x0000002f61627223 */ /* 0x000fe20000010862 */
[----:B------:R-:W-:-:S02]  /*5240*/  IMAD.MOV.U32 R40, RZ, RZ, R105 ;  /* 0x000000ffff287224 */ /* 0x000fc400078e0069 */
[----:B------:R-:W-:Y:S01]  /*5250*/  FFMA.FTZ R103, R45, R47, R103 ;  /* 0x0000002f2d677223 */ /* 0x000fe20000010067 */
[----:B------:R-:W-:Y:S02]  /*5260*/  HADD2.F32 R45, -RZ, R100.H1_H1 ;  /* 0x30000064ff2d7230 */ /* 0x000fe40000004100 */
[-C--:B------:R-:W-:Y:S01]  /*5270*/  FMUL.FTZ R47, R46, R99.reuse ;  /* 0x000000632e2f7220 */ /* 0x080fe20000410000 */
[----:B------:R-:W-:-:S03]  /*5280*/  FMUL.FTZ R99, R42, R99 ;  /* 0x000000632a637220 */ /* 0x000fc60000410000 */
[-C--:B------:R-:W-:Y:S01]  /*5290*/  FFMA.FTZ R47, R42, R45.reuse, -R47 ;  /* 0x0000002d2a2f7223 */ /* 0x080fe2000001082f */
[----:B------:R-:W-:Y:S01]  /*52a0*/  FFMA.FTZ R46, R46, R45, R99 ;  /* 0x0000002d2e2e7223 */ /* 0x000fe20000010063 */
[----:B------:R-:W-:-:S03]  /*52b0*/  F2FP.SATFINITE.E4M3.F32.PACK_AB_MERGE_C R45, R13, R14, R12 ;  /* 0x0000000e0d2d723e */ /* 0x000fc6000480700c */
[----:B------:R-:W-:Y:S01]  /*52c0*/  F2FP.SATFINITE.E4M3.F32.PACK_AB_MERGE_C R42, R47, R98, R44 ;  /* 0x000000622f2a723e */ /* 0x000fe2000480702c */
[----:B------:R-:W-:Y:S01]  /*52d0*/  IMAD.MOV.U32 R44, RZ, RZ, R39 ;  /* 0x000000ffff2c7224 */ /* 0x000fe200078e0027 */
[----:B------:R-:W-:Y:S02]  /*52e0*/  F2FP.SATFINITE.E4M3.F32.PACK_AB_MERGE_C R46, R46, R103, R41 ;  /* 0x000000672e2e723e */ /* 0x000fe40004807029 */
[----:B------:R-:W-:Y:S01]  /*52f0*/  F2FP.SATFINITE.E4M3.F32.PACK_AB_MERGE_C R47, R43, R107, R104 ;  /* 0x0000006b2b2f723e */ /* 0x000fe20004807068 */
[----:B------:R-:W-:Y:S01]  /*5300*/  IMAD.MOV.U32 R43, RZ, RZ, R109 ;  /* 0x000000ffff2b7224 */ /* 0x000fe200078e006d */
[----:B------:R-:W-:-:S07]  /*5310*/  F2FP.SATFINITE.E4M3.F32.PACK_AB_MERGE_C R41, R36, R37, R38 ;  /* 0x000000252429723e */ /* 0x000fce0004807026 */
.L_x_1946:
[----:B------:R-:W-:Y:S05]  /*5320*/  BSYNC B2 ;  /* 0x0000000000027941 */ /* 0x000fea0003800000 */
.L_x_1945:
        /* <DEDUP_REMOVED lines=12> */
.L_x_1944:
[----:B------:R-:W-:Y:S05]  /*53f0*/  BSYNC B1 ;  /* 0x0000000000017941 */ /* 0x000fea0003800000 */
.L_x_1943:
[----:B------:R-:W-:-:S13]  /*5400*/  ISETP.NE.AND P4, PT, R30, RZ, PT ;  /* 0x000000ff1e00720c */ /* 0x000fda0003f85270 */
[----:B------:R-:W-:Y:S05]  /*5410*/  @!P4 BRA `(.L_x_1927) ;  /* 0x00000010002cc947 */ /* 0x000fea0003800000 */
[----:B------:R-:W2:Y:S04]  /*5420*/  LDL R36, [R1] ;  /* 0x0000000001247983 */ /* 0x000ea80000100800 */
[----:B0-----:R-:W3:Y:S04]  /*5430*/  LDL R15, [R1+0x74] ;  /* 0x00007400010f7983 */ /* 0x001ee80000100800 */
        /* <DEDUP_REMOVED lines=45> */
[----:B0-----:R-:W-:Y:S01]  /*5710*/  IMAD.MOV.U32 R33, RZ, RZ, R12 ;  /* 0x000000ffff217224 */ /* 0x001fe200078e000c */
        /* <DEDUP_REMOVED lines=8> */
[--C-:B------:R-:W-:Y:S01]  /*57a0*/  HADD2.F32 R47, -RZ, R44.reuse.H0_H0 ;  /* 0x2000002cff2f7230 */ /* 0x100fe20000004100 */
[----:B------:R-:W-:Y:S01]  /*57b0*/  LOP3.LUT R45, R10, 0xff00, R45, 0xf8, !PT ;  /* 0x0000ff000a2d7812 */ /* 0x000fe200078ef82d */
[----:B------:R-:W-:Y:S01]  /*57c0*/  HADD2.F32 R44, -RZ, R44.H1_H1 ;  /* 0x3000002cff2c7230 */ /* 0x000fe20000004100 */
[----:B------:R-:W-:Y:S01]  /*57d0*/  LOP3.LUT R10, R35, 0xff0000, R32, 0xf8, !PT ;  /* 0x00ff0000230a7812 */ /* 0x000fe200078ef820 */
[----:B------:R-:W-:Y:S01]  /*57e0*/  HADD2.F32 R32, -RZ, R42.H0_H0 ;  /* 0x2000002aff207230 */ /* 0x000fe20000004100 */
[----:B------:R-:W-:Y:S01]  /*57f0*/  F2FP.F16.E4M3.UNPACK_B R35, R90.H1 ;  /* 0x0000005aff23723e */ /* 0x000fe200030006ff */
[----:B------:R-:W-:Y:S01]  /*5800*/  HADD2.F32 R12, -RZ, R34.H0_H0 ;  /* 0x20000022ff0c7230 */ /* 0x000fe20000004100 */
[----:B------:R-:W-:-:S02]  /*5810*/  LOP3.LUT R8, R45, 0xff0000, R8, 0xf8, !PT ;  /* 0x00ff00002d087812 */ /* 0x000fc400078ef808 */
[-C--:B------:R-:W-:Y:S01]  /*5820*/  FMUL.FTZ R99, R32, R47.reuse ;  /* 0x0000002f20637220 */ /* 0x080fe20000410000 */
[--C-:B------:R-:W-:Y:S02]  /*5830*/  HADD2.F32 R45, -RZ, R35.reuse.H0_H0 ;  /* 0x20000023ff2d7230 */ /* 0x100fe40000004100 */
[----:B------:R-:W-:Y:S01]  /*5840*/  FMUL.FTZ R47, R12, R47 ;  /* 0x0000002f0c2f7220 */ /* 0x000fe20000410000 */
[----:B------:R-:W-:Y:S01]  /*5850*/  LOP3.LUT R11, R46, 0xff0000, R9, 0xf8, !PT ;  /* 0x00ff00002e0b7812 */ /* 0x000fe200078ef809 */
[----:B------:R-:W-:Y:S01]  /*5860*/  HADD2.F32 R46, -RZ, R35.H1_H1 ;  /* 0x30000023ff2e7230 */ /* 0x000fe20000004100 */
[----:B------:R-:W-:Y:S01]  /*5870*/  F2FP.F16.E4M3.UNPACK_B R93, R93 ;  /* 0x0000005dff5d723e */ /* 0x000fe200020006ff */
[-C--:B------:R-:W-:Y:S01]  /*5880*/  FFMA.FTZ R12, R12, R45.reuse, -R99 ;  /* 0x0000002d0c0c7223 */ /* 0x080fe20000010863 */
[----:B------:R-:W-:Y:S01]  /*5890*/  FFMA.FTZ R32, R32, R45, R47 ;  /* 0x0000002d20207223 */ /* 0x000fe2000001002f */
[----:B------:R-:W-:Y:S01]  /*58a0*/  HADD2.F32 R35, -RZ, R34.H1_H1 ;  /* 0x30000022ff237230 */ /* 0x000fe20000004100 */
[----:B------:R-:W-:Y:S01]  /*58b0*/  F2FP.F16.E4M3.UNPACK_B R36, R36 ;  /* 0x00000024ff24723e */ /* 0x000fe200020006ff */
[----:B------:R-:W-:Y:S01]  /*58c0*/  HADD2.F32 R45, -RZ, R42.H1_H1 ;  /* 0x3000002aff2d7230 */ /* 0x000fe20000004100 */
[----:B------:R-:W-:Y:S01]  /*58d0*/  F2FP.F16.E4M3.UNPACK_B R42, R33 ;  /* 0x00000021ff2a723e */ /* 0x000fe200020006ff */
[----:B------:R-:W-:Y:S01]  /*58e0*/  HADD2.F32 R47, -RZ, R93.H0_H0 ;  /* 0x2000005dff2f7230 */ /* 0x000fe20000004100 */
[----:B------:R-:W-:Y:S01]  /*58f0*/  LOP3.LUT R9, R97, 0xff0000, R88, 0xf8, !PT ;  /* 0x00ff000061097812 */ /* 0x000fe200078ef858 */
[-C--:B------:R-:W-:Y:S01]  /*5900*/  FMUL.FTZ R96, R35, R44.reuse ;  /* 0x0000002c23607220 */ /* 0x080fe20000410000 */
        /* <DEDUP_REMOVED lines=44> */
[----:B------:R-:W-:-:S02]  /*5bd0*/  HADD2.F32 R90, -RZ, R88.H0_H0 ;  /* 0x20000058ff5a7230 */ /* 0x000fc40000004100 */
[----:B------:R-:W-:Y:S01]  /*5be0*/  FFMA.FTZ R93, R93, R96, -R98 ;  /* 0x000000605d5d7223 */ /* 0x000fe20000010862 */
[----:B------:R-:W-:Y:S01]  /*5bf0*/  HADD2.F32 R101, -RZ, R92.H0_H0 ;  /* 0x2000005cff657230 */ /* 0x000fe20000004100 */
[----:B------:R-:W-:Y:S01]  /*5c00*/  F2FP.SATFINITE.E4M3.F32.PACK_AB_MERGE_C R32, R35, R32, RZ ;  /* 0x000000202320723e */ /* 0x000fe200048070ff */
[----:B------:R-:W-:Y:S01]  /*5c10*/  HADD2.F32 R88, -RZ, R88.H1_H1 ;  /* 0x30000058ff587230 */ /* 0x000fe20000004100 */
[----:B------:R-:W-:Y:S01]  /*5c20*/  F2FP.SATFINITE.E4M3.F32.PACK_AB_MERGE_C R12, R45, R34, R12 ;  /* 0x000000222d0c723e */ /* 0x000fe2000480700c */
[--C-:B------:R-:W-:Y:S02]  /*5c30*/  HADD2.F32 R38, -RZ, R14.reuse.H0_H0 ;  /* 0x2000000eff267230 */ /* 0x100fe40000004100 */
[----:B------:R-:W-:Y:S01]  /*5c40*/  FMUL.FTZ R105, R90, R101 ;  /* 0x000000655a697220 */ /* 0x000fe20000410000 */
[----:B------:R-:W-:Y:S02]  /*5c50*/  HADD2.F32 R46, -RZ, R14.H1_H1 ;  /* 0x3000000eff2e7230 */ /* 0x000fe40000004100 */
[----:B------:R-:W-:Y:S01]  /*5c60*/  FMUL.FTZ R107, R88, R103 ;  /* 0x00000067586b7220 */ /* 0x000fe20000410000 */
[----:B------:R-:W-:-:S02]  /*5c70*/  HADD2.F32 R99, -RZ, R91.H0_H0 ;  /* 0x2000005bff637230 */ /* 0x000fc40000004100 */
[----:B------:R-:W-:Y:S01]  /*5c80*/  FMUL.FTZ R101, R38, R101 ;  /* 0x0000006526657220 */ /* 0x000fe20000410000 */
[----:B------:R-:W-:Y:S02]  /*5c90*/  HADD2.F32 R91, -RZ, R91.H1_H1 ;  /* 0x3000005bff5b7230 */ /* 0x000fe40000004100 */
[----:B------:R-:W-:Y:S01]  /*5ca0*/  FMUL.FTZ R103, R46, R103 ;  /* 0x000000672e677220 */ /* 0x000fe20000410000 */
[----:B------:R-:W-:Y:S01]  /*5cb0*/  F2FP.F16.E4M3.UNPACK_B R35, R37 ;  /* 0x00000025ff23723e */ /* 0x000fe200020006ff */
[----:B------:R-:W-:Y:S01]  /*5cc0*/  FFMA.FTZ R14, R38, R99, -R105 ;  /* 0x00000063260e7223 */ /* 0x000fe20000010869 */
[----:B------:R-:W-:Y:S01]  /*5cd0*/  F2FP.F16.E4M3.UNPACK_B R34, R11 ;  /* 0x0000000bff22723e */ /* 0x000fe200020006ff */
[----:B------:R-:W-:Y:S01]  /*5ce0*/  FFMA.FTZ R38, R90, R99, R101 ;  /* 0x000000635a267223 */ /* 0x000fe20000010065 */
[----:B------:R-:W-:Y:S01]  /*5cf0*/  F2FP.F16.E4M3.UNPACK_B R33, R13 ;  /* 0x0000000dff21723e */ /* 0x000fe200020006ff */
[-C--:B------:R-:W-:Y:S01]  /*5d00*/  FFMA.FTZ R103, R88, R91.reuse, R103 ;  /* 0x0000005b58677223 */ /* 0x080fe20000010067 */
[----:B------:R-:W-:Y:S01]  /*5d10*/  FFMA.FTZ R107, R46, R91, -R107 ;  /* 0x0000005b2e6b7223 */ /* 0x000fe2000001086b */
[----:B------:R-:W-:Y:S01]  /*5d20*/  F2FP.SATFINITE.E4M3.F32.PACK_AB_MERGE_C R93, R93, R42, RZ ;  /* 0x0000002a5d5d723e */ /* 0x000fe200048070ff */
[----:B------:R-:W-:Y:S01]  /*5d30*/  HADD2.F32 R42, -RZ, R35.H0_H0 ;  /* 0x20000023ff2a7230 */ /* 0x000fe20000004100 */
[----:B------:R-:W-:Y:S01]  /*5d40*/  F2FP.SATFINITE.E4M3.F32.PACK_AB_MERGE_C R44, R97, R44, RZ ;  /* 0x0000002c612c723e */ /* 0x000fe200048070ff */
[----:B------:R-:W-:Y:S01]  /*5d50*/  HADD2.F32 R91, -RZ, R34.H0_H0 ;  /* 0x20000022ff5b7230 */ /* 0x000fe20000004100 */
[----:B------:R-:W-:Y:S01]  /*5d60*/  F2FP.SATFINITE.E4M3.F32.PACK_AB_MERGE_C R36, R47, R36, R32 ;  /* 0x000000242f24723e */ /* 0x000fe20004807020 */
[----:B------:R-:W-:Y:S01]  /*5d70*/  HADD2.F32 R32, -RZ, R33.H0_H0 ;  /* 0x20000021ff207230 */ /* 0x000fe20000004100 */
[----:B------:R-:W-:-:S02]  /*5d80*/  F2FP.F16.E4M3.UNPACK_B R45, R10 ;  /* 0x0000000aff2d723e */ /* 0x000fc400020006ff */
[----:B------:R-:W-:Y:S01]  /*5d90*/  F2FP.SATFINITE.E4M3.F32.PACK_AB_MERGE_C R38, R103, R38, R44 ;  /* 0x000000266726723e */ /* 0x000fe2000480702c */
[----:B------:R-:W-:Y:S01]  /*5da0*/  HADD2.F32 R44, -RZ, R35.H1_H1 ;  /* 0x30000023ff2c7230 */ /* 0x000fe20000004100 */
[----:B------:R-:W-:Y:S01]  /*5db0*/  F2FP.SATFINITE.E4M3.F32.PACK_AB_MERGE_C R14, R107, R14, R93 ;  /* 0x0000000e6b0e723e */ /* 0x000fe2000480705d */
[----:B------:R-:W-:Y:S02]  /*5dc0*/  HADD2.F32 R47, -RZ, R45.H0_H0 ;  /* 0x2000002dff2f7230 */ /* 0x000fe40000004100 */
[-C--:B------:R-:W-:Y:S01]  /*5dd0*/  FMUL.FTZ R93, R42, R91.reuse ;  /* 0x0000005b2a5d7220 */ /* 0x080fe20000410000 */
[C---:B------:R-:W-:Y:S01]  /*5de0*/  FMUL.FTZ R35, R32.reuse, R91 ;  /* 0x0000005b20237220 */ /* 0x040fe20000410000 */
[----:B------:R-:W-:Y:S01]  /*5df0*/  HADD2.F32 R91, -RZ, R34.H1_H1 ;  /* 0x30000022ff5b7230 */ /* 0x000fe20000004100 */
[----:B------:R-:W-:Y:S01]  /*5e00*/  F2FP.F16.E4M3.UNPACK_B R37, R37.H1 ;  /* 0x00000025ff25723e */ /* 0x000fe200030006ff */
[----:B------:R-:W-:Y:S02]  /*5e10*/  HADD2.F32 R34, -RZ, R33.H1_H1 ;  /* 0x30000021ff227230 */ /* 0x000fe40000004100 */
[-C--:B------:R-:W-:Y:S01]  /*5e20*/  FFMA.FTZ R32, R32, R47.reuse, -R93 ;  /* 0x0000002f20207223 */ /* 0x080fe2000001085d */
[----:B------:R-:W-:Y:S01]  /*5e30*/  FFMA.FTZ R33, R42, R47, R35 ;  /* 0x0000002f2a217223 */ /* 0x000fe20000010023 */
[----:B------:R-:W-:-:S02]  /*5e40*/  HADD2.F32 R45, -RZ, R45.H1_H1 ;  /* 0x3000002dff2d7230 */ /* 0x000fc40000004100 */
        /* <DEDUP_REMOVED lines=71> */
.L_x_1948:
[----:B------:R-:W-:Y:S05]  /*62c0*/  BSYNC B1 ;  /* 0x0000000000017941 */ /* 0x000fea0003800000 */
.L_x_1947:
[----:B0-----:R3:W-:Y:S01]  /*62d0*/  STG.E.128 desc[UR42][R40.64], R12 ;  /* 0x0000000c28007986 */ /* 0x0017e2000c101d2a */
        /* <DEDUP_REMOVED lines=9> */
.L_x_1920:
[----:B------:R-:W-:-:S06]  /*6370*/  UISETP.NE.AND UP0, UPT, UR36, 0x3, UPT ;  /* 0x000000032400788c */ /* 0x000fcc000bf05270 */
[----:B------:R-:W-:-:S13]  /*6380*/  PLOP3.LUT P3, PT, PT, PT, UP0, 0x80, 0x0 ;  /* 0x000000000000781c */ /* 0x000fda0003f6f008 */
[----:B------:R-:W-:Y:S05]  /*6390*/  @!P3 BRA `(.L_x_1949) ;  /* 0x000000000004b947 */ /* 0x000fea0003800000 */
[----:B------:R-:W-:Y:S01]  /*63a0*/  BPT.TRAP 0x1 ;  /* 0x000000040000795c */ /* 0x000fe20000300000 */
.L_x_1949:
[----:B------:R-:W-:Y:S01]  /*63b0*/  IMAD R84, R17, 0x8, R16 ;  /* 0x0000000811547824 */ /* 0x000fe200078e0210 */
[----:B------:R-:W-:Y:S01]  /*63c0*/  SHF.L.U32 R87, R153, 0x1f, RZ ;  /* 0x0000001f99577819 */ /* 0x000fe200000006ff */
[----:B------:R-:W-:Y:S01]  /*63d0*/  IMAD R86, R2, -0x80, R27 ;  /* 0xffffff8002567824 */ /* 0x000fe200078e021b */
[----:B------:R-:W-:Y:S02]  /*63e0*/  BSSY B1, `(.L_x_1950) ;  /* 0x0000005000017945 */ /* 0x000fe40003800000 */
[----:B------:R-:W0:Y:S02]  /*63f0*/  SYNCS.PHASECHK.TRANS64.TRYWAIT P5, [R84+URZ+0x19c90], R87 ;  /* 0x019c9057540075a7 */ /* 0x000e2400080a017f */
[----:B------:R-:W-:-:S04]  /*6400*/  VIMNMX R86, R86, 0x80, PT ;  /* 0x0000008056567848 */ /* 0x000fc80003fe0100 */
[----:B------:R-:W-:Y:S01]  /*6410*/  ISETP.GE.AND P4, PT, R19, R86, PT ;  /* 0x000000561300720c */ /* 0x000fe20003f86270 */
[----:B0-----:R-:W-:-:S12]  /*6420*/  @!P5 BRA `(.L_x_1951) ;  /* 0x0000018c0098d947 */ /* 0x001fd80003800000 */
.L_x_2191:
[----:B------:R-:W-:Y:S05]  /*6430*/  BSYNC B1 ;  /* 0x0000000000017941 */ /* 0x000fea0003800000 */
.L_x_1950:
        /* <DEDUP_REMOVED lines=9> */
.L_x_1927:
[----:B------:R-:W-:Y:S05]  /*64d0*/  BSYNC B0 ;  /* 0x0000000000007941 */ /* 0x000fea0003800000 */
.L_x_1919:
        /* <DEDUP_REMOVED lines=17> */
.L_x_1953:
[----:B------:R-:W-:Y:S05]  /*65f0*/  BSYNC B0 ;  /* 0x0000000000007941 */ /* 0x000fea0003800000 */
.L_x_1952:
[----:B------:R-:W2:Y:S01]  /*6600*/  SYNCS.PHASECHK.TRANS64.TRYWAIT P5, [R84+URZ+0x19cb0], R87 ;  /* 0x019cb057540075a7 */ /* 0x000ea200080a017f */
[----:B------:R-:W-:Y:S01]  /*6610*/  BSSY B0, `(.L_x_1954) ;  /* 0x0000003000007945 */ /* 0x000fe20003800000 */
[----:B------:R-:W-:-:S03]  /*6620*/  ISETP.GE.AND P3, PT, R19, R86, PT ;  /* 0x000000561300720c */ /* 0x000fc60003f66270 */
[----:B--2---:R-:W-:Y:S10]  /*6630*/  @!P5 BRA `(.L_x_1955) ;  /* 0x0000018c0028d947 */ /* 0x004ff40003800000 */
.L_x_2192:
[----:B------:R-:W-:Y:S05]  /*6640*/  BSYNC B0 ;  /* 0x0000000000007941 */ /* 0x000fea0003800000 */
.L_x_1954:
[----:B------:R-:W-:Y:S04]  /*6650*/  BSSY B0, `(.L_x_1956) ;  /* 0x0000016000007945 */ /* 0x000fe80003800000 */
[----:B------:R-:W-:Y:S05]  /*6660*/  @P3 BRA `(.L_x_1957) ;  /* 0x0000000000503947 */ /* 0x000fea0003800000 */
[----:B------:R-:W-:Y:S01]  /*6670*/  ULDC UR8, c[0x0][0x2f4] ;  /* 0x0000bd0000087ab9 */ /* 0x000fe20000000800 */
[----:B0--3--:R-:W-:Y:S01]  /*6680*/  IMAD.WIDE R12, R2, 0x80, R48 ;  /* 0x00000080020c7825 */ /* 0x009fe200078e0230 */
[----:B------:R-:W-:Y:S01]  /*6690*/  ISETP.GE.AND P5, PT, R22, UR8, PT ;  /* 0x0000000816007c0c */ /* 0x000fe2000bfa6270 */
[----:B------:R-:W-:Y:S01]  /*66a0*/  ULDC.64 UR4, c[0x0][0x328] ;  /* 0x0000ca0000047ab9 */ /* 0x000fe20000000a00 */
[----:B------:R-:W-:Y:S01]  /*66b0*/  ULDC.64 UR6, c[0x0][0x318] ;  /* 0x0000c60000067ab9 */ /* 0x000fe20000000a00 */
[----:B------:R-:W-:Y:S02]  /*66c0*/  IMAD.MOV.U32 R14, RZ, RZ, R58 ;  /* 0x000000ffff0e7224 */ /* 0x000fe400078e003a */
[----:B------:R-:W-:Y:S02]  /*66d0*/  IMAD.MOV.U32 R15, RZ, RZ, R0 ;  /* 0x000000ffff0f7224 */ /* 0x000fe400078e0000 */
[----:B------:R-:W-:Y:S02]  /*66e0*/  IMAD R13, R13, UR4, RZ ;  /* 0x000000040d0d7c24 */ /* 0x000fe4000f8e02ff */
[----:B------:R-:W-:-:S04]  /*66f0*/  IMAD.WIDE.U32 R14, R12, UR4, R14 ;  /* 0x000000040c0e7c25 */ /* 0x000fc8000f8e000e */
[----:B-1----:R-:W0:Y:S01]  /*6700*/  @!P5 LDS.128 R8, [R85+0x9000] ;  /* 0x009000005508d984 */ /* 0x002e220000000c00 */
[----:B------:R-:W-:Y:S01]  /*6710*/  IMAD R13, R12, UR5, R13 ;  /* 0x000000050c0d7c24 */ /* 0x000fe2000f8e020d */
[----:B------:R-:W-:-:S04]  /*6720*/  IADD3 R32, P3, R14, UR6, RZ ;  /* 0x000000060e207c10 */ /* 0x000fc8000ff7e0ff */
[----:B------:R-:W-:Y:S02]  /*6730*/  IADD3.X R33, R15, UR7, R13, P3, !PT ;  /* 0x000000070f217c10 */ /* 0x000fe40009ffe40d */
[----:B------:R-:W-:-:S03]  /*6740*/  ISETP.GE.AND P3, PT, R82, UR8, PT ;  /* 0x0000000852007c0c */ /* 0x000fc6000bf66270 */
[----:B0-----:R-:W-:Y:S01]  /*6750*/  @!P5 STG.E.128 desc[UR42][R32.64], R8 ;  /* 0x000000082000d986 */ /* 0x001fe2000c101d2a */
[----:B------:R-:W-:-:S09]  /*6760*/  ISETP.GE.AND P5, PT, R66, UR8, PT ;  /* 0x0000000842007c0c */ /* 0x000fd2000bfa6270 */
[----:B------:R-:W0:Y:S04]  /*6770*/  @!P3 LDS.128 R8, [R85+0xa000] ;  /* 0x00a000005508b984 */ /* 0x000e280000000c00 */
[----:B------:R-:W1:Y:S04]  /*6780*/  @!P5 LDS.128 R12, [R85+0xb000] ;  /* 0x00b00000550cd984 */ /* 0x000e680000000c00 */
[----:B0-----:R0:W-:Y:S04]  /*6790*/  @!P3 STG.E.128 desc[UR42][R32.64+0x20], R8 ;  /* 0x000020082000b986 */ /* 0x0011e8000c101d2a */
[----:B-1----:R0:W-:Y:S02]  /*67a0*/  @!P5 STG.E.128 desc[UR42][R32.64+0x40], R12 ;  /* 0x0000400c2000d986 */ /* 0x0021e4000c101d2a */
.L_x_1957:
[----:B------:R-:W-:Y:S05]  /*67b0*/  BSYNC B0 ;  /* 0x0000000000007941 */ /* 0x000fea0003800000 */
.L_x_1956:
        /* <DEDUP_REMOVED lines=16> */
[----:B0-----:R-:W-:Y:S06]  /*68c0*/  @P2 BRA `(.L_x_1958) ;  /* 0xffffffbc00742947 */ /* 0x001fec000383ffff */
.L_x_1914:
[----:B------:R-:W2:Y:S01]  /*68d0*/  LDL R8, [R1+0x18] ;  /* 0x0000180001087983 */ /* 0x000ea20000100800 */
[----:B------:R-:W0:Y:S01]  /*68e0*/  LDC R0, c[0x0][0x448] ;  /* 0x00011200ff007b82 */ /* 0x000e220000000800 */
[----:B------:R-:W-:Y:S01]  /*68f0*/  BSSY B0, `(.L_x_1959) ;  /* 0x0000011000007945 */ /* 0x000fe20003800000 */
[----:B------:R-:W-:Y:S01]  /*6900*/  IMAD.MOV.U32 R88, RZ, RZ, RZ ;  /* 0x000000ffff587224 */ /* 0x000fe200078e00ff */
[----:B0-----:R-:W-:-:S13]  /*6910*/  ISETP.NE.AND P0, PT, R0, 0x1, PT ;  /* 0x000000010000780c */ /* 0x001fda0003f05270 */
[----:B------:R-:W0:Y:S08]  /*6920*/  @P0 LDC R0, c[0x0][0x44c] ;  /* 0x00011300ff000b82 */ /* 0x000e300000000800 */
[----:B------:R-:W1:Y:S01]  /*6930*/  @P0 LDC R5, c[0x0][0x450] ;  /* 0x00011400ff050b82 */ /* 0x000e620000000800 */
[----:B--2---:R-:W-:-:S04]  /*6940*/  VIADD R3, R8, 0xbf ;  /* 0x000000bf08037836 */ /* 0x004fc80000000000 */
[----:B0-----:R-:W-:-:S05]  /*6950*/  @P0 IMAD.HI.U32 R0, R3, R0, RZ ;  /* 0x0000000003000227 */ /* 0x001fca00078e00ff */
[----:B-1----:R-:W-:-:S05]  /*6960*/  @P0 SHF.R.U32.HI R3, RZ, R5, R0 ;  /* 0x00000005ff030219 */ /* 0x002fca0000011600 */
[----:B------:R-:W-:-:S05]  /*6970*/  IMAD.IADD R3, R26, 0x1, R3 ;  /* 0x000000011a037824 */ /* 0x000fca00078e0203 */
[----:B------:R-:W-:-:S04]  /*6980*/  SHF.R.S32.HI R0, RZ, 0x1f, R3 ;  /* 0x0000001fff007819 */ /* 0x000fc80000011403 */
[----:B------:R-:W-:-:S04]  /*6990*/  LEA.HI R0, R0, R3, RZ, 0x7 ;  /* 0x0000000300007211 */ /* 0x000fc800078f38ff */
[----:B------:R-:W-:-:S04]  /*69a0*/  SHF.R.S32.HI R0, RZ, 0x7, R0 ;  /* 0x00000007ff007819 */ /* 0x000fc80000011400 */
[----:B------:R-:W-:-:S04]  /*69b0*/  VIMNMX R89, R89, R0, PT ;  /* 0x0000000059597248 */ /* 0x000fc80003fe0100 */
[----:B------:R-:W-:Y:S01]  /*69c0*/  ISETP.GE.AND P0, PT, R89, 0x1, PT ;  /* 0x000000015900780c */ /* 0x000fe20003f06270 */
[----:B------:R-:W-:-:S12]  /*69d0*/  @P3 BRA `(.L_x_1960) ;  /* 0x0000000000083947 */ /* 0x000fd80003800000 */
[----:B------:R-:W0:Y:S02]  /*69e0*/  FENCE.VIEW.ASYNC.G ;  /* 0x00000000000073c6 */ /* 0x000e240000000100 */
[----:B0-----:R-:W-:Y:S06]  /*69f0*/  BAR.ARV 0xc, 0x200 ;  /* 0x0308000000007b1d */ /* 0x001fec0000002000 */
.L_x_1960:
[----:B------:R-:W-:Y:S05]  /*6a00*/  BSYNC B0 ;  /* 0x0000000000007941 */ /* 0x000fea0003800000 */
.L_x_1959:
[----:B------:R-:W-:Y:S04]  /*6a10*/  BSSY B0, `(.L_x_1961) ;  /* 0x0000021000007945 */ /* 0x000fe80003800000 */
        /* <DEDUP_REMOVED lines=8> */
[----:B------:R-:W-:-:S05]  /*6aa0*/  IABS R9, R6 ;  /* 0x0000000600097213 */ /* 0x000fca0000000000 */
        /* <DEDUP_REMOVED lines=23> */
.L_x_1962:
[----:B------:R-:W-:Y:S05]  /*6c20*/  BSYNC B0 ;  /* 0x0000000000007941 */ /* 0x000fea0003800000 */
.L_x_1961:
[----:B------:R-:W2:Y:S01]  /*6c30*/  LDL R0, [R1+0x58] ;  /* 0x0000580001007983 */ /* 0x000ea20000100800 */
[----:B------:R-:W-:Y:S02]  /*6c40*/  PLOP3.LUT P0, PT, PT, PT, PT, 0x80, 0x0 ;  /* 0x000000000000781c */ /* 0x000fe40003f0f070 */
[----:B------:R-:W-:Y:S02]  /*6c50*/  CS2R R92, SRZ ;  /* 0x00000000005c7805 */ /* 0x000fe4000001ff00 */
[----:B------:R-:W-:Y:S01]  /*6c60*/  CS2R R2, SRZ ;  /* 0x0000000000027805 */ /* 0x000fe2000001ff00 */
[----:B---3--:R-:W-:Y:S01]  /*6c70*/  IMAD.MOV.U32 R15, RZ, RZ, RZ ;  /* 0x000000ffff0f7224 */ /* 0x008fe200078e00ff */
[----:B----4-:R-:W-:Y:S01]  /*6c80*/  CS2R R36, SRZ ;  /* 0x0000000000247805 */ /* 0x010fe2000001ff00 */
        /* <DEDUP_REMOVED lines=23> */
[----:B------:R-:W-:-:S02]  /*6e00*/  CS2R R128, SRZ ;  /* 0x0000000000807805 */ /* 0x000fc4000001ff00 */
[----:B------:R-:W-:Y:S02]  /*6e10*/  CS2R R134, SRZ ;  /* 0x0000000000867805 */ /* 0x000fe4000001ff00 */
[----:B------:R-:W-:Y:S01]  /*6e20*/  CS2R R130, SRZ ;  /* 0x0000000000827805 */ /* 0x000fe2000001ff00 */
[----:B--2---:R-:W-:Y:S02]  /*6e30*/  IMAD R4, R0, R88, RZ ;  /* 0x0000005800047224 */ /* 0x004fe400078e02ff */
[----:B------:R-:W-:-:S03]  /*6e40*/  IMAD.MOV.U32 R0, RZ, RZ, RZ ;  /* 0x000000ffff007224 */ /* 0x000fc600078e00ff */
[----:B------:R0:W-:Y:S01]  /*6e50*/  STL [R1+0x28], R4 ;  /* 0x0000280401007387 */ /* 0x0001e20000100800 */
[----:B------:R-:W-:-:S04]  /*6e60*/  VIADDMNMX R88, R4, R88, R89, PT ;  /* 0x0000005804587246 */ /* 0x000fc80003800159 */
        /* <DEDUP_REMOVED lines=34> */
.L_x_1965:
[----:B------:R-:W-:Y:S05]  /*7090*/  BSYNC B6 ;  /* 0x0000000000067941 */ /* 0x000fea0003800000 */
.L_x_1964:
        /* <DEDUP_REMOVED lines=15> */
[C---:B---3--:R-:W-:Y:S01]  /*7190*/  @P0 IMAD R7, R21.reuse, R7, R0 ;  /* 0x0000000715070224 */ /* 0x048fe200078e0200 */
[----:B------:R-:W-:Y:S01]  /*71a0*/  MOV R0, 0x3f800000 ;  /* 0x3f80000000007802 */ /* 0x000fe20000000f00 */
        /* <DEDUP_REMOVED lines=11> */
[----:B------:R-:W-:-:S03]  /*7260*/  @P1 IMAD R3, R20, R13, R7 ;  /* 0x0000000d14031224 */ /* 0x000fc600078e0207 */
        /* <DEDUP_REMOVED lines=20> */
.L_x_1969:
[----:B-1----:R1:W2:Y:S02]  /*73b0*/  SYNCS.PHASECHK.TRANS64.TRYWAIT P0, [R16+URZ+0x19c00], R3 ;  /* 0x019c0003100075a7 */ /* 0x0022a4000800017f */
[----:B--2---:R-:W-:Y:S05]  /*73c0*/  @!P0 NANOSLEEP.SYNCS 0x989680 ;  /* 0x009896800000895d */ /* 0x004fea0003900000 */
[----:B------:R-:W2:Y:S02]  /*73d0*/  @!P0 SYNCS.PHASECHK.TRANS64 P0, [R16+URZ+0x19c00], R3 ;  /* 0x019c0003100085a7 */ /* 0x000ea4000800007f */
[----:B--2---:R-:W-:Y:S05]  /*73e0*/  @!P0 BRA `(.L_x_1969) ;  /* 0xfffffffc00f08947 */ /* 0x004fea000383ffff */
.L_x_1968:
[----:B------:R-:W-:Y:S05]  /*73f0*/  BSYNC B0 ;  /* 0x0000000000007941 */ /* 0x000fea0003800000 */
.L_x_1967:
[----:B------:R-:W-:Y:S05]  /*7400*/  BRA `(.L_x_1970) ;  /* 0x00000044005c7947 */ /* 0x000fea0003800000 */
.L_x_1966:
        /* <DEDUP_REMOVED lines=30> */
.L_x_1972:
[----:B------:R-:W-:Y:S05]  /*75f0*/  BSYNC B6 ;  /* 0x0000000000067941 */ /* 0x000fea0003800000 */
.L_x_1971:
        /* <DEDUP_REMOVED lines=24> */
[----:B------:R-:W-:Y:S01]  /*7780*/  IMAD R4, R0, UR4, RZ ;  /* 0x0000000400047c24 */ /* 0x000fe2000f8e02ff */
[----:B------:R-:W-:Y:S01]  /*7790*/  IADD3 R5, P1, R8, UR8, RZ ;  /* 0x0000000808057c10 */ /* 0x000fe2000ff3e0ff */
[----:B------:R-:W-:-:S04]  /*77a0*/  IMAD.WIDE.U32 R6, R11, UR4, R6 ;  /* 0x000000040b067c25 */ /* 0x000fc8000f8e0006 */
[----:B------:R-:W-:Y:S02]  /*77b0*/  IMAD R0, R0, UR6, RZ ;  /* 0x0000000600007c24 */ /* 0x000fe4000f8e02ff */
        /* <DEDUP_REMOVED lines=11> */
[----:B------:R0:W4:Y:S02]  /*7870*/  SHFL.IDX PT, R14, R5, RZ, 0x1e1f ;  /* 0x001e1fff050e7589 */ /* 0x00012400000e0000 */
.L_x_2198:
[----:B0-----:R-:W5:Y:S04]  /*7880*/  LDL R5, [R1+0x1c] ;  /* 0x00001c0001057983 */ /* 0x001f680000100800 */
[----:B------:R-:W2:Y:S01]  /*7890*/  LDL R6, [R1+0x4c] ;  /* 0x00004c0001067983 */ /* 0x000ea20000100800 */
[----:B------:R-:W-:Y:S01]  /*78a0*/  BSSY B1, `(.L_x_1976) ;  /* 0x000002f000017945 */ /* 0x000fe20003800000 */
[----:B------:R-:W-:Y:S02]  /*78b0*/  CS2R R26, SRZ ;  /* 0x00000000001a7805 */ /* 0x000fe4000001ff00 */
[----:B------:R-:W-:Y:S02]  /*78c0*/  CS2R R12, SRZ ;  /* 0x00000000000c7805 */ /* 0x000fe4000001ff00 */
[----:B------:R-:W-:-:S02]  /*78d0*/  CS2R R24, SRZ ;  /* 0x0000000000187805 */ /* 0x000fc4000001ff00 */
[----:B------:R-:W-:Y:S02]  /*78e0*/  CS2R R20, SRZ ;  /* 0x0000000000147805 */ /* 0x000fe4000001ff00 */
[----:B------:R-:W-:Y:S01]  /*78f0*/  CS2R R8, SRZ ;  /* 0x0000000000087805 */ /* 0x000fe2000001ff00 */
[----:B-----5:R-:W-:Y:S01]  /*7900*/  IMAD R28, R5, R28, RZ ;  /* 0x0000001c051c7224 */ /* 0x020fe200078e02ff */
[----:B--2---:R-:W-:-:S04]  /*7910*/  LEA.HI R5, R6, R6, RZ, 0x1 ;  /* 0x0000000606057211 */ /* 0x004fc800078f08ff */
[----:B------:R-:W-:Y:S02]  /*7920*/  ISETP.GE.AND P0, PT, R10, R28, PT ;  /* 0x0000001c0a00720c */ /* 0x000fe40003f06270 */
[----:B------:R-:W-:Y:S02]  /*7930*/  CS2R R10, SRZ ;  /* 0x00000000000a7805 */ /* 0x000fe4000001ff00 */
        /* <DEDUP_REMOVED lines=13> */
[----:B------:R-:W-:Y:S02]  /*7a10*/  @!P1 IADD3 R6, P3, R154, R3, RZ ;  /* 0x000000039a069210 */ /* 0x000fe40007f7e0ff */
[----:B--2---:R-:W-:Y:S02]  /*7a20*/  ISETP.GE.AND P2, PT, R30, UR4, PT ;  /* 0x000000041e007c0c */ /* 0x004fe4000bf46270 */
[----:B------:R-:W-:Y:S02]  /*7a30*/  SHF.R.S32.HI R7, RZ, 0x1f, R30 ;  /* 0x0000001fff077819 */ /* 0x000fe4000001141e */
[----:B---3--:R-:W-:Y:S02]  /*7a40*/  ISETP.GE.AND P0, PT, R15, UR4, PT ;  /* 0x000000040f007c0c */ /* 0x008fe4000bf06270 */
[----:B------:R-:W-:-:S07]  /*7a50*/  SHF.R.S32.HI R9, RZ, 0x1f, R15 ;  /* 0x0000001fff097819 */ /* 0x000fce000001140f */
[CC--:B------:R-:W-:Y:S02]  /*7a60*/  @!P2 IADD3 R32, P6, R30.reuse, R3.reuse, RZ ;  /* 0x000000031e20a210 */ /* 0x0c0fe40007fde0ff */
[-C--:B----4-:R-:W-:Y:S02]  /*7a70*/  @!P2 IADD3 R34, P5, R30, R14.reuse, RZ ;  /* 0x0000000e1e22a210 */ /* 0x090fe40007fbe0ff */
[C---:B------:R-:W-:Y:S01]  /*7a80*/  @!P0 IADD3 R38, P4, R15.reuse, R3, RZ ;  /* 0x000000030f268210 */ /* 0x040fe20007f9e0ff */
[--C-:B-1----:R-:W-:Y:S01]  /*7a90*/  @!P2 IMAD.X R33, R0, 0x1, R7.reuse, P6 ;  /* 0x000000010021a824 */ /* 0x102fe200030e0607 */
[-C--:B------:R-:W-:Y:S01]  /*7aa0*/  @!P1 IADD3 R30, P6, R154, R14.reuse, RZ ;  /* 0x0000000e9a1e9210 */ /* 0x080fe20007fde0ff */
[----:B------:R-:W-:Y:S01]  /*7ab0*/  @!P2 IMAD.X R35, R4, 0x1, R7, P5 ;  /* 0x000000010423a824 */ /* 0x000fe200028e0607 */
[----:B------:R-:W-:Y:S01]  /*7ac0*/  @!P0 IADD3 R14, P5, R15, R14, RZ ;  /* 0x0000000e0f0e8210 */ /* 0x000fe20007fbe0ff */
[--C-:B------:R-:W-:Y:S01]  /*7ad0*/  @!P0 IMAD.X R39, R0, 0x1, R9.reuse, P4 ;  /* 0x0000000100278824 */ /* 0x100fe200020e0609 */
[----:B------:R-:W-:Y:S01]  /*7ae0*/  @!P1 SHF.R.S32.HI R3, RZ, 0x1f, R154 ;  /* 0x0000001fff039819 */ /* 0x000fe2000001149a */
[----:B------:R0:W5:Y:S02]  /*7af0*/  @!P2 LD.E.64 R20, desc[UR42][R32.64] ;  /* 0x0000002a2014a980 */ /* 0x000164000c101b00 */
[----:B------:R-:W-:Y:S01]  /*7b00*/  @!P0 IMAD.X R15, R4, 0x1, R9, P5 ;  /* 0x00000001040f8824 */ /* 0x000fe200028e0609 */
[----:B------:R-:W-:Y:S01]  /*7b10*/  CS2R R8, SRZ ;  /* 0x0000000000087805 */ /* 0x000fe2000001ff00 */
[--C-:B------:R-:W-:Y:S01]  /*7b20*/  @!P1 IMAD.X R7, R0, 0x1, R3.reuse, P3 ;  /* 0x0000000100079824 */ /* 0x100fe200018e0603 */
[----:B------:R0:W5:Y:S01]  /*7b30*/  @!P2 LD.E.64 R12, desc[UR42][R34.64] ;  /* 0x0000002a220ca980 */ /* 0x000162000c101b00 */
[----:B------:R-:W-:-:S03]  /*7b40*/  @!P1 IMAD.X R31, R4, 0x1, R3, P6 ;  /* 0x00000001041f9824 */ /* 0x000fc600030e0603 */
[----:B------:R0:W5:Y:S04]  /*7b50*/  @!P1 LD.E.64 R24, desc[UR42][R6.64] ;  /* 0x0000002a06189980 */ /* 0x000168000c101b00 */
[----:B------:R0:W5:Y:S04]  /*7b60*/  @!P1 LD.E.64 R26, desc[UR42][R30.64] ;  /* 0x0000002a1e1a9980 */ /* 0x000168000c101b00 */
[----:B------:R0:W5:Y:S04]  /*7b70*/  @!P0 LD.E.64 R8, desc[UR42][R38.64] ;  /* 0x0000002a26088980 */ /* 0x000168000c101b00 */
[----:B------:R0:W5:Y:S02]  /*7b80*/  @!P0 LD.E.64 R10, desc[UR42][R14.64] ;  /* 0x0000002a0e0a8980 */ /* 0x000164000c101b00 */
.L_x_1977:
[----:B------:R-:W-:Y:S05]  /*7b90*/  BSYNC B1 ;  /* 0x0000000000017941 */ /* 0x000fea0003800000 */
.L_x_1976:
[----:B------:R-:W2:Y:S01]  /*7ba0*/  SYNCS.PHASECHK.TRANS64.TRYWAIT P0, [R16+URZ+0x19c00], R5 ;  /* 0x019c0005100075a7 */ /* 0x000ea2000800017f */
[----:B------:R-:W-:Y:S01]  /*7bb0*/  IMAD R29, R29, -0xc0, R28 ;  /* 0xffffff401d1d7824 */ /* 0x000fe200078e021c */
[----:B------:R-:W-:Y:S04]  /*7bc0*/  BSSY B1, `(.L_x_1978) ;  /* 0x0000004000017945 */ /* 0x000fe80003800000 */
[----:B-1----:R-:W-:-:S04]  /*7bd0*/  VIMNMX R0, R29, 0xc0, PT ;  /* 0x000000c01d007848 */ /* 0x002fc80003fe0100 */
[----:B------:R-:W-:Y:S01]  /*7be0*/  ISETP.GE.AND P1, PT, R19, R0, PT ;  /* 0x000000001300720c */ /* 0x000fe20003f26270 */
[----:B--2---:R-:W-:-:S12]  /*7bf0*/  @!P0 BRA `(.L_x_1979) ;  /* 0x0000017800388947 */ /* 0x004fd80003800000 */
.L_x_2199:
[----:B------:R-:W-:Y:S05]  /*7c00*/  BSYNC B1 ;  /* 0x0000000000017941 */ /* 0x000fea0003800000 */
.L_x_1978:
[----:B------:R-:W-:Y:S05]  /*7c10*/  @P1 BRA `(.L_x_1980) ;  /* 0x0000003c00341947 */ /* 0x000fea0003800000 */
[----:B---3--:R-:W2:Y:S01]  /*7c20*/  LDL R4, [R1+0x4] ;  /* 0x0000040001047983 */ /* 0x008ea20000100800 */
[----:B------:R-:W3:Y:S03]  /*7c30*/  LDC R3, c[0x0][0x3f4] ;  /* 0x0000fd00ff037b82 */ /* 0x000ee60000000800 */
[----:B------:R-:W4:Y:S01]  /*7c40*/  LDL R0, [R1+0x8] ;  /* 0x0000080001007983 */ /* 0x000f220000100800 */
[----:B------:R-:W-:Y:S01]  /*7c50*/  BSSY B1, `(.L_x_1981) ;  /* 0x000007b000017945 */ /* 0x000fe20003800000 */
[-C--:B---3--:R-:W-:Y:S02]  /*7c60*/  ISETP.GE.AND P0, PT, R154, R3.reuse, PT ;  /* 0x000000039a00720c */ /* 0x088fe40003f06270 */
[-C--:B--2---:R-:W-:Y:S02]  /*7c70*/  ISETP.GE.AND P1, PT, R4, R3.reuse, PT ;  /* 0x000000030400720c */ /* 0x084fe40003f26270 */
[----:B----4-:R-:W-:-:S09]  /*7c80*/  ISETP.GE.AND P2, PT, R0, R3, PT ;  /* 0x000000030000720c */ /* 0x010fd20003f46270 */
[----:B------:R-:W-:Y:S05]  /*7c90*/  @P0 BRA `(.L_x_1982) ;  /* 0x0000000400d80947 */ /* 0x000fea0003800000 */
[----:B01----:R-:W0:Y:S01]  /*7ca0*/  LDS.128 R4, [R37+0xf000] ;  /* 0x00f0000025047984 */ /* 0x003e220000000c00 */
        /* <DEDUP_REMOVED lines=117> */
.L_x_1982:
[----:B------:R-:W-:Y:S05]  /*8400*/  BSYNC B1 ;  /* 0x0000000000017941 */ /* 0x000fea0003800000 */
.L_x_1981:
[----:B------:R-:W-:Y:S04]  /*8410*/  BSSY B1, `(.L_x_1983) ;  /* 0x000007c000017945 */ /* 0x000fe80003800000 */
[----:B------:R-:W-:Y:S05]  /*8420*/  @P1 BRA `(.L_x_1984) ;  /* 0x0000000400e81947 */ /* 0x000fea0003800000 */
[----:B012---:R-:W0:Y:S01]  /*8430*/  LDS.128 R4, [R37+0x10800] ;  /* 0x0108000025047984 */ /* 0x007e220000000c00 */
        /* <DEDUP_REMOVED lines=121> */
.L_x_1984:
[----:B------:R-:W-:Y:S05]  /*8bd0*/  BSYNC B1 ;  /* 0x0000000000017941 */ /* 0x000fea0003800000 */
.L_x_1983:
[----:B------:R-:W-:Y:S05]  /*8be0*/  @P2 BRA `(.L_x_1980) ;  /* 0x0000002c00402947 */ /* 0x000fea0003800000 */
[----:B0123--:R-:W0:Y:S01]  /*8bf0*/  LDS.128 R4, [R37+0x12000] ;  /* 0x0120000025047984 */ /* 0x00fe220000000c00 */
        /* <DEDUP_REMOVED lines=118> */
.L_x_1974:
        /* <DEDUP_REMOVED lines=32> */
.L_x_2205:
[----:B------:R-:W5:Y:S04]  /*9560*/  LDL R4, [R1+0x1c] ;  /* 0x00001c0001047983 */ /* 0x000f680000100800 */
[----:B------:R-:W2:Y:S01]  /*9570*/  LDL R9, [R1+0x4c] ;  /* 0x00004c0001097983 */ /* 0x000ea20000100800 */
[----:B------:R-:W-:Y:S01]  /*9580*/  BSSY B1, `(.L_x_1986) ;  /* 0x000002c000017945 */ /* 0x000fe20003800000 */
[----:B------:R-:W-:Y:S02]  /*9590*/  CS2R R12, SRZ ;  /* 0x00000000000c7805 */ /* 0x000fe4000001ff00 */
[----:B------:R-:W-:Y:S02]  /*95a0*/  CS2R R14, SRZ ;  /* 0x00000000000e7805 */ /* 0x000fe4000001ff00 */
[----:B------:R-:W-:-:S02]  /*95b0*/  CS2R R6, SRZ ;  /* 0x0000000000067805 */ /* 0x000fc4000001ff00 */
[----:B------:R-:W-:Y:S01]  /*95c0*/  CS2R R26, SRZ ;  /* 0x00000000001a7805 */ /* 0x000fe2000001ff00 */
[----:B-----5:R-:W-:Y:S01]  /*95d0*/  IMAD R28, R4, R25, RZ ;  /* 0x00000019041c7224 */ /* 0x020fe200078e02ff */
[----:B------:R-:W-:Y:S02]  /*95e0*/  CS2R R24, SRZ ;  /* 0x0000000000187805 */ /* 0x000fe4000001ff00 */
[----:B--2---:R-:W-:Y:S02]  /*95f0*/  LEA.HI R4, R9, R9, RZ, 0x1 ;  /* 0x0000000909047211 */ /* 0x004fe400078f08ff */
[----:B------:R-:W-:Y:S02]  /*9600*/  ISETP.GE.AND P0, PT, R10, R28, PT ;  /* 0x0000001c0a00720c */ /* 0x000fe40003f06270 */
[----:B------:R-:W-:Y:S02]  /*9610*/  CS2R R10, SRZ ;  /* 0x00000000000a7805 */ /* 0x000fe4000001ff00 */
[----:B------:R-:W-:-:S02]  /*9620*/  LOP3.LUT R8, R4, 0xfffffffe, RZ, 0xc0, !PT ;  /* 0xfffffffe04087812 */ /* 0x000fc400078ec0ff */
        /* <DEDUP_REMOVED lines=18> */
[----:B----4-:R-:W-:-:S05]  /*9750*/  @!P4 IADD3 R32, P1, R22, R21, RZ ;  /* 0x000000151620c210 */ /* 0x010fca0007f3e0ff */
[----:B---3--:R-:W-:-:S05]  /*9760*/  @!P4 IMAD.X R33, R20, 0x1, R5, P1 ;  /* 0x000000011421c824 */ /* 0x008fca00008e0605 */
[----:B------:R0:W5:Y:S01]  /*9770*/  @!P4 LD.E.128 R12, desc[UR42][R32.64] ;  /* 0x0000002a200cc980 */ /* 0x000162000c101d00 */
[----:B--2---:R-:W-:Y:S01]  /*9780*/  @!P5 IMAD.SHL.U32 R4, R30, 0x10, RZ ;  /* 0x000000101e04d824 */ /* 0x004fe200078e00ff */
[----:B------:R-:W-:-:S04]  /*9790*/  @!P4 IADD3 R30, P0, R22, R3, RZ ;  /* 0x00000003161ec210 */ /* 0x000fc80007f1e0ff */
[-C--:B------:R-:W-:Y:S01]  /*97a0*/  @!P5 IADD3 R34, P2, R3, R4.reuse, RZ ;  /* 0x000000040322d210 */ /* 0x080fe20007f5e0ff */
[C---:B-1----:R-:W-:Y:S01]  /*97b0*/  @!P4 IMAD.X R31, R0.reuse, 0x1, R5, P0 ;  /* 0x00000001001fc824 */ /* 0x042fe200000e0605 */
[----:B------:R-:W-:Y:S02]  /*97c0*/  @!P5 IADD3 R38, P3, R21, R4, RZ ;  /* 0x000000041526d210 */ /* 0x000fe40007f7e0ff */
[----:B------:R-:W-:Y:S02]  /*97d0*/  @!P5 SHF.R.S32.HI R3, RZ, 0x1f, R4 ;  /* 0x0000001fff03d819 */ /* 0x000fe40000011404 */
[----:B------:R-:W-:Y:S01]  /*97e0*/  CS2R R4, SRZ ;  /* 0x0000000000047805 */ /* 0x000fe2000001ff00 */
[----:B------:R0:W5:Y:S02]  /*97f0*/  @!P4 LD.E.128 R24, desc[UR42][R30.64] ;  /* 0x0000002a1e18c980 */ /* 0x000164000c101d00 */
[--C-:B------:R-:W-:Y:S02]  /*9800*/  @!P5 IMAD.X R35, R0, 0x1, R3.reuse, P2 ;  /* 0x000000010023d824 */ /* 0x100fe400010e0603 */
[----:B------:R-:W-:-:S03]  /*9810*/  @!P5 IMAD.X R39, R20, 0x1, R3, P3 ;  /* 0x000000011427d824 */ /* 0x000fc600018e0603 */
[----:B------:R0:W5:Y:S04]  /*9820*/  @!P5 LD.E.128 R8, desc[UR42][R34.64] ;  /* 0x0000002a2208d980 */ /* 0x000168000c101d00 */
[----:B------:R0:W5:Y:S02]  /*9830*/  @!P5 LD.E.128 R4, desc[UR42][R38.64] ;  /* 0x0000002a2604d980 */ /* 0x000164000c101d00 */
.L_x_1987:
[----:B------:R-:W-:Y:S05]  /*9840*/  BSYNC B1 ;  /* 0x0000000000017941 */ /* 0x000fea0003800000 */
.L_x_1986:
[----:B------:R-:W2:Y:S01]  /*9850*/  SYNCS.PHASECHK.TRANS64.TRYWAIT P0, [R16+URZ+0x19c00], R41 ;  /* 0x019c0029100075a7 */ /* 0x000ea2000800017f */
[----:B------:R-:W-:Y:S01]  /*9860*/  IMAD R29, R29, -0xc0, R28 ;  /* 0xffffff401d1d7824 */ /* 0x000fe200078e021c */
[----:B------:R-:W-:Y:S04]  /*9870*/  BSSY B1, `(.L_x_1988) ;  /* 0x0000004000017945 */ /* 0x000fe80003800000 */
[----:B-1----:R-:W-:-:S04]  /*9880*/  VIMNMX R0, R29, 0xc0, PT ;  /* 0x000000c01d007848 */ /* 0x002fc80003fe0100 */
[----:B------:R-:W-:Y:S01]  /*9890*/  ISETP.GE.AND P1, PT, R19, R0, PT ;  /* 0x000000001300720c */ /* 0x000fe20003f26270 */
[----:B--2---:R-:W-:-:S12]  /*98a0*/  @!P0 BRA `(.L_x_1989) ;  /* 0x0000015c00908947 */ /* 0x004fd80003800000 */
.L_x_2206:
[----:B------:R-:W-:Y:S05]  /*98b0*/  BSYNC B1 ;  /* 0x0000000000017941 */ /* 0x000fea0003800000 */
.L_x_1988:
[----:B------:R-:W-:Y:S05]  /*98c0*/  @P1 BRA `(.L_x_1980) ;  /* 0x0000002000081947 */ /* 0x000fea0003800000 */
[----:B------:R2:W5:Y:S01]  /*98d0*/  LDL R64, [R1] ;  /* 0x0000000001407983 */ /* 0x0005620000100800 */
        /* <DEDUP_REMOVED lines=30> */
[----:B------:R-:W-:Y:S02]  /*9ac0*/  PRMT R39, R21, 0x7604, R0 ;  /* 0x0000760415277816 */ /* 0x000fe40000000000 */
        /* <DEDUP_REMOVED lines=18> */
[----:B------:R-:W-:Y:S01]  /*9bf0*/  LDS.128 R28, [R37+0xf000] ;  /* 0x00f00000251c7984 */ /* 0x000fe20000000c00 */
[----:B------:R-:W-:Y:S02]  /*9c00*/  LOP3.LUT R21, R13, 0xff, RZ, 0xc0, !PT ;  /* 0x000000ff0d157812 */ /* 0x000fe400078ec0ff */
[----:B------:R-:W-:Y:S01]  /*9c10*/  SHF.R.U32.HI R45, RZ, 0x10, R27 ;  /* 0x00000010ff2d7819 */ /* 0x000fe2000001161b */
[----:B------:R-:W0:Y:S01]  /*9c20*/  LDS.128 R32, [R0+0xf000] ;  /* 0x00f0000000207984 */ /* 0x000e220000000c00 */
[----:B------:R-:W-:-:S02]  /*9c30*/  PRMT R40, R40, 0x7604, R21 ;  /* 0x0000760428287816 */ /* 0x000fc40000000015 */
[----:B------:R-:W-:Y:S01]  /*9c40*/  SHF.R.U32.HI R21, RZ, 0x10, R25 ;  /* 0x00000010ff157819 */ /* 0x000fe20000011619 */
[----:B------:R-:W-:Y:S01]  /*9c50*/  IMAD.U32 R45, R45, 0x10000, RZ ;  /* 0x000100002d2d7824 */ /* 0x000fe200078e00ff */
[----:B------:R-:W-:Y:S02]  /*9c60*/  SHF.R.U32.HI R42, RZ, 0x8, R14 ;  /* 0x00000008ff2a7819 */ /* 0x000fe4000001160e */
[----:B------:R-:W-:Y:S01]  /*9c70*/  SHF.R.U32.HI R53, RZ, 0x10, R15 ;  /* 0x00000010ff357819 */ /* 0x000fe2000001160f */
[----:B------:R-:W-:Y:S01]  /*9c80*/  IMAD.U32 R21, R21, 0x10000, RZ ;  /* 0x0001000015157824 */ /* 0x000fe200078e00ff */
[----:B-1----:R-:W-:Y:S02]  /*9c90*/  LOP3.LUT R41, R14, 0xff, RZ, 0xc0, !PT ;  /* 0x000000ff0e297812 */ /* 0x002fe400078ec0ff */
[----:B------:R-:W-:Y:S01]  /*9ca0*/  LOP3.LUT R42, R42, 0xff, RZ, 0xc0, !PT ;  /* 0x000000ff2a2a7812 */ /* 0x000fe200078ec0ff */
[----:B------:R-:W-:Y:S01]  /*9cb0*/  IMAD.U32 R53, R53, 0x10000, RZ ;  /* 0x0001000035357824 */ /* 0x000fe200078e00ff */
        /* <DEDUP_REMOVED lines=9> */
[----:B------:R-:W-:Y:S02]  /*9d50*/  LOP3.LUT R47, R47, 0xff0000, R12, 0xf8, !PT ;  /* 0x00ff00002f2f7812 */ /* 0x000fe400078ef80c */
[----:B------:R-:W-:Y:S02]  /*9d60*/  LOP3.LUT R45, R45, 0xff000000, R27, 0xf8, !PT ;  /* 0xff0000002d2d7812 */ /* 0x000fe400078ef81b */
[----:B------:R-:W-:Y:S02]  /*9d70*/  LOP3.LUT R51, R51, 0xff0000, R14, 0xf8, !PT ;  /* 0x00ff000033337812 */ /* 0x000fe400078ef80e */
[----:B------:R-:W-:-:S02]  /*9d80*/  F2FP.F16.E4M3.UNPACK_B R48, R49 ;  /* 0x00000031ff30723e */ /* 0x000fc400020006ff */
[----:B------:R-:W-:Y:S02]  /*9d90*/  LOP3.LUT R21, R21, 0xff000000, R24, 0xf8, !PT ;  /* 0xff00000015157812 */ /* 0x000fe400078ef818 */
[----:B0-----:R-:W-:Y:S01]  /*9da0*/  F2FP.F16.E4M3.UNPACK_B R27, R33 ;  /* 0x00000021ff1b723e */ /* 0x001fe200020006ff */
[--C-:B------:R-:W-:Y:S01]  /*9db0*/  HADD2.F32 R50, -RZ, R48.reuse.H0_H0 ;  /* 0x20000030ff327230 */ /* 0x100fe20000004100 */
[-C--:B------:R-:W-:Y:S01]  /*9dc0*/  F2FP.F16.E4M3.UNPACK_B R24, R28.reuse ;  /* 0x0000001cff18723e */ /* 0x080fe200020006ff */
[----:B------:R-:W-:Y:S01]  /*9dd0*/  HADD2.F32 R48, -RZ, R48.H1_H1 ;  /* 0x30000030ff307230 */ /* 0x000fe20000004100 */
[----:B------:R-:W-:Y:S02]  /*9de0*/  F2FP.F16.E4M3.UNPACK_B R39, R28.H1 ;  /* 0x0000001cff27723e */ /* 0x000fe400030006ff */
[----:B------:R-:W-:Y:S02]  /*9df0*/  LOP3.LUT R20, R43, 0xff000000, R26, 0xf8, !PT ;  /* 0xff0000002b147812 */ /* 0x000fe400078ef81a */
[----:B------:R-:W-:-:S02]  /*9e00*/  LOP3.LUT R38, R47, 0xff000000, R12, 0xf8, !PT ;  /* 0xff0000002f267812 */ /* 0x000fc400078ef80c */
[----:B------:R-:W-:Y:S02]  /*9e10*/  F2FP.F16.E4M3.UNPACK_B R28, R44 ;  /* 0x0000002cff1c723e */ /* 0x000fe400020006ff */
[----:B------:R-:W-:Y:S01]  /*9e20*/  LOP3.LUT R12, R51, 0xff000000, R14, 0xf8, !PT ;  /* 0xff000000330c7812 */ /* 0x000fe200078ef80e */
[--C-:B------:R-:W-:Y:S01]  /*9e30*/  HADD2.F32 R14, -RZ, R27.reuse.H0_H0 ;  /* 0x2000001bff0e7230 */ /* 0x100fe20000004100 */
[----:B------:R-:W-:Y:S01]  /*9e40*/  F2FP.F16.E4M3.UNPACK_B R26, R29 ;  /* 0x0000001dff1a723e */ /* 0x000fe200020006ff */
[----:B------:R-:W-:Y:S01]  /*9e50*/  HADD2.F32 R27, -RZ, R27.H1_H1 ;  /* 0x3000001bff1b7230 */ /* 0x000fe20000004100 */
[-C--:B------:R-:W-:Y:S02]  /*9e60*/  F2FP.F16.E4M3.UNPACK_B R41, R31.reuse ;  /* 0x0000001fff29723e */ /* 0x080fe400020006ff */
[----:B------:R-:W-:Y:S01]  /*9e70*/  F2FP.F16.E4M3.UNPACK_B R46, R31.H1 ;  /* 0x0000001fff2e723e */ /* 0x000fe200030006ff */
[----:B------:R-:W-:Y:S01]  /*9e80*/  HADD2.F32 R31, -RZ, R28.H0_H0 ;  /* 0x2000001cff1f7230 */ /* 0x000fe20000004100 */
[----:B------:R-:W-:Y:S01]  /*9e90*/  F2FP.F16.E4M3.UNPACK_B R40, R29.H1 ;  /* 0x0000001dff28723e */ /* 0x000fe200030006ff */
[--C-:B------:R-:W-:Y:S01]  /*9ea0*/  HADD2.F32 R25, -RZ, R26.reuse.H0_H0 ;  /* 0x2000001aff197230 */ /* 0x100fe20000004100 */
[-C--:B------:R-:W-:Y:S01]  /*9eb0*/  F2FP.F16.E4M3.UNPACK_B R29, R32.reuse ;  /* 0x00000020ff1d723e */ /* 0x080fe200020006ff */
[----:B------:R-:W-:Y:S01]  /*9ec0*/  HADD2.F32 R26, -RZ, R26.H1_H1 ;  /* 0x3000001aff1a7230 */ /* 0x000fe20000004100 */
[----:B------:R-:W-:Y:S01]  /*9ed0*/  F2FP.F16.E4M3.UNPACK_B R43, R32.H1 ;  /* 0x00000020ff2b723e */ /* 0x000fe200030006ff */
[C---:B------:R-:W-:Y:S01]  /*9ee0*/  FMUL.FTZ R32, R14.reuse, R50 ;  /* 0x000000320e207220 */ /* 0x040fe20000410000 */
[-C--:B------:R-:W-:Y:S01]  /*9ef0*/  F2FP.F16.E4M3.UNPACK_B R42, R35.reuse ;  /* 0x00000023ff2a723e */ /* 0x080fe200020006ff */
[----:B------:R-:W-:Y:S01]  /*9f00*/  FMUL.FTZ R51, R27, R48 ;  /* 0x000000301b337220 */ /* 0x000fe20000410000 */
        /* <DEDUP_REMOVED lines=38> */
[C---:B------:R-:W-:Y:S01]  /*a170*/  FMUL.FTZ R55, R33.reuse, R50 ;  /* 0x0000003221377220 */ /* 0x040fe20000410000 */
[----:B------:R-:W-:Y:S01]  /*a180*/  HADD2.F32 R49, -RZ, R48.H1_H1 ;  /* 0x30000030ff317230 */ /* 0x000fe20000004100 */
[----:B------:R-:W-:Y:S01]  /*a190*/  F2FP.F16.E4M3.UNPACK_B R52, R53.H1 ;  /* 0x00000035ff34723e */ /* 0x000fe200030006ff */
[-C--:B------:R-:W-:Y:S01]  /*a1a0*/  FMUL.FTZ R57, R33, R44.reuse ;  /* 0x0000002c21397220 */ /* 0x080fe20000410000 */
[----:B------:R-:W-:Y:S01]  /*a1b0*/  F2FP.F16.E4M3.UNPACK_B R48, R45.H1 ;  /* 0x0000002dff30723e */ /* 0x000fe200030006ff */
[----:B------:R-:W-:Y:S01]  /*a1c0*/  FFMA.FTZ R33, R40, R44, -R55 ;  /* 0x0000002c28217223 */ /* 0x000fe20000010837 */
[----:B------:R-:W-:-:S02]  /*a1d0*/  HADD2.F32 R44, -RZ, R47.H0_H0 ;  /* 0x2000002fff2c7230 */ /* 0x000fc40000004100 */
[----:B------:R-:W-:Y:S01]  /*a1e0*/  FFMA.FTZ R40, R40, R50, R57 ;  /* 0x0000003228287223 */ /* 0x000fe20000010039 */
[----:B------:R-:W-:Y:S02]  /*a1f0*/  HADD2.F32 R53, -RZ, R52.H0_H0 ;  /* 0x20000034ff357230 */ /* 0x000fe40000004100 */
[----:B------:R-:W-:Y:S02]  /*a200*/  HADD2.F32 R50, -RZ, R48.H0_H0 ;  /* 0x20000030ff327230 */ /* 0x000fe40000004100 */
[----:B------:R-:W-:Y:S02]  /*a210*/  HADD2.F32 R51, -RZ, R51.H1_H1 ;  /* 0x30000033ff337230 */ /* 0x000fe40000004100 */
[C---:B------:R-:W-:Y:S01]  /*a220*/  FMUL.FTZ R58, R44.reuse, R53 ;  /* 0x000000352c3a7220 */ /* 0x040fe20000410000 */
[----:B------:R-:W-:Y:S02]  /*a230*/  HADD2.F32 R42, -RZ, R42.H1_H1 ;  /* 0x3000002aff2a7230 */ /* 0x000fe40000004100 */
[----:B------:R-:W-:Y:S01]  /*a240*/  FMUL.FTZ R60, R44, R50 ;  /* 0x000000322c3c7220 */ /* 0x000fe20000410000 */
[----:B------:R-:W-:Y:S01]  /*a250*/  HADD2.F32 R45, -RZ, R46.H0_H0 ;  /* 0x2000002eff2d7230 */ /* 0x000fe20000004100 */
[----:B------:R-:W-:Y:S01]  /*a260*/  F2FP.SATFINITE.E4M3.F32.PACK_AB_MERGE_C R31, R40, R31, RZ ;  /* 0x0000001f281f723e */ /* 0x000fe200048070ff */
[----:B------:R-:W-:-:S02]  /*a270*/  HADD2.F32 R41, -RZ, R41.H1_H1 ;  /* 0x30000029ff297230 */ /* 0x000fc40000004100 */
[C---:B------:R-:W-:Y:S01]  /*a280*/  FMUL.FTZ R54, R42.reuse, R51 ;  /* 0x000000332a367220 */ /* 0x040fe20000410000 */
[----:B------:R-:W-:Y:S01]  /*a290*/  FMUL.FTZ R56, R42, R49 ;  /* 0x000000312a387220 */ /* 0x000fe20000410000 */
[C---:B------:R-:W-:Y:S01]  /*a2a0*/  FFMA.FTZ R44, R45.reuse, R50, -R58 ;  /* 0x000000322d2c7223 */ /* 0x040fe2000001083a */
[----:B------:R-:W-:Y:S01]  /*a2b0*/  FFMA.FTZ R45, R45, R53, R60 ;  /* 0x000000352d2d7223 */ /* 0x000fe2000001003c */
[----:B------:R-:W-:Y:S01]  /*a2c0*/  F2FP.F16.E4M3.UNPACK_B R53, R38.H1 ;  /* 0x00000026ff35723e */ /* 0x000fe200030006ff */
[C---:B------:R-:W-:Y:S01]  /*a2d0*/  FFMA.FTZ R42, R41.reuse, R49, -R54 ;  /* 0x00000031292a7223 */ /* 0x040fe20000010836 */
[----:B------:R-:W-:Y:S01]  /*a2e0*/  F2FP.F16.E4M3.UNPACK_B R50, R21.H1 ;  /* 0x00000015ff32723e */ /* 0x000fe200030006ff */
[----:B------:R-:W-:Y:S01]  /*a2f0*/  FFMA.FTZ R41, R41, R51, R56 ;  /* 0x0000003329297223 */ /* 0x000fe20000010038 */
[----:B------:R-:W-:Y:S01]  /*a300*/  HADD2.F32 R51, -RZ, R48.H1_H1 ;  /* 0x30000030ff337230 */ /* 0x000fe20000004100 */
[----:B------:R-:W-:Y:S01]  /*a310*/  F2FP.SATFINITE.E4M3.F32.PACK_AB_MERGE_C R25, R26, R25, R31 ;  /* 0x000000191a19723e */ /* 0x000fe2000480701f */
[----:B------:R-:W-:-:S02]  /*a320*/  HADD2.F32 R55, -RZ, R52.H1_H1 ;  /* 0x30000034ff377230 */ /* 0x000fc40000004100 */
[----:B------:R-:W-:Y:S02]  /*a330*/  HADD2.F32 R48, -RZ, R47.H1_H1 ;  /* 0x3000002fff307230 */ /* 0x000fe40000004100 */
[----:B------:R-:W-:Y:S02]  /*a340*/  HADD2.F32 R54, -RZ, R53.H0_H0 ;  /* 0x20000035ff367230 */ /* 0x000fe40000004100 */
[----:B------:R-:W-:Y:S02]  /*a350*/  HADD2.F32 R47, -RZ, R43.H0_H0 ;  /* 0x2000002bff2f7230 */ /* 0x000fe40000004100 */
[C---:B------:R-:W-:Y:S01]  /*a360*/  FMUL.FTZ R59, R48.reuse, R55 ;  /* 0x00000037303b7220 */ /* 0x040fe20000410000 */
[----:B------:R-:W-:Y:S02]  /*a370*/  HADD2.F32 R52, -RZ, R50.H0_H0 ;  /* 0x20000032ff347230 */ /* 0x000fe40000004100 */
[----:B------:R-:W-:Y:S01]  /*a380*/  FMUL.FTZ R56, R48, R51 ;  /* 0x0000003330387220 */ /* 0x000fe20000410000 */
[----:B------:R-:W-:-:S02]  /*a390*/  HADD2.F32 R49, -RZ, R39.H0_H0 ;  /* 0x20000027ff317230 */ /* 0x000fc40000004100 */
[C---:B------:R-:W-:Y:S01]  /*a3a0*/  FMUL.FTZ R48, R47.reuse, R54 ;  /* 0x000000362f307220 */ /* 0x040fe20000410000 */
[----:B------:R-:W-:Y:S02]  /*a3b0*/  HADD2.F32 R46, -RZ, R46.H1_H1 ;  /* 0x3000002eff2e7230 */ /* 0x000fe40000004100 */
[-C--:B------:R-:W-:Y:S01]  /*a3c0*/  FMUL.FTZ R57, R47, R52.reuse ;  /* 0x000000342f397220 */ /* 0x080fe20000410000 */
[----:B------:R-:W-:Y:S02]  /*a3d0*/  HADD2.F32 R43, -RZ, R43.H1_H1 ;  /* 0x3000002bff2b7230 */ /* 0x000fe40000004100 */
[C---:B------:R-:W-:Y:S01]  /*a3e0*/  FFMA.FTZ R48, R49.reuse, R52, -R48 ;  /* 0x0000003431307223 */ /* 0x040fe20000010830 */
[----:B------:R-:W-:Y:S02]  /*a3f0*/  HADD2.F32 R52, -RZ, R50.H1_H1 ;  /* 0x30000032ff347230 */ /* 0x000fe40000004100 */
[----:B------:R-:W-:Y:S01]  /*a400*/  FFMA.FTZ R49, R49, R54, R57 ;  /* 0x0000003631317223 */ /* 0x000fe20000010039 */
[----:B------:R-:W-:-:S02]  /*a410*/  HADD2.F32 R54, -RZ, R53.H1_H1 ;  /* 0x30000035ff367230 */ /* 0x000fc40000004100 */
[C---:B------:R-:W-:Y:S01]  /*a420*/  FFMA.FTZ R47, R46.reuse, R51, -R59 ;  /* 0x000000332e2f7223 */ /* 0x040fe2000001083b */
[----:B------:R-:W-:Y:S01]  /*a430*/  FFMA.FTZ R46, R46, R55, R56 ;  /* 0x000000372e2e7223 */ /* 0x000fe20000010038 */
[----:B------:R-:W-:Y:S01]  /*a440*/  HADD2.F32 R39, -RZ, R39.H1_H1 ;  /* 0x30000027ff277230 */ /* 0x000fe20000004100 */
[----:B------:R-:W-:Y:S01]  /*a450*/  F2FP.F16.E4M3.UNPACK_B R50, R21 ;  /* 0x00000015ff32723e */ /* 0x000fe200020006ff */
[C---:B------:R-:W-:Y:S01]  /*a460*/  FMUL.FTZ R56, R43.reuse, R54 ;  /* 0x000000362b387220 */ /* 0x040fe20000410000 */
[----:B------:R-:W-:Y:S01]  /*a470*/  F2FP.F16.E4M3.UNPACK_B R51, R38 ;  /* 0x00000026ff33723e */ /* 0x000fe200020006ff */
[-C--:B------:R-:W-:Y:S01]  /*a480*/  FMUL.FTZ R21, R43, R52.reuse ;  /* 0x000000342b157220 */ /* 0x080fe20000410000 */
[--C-:B------:R-:W-:Y:S02]  /*a490*/  HADD2.F32 R38, -RZ, R29.reuse.H0_H0 ;  /* 0x2000001dff267230 */ /* 0x100fe40000004100 */
[----:B------:R-:W-:Y:S01]  /*a4a0*/  FFMA.FTZ R55, R39, R52, -R56 ;  /* 0x0000003427377223 */ /* 0x000fe20000010838 */
[----:B------:R-:W-:-:S02]  /*a4b0*/  HADD2.F32 R29, -RZ, R29.H1_H1 ;  /* 0x3000001dff1d7230 */ /* 0x000fc40000004100 */
[----:B------:R-:W-:Y:S01]  /*a4c0*/  FFMA.FTZ R58, R39, R54, R21 ;  /* 0x00000036273a7223 */ /* 0x000fe20000010015 */
[--C-:B------:R-:W-:Y:S01]  /*a4d0*/  HADD2.F32 R43, -RZ, R51.reuse.H0_H0 ;  /* 0x20000033ff2b7230 */ /* 0x100fe20000004100 */
[----:B------:R-:W-:Y:S01]  /*a4e0*/  F2FP.SATFINITE.E4M3.F32.PACK_AB_MERGE_C R45, R46, R45, RZ ;  /* 0x0000002d2e2d723e */ /* 0x000fe200048070ff */
[----:B------:R-:W-:Y:S02]  /*a4f0*/  HADD2.F32 R39, -RZ, R50.H0_H0 ;  /* 0x20000032ff277230 */ /* 0x000fe40000004100 */
        /* <DEDUP_REMOVED lines=8> */
[----:B------:R-:W-:Y:S01]  /*a580*/  F2FP.F16.E4M3.UNPACK_B R38, R12.H1 ;  /* 0x0000000cff26723e */ /* 0x000fe200030006ff */
[C---:B------:R-:W-:Y:S01]  /*a590*/  FMUL.FTZ R39, R29.reuse, R51 ;  /* 0x000000331d277220 */ /* 0x040fe20000410000 */
        /* <DEDUP_REMOVED lines=17> */
[-C--:B------:R-:W-:Y:S01]  /*a6b0*/  FMUL.FTZ R34, R34, R39.reuse ;  /* 0x0000002722227220 */ /* 0x080fe20000410000 */
[C---:B------:R-:W-:Y:S01]  /*a6c0*/  FFMA.FTZ R56, R21.reuse, R24, -R56 ;  /* 0x0000001815387223 */ /* 0x040fe20000010838 */
[----:B------:R-:W-:Y:S01]  /*a6d0*/  FFMA.FTZ R38, R21, R50, R38 ;  /* 0x0000003215267223 */ /* 0x000fe20000010026 */
[--C-:B------:R-:W-:Y:S02]  /*a6e0*/  HADD2.F32 R21, -RZ, R20.reuse.H0_H0 ;  /* 0x20000014ff157230 */ /* 0x100fe40000004100 */
[C---:B------:R-:W-:Y:S01]  /*a6f0*/  FFMA.FTZ R57, R30.reuse, R39, -R29 ;  /* 0x000000271e397223 */ /* 0x040fe2000001081d */
[----:B------:R-:W-:Y:S02]  /*a700*/  HADD2.F32 R24, -RZ, R20.H1_H1 ;  /* 0x30000014ff187230 */ /* 0x000fe40000004100 */
[----:B------:R-:W-:Y:S01]  /*a710*/  FFMA.FTZ R43, R30, R43, R34 ;  /* 0x0000002b1e2b7223 */ /* 0x000fe20000010022 */
[----:B------:R-:W-:-:S02]  /*a720*/  HADD2.F32 R20, -RZ, R15.H0_H0 ;  /* 0x2000000fff147230 */ /* 0x000fc40000004100 */
[--C-:B------:R-:W-:Y:S01]  /*a730*/  HADD2.F32 R29, -RZ, R12.reuse.H0_H0 ;  /* 0x2000000cff1d7230 */ /* 0x100fe20000004100 */
[----:B------:R-:W-:Y:S01]  /*a740*/  F2FP.SATFINITE.E4M3.F32.PACK_AB_MERGE_C R56, R57, R56, RZ ;  /* 0x000000383938723e */ /* 0x000fe200048070ff */
[----:B------:R-:W-:Y:S01]  /*a750*/  HADD2.F32 R30, -RZ, R12.H1_H1 ;  /* 0x3000000cff1e7230 */ /* 0x000fe20000004100 */
[----:B------:R-:W-:Y:S01]  /*a760*/  F2FP.SATFINITE.E4M3.F32.PACK_AB_MERGE_C R38, R43, R38, RZ ;  /* 0x000000262b26723e */ /* 0x000fe200048070ff */
[----:B------:R-:W-:Y:S02]  /*a770*/  HADD2.F32 R15, -RZ, R15.H1_H1 ;  /* 0x3000000fff0f7230 */ /* 0x000fe40000004100 */
[C---:B------:R-:W-:Y:S01]  /*a780*/  FMUL.FTZ R39, R20.reuse, R29 ;  /* 0x0000001d14277220 */ /* 0x040fe20000410000 */
[--C-:B------:R-:W-:Y:S02]  /*a790*/  HADD2.F32 R12, -RZ, R13.reuse.H0_H0 ;  /* 0x2000000dff0c7230 */ /* 0x100fe40000004100 */
[----:B------:R-:W-:Y:S01]  /*a7a0*/  FMUL.FTZ R20, R20, R21 ;  /* 0x0000001514147220 */ /* 0x000fe20000410000 */
[----:B------:R-:W-:-:S02]  /*a7b0*/  HADD2.F32 R13, -RZ, R13.H1_H1 ;  /* 0x3000000dff0d7230 */ /* 0x000fc40000004100 */
[C---:B------:R-:W-:Y:S01]  /*a7c0*/  FMUL.FTZ R34, R15.reuse, R30 ;  /* 0x0000001e0f227220 */ /* 0x040fe20000410000 */
[-C--:B------:R-:W-:Y:S01]  /*a7d0*/  FMUL.FTZ R15, R15, R24.reuse ;  /* 0x000000180f0f7220 */ /* 0x080fe20000410000 */
[C---:B------:R-:W-:Y:S01]  /*a7e0*/  FFMA.FTZ R39, R12.reuse, R21, -R39 ;  /* 0x000000150c277223 */ /* 0x040fe20000010827 */
[----:B------:R-:W-:Y:S01]  /*a7f0*/  FFMA.FTZ R20, R12, R29, R20 ;  /* 0x0000001d0c147223 */ /* 0x000fe20000010014 */
[C---:B------:R-:W-:Y:S01]  /*a800*/  FFMA.FTZ R34, R13.reuse, R24, -R34 ;  /* 0x000000180d227223 */ /* 0x040fe20000010822 */
[----:B------:R-:W-:Y:S01]  /*a810*/  FFMA.FTZ R21, R13, R30, R15 ;  /* 0x0000001e0d157223 */ /* 0x000fe2000001000f */
[----:B------:R-:W-:Y:S02]  /*a820*/  F2FP.SATFINITE.E4M3.F32.PACK_AB_MERGE_C R13, R33, R28, RZ ;  /* 0x0000001c210d723e */ /* 0x000fe400048070ff */
[----:B------:R-:W-:Y:S02]  /*a830*/  F2FP.SATFINITE.E4M3.F32.PACK_AB_MERGE_C R15, R47, R44, RZ ;  /* 0x0000002c2f0f723e */ /* 0x000fe400048070ff */
[----:B------:R-:W-:-:S02]  /*a840*/  F2FP.SATFINITE.E4M3.F32.PACK_AB_MERGE_C R12, R55, R48, RZ ;  /* 0x00000030370c723e */ /* 0x000fc400048070ff */
[----:B------:R-:W-:Y:S02]  /*a850*/  F2FP.SATFINITE.E4M3.F32.PACK_AB_MERGE_C R24, R58, R49, RZ ;  /* 0x000000313a18723e */ /* 0x000fe400048070ff */
[----:B------:R-:W-:Y:S02]  /*a860*/  F2FP.SATFINITE.E4M3.F32.PACK_AB_MERGE_C R13, R27, R14, R13 ;  /* 0x0000000e1b0d723e */ /* 0x000fe4000480700d */
        /* <DEDUP_REMOVED lines=8> */
.L_x_1991:
[----:B------:R-:W-:Y:S05]  /*a8f0*/  BSYNC B1 ;  /* 0x0000000000017941 */ /* 0x000fea0003800000 */
.L_x_1990:
[----:B------:R-:W-:Y:S05]  /*a900*/  @P1 BRA `(.L_x_1980) ;  /* 0x0000000c00f81947 */ /* 0x000fea0003800000 */
[----:B0----5:R-:W2:Y:S04]  /*a910*/  LDL R27, [R1+0x68] ;  /* 0x00006800011b7983 */ /* 0x021ea80000100800 */
[----:B------:R-:W2:Y:S01]  /*a920*/  LDL R52, [R1+0x70] ;  /* 0x0000700001347983 */ /* 0x000ea20000100800 */
[----:B------:R-:W-:Y:S02]  /*a930*/  SHF.R.U32.HI R0, RZ, 0x8, R8 ;  /* 0x00000008ff007819 */ /* 0x000fe40000011608 */
[----:B------:R-:W-:Y:S02]  /*a940*/  LOP3.LUT R13, R8, 0xff, RZ, 0xc0, !PT ;  /* 0x000000ff080d7812 */ /* 0x000fe400078ec0ff */
[----:B------:R-:W-:Y:S02]  /*a950*/  LOP3.LUT R0, R0, 0xff, RZ, 0xc0, !PT ;  /* 0x000000ff00007812 */ /* 0x000fe400078ec0ff */
[----:B------:R-:W-:-:S02]  /*a960*/  SHF.R.U32.HI R26, RZ, 0x8, R9 ;  /* 0x00000008ff1a7819 */ /* 0x000fc40000011609 */
[----:B---3--:R-:W-:Y:S02]  /*a970*/  PRMT R20, R0, 0x7604, R13 ;  /* 0x0000760400147816 */ /* 0x008fe4000000000d */
[----:B------:R-:W-:Y:S02]  /*a980*/  LOP3.LUT R15, R9, 0xff, RZ, 0xc0, !PT ;  /* 0x000000ff090f7812 */ /* 0x000fe400078ec0ff */
[----:B------:R-:W-:Y:S02]  /*a990*/  SHF.R.U32.HI R14, RZ, 0x8, R11 ;  /* 0x00000008ff0e7819 */ /* 0x000fe4000001160b */
[----:B------:R-:W-:Y:S02]  /*a9a0*/  LOP3.LUT R0, R26, 0xff, RZ, 0xc0, !PT ;  /* 0x000000ff1a007812 */ /* 0x000fe400078ec0ff */
[----:B----4-:R-:W-:Y:S02]  /*a9b0*/  LOP3.LUT R21, R11, 0xff, RZ, 0xc0, !PT ;  /* 0x000000ff0b157812 */ /* 0x010fe400078ec0ff */
[----:B------:R-:W-:-:S02]  /*a9c0*/  LOP3.LUT R14, R14, 0xff, RZ, 0xc0, !PT ;  /* 0x000000ff0e0e7812 */ /* 0x000fc400078ec0ff */
[----:B------:R-:W-:Y:S02]  /*a9d0*/  PRMT R28, R0, 0x7604, R15 ;  /* 0x00007604001c7816 */ /* 0x000fe4000000000f */
[----:B------:R-:W-:Y:S02]  /*a9e0*/  SHF.R.U32.HI R24, RZ, 0x8, R4 ;  /* 0x00000008ff187819 */ /* 0x000fe40000011604 */
[----:B------:R-:W-:Y:S02]  /*a9f0*/  PRMT R32, R14, 0x7604, R21 ;  /* 0x000076040e207816 */ /* 0x000fe40000000015 */
[----:B------:R-:W-:Y:S02]  /*aa00*/  LOP3.LUT R25, R4, 0xff, RZ, 0xc0, !PT ;  /* 0x000000ff04197812 */ /* 0x000fe400078ec0ff */
[----:B------:R-:W-:Y:S02]  /*aa10*/  LOP3.LUT R24, R24, 0xff, RZ, 0xc0, !PT ;  /* 0x000000ff18187812 */ /* 0x000fe400078ec0ff */
[----:B------:R-:W-:-:S02]  /*aa20*/  SHF.R.U32.HI R21, RZ, 0x8, R6 ;  /* 0x00000008ff157819 */ /* 0x000fc40000011606 */
[----:B------:R-:W-:Y:S02]  /*aa30*/  SHF.R.U32.HI R12, RZ, 0x8, R10 ;  /* 0x00000008ff0c7819 */ /* 0x000fe4000001160a */
[----:B------:R-:W-:Y:S02]  /*aa40*/  PRMT R35, R24, 0x7604, R25 ;  /* 0x0000760418237816 */ /* 0x000fe40000000019 */
[----:B------:R-:W-:Y:S02]  /*aa50*/  LOP3.LUT R26, R21, 0xff, RZ, 0xc0, !PT ;  /* 0x000000ff151a7812 */ /* 0x000fe400078ec0ff */
        /* <DEDUP_REMOVED lines=19> */
[----:B------:R-:W0:Y:S01]  /*ab90*/  LDS.128 R12, [R52+0xf000] ;  /* 0x00f00000340c7984 */ /* 0x000e220000000c00 */
[----:B------:R-:W-:Y:S02]  /*aba0*/  PRMT R39, R26, 0x7604, R27 ;  /* 0x000076041a277816 */ /* 0x000fe4000000001b */
[----:B------:R-:W-:Y:S02]  /*abb0*/  SHF.R.S32.HI R0, RZ, 0x1, R0 ;  /* 0x00000001ff007819 */ /* 0x000fe40000011400 */
[----:B------:R-:W-:-:S03]  /*abc0*/  LOP3.LUT R3, R64, 0x10, R3, 0xf8, !PT ;  /* 0x0000001040037812 */ /* 0x000fc600078ef803 */
[----:B------:R-:W-:Y:S01]  /*abd0*/  IMAD R21, R0, 0x1800, R63 ;  /* 0x0000180000157824 */ /* 0x000fe200078e023f */
[----:B------:R-:W-:Y:S02]  /*abe0*/  LOP3.LUT R0, R3, R62, RZ, 0x3c, !PT ;  /* 0x0000003e03007212 */ /* 0x000fe400078e3cff */
[----:B------:R-:W-:Y:S02]  /*abf0*/  LOP3.LUT R3, R29, 0xff, RZ, 0xc0, !PT ;  /* 0x000000ff1d037812 */ /* 0x000fe400078ec0ff */
[----:B------:R-:W-:Y:S02]  /*ac00*/  IADD3 R0, R16, R21, R0 ;  /* 0x0000001510007210 */ /* 0x000fe40007ffe000 */
[----:B------:R-:W-:Y:S02]  /*ac10*/  SHF.R.U32.HI R21, RZ, 0x10, R9 ;  /* 0x00000010ff157819 */ /* 0x000fe40000011609 */
[----:B------:R-:W-:Y:S01]  /*ac20*/  PRMT R34, R3, 0x7604, R34 ;  /* 0x0000760403227816 */ /* 0x000fe20000000022 */
[----:B------:R-:W2:Y:S01]  /*ac30*/  LDS.128 R24, [R0+0xf000] ;  /* 0x00f0000000187984 */ /* 0x000ea20000000c00 */
[----:B------:R-:W-:-:S02]  /*ac40*/  SHF.R.U32.HI R3, RZ, 0x10, R8 ;  /* 0x00000010ff037819 */ /* 0x000fc40000011608 */
[----:B------:R-:W-:Y:S02]  /*ac50*/  SHF.R.U32.HI R29, RZ, 0x10, R10 ;  /* 0x00000010ff1d7819 */ /* 0x000fe4000001160a */
[----:B------:R-:W-:Y:S02]  /*ac60*/  LOP3.LUT R21, R21, 0xff, RZ, 0xc0, !PT ;  /* 0x000000ff15157812 */ /* 0x000fe400078ec0ff */
[----:B------:R-:W-:Y:S02]  /*ac70*/  LOP3.LUT R3, R3, 0xff, RZ, 0xc0, !PT ;  /* 0x000000ff03037812 */ /* 0x000fe400078ec0ff */
[----:B------:R-:W-:Y:S02]  /*ac80*/  LOP3.LUT R29, R29, 0xff, RZ, 0xc0, !PT ;  /* 0x000000ff1d1d7812 */ /* 0x000fe400078ec0ff */
[----:B------:R-:W-:Y:S02]  /*ac90*/  PRMT R21, R21, 0x7054, R28 ;  /* 0x0000705415157816 */ /* 0x000fe4000000001c */
        /* <DEDUP_REMOVED lines=8> */
[----:B------:R-:W-:Y:S02]  /*ad20*/  PRMT R37, R28, 0x7054, R37 ;  /* 0x000070541c257816 */ /* 0x000fe40000000025 */
[----:B------:R-:W-:Y:S02]  /*ad30*/  PRMT R35, R20, 0x7054, R35 ;  /* 0x0000705414237816 */ /* 0x000fe40000000023 */
[----:B------:R-:W-:Y:S02]  /*ad40*/  PRMT R39, R30, 0x7054, R39 ;  /* 0x000070541e277816 */ /* 0x000fe40000000027 */
[----:B-1----:R-:W-:Y:S02]  /*ad50*/  PRMT R41, R31, 0x7054, R34 ;  /* 0x000070541f297816 */ /* 0x002fe40000000022 */
[----:B------:R-:W-:-:S02]  /*ad60*/  LOP3.LUT R38, R37, 0xff000000, R5, 0xf8, !PT ;  /* 0xff00000025267812 */ /* 0x000fc400078ef805 */
[----:B------:R-:W-:Y:S02]  /*ad70*/  LOP3.LUT R8, R3, 0xff000000, R8, 0xf8, !PT ;  /* 0xff00000003087812 */ /* 0x000fe400078ef808 */
[----:B------:R-:W-:Y:S02]  /*ad80*/  LOP3.LUT R31, R21, 0xff000000, R9, 0xf8, !PT ;  /* 0xff000000151f7812 */ /* 0x000fe400078ef809 */
[----:B------:R-:W-:Y:S02]  /*ad90*/  LOP3.LUT R3, R29, 0xff000000, R10, 0xf8, !PT ;  /* 0xff0000001d037812 */ /* 0x000fe400078ef80a */
[----:B------:R-:W-:Y:S02]  /*ada0*/  LOP3.LUT R20, R35, 0xff000000, R4, 0xf8, !PT ;  /* 0xff00000023147812 */ /* 0x000fe400078ef804 */
[----:B------:R-:W-:Y:S02]  /*adb0*/  LOP3.LUT R4, R39, 0xff000000, R6, 0xf8, !PT ;  /* 0xff00000027047812 */ /* 0x000fe400078ef806 */
[----:B0-----:R-:W-:-:S02]  /*adc0*/  F2FP.F16.E4M3.UNPACK_B R10, R13 ;  /* 0x0000000dff0a723e */ /* 0x001fc400020006ff */
[----:B------:R-:W-:Y:S02]  /*add0*/  F2FP.F16.E4M3.UNPACK_B R28, R13.H1 ;  /* 0x0000000dff1c723e */ /* 0x000fe400030006ff */
[-C--:B------:R-:W-:Y:S01]  /*ade0*/  F2FP.F16.E4M3.UNPACK_B R13, R12.reuse ;  /* 0x0000000cff0d723e */ /* 0x080fe200020006ff */
[--C-:B------:R-:W-:Y:S01]  /*adf0*/  HADD2.F32 R9, -RZ, R10.reuse.H0_H0 ;  /* 0x2000000aff097230 */ /* 0x100fe20000004100 */
[----:B------:R-:W-:Y:S01]  /*ae00*/  F2FP.F16.E4M3.UNPACK_B R29, R12.H1 ;  /* 0x0000000cff1d723e */ /* 0x000fe200030006ff */
[----:B------:R-:W-:Y:S01]  /*ae10*/  HADD2.F32 R10, -RZ, R10.H1_H1 ;  /* 0x3000000aff0a7230 */ /* 0x000fe20000004100 */
[----:B------:R-:W-:Y:S02]  /*ae20*/  F2FP.F16.E4M3.UNPACK_B R39, R38 ;  /* 0x00000026ff27723e */ /* 0x000fe400020006ff */
[----:B--2---:R-:W-:Y:S02]  /*ae30*/  F2FP.F16.E4M3.UNPACK_B R11, R25 ;  /* 0x00000019ff0b723e */ /* 0x004fe400020006ff */
[----:B------:R-:W-:Y:S01]  /*ae40*/  F2FP.F16.E4M3.UNPACK_B R12, R31 ;  /* 0x0000001fff0c723e */ /* 0x000fe200020006ff */
[----:B------:R-:W-:Y:S01]  /*ae50*/  HADD2.F32 R40, -RZ, R39.H0_H0 ;  /* 0x20000027ff287230 */ /* 0x000fe20000004100 */
[-C--:B------:R-:W-:Y:S01]  /*ae60*/  F2FP.F16.E4M3.UNPACK_B R30, R15.reuse ;  /* 0x0000000fff1e723e */ /* 0x080fe200020006ff */
        /* <DEDUP_REMOVED lines=8> */
[----:B------:R-:W-:Y:S01]  /*aef0*/  HADD2.F32 R11, -RZ, R11.H1_H1 ;  /* 0x3000000bff0b7230 */ /* 0x000fe20000004100 */
[----:B------:R-:W-:Y:S01]  /*af00*/  F2FP.F16.E4M3.UNPACK_B R37, R27.H1 ;  /* 0x0000001bff25723e */ /* 0x000fe200030006ff */
[----:B------:R-:W-:Y:S01]  /*af10*/  FMUL.FTZ R27, R6, R15 ;  /* 0x0000000f061b7220 */ /* 0x000fe20000410000 */
[----:B------:R-:W-:Y:S01]  /*af20*/  F2FP.F16.E4M3.UNPACK_B R25, R25.H1 ;  /* 0x00000019ff19723e */ /* 0x000fe200030006ff */
[C---:B------:R-:W-:Y:S01]  /*af30*/  FFMA.FTZ R6, R9.reuse, R15, -R24 ;  /* 0x0000000f09067223 */ /* 0x040fe20000010818 */
[----:B------:R-:W-:Y:S01]  /*af40*/  F2FP.F16.E4M3.UNPACK_B R38, R38.H1 ;  /* 0x00000026ff26723e */ /* 0x000fe200030006ff */
[----:B------:R-:W-:Y:S01]  /*af50*/  FFMA.FTZ R9, R9, R40, R27 ;  /* 0x0000002809097223 */ /* 0x000fe2000001001b */
[----:B------:R-:W-:Y:S01]  /*af60*/  F2FP.F16.E4M3.UNPACK_B R31, R31.H1 ;  /* 0x0000001fff1f723e */ /* 0x000fe200030006ff */
[----:B------:R-:W-:-:S02]  /*af70*/  HADD2.F32 R24, -RZ, R12.H1_H1 ;  /* 0x3000000cff187230 */ /* 0x000fc40000004100 */
[-C--:B------:R-:W-:Y:S01]  /*af80*/  FMUL.FTZ R43, R11, R39.reuse ;  /* 0x000000270b2b7220 */ /* 0x080fe20000410000 */
[----:B------:R-:W-:Y:S01]  /*af90*/  HADD2.F32 R40, -RZ, R38.H0_H0 ;  /* 0x20000026ff287230 */ /* 0x000fe20000004100 */
[----:B------:R-:W-:Y:S01]  /*afa0*/  LOP3.LUT R41, R41, 0xff000000, R7, 0xf8, !PT ;  /* 0xff00000029297812 */ /* 0x000fe200078ef807 */
[----:B------:R-:W-:Y:S02]  /*afb0*/  HADD2.F32 R12, -RZ, R25.H0_H0 ;  /* 0x20000019ff0c7230 */ /* 0x000fe40000004100 */
        /* <DEDUP_REMOVED lines=8> */
[----:B------:R-:W-:Y:S01]  /*b040*/  FFMA.FTZ R12, R15, R27, -R44 ;  /* 0x0000001b0f0c7223 */ /* 0x000fe2000001082c */
[----:B------:R-:W-:-:S02]  /*b050*/  HADD2.F32 R27, -RZ, R32.H0_H0 ;  /* 0x20000020ff1b7230 */ /* 0x000fc40000004100 */
[----:B------:R-:W-:Y:S01]  /*b060*/  FFMA.FTZ R15, R15, R40, R45 ;  /* 0x000000280f0f7223 */ /* 0x000fe2000001002d */
[----:B------:R-:W-:Y:S01]  /*b070*/  HADD2.F32 R40, -RZ, R38.H1_H1 ;  /* 0x30000026ff287230 */ /* 0x000fe20000004100 */
[----:B------:R-:W-:Y:S01]  /*b080*/  F2FP.F16.E4M3.UNPACK_B R38, R33 ;  /* 0x00000021ff26723e */ /* 0x000fe200020006ff */
[----:B------:R-:W-:Y:S01]  /*b090*/  HADD2.F32 R43, -RZ, R42.H0_H0 ;  /* 0x2000002aff2b7230 */ /* 0x000fe20000004100 */
[-C--:B------:R-:W-:Y:S01]  /*b0a0*/  F2FP.F16.E4M3.UNPACK_B R7, R26.reuse ;  /* 0x0000001aff07723e */ /* 0x080fe200020006ff */
[----:B------:R-:W-:Y:S01]  /*b0b0*/  HADD2.F32 R24, -RZ, R30.H0_H0 ;  /* 0x2000001eff187230 */ /* 0x000fe20000004100 */
[----:B------:R-:W-:Y:S01]  /*b0c0*/  F2FP.F16.E4M3.UNPACK_B R26, R26.H1 ;  /* 0x0000001aff1a723e */ /* 0x000fe200030006ff */
[----:B------:R-:W-:Y:S02]  /*b0d0*/  HADD2.F32 R39, -RZ, R38.H0_H0 ;  /* 0x20000026ff277230 */ /* 0x000fe40000004100 */
[----:B------:R-:W-:Y:S01]  /*b0e0*/  FMUL.FTZ R49, R27, R43 ;  /* 0x0000002b1b317220 */ /* 0x000fe20000410000 */
[----:B------:R-:W-:Y:S01]  /*b0f0*/  HADD2.F32 R25, -RZ, R25.H1_H1 ;  /* 0x30000019ff197230 */ /* 0x000fe20000004100 */
[----:B------:R-:W-:Y:S01]  /*b100*/  F2FP.F16.E4M3.UNPACK_B R5, R14 ;  /* 0x0000000eff05723e */ /* 0x000fe200020006ff */
[----:B------:R-:W-:-:S02]  /*b110*/  HADD2.F32 R31, -RZ, R31.H1_H1 ;  /* 0x3000001fff1f7230 */ /* 0x000fc40000004100 */
[-C--:B------:R-:W-:Y:S01]  /*b120*/  FMUL.FTZ R44, R27, R39.reuse ;  /* 0x000000271b2c7220 */ /* 0x080fe20000410000 */
[----:B------:R-:W-:Y:S02]  /*b130*/  HADD2.F32 R28, -RZ, R28.H1_H1 ;  /* 0x3000001cff1c7230 */ /* 0x000fe40000004100 */
[C---:B------:R-:W-:Y:S01]  /*b140*/  FFMA.FTZ R27, R24.reuse, R39, -R49 ;  /* 0x00000027181b7223 */ /* 0x040fe20000010831 */
[C---:B------:R-:W-:Y:S01]  /*b150*/  FMUL.FTZ R45, R25.reuse, R40 ;  /* 0x00000028192d7220 */ /* 0x040fe20000410000 */
[----:B------:R-:W-:Y:S01]  /*b160*/  FFMA.FTZ R24, R24, R43, R44 ;  /* 0x0000002b18187223 */ /* 0x000fe2000001002c */
[----:B------:R-:W-:Y:S02]  /*b170*/  HADD2.F32 R39, -RZ, R38.H1_H1 ;  /* 0x30000026ff277230 */ /* 0x000fe40000004100 */
[----:B------:R-:W-:Y:S01]  /*b180*/  FMUL.FTZ R47, R25, R31 ;  /* 0x0000001f192f7220 */ /* 0x000fe20000410000 */
[----:B------:R-:W-:Y:S01]  /*b190*/  F2FP.F16.E4M3.UNPACK_B R44, R41.H1 ;  /* 0x00000029ff2c723e */ /* 0x000fe200030006ff */
[----:B------:R-:W-:Y:S01]  /*b1a0*/  HADD2.F32 R42, -RZ, R42.H1_H1 ;  /* 0x3000002aff2a7230 */ /* 0x000fe20000004100 */
[----:B------:R-:W-:Y:S01]  /*b1b0*/  F2FP.F16.E4M3.UNPACK_B R38, R33.H1 ;  /* 0x00000021ff26723e */ /* 0x000fe200030006ff */
[----:B------:R-:W-:-:S02]  /*b1c0*/  HADD2.F32 R32, -RZ, R32.H1_H1 ;  /* 0x30000020ff207230 */ /* 0x000fc40000004100 */
[C---:B------:R-:W-:Y:S01]  /*b1d0*/  FFMA.FTZ R25, R28.reuse, R31, -R45 ;  /* 0x0000001f1c197223 */ /* 0x040fe2000001082d */
[----:B------:R-:W-:Y:S01]  /*b1e0*/  FFMA.FTZ R28, R28, R40, R47 ;  /* 0x000000281c1c7223 */ /* 0x000fe2000001002f */
[----:B------:R-:W-:Y:S01]  /*b1f0*/  HADD2.F32 R31, -RZ, R30.H1_H1 ;  /* 0x3000001eff1f7230 */ /* 0x000fe20000004100 */
[----:B------:R-:W-:Y:S01]  /*b200*/  F2FP.F16.E4M3.UNPACK_B R14, R14.H1 ;  /* 0x0000000eff0e723e */ /* 0x000fe200030006ff */
        /* <DEDUP_REMOVED lines=9> */
[----:B------:R-:W-:Y:S01]  /*b2a0*/  FMUL.FTZ R48, R30, R40 ;  /* 0x000000281e307220 */ /* 0x000fe20000410000 */
[C---:B------:R-:W-:Y:S01]  /*b2b0*/  FFMA.FTZ R30, R31.reuse, R39, -R46 ;  /* 0x000000271f1e7223 */ /* 0x040fe2000001082e */
[----:B------:R-:W-:Y:S01]  /*b2c0*/  FFMA.FTZ R31, R31, R42, R43 ;  /* 0x0000002a1f1f7223 */ /* 0x000fe2000001002b */
[----:B------:R-:W-:Y:S01]  /*b2d0*/  F2FP.F16.E4M3.UNPACK_B R43, R20.H1 ;  /* 0x00000014ff2b723e */ /* 0x000fe200030006ff */
[C---:B------:R-:W-:Y:S01]  /*b2e0*/  FFMA.FTZ R32, R33.reuse, R40, -R32 ;  /* 0x0000002821207223 */ /* 0x040fe20000010820 */
[----:B------:R-:W-:Y:S01]  /*b2f0*/  FFMA.FTZ R33, R33, R41, R48 ;  /* 0x0000002921217223 */ /* 0x000fe20000010030 */
[----:B------:R-:W-:Y:S01]  /*b300*/  HADD2.F32 R41, -RZ, R38.H1_H1 ;  /* 0x30000026ff297230 */ /* 0x000fe20000004100 */
[----:B------:R-:W-:Y:S01]  /*b310*/  F2FP.F16.E4M3.UNPACK_B R40, R8.H1 ;  /* 0x00000008ff28723e */ /* 0x000fe200030006ff */
[----:B------:R-:W-:Y:S01]  /*b320*/  HADD2.F32 R38, -RZ, R35.H1_H1 ;  /* 0x30000023ff267230 */ /* 0x000fe20000004100 */
[----:B------:R-:W-:Y:S01]  /*b330*/  F2FP.SATFINITE.E4M3.F32.PACK_AB_MERGE_C R9, R10, R9, R15 ;  /* 0x000000090a09723e */ /* 0x000fe2000480700f */
[----:B------:R-:W-:-:S02]  /*b340*/  HADD2.F32 R44, -RZ, R43.H0_H0 ;  /* 0x2000002bff2c7230 */ /* 0x000fc40000004100 */
[----:B------:R-:W-:Y:S02]  /*b350*/  HADD2.F32 R35, -RZ, R34.H0_H0 ;  /* 0x20000022ff237230 */ /* 0x000fe40000004100 */
[----:B------:R-:W-:Y:S02]  /*b360*/  HADD2.F32 R37, -RZ, R37.H1_H1 ;  /* 0x30000025ff257230 */ /* 0x000fe40000004100 */
[----:B------:R-:W-:Y:S02]  /*b370*/  HADD2.F32 R42, -RZ, R40.H0_H0 ;  /* 0x20000028ff2a7230 */ /* 0x000fe40000004100 */
[----:B------:R-:W-:Y:S01]  /*b380*/  FMUL.FTZ R46, R35, R44 ;  /* 0x0000002c232e7220 */ /* 0x000fe20000410000 */
[----:B------:R-:W-:Y:S02]  /*b390*/  HADD2.F32 R39, -RZ, R29.H0_H0 ;  /* 0x2000001dff277230 */ /* 0x000fe40000004100 */
[C---:B------:R-:W-:Y:S01]  /*b3a0*/  FMUL.FTZ R49, R37.reuse, R45 ;  /* 0x0000002d25317220 */ /* 0x040fe20000410000 */
[----:B------:R-:W-:Y:S01]  /*b3b0*/  FMUL.FTZ R48, R37, R41 ;  /* 0x0000002925307220 */ /* 0x000fe20000410000 */
[----:B------:R-:W-:Y:S01]  /*b3c0*/  FMUL.FTZ R47, R35, R42 ;  /* 0x0000002a232f7220 */ /* 0x000fe20000410000 */
[----:B------:R-:W-:-:S02]  /*b3d0*/  HADD2.F32 R34, -RZ, R34.H1_H1 ;  /* 0x30000022ff227230 */ /* 0x000fc40000004100 */
[C---:B------:R-:W-:Y:S01]  /*b3e0*/  FFMA.FTZ R37, R39.reuse, R42, -R46 ;  /* 0x0000002a27257223 */ /* 0x040fe2000001082e */
[----:B------:R-:W-:Y:S02]  /*b3f0*/  HADD2.F32 R42, -RZ, R43.H1_H1 ;  /* 0x3000002bff2a7230 */ /* 0x000fe40000004100 */
[C---:B------:R-:W-:Y:S01]  /*b400*/  FFMA.FTZ R35, R38.reuse, R41, -R49 ;  /* 0x0000002926237223 */ /* 0x040fe20000010831 */
[----:B------:R-:W-:Y:S02]  /*b410*/  HADD2.F32 R40, -RZ, R40.H1_H1 ;  /* 0x30000028ff287230 */ /* 0x000fe40000004100 */
[----:B------:R-:W-:Y:S01]  /*b420*/  FFMA.FTZ R47, R39, R44, R47 ;  /* 0x0000002c272f7223 */ /* 0x000fe2000001002f */
[----:B------:R-:W-:Y:S01]  /*b430*/  F2FP.F16.E4M3.UNPACK_B R41, R20 ;  /* 0x00000014ff29723e */ /* 0x000fe200020006ff */
[----:B------:R-:W-:Y:S01]  /*b440*/  FFMA.FTZ R38, R38, R45, R48 ;  /* 0x0000002d26267223 */ /* 0x000fe20000010030 */
[----:B------:R-:W-:Y:S01]  /*b450*/  HADD2.F32 R29, -RZ, R29.H1_H1 ;  /* 0x3000001dff1d7230 */ /* 0x000fe20000004100 */
[----:B------:R-:W-:Y:S01]  /*b460*/  F2FP.F16.E4M3.UNPACK_B R39, R8 ;  /* 0x00000008ff27723e */ /* 0x000fe200020006ff */
[C---:B------:R-:W-:Y:S01]  /*b470*/  FMUL.FTZ R8, R34.reuse, R42 ;  /* 0x0000002a22087220 */ /* 0x040fe20000410000 */
[----:B------:R-:W-:Y:S01]  /*b480*/  FMUL.FTZ R45, R34, R40 ;  /* 0x00000028222d7220 */ /* 0x000fe20000410000 */
[----:B------:R-:W-:Y:S01]  /*b490*/  HADD2.F32 R43, -RZ, R41.H0_H0 ;  /* 0x20000029ff2b7230 */ /* 0x000fe20000004100 */
[----:B------:R-:W-:Y:S01]  /*b4a0*/  F2FP.SATFINITE.E4M3.F32.PACK_AB_MERGE_C R33, R38, R33, RZ ;  /* 0x000000212621723e */ /* 0x000fe200048070ff */
        /* <DEDUP_REMOVED lines=29> */
[C---:B------:R-:W-:Y:S01]  /*b680*/  FFMA.FTZ R43, R8.reuse, R13, -R43 ;  /* 0x0000000d082b7223 */ /* 0x040fe2000001082b */
[----:B------:R-:W-:Y:S01]  /*b690*/  HADD2.F32 R14, -RZ, R14.H1_H1 ;  /* 0x3000000eff0e7230 */ /* 0x000fe20000004100 */
[----:B------:R-:W-:Y:S01]  /*b6a0*/  F2FP.F16.E4M3.UNPACK_B R13, R4 ;  /* 0x00000004ff0d723e */ /* 0x000fe200020006ff */
[----:B------:R-:W-:Y:S01]  /*b6b0*/  FFMA.FTZ R49, R8, R39, R49 ;  /* 0x0000002708317223 */ /* 0x000fe20000010031 */
[C---:B------:R-:W-:Y:S01]  /*b6c0*/  FMUL.FTZ R51, R26.reuse, R29 ;  /* 0x0000001d1a337220 */ /* 0x040fe20000410000 */
[----:B------:R-:W-:Y:S01]  /*b6d0*/  FMUL.FTZ R26, R26, R21 ;  /* 0x000000151a1a7220 */ /* 0x000fe20000410000 */
[----:B------:R-:W-:Y:S02]  /*b6e0*/  HADD2.F32 R8, -RZ, R3.H0_H0 ;  /* 0x20000003ff087230 */ /* 0x000fe40000004100 */
[----:B------:R-:W-:Y:S02]  /*b6f0*/  HADD2.F32 R20, -RZ, R13.H0_H0 ;  /* 0x2000000dff147230 */ /* 0x000fe40000004100 */
[----:B------:R-:W-:Y:S01]  /*b700*/  FFMA.FTZ R50, R14, R29, R26 ;  /* 0x0000001d0e327223 */ /* 0x000fe2000001001a */
[----:B------:R-:W-:-:S02]  /*b710*/  HADD2.F32 R4, -RZ, R7.H0_H0 ;  /* 0x20000007ff047230 */ /* 0x000fc40000004100 */
[----:B------:R-:W-:Y:S01]  /*b720*/  FFMA.FTZ R48, R14, R21, -R51 ;  /* 0x000000150e307223 */ /* 0x000fe20000010833 */
[----:B------:R-:W-:Y:S02]  /*b730*/  HADD2.F32 R26, -RZ, R13.H1_H1 ;  /* 0x3000000dff1a7230 */ /* 0x000fe40000004100 */
[----:B------:R-:W-:Y:S02]  /*b740*/  HADD2.F32 R7, -RZ, R7.H1_H1 ;  /* 0x30000007ff077230 */ /* 0x000fe40000004100 */
[C---:B------:R-:W-:Y:S01]  /*b750*/  FMUL.FTZ R46, R4.reuse, R20 ;  /* 0x00000014042e7220 */ /* 0x040fe20000410000 */
[----:B------:R-:W-:Y:S02]  /*b760*/  HADD2.F32 R14, -RZ, R3.H1_H1 ;  /* 0x30000003ff0e7230 */ /* 0x000fe40000004100 */
[----:B------:R-:W-:Y:S01]  /*b770*/  FMUL.FTZ R13, R4, R8 ;  /* 0x00000008040d7220 */ /* 0x000fe20000410000 */
[--C-:B------:R-:W-:Y:S02]  /*b780*/  HADD2.F32 R3, -RZ, R5.reuse.H0_H0 ;  /* 0x20000005ff037230 */ /* 0x100fe40000004100 */
[----:B------:R-:W-:Y:S01]  /*b790*/  FMUL.FTZ R4, R7, R26 ;  /* 0x0000001a07047220 */ /* 0x000fe20000410000 */
[----:B------:R-:W-:-:S02]  /*b7a0*/  HADD2.F32 R5, -RZ, R5.H1_H1 ;  /* 0x30000005ff057230 */ /* 0x000fc40000004100 */
[----:B------:R-:W-:Y:S01]  /*b7b0*/  FMUL.FTZ R7, R7, R14 ;  /* 0x0000000e07077220 */ /* 0x000fe20000410000 */
[----:B------:R-:W-:Y:S01]  /*b7c0*/  F2FP.SATFINITE.E4M3.F32.PACK_AB_MERGE_C R43, R48, R43, RZ ;  /* 0x0000002b302b723e */ /* 0x000fe200048070ff */
        /* <DEDUP_REMOVED lines=13> */
[----:B------:R-:W-:Y:S02]  /*b8a0*/  F2FP.SATFINITE.E4M3.F32.PACK_AB_MERGE_C R11, R31, R24, R33 ;  /* 0x000000181f0b723e */ /* 0x000fe40004807021 */
[----:B------:R-:W-:Y:S01]  /*b8b0*/  F2FP.SATFINITE.E4M3.F32.PACK_AB_MERGE_C R8, R34, R41, R8 ;  /* 0x000000292208723e */ /* 0x000fe20004807008 */
[----:B------:R2:W-:Y:S01]  /*b8c0*/  STS.128 [R52+0xf000], R4 ;  /* 0x00f0000434007388 */ /* 0x0005e20000000c00 */
[----:B------:R-:W-:-:S05]  /*b8d0*/  F2FP.SATFINITE.E4M3.F32.PACK_AB_MERGE_C R10, R26, R13, R49 ;  /* 0x0000000d1a0a723e */ /* 0x000fca0004807031 */
[----:B------:R2:W-:Y:S02]  /*b8e0*/  STS.128 [R0+0xf000], R8 ;  /* 0x00f0000800007388 */ /* 0x0005e40000000c00 */
.L_x_1980:
[----:B------:R-:W-:Y:S05]  /*b8f0*/  BSYNC B0 ;  /* 0x0000000000007941 */ /* 0x000fea0003800000 */
.L_x_1973:
        /* <DEDUP_REMOVED lines=8> */
.L_x_1970:
[----:B0-2---:R-:W-:-:S05]  /*b980*/  IMAD.U32 R0, RZ, RZ, UR36 ;  /* 0x00000024ff007e24 */ /* 0x005fca000f8e00ff */
[----:B------:R-:W-:-:S13]  /*b990*/  ISETP.NE.AND P1, PT, R0, 0x3, PT ;  /* 0x000000030000780c */ /* 0x000fda0003f25270 */
[----:B------:R-:W-:Y:S05]  /*b9a0*/  @!P1 BRA `(.L_x_1992) ;  /* 0x0000000000049947 */ /* 0x000fea0003800000 */
[----:B------:R-:W-:Y:S01]  /*b9b0*/  BPT.TRAP 0x1 ;  /* 0x000000040000795c */ /* 0x000fe20000300000 */
.L_x_1992:
[----:B------:R-:W-:Y:S01]  /*b9c0*/  IMAD R0, R18, 0x8, R16 ;  /* 0x0000000812007824 */ /* 0x000fe200078e0210 */
[----:B-1----:R-:W-:-:S04]  /*b9d0*/  SHF.L.U32 R3, R152, 0x1f, RZ ;  /* 0x0000001f98037819 */ /* 0x002fc800000006ff */
[----:B------:R0:W1:Y:S01]  /*b9e0*/  SYNCS.PHASECHK.TRANS64.TRYWAIT P0, [R0+URZ+0x19c30], R3 ;  /* 0x019c3003000075a7 */ /* 0x000062000800017f */
[----:B------:R-:W-:Y:S05]  /*b9f0*/  @!P1 BRA `(.L_x_1993) ;  /* 0x0000000000049947 */ /* 0x000fea0003800000 */
[----:B------:R-:W-:Y:S01]  /*ba00*/  BPT.TRAP 0x1 ;  /* 0x000000040000795c */ /* 0x000fe20000300000 */
.L_x_1993:
[----:B---3-5:R-:W2:Y:S02]  /*ba10*/  S2R R4, SR_TID.X ;  /* 0x0000000000047919 */ /* 0x028ea40000002100 */
[----:B--2---:R-:W-:-:S04]  /*ba20*/  LOP3.LUT R4, R4, 0x7f, RZ, 0xc0, !PT ;  /* 0x0000007f04047812 */ /* 0x004fc800078ec0ff */
[----:B------:R-:W-:Y:S01]  /*ba30*/  ISETP.NE.AND P2, PT, R4, RZ, PT ;  /* 0x000000ff0400720c */ /* 0x000fe20003f45270 */
[----:B-1----:R-:W-:-:S12]  /*ba40*/  @P0 BRA `(.L_x_1994) ;  /* 0x0000000000080947 */ /* 0x002fd80003800000 */
[----:B------:R-:W1:Y:S02]  /*ba50*/  SYNCS.PHASECHK.TRANS64.TRYWAIT P0, [R0+URZ+0x19c30], R3 ;  /* 0x019c3003000075a7 */ /* 0x000e64000800017f */
[----:B-1----:R-:W-:Y:S05]  /*ba60*/  @!P0 BRA `(.L_x_1995) ;  /* 0x0000013c00348947 */ /* 0x002fea0003800000 */
.L_x_1994:
[----:B------:R-:W-:Y:S05]  /*ba70*/  WARPSYNC.ALL ;  /* 0x0000000000007948 */ /* 0x000fea0003800000 */
[----:B01----:R-:W-:Y:S01]  /*ba80*/  VIADD R3, R16, 0x13800 ;  /* 0x0001380010037836 */ /* 0x003fe20000000000 */
[----:B------:R-:W-:Y:S01]  /*ba90*/  LOP3.LUT R4, R36, 0x10000, RZ, 0xfc, !PT ;  /* 0x0001000024047812 */ /* 0x000fe200078efcff */
[----:B------:R-:W-:Y:S01]  /*baa0*/  IMAD.MOV.U32 R5, RZ, RZ, -0x3ffffff0 ;  /* 0xc0000010ff057424 */ /* 0x000fe200078e00ff */
[----:B------:R-:W2:Y:S01]  /*bab0*/  LDL R89, [R1+0x34] ;  /* 0x0000340001597983 */ /* 0x000ea20000100800 */
[----:B------:R-:W-:Y:S01]  /*bac0*/  IMAD.MOV.U32 R9, RZ, RZ, -0x3ffffff0 ;  /* 0xc0000010ff097424 */ /* 0x000fe200078e00ff */
[----:B------:R-:W-:Y:S01]  /*bad0*/  SHF.R.U32.HI R3, RZ, 0x4, R3 ;  /* 0x00000004ff037819 */ /* 0x000fe20000011603 */
[----:B------:R-:W-:Y:S01]  /*bae0*/  IMAD.MOV.U32 R157, RZ, RZ, -0x3ffffff0 ;  /* 0xc0000010ff9d7424 */ /* 0x000fe200078e00ff */
[----:B------:R-:W2:Y:S01]  /*baf0*/  LDL R96, [R1+0x18] ;  /* 0x0000180001607983 */ /* 0x000ea20000100800 */
[----:B------:R-:W-:Y:S01]  /*bb00*/  IMAD.MOV.U32 R7, RZ, RZ, -0x3ffffff0 ;  /* 0xc0000010ff077424 */ /* 0x000fe200078e00ff */
[----:B------:R-:W-:Y:S01]  /*bb10*/  LOP3.LUT R3, R3, 0x3fff, RZ, 0xc0, !PT ;  /* 0x00003fff03037812 */ /* 0x000fe200078ec0ff */
[----:B------:R-:W-:Y:S01]  /*bb20*/  ULDC UR38, c[0x0][0x988] ;  /* 0x0002620000267ab9 */ /* 0x000fe20000000800 */
[----:B------:R-:W3:Y:S01]  /*bb30*/  LDL R90, [R1+0x20] ;  /* 0x00002000015a7983 */ /* 0x000ee20000100800 */
[----:B------:R-:W-:Y:S01]  /*bb40*/  ULDC UR39, c[0x0][0x988] ;  /* 0x0002620000277ab9 */ /* 0x000fe20000000800 */
[----:B----4-:R-:W-:-:S02]  /*bb50*/  LOP3.LUT R21, R3, 0x10000, RZ, 0xfc, !PT ;  /* 0x0001000003157812 */ /* 0x010fc400078efcff */
[----:B------:R-:W4:Y:S03]  /*bb60*/  LDL R94, [R1+0x1c] ;  /* 0x00001c00015e7983 */ /* 0x000f260000100800 */
[----:B------:R-:W-:Y:S01]  /*bb70*/  IMAD R8, R18, 0x300, R21 ;  /* 0x0000030012087824 */ /* 0x000fe200078e0215 */
[----:B------:R-:W-:Y:S01]  /*bb80*/  R2UR UR4, R4 ;  /* 0x00000000040472ca */ /* 0x000fe200000e0000 */
[----:B------:R-:W5:Y:S01]  /*bb90*/  LDL R92, [R1+0x24] ;  /* 0x00002400015c7983 */ /* 0x000f620000100800 */
[----:B------:R-:W-:Y:S02]  /*bba0*/  R2UR UR5, R5 ;  /* 0x00000000050572ca */ /* 0x000fe400000e0000 */
[----:B------:R-:W-:Y:S02]  /*bbb0*/  R2UR UR6, R8 ;  /* 0x00000000080672ca */ /* 0x000fe400000e0000 */
[----:B------:R-:W-:Y:S01]  /*bbc0*/  R2UR UR7, R9 ;  /* 0x00000000090772ca */ /* 0x000fe200000e0000 */
[----:B------:R-:W-:-:S12]  /*bbd0*/  WARPGROUP.ARRIVE ;  /* 0x00000000000079c5 */ /* 0x000fd80000000000 */
[----:B------:R-:W-:Y:S01]  /*bbe0*/  QGMMA.64x128x32.F32.E4M3.E4M3 R24, gdesc[UR4], RZ, !UPT, gsb0 ;  /* 0x01e00000041879f3 */ /* 0x000fe2000c0008ff */
[----:B------:R-:W-:Y:S02]  /*bbf0*/  VIADD R156, R4, 0x180 ;  /* 0x00000180049c7836 */ /* 0x000fe40000000000 */
[----:B------:R-:W-:Y:S01]  /*bc00*/  VIADD R6, R8, 0x100 ;  /* 0x0000010008067836 */ /* 0x000fe20000000000 */
[----:B------:R-:W-:Y:S02]  /*bc10*/  R2UR UR5, R157 ;  /* 0x000000009d0572ca */ /* 0x000fe400000e0000 */
[----:B------:R-:W-:Y:S02]  /*bc20*/  R2UR UR4, R156 ;  /* 0x000000009c0472ca */ /* 0x000fe400000e0000 */
[----:B------:R-:W-:Y:S02]  /*bc30*/  R2UR UR6, R6 ;  /* 0x00000000060672ca */ /* 0x000fe400000e0000 */
[----:B------:R-:W-:Y:S01]  /*bc40*/  R2UR UR7, R7 ;  /* 0x00000000070772ca */ /* 0x000fe200000e0000 */
[----:B------:R-:W-:-:S02]  /*bc50*/  VIADD R6, R4, 0x300 ;  /* 0x0000030004067836 */ /* 0x000fc40000000000 */
[----:B------:R-:W-:Y:S02]  /*bc60*/  VIADD R8, R8, 0x200 ;  /* 0x0000020008087836 */ /* 0x000fe40000000000 */
[----:B------:R-:W-:Y:S02]  /*bc70*/  IMAD.MOV.U32 R7, RZ, RZ, -0x3ffffff0 ;  /* 0xc0000010ff077424 */ /* 0x000fe400078e00ff */
        /* <DEDUP_REMOVED lines=11> */
[----:B------:R-:W-:Y:S02]  /*bd30*/  ULDC UR4, c[0x0][0x988] ;  /* 0x0002620000047ab9 */ /* 0x000fe40000000800 */
[----:B------:R-:W-:Y:S02]  /*bd40*/  WARPGROUP.DEPBAR.LE gsb0, 0x0 ;  /* 0x00008000000079c5 */ /* 0x000fe40000010000 */
[C---:B------:R-:W-:Y:S01]  /*bd50*/  FMUL.FTZ R20, R2.reuse, R41 ;  /* 0x0000002902147220 */ /* 0x040fe20000410000 */
[C---:B------:R-:W-:Y:S02]  /*bd60*/  FMUL.FTZ R41, R2.reuse, R26 ;  /* 0x0000001a02297220 */ /* 0x040fe40000410000 */
[----:B------:R-:W0:Y:S01]  /*bd70*/  LDC R26, c[0x0][0x448] ;  /* 0x00011200ff1a7b82 */ /* 0x000e220000000800 */
[C---:B------:R-:W-:Y:S01]  /*bd80*/  FMUL.FTZ R3, R2.reuse, R24 ;  /* 0x0000001802037220 */ /* 0x040fe20000410000 */
[C---:B------:R-:W-:Y:S01]  /*bd90*/  FMUL.FTZ R24, R2.reuse, R44 ;  /* 0x0000002c02187220 */ /* 0x040fe20000410000 */
[C---:B------:R-:W-:Y:S01]  /*bda0*/  FMUL.FTZ R44, R2.reuse, R27 ;  /* 0x0000001b022c7220 */ /* 0x040fe20000410000 */
[C---:B------:R-:W-:Y:S01]  /*bdb0*/  FMUL.FTZ R9, R2.reuse, R28 ;  /* 0x0000001c02097220 */ /* 0x040fe20000410000 */
[C---:B------:R-:W-:Y:S01]  /*bdc0*/  FMUL.FTZ R28, R2.reuse, R48 ;  /* 0x00000030021c7220 */ /* 0x040fe20000410000 */
[----:B------:R-:W-:Y:S01]  /*bdd0*/  FMUL.FTZ R48, R2, R30 ;  /* 0x0000001e02307220 */ /* 0x000fe20000410000 */
[----:B0-----:R-:W-:-:S13]  /*bde0*/  ISETP.NE.AND P0, PT, R26, 0x1, PT ;  /* 0x000000011a00780c */ /* 0x001fda0003f05270 */
[----:B------:R-:W0:Y:S08]  /*bdf0*/  @P0 LDC R27, c[0x0][0x44c] ;  /* 0x00011300ff1b0b82 */ /* 0x000e300000000800 */
[----:B------:R-:W1:Y:S01]  /*be00*/  @P0 LDC R30, c[0x0][0x450] ;  /* 0x00011400ff1e0b82 */ /* 0x000e620000000800 */
[----:B--2---:R-:W-:Y:S02]  /*be10*/  IMAD.IADD R26, R89, 0x1, R96 ;  /* 0x00000001591a7824 */ /* 0x004fe400078e0260 */
[----:B------:R-:W-:-:S02]  /*be20*/  FMUL.FTZ R15, R2, R40 ;  /* 0x00000028020f7220 */ /* 0x000fc40000410000 */
[----:B0-----:R-:W-:-:S05]  /*be30*/  @P0 IMAD.HI.U32 R27, R26, R27, RZ ;  /* 0x0000001b1a1b0227 */ /* 0x001fca00078e00ff */
[----:B-1----:R-:W-:-:S05]  /*be40*/  @P0 SHF.R.U32.HI R26, RZ, R30, R27 ;  /* 0x0000001eff1a0219 */ /* 0x002fca000001161b */
[----:B------:R-:W0:Y:S01]  /*be50*/  SHFL.IDX PT, R40, R26, 0x1, 0x1c1f ;  /* 0x003c1f001a287f89 */ /* 0x000e2200000e0000 */
[----:B------:R-:W-:-:S04]  /*be60*/  IMAD.MOV.U32 R27, RZ, RZ, -0x80 ;  /* 0xffffff80ff1b7424 */ /* 0x000fc800078e00ff */
[----:B------:R-:W-:Y:S02]  /*be70*/  IMAD R27, R88, R27, 0x80 ;  /* 0x00000080581b7424 */ /* 0x000fe400078e021b */
[C---:B------:R-:W-:Y:S01]  /*be80*/  FMUL.FTZ R8, R2.reuse, R25 ;  /* 0x0000001902087220 */ /* 0x040fe20000410000 */
[----:B------:R-:W1:Y:S01]  /*be90*/  MUFU.TANH R41, R41 ;  /* 0x0000002900297308 */ /* 0x000e620000002400 */
[C---:B------:R-:W-:Y:S01]  /*bea0*/  FMUL.FTZ R25, R2.reuse, R45 ;  /* 0x0000002d02197220 */ /* 0x040fe20000410000 */
[----:B------:R-:W-:Y:S01]  /*beb0*/  FMUL.FTZ R45, R2, R31 ;  /* 0x0000001f022d7220 */ /* 0x000fe20000410000 */
[----:B---3--:R-:W-:Y:S01]  /*bec0*/  IADD3 R30, -R90, 0x1, R27 ;  /* 0x000000015a1e7810 */ /* 0x008fe20007ffe11b */
[----:B------:R-:W-:-:S04]  /*bed0*/  FMUL.FTZ R10, R2, R29 ;  /* 0x0000001d020a7220 */ /* 0x000fc80000410000 */
[----:B------:R-:W2:Y:S01]  /*bee0*/  MUFU.TANH R44, R44 ;  /* 0x0000002c002c7308 */ /* 0x000ea20000002400 */
[----:B------:R-:W-:Y:S01]  /*bef0*/  FMUL.FTZ R29, R2, R49 ;  /* 0x00000031021d7220 */ /* 0x000fe20000410000 */
[----:B-----5:R-:W-:Y:S01]  /*bf00*/  IADD3 R27, -R90, R92, R27 ;  /* 0x0000005c5a1b7210 */ /* 0x020fe20007ffe11b */
[----:B------:R-:W-:Y:S01]  /*bf10*/  FMUL.FTZ R49, R2, R34 ;  /* 0x0000002202317220 */ /* 0x000fe20000410000 */
[----:B----4-:R-:W-:-:S04]  /*bf20*/  IADD3 R30, -R94, R30, R92 ;  /* 0x0000001e5e1e7210 */ /* 0x010fc80007ffe15c */
[----:B------:R-:W3:Y:S01]  /*bf30*/  MUFU.TANH R48, R48 ;  /* 0x0000003000307308 */ /* 0x000ee20000002400 */
[C---:B------:R-:W-:Y:S01]  /*bf40*/  FMUL.FTZ R11, R2.reuse, R32 ;  /* 0x00000020020b7220 */ /* 0x040fe20000410000 */
[----:B------:R-:W-:Y:S01]  /*bf50*/  FMUL.FTZ R32, R2, R52 ;  /* 0x0000003402207220 */ /* 0x000fe20000410000 */
[----:B0-----:R-:W-:Y:S01]  /*bf60*/  VIADDMNMX R40, R40, R30, R27, PT ;  /* 0x0000001e28287246 */ /* 0x001fe2000380011b */
[----:B------:R-:W-:-:S04]  /*bf70*/  FMUL.FTZ R52, R2, R35 ;  /* 0x0000002302347220 */ /* 0x000fc80000410000 */
[----:B------:R-:W0:Y:S01]  /*bf80*/  MUFU.TANH R45, R45 ;  /* 0x0000002d002d7308 */ /* 0x000e220000002400 */
[C---:B------:R-:W-:Y:S01]  /*bf90*/  FMUL.FTZ R12, R2.reuse, R33 ;  /* 0x00000021020c7220 */ /* 0x040fe20000410000 */
[----:B------:R-:W-:Y:S01]  /*bfa0*/  FMUL.FTZ R33, R2, R53 ;  /* 0x0000003502217220 */ /* 0x000fe20000410000 */
[----:B------:R-:W-:Y:S01]  /*bfb0*/  ISETP.GT.AND P3, PT, R40, RZ, PT ;  /* 0x000000ff2800720c */ /* 0x000fe20003f64270 */
[----:B------:R-:W-:Y:S01]  /*bfc0*/  FMUL.FTZ R53, R2, R38 ;  /* 0x0000002602357220 */ /* 0x000fe20000410000 */
[----:B------:R-:W-:-:S03]  /*bfd0*/  ISETP.GT.AND P4, PT, R40, 0x1, PT ;  /* 0x000000012800780c */ /* 0x000fc60003f84270 */
[----:B------:R-:W4:Y:S01]  /*bfe0*/  MUFU.TANH R49, R49 ;  /* 0x0000003100317308 */ /* 0x000f220000002400 */
[----:B------:R-:W-:Y:S01]  /*bff0*/  ISETP.GT.AND P5, PT, R40, 0x8, PT ;  /* 0x000000082800780c */ /* 0x000fe20003fa4270 */
[----:B------:R-:W-:Y:S01]  /*c000*/  FMUL.FTZ R38, R2, R39 ;  /* 0x0000002702267220 */ /* 0x000fe20000410000 */
[----:B-1----:R-:W-:Y:S02]  /*c010*/  FSEL R31, R41, -INF , P3 ;  /* 0xff800000291f7808 */ /* 0x002fe40001800000 */
[----:B--2---:R-:W-:-:S03]  /*c020*/  FSEL R34, R44, -INF , P4 ;  /* 0xff8000002c227808 */ /* 0x004fc60002000000 */
[----:B------:R-:W1:Y:S01]  /*c030*/  MUFU.TANH R52, R52 ;  /* 0x0000003400347308 */ /* 0x000e620000002400 */
[----:B---3--:R-:W-:Y:S01]  /*c040*/  FSEL R39, R48, -INF , P5 ;  /* 0xff80000030277808 */ /* 0x008fe20002800000 */
[----:B------:R-:W-:Y:S01]  /*c050*/  FMUL.FTZ R42, R2, R42 ;  /* 0x0000002a022a7220 */ /* 0x000fe20000410000 */
[----:B------:R-:W-:Y:S02]  /*c060*/  ISETP.GT.AND P3, PT, R40, 0x9, PT ;  /* 0x000000092800780c */ /* 0x000fe40003f64270 */
[----:B------:R-:W-:-:S03]  /*c070*/  FMNMX.FTZ R48, R31, R34, !PT ;  /* 0x000000221f307209 */ /* 0x000fc60007810000 */
[----:B------:R-:W2:Y:S01]  /*c080*/  MUFU.TANH R53, R53 ;  /* 0x0000003500357308 */ /* 0x000ea20000002400 */
[----:B------:R-:W-:Y:S01]  /*c090*/  ISETP.GT.AND P4, PT, R40, 0x10, PT ;  /* 0x000000102800780c */ /* 0x000fe20003f84270 */
[----:B------:R-:W-:Y:S01]  /*c0a0*/  FMUL.FTZ R43, R2, R43 ;  /* 0x0000002b022b7220 */ /* 0x000fe20000410000 */
[----:B0-----:R-:W-:Y:S02]  /*c0b0*/  FSEL R35, R45, -INF , P3 ;  /* 0xff8000002d237808 */ /* 0x001fe40001800000 */
[----:B------:R-:W-:-:S03]  /*c0c0*/  FMNMX.FTZ R48, R39, R48, !PT ;  /* 0x0000003027307209 */ /* 0x000fc60007810000 */
[----:B------:R-:W0:Y:S01]  /*c0d0*/  MUFU.TANH R38, R38 ;  /* 0x0000002600267308 */ /* 0x000e220000002400 */
[C---:B------:R-:W-:Y:S01]  /*c0e0*/  FMUL.FTZ R14, R2.reuse, R37 ;  /* 0x00000025020e7220 */ /* 0x040fe20000410000 */
[----:B------:R-:W-:Y:S01]  /*c0f0*/  FMUL.FTZ R37, R2, R57 ;  /* 0x0000003902257220 */ /* 0x000fe20000410000 */
[----:B------:R-:W-:Y:S01]  /*c100*/  ISETP.GT.AND P3, PT, R40, 0x11, PT ;  /* 0x000000112800780c */ /* 0x000fe20003f64270 */
[----:B------:R-:W-:Y:S01]  /*c110*/  FMUL.FTZ R57, R2, R46 ;  /* 0x0000002e02397220 */ /* 0x000fe20000410000 */
[----:B----4-:R-:W-:Y:S02]  /*c120*/  FSEL R45, R49, -INF , P4 ;  /* 0xff800000312d7808 */ /* 0x010fe40002000000 */
[----:B------:R-:W-:Y:S01]  /*c130*/  FMNMX.FTZ R48, R35, R48, !PT ;  /* 0x0000003023307209 */ /* 0x000fe20007810000 */
[----:B------:R-:W3:Y:S01]  /*c140*/  MUFU.TANH R42, R42 ;  /* 0x0000002a002a7308 */ /* 0x000ee20000002400 */
[----:B------:R-:W-:Y:S01]  /*c150*/  ISETP.GT.AND P4, PT, R40, 0x18, PT ;  /* 0x000000182800780c */ /* 0x000fe20003f84270 */
[----:B------:R-:W-:Y:S01]  /*c160*/  FMUL.FTZ R46, R2, R47 ;  /* 0x0000002f022e7220 */ /* 0x000fe20000410000 */
[----:B-1----:R-:W-:-:S02]  /*c170*/  FSEL R41, R52, -INF , P3 ;  /* 0xff80000034297808 */ /* 0x002fc40001800000 */
[----:B------:R-:W-:-:S03]  /*c180*/  FMNMX.FTZ R48, R45, R48, !PT ;  /* 0x000000302d307209 */ /* 0x000fc60007810000 */
[----:B------:R-:W1:Y:S01]  /*c190*/  MUFU.TANH R43, R43 ;  /* 0x0000002b002b7308 */ /* 0x000e620000002400 */
[C---:B------:R-:W-:Y:S01]  /*c1a0*/  FMUL.FTZ R13, R2.reuse, R36 ;  /* 0x00000024020d7220 */ /* 0x040fe20000410000 */
[----:B------:R-:W-:Y:S01]  /*c1b0*/  FMUL.FTZ R36, R2, R56 ;  /* 0x0000003802247220 */ /* 0x000fe20000410000 */
[----:B------:R-:W-:Y:S01]  /*c1c0*/  ISETP.GT.AND P3, PT, R40, 0x19, PT ;  /* 0x000000192800780c */ /* 0x000fe20003f64270 */
[----:B------:R-:W-:Y:S01]  /*c1d0*/  FMUL.FTZ R56, R2, R50 ;  /* 0x0000003202387220 */ /* 0x000fe20000410000 */
[----:B--2---:R-:W-:Y:S02]  /*c1e0*/  FSEL R49, R53, -INF , P4 ;  /* 0xff80000035317808 */ /* 0x004fe40002000000 */
[----:B------:R-:W-:Y:S01]  /*c1f0*/  FMNMX.FTZ R48, R41, R48, !PT ;  /* 0x0000003029307209 */ /* 0x000fe20007810000 */
[----:B------:R-:W2:Y:S01]  /*c200*/  MUFU.TANH R57, R57 ;  /* 0x0000003900397308 */ /* 0x000ea20000002400 */
[----:B------:R-:W-:Y:S01]  /*c210*/  ISETP.GT.AND P4, PT, R40, 0x20, PT ;  /* 0x000000202800780c */ /* 0x000fe20003f84270 */
[----:B------:R-:W-:Y:S01]  /*c220*/  FMUL.FTZ R50, R2, R51 ;  /* 0x0000003302327220 */ /* 0x000fe20000410000 */
[----:B0-----:R-:W-:-:S02]  /*c230*/  FSEL R47, R38, -INF , P3 ;  /* 0xff800000262f7808 */ /* 0x001fc40001800000 */
[----:B------:R-:W-:-:S03]  /*c240*/  FMNMX.FTZ R48, R49, R48, !PT ;  /* 0x0000003031307209 */ /* 0x000fc60007810000 */
[----:B------:R-:W0:Y:S01]  /*c250*/  MUFU.TANH R46, R46 ;  /* 0x0000002e002e7308 */ /* 0x000e220000002400 */
[----:B------:R-:W-:Y:S01]  /*c260*/  ISETP.GT.AND P3, PT, R40, 0x21, PT ;  /* 0x000000212800780c */ /* 0x000fe20003f64270 */
[----:B------:R-:W-:Y:S01]  /*c270*/  FMUL.FTZ R54, R2, R54 ;  /* 0x0000003602367220 */ /* 0x000fe20000410000 */
[----:B---3--:R-:W-:Y:S02]  /*c280*/  FSEL R53, R42, -INF , P4 ;  /* 0xff8000002a357808 */ /* 0x008fe40002000000 */
[----:B------:R-:W-:-:S03]  /*c290*/  FMNMX.FTZ R48, R47, R48, !PT ;  /* 0x000000302f307209 */ /* 0x000fc60007810000 */
[----:B------:R-:W3:Y:S01]  /*c2a0*/  MUFU.TANH R56, R56 ;  /* 0x0000003800387308 */ /* 0x000ee20000002400 */
[----:B------:R-:W-:Y:S01]  /*c2b0*/  ISETP.GT.AND P4, PT, R40, 0x28, PT ;  /* 0x000000282800780c */ /* 0x000fe20003f84270 */
[----:B------:R-:W-:Y:S01]  /*c2c0*/  FMUL.FTZ R89, R2, R55 ;  /* 0x0000003702597220 */ /* 0x000fe20000410000 */
[----:B-1----:R-:W-:Y:S02]  /*c2d0*/  FSEL R51, R43, -INF , P3 ;  /* 0xff8000002b337808 */ /* 0x002fe40001800000 */
[----:B------:R-:W-:-:S03]  /*c2e0*/  FMNMX.FTZ R48, R53, R48, !PT ;  /* 0x0000003035307209 */ /* 0x000fc60007810000 */
[----:B------:R-:W1:Y:S01]  /*c2f0*/  MUFU.TANH R50, R50 ;  /* 0x0000003200327308 */ /* 0x000e620000002400 */
[----:B------:R-:W-:Y:S01]  /*c300*/  ISETP.GT.AND P3, PT, R40, 0x29, PT ;  /* 0x000000292800780c */ /* 0x000fe20003f64270 */
[----:B------:R-:W-:Y:S01]  /*c310*/  FMUL.FTZ R58, R2, R58 ;  /* 0x0000003a023a7220 */ /* 0x000fe20000410000 */
[----:B--2---:R-:W-:Y:S02]  /*c320*/  FSEL R57, R57, -INF , P4 ;  /* 0xff80000039397808 */ /* 0x004fe40002000000 */
[----:B------:R-:W-:-:S03]  /*c330*/  FMNMX.FTZ R48, R51, R48, !PT ;  /* 0x0000003033307209 */ /* 0x000fc60007810000 */
[----:B------:R-:W2:Y:S01]  /*c340*/  MUFU.TANH R54, R54 ;  /* 0x0000003600367308 */ /* 0x000ea20000002400 */
[----:B------:R-:W-:Y:S01]  /*c350*/  ISETP.GT.AND P4, PT, R40, 0x30, PT ;  /* 0x000000302800780c */ /* 0x000fe20003f84270 */
[----:B------:R-:W-:Y:S01]  /*c360*/  FMUL.FTZ R90, R2, R59 ;  /* 0x0000003b025a7220 */ /* 0x000fe20000410000 */
[----:B0-----:R-:W-:Y:S02]  /*c370*/  FSEL R55, R46, -INF , P3 ;  /* 0xff8000002e377808 */ /* 0x001fe40001800000 */
[----:B------:R-:W-:-:S03]  /*c380*/  FMNMX.FTZ R48, R57, R48, !PT ;  /* 0x0000003039307209 */ /* 0x000fc60007810000 */
[----:B------:R-:W0:Y:S01]  /*c390*/  MUFU.TANH R89, R89 ;  /* 0x0000005900597308 */ /* 0x000e220000002400 */
[----:B------:R-:W-:Y:S01]  /*c3a0*/  ISETP.GT.AND P3, PT, R40, 0x31, PT ;  /* 0x000000312800780c */ /* 0x000fe20003f64270 */
[----:B------:R-:W-:Y:S01]  /*c3b0*/  FMUL.FTZ R91, R2, R62 ;  /* 0x0000003e025b7220 */ /* 0x000fe20000410000 */
[----:B---3--:R-:W-:Y:S02]  /*c3c0*/  FSEL R59, R56, -INF , P4 ;  /* 0xff800000383b7808 */ /* 0x008fe40002000000 */
[----:B------:R-:W-:-:S03]  /*c3d0*/  FMNMX.FTZ R48, R55, R48, !PT ;  /* 0x0000003037307209 */ /* 0x000fc60007810000 */
[----:B------:R-:W3:Y:S01]  /*c3e0*/  MUFU.TANH R58, R58 ;  /* 0x0000003a003a7308 */ /* 0x000ee20000002400 */
[----:B------:R-:W-:Y:S01]  /*c3f0*/  FMUL.FTZ R44, R2, R63 ;  /* 0x0000003f022c7220 */ /* 0x000fe20000410000 */
[----:B------:R-:W-:Y:S02]  /*c400*/  ISETP.GT.AND P4, PT, R40, 0x38, PT ;  /* 0x000000382800780c */ /* 0x000fe40003f84270 */
[----:B-1----:R-:W-:Y:S02]  /*c410*/  FSEL R63, R50, -INF , P3 ;  /* 0xff800000323f7808 */ /* 0x002fe40001800000 */
[----:B------:R-:W-:Y:S02]  /*c420*/  FMNMX.FTZ R48, R59, R48, !PT ;  /* 0x000000303b307209 */ /* 0x000fe40007810000 */
[----:B------:R-:W1:Y:S01]  /*c430*/  MUFU.TANH R90, R90 ;  /* 0x0000005a005a7308 */ /* 0x000e620000002400 */
[----:B------:R-:W-:Y:S01]  /*c440*/  FMUL.FTZ R38, R2, R71 ;  /* 0x0000004702267220 */ /* 0x000fe20000410000 */
[----:B------:R-:W-:Y:S01]  /*c450*/  ISETP.GT.AND P3, PT, R40, 0x39, PT ;  /* 0x000000392800780c */ /* 0x000fe20003f64270 */
[----:B------:R-:W-:Y:S01]  /*c460*/  FMUL.FTZ R93, R2, R66 ;  /* 0x00000042025d7220 */ /* 0x000fe20000410000 */
[----:B--2---:R-:W-:-:S02]  /*c470*/  FSEL R71, R54, -INF , P4 ;  /* 0xff80000036477808 */ /* 0x004fc40002000000 */
[----:B------:R-:W-:Y:S02]  /*c480*/  FMNMX.FTZ R48, R63, R48, !PT ;  /* 0x000000303f307209 */ /* 0x000fe40007810000 */
[----:B------:R-:W2:Y:S01]  /*c490*/  MUFU.TANH R91, R91 ;  /* 0x0000005b005b7308 */ /* 0x000ea20000002400 */
[----:B------:R-:W-:Y:S01]  /*c4a0*/  FMUL.FTZ R95, R2, R67 ;  /* 0x00000043025f7220 */ /* 0x000fe20000410000 */
[C---:B------:R-:W-:Y:S02]  /*c4b0*/  ISETP.GT.AND P4, PT, R40.reuse, 0x40, PT ;  /* 0x000000402800780c */ /* 0x040fe40003f84270 */
[----:B0-----:R-:W-:Y:S02]  /*c4c0*/  FSEL R67, R89, -INF , P3 ;  /* 0xff80000059437808 */ /* 0x001fe40001800000 */
[----:B------:R-:W-:Y:S02]  /*c4d0*/  FMNMX.FTZ R48, R71, R48, !PT ;  /* 0x0000003047307209 */ /* 0x000fe40007810000 */
[----:B------:R-:W0:Y:S01]  /*c4e0*/  MUFU.TANH R44, R44 ;  /* 0x0000002c002c7308 */ /* 0x000e220000002400 */
[----:B------:R-:W-:Y:S01]  /*c4f0*/  ISETP.GT.AND P3, PT, R40, 0x41, PT ;  /* 0x000000412800780c */ /* 0x000fe20003f64270 */
[----:B------:R-:W-:Y:S01]  /*c500*/  FMUL.FTZ R97, R2, R70 ;  /* 0x0000004602617220 */ /* 0x000fe20000410000 */
[----:B---3--:R-:W-:-:S02]  /*c510*/  FSEL R89, R58, -INF , P4 ;  /* 0xff8000003a597808 */ /* 0x008fc40002000000 */
[----:B------:R-:W-:-:S03]  /*c520*/  FMNMX.FTZ R48, R67, R48, !PT ;  /* 0x0000003043307209 */ /* 0x000fc60007810000 */
[----:B------:R-:W3:Y:S01]  /*c530*/  MUFU.TANH R93, R93 ;  /* 0x0000005d005d7308 */ /* 0x000ee20000002400 */
[----:B------:R-:W-:Y:S01]  /*c540*/  FMUL.FTZ R99, R2, R75 ;  /* 0x0000004b02637220 */ /* 0x000fe20000410000 */
[----:B------:R-:W-:Y:S02]  /*c550*/  ISETP.GT.AND P4, PT, R40, 0x48, PT ;  /* 0x000000482800780c */ /* 0x000fe40003f84270 */
[----:B-1----:R-:W-:Y:S02]  /*c560*/  FSEL R75, R90, -INF , P3 ;  /* 0xff8000005a4b7808 */ /* 0x002fe40001800000 */
[----:B------:R-:W-:Y:S02]  /*c570*/  FMNMX.FTZ R48, R89, R48, !PT ;  /* 0x0000003059307209 */ /* 0x000fe40007810000 */
[----:B------:R-:W1:Y:S01]  /*c580*/  MUFU.TANH R95, R95 ;  /* 0x0000005f005f7308 */ /* 0x000e620000002400 */
[----:B------:R-:W-:Y:S01]  /*c590*/  ISETP.GT.AND P3, PT, R40, 0x49, PT ;  /* 0x000000492800780c */ /* 0x000fe20003f64270 */
[----:B------:R-:W-:Y:S01]  /*c5a0*/  FMUL.FTZ R101, R2, R74 ;  /* 0x0000004a02657220 */ /* 0x000fe20000410000 */
[----:B--2---:R-:W-:-:S02]  /*c5b0*/  FSEL R91, R91, -INF , P4 ;  /* 0xff8000005b5b7808 */ /* 0x004fc40002000000 */
[----:B------:R-:W-:-:S03]  /*c5c0*/  FMNMX.FTZ R48, R75, R48, !PT ;  /* 0x000000304b307209 */ /* 0x000fc60007810000 */
[----:B------:R-:W2:Y:S01]  /*c5d0*/  MUFU.TANH R97, R97 ;  /* 0x0000006100617308 */ /* 0x000ea20000002400 */
[----:B------:R-:W-:Y:S01]  /*c5e0*/  FMUL.FTZ R42, R2, R79 ;  /* 0x0000004f022a7220 */ /* 0x000fe20000410000 */
[----:B------:R-:W-:Y:S02]  /*c5f0*/  ISETP.GT.AND P4, PT, R40, 0x50, PT ;  /* 0x000000502800780c */ /* 0x000fe40003f84270 */
[----:B0-----:R-:W-:Y:S02]  /*c600*/  FSEL R79, R44, -INF , P3 ;  /* 0xff8000002c4f7808 */ /* 0x001fe40001800000 */
[----:B------:R-:W-:Y:S02]  /*c610*/  FMNMX.FTZ R48, R91, R48, !PT ;  /* 0x000000305b307209 */ /* 0x000fe40007810000 */
[----:B------:R-:W-:Y:S01]  /*c620*/  MUFU.TANH R38, R38 ;  /* 0x0000002600267308 */ /* 0x000fe20000002400 */
[----:B------:R-:W-:Y:S01]  /*c630*/  ISETP.GT.AND P3, PT, R40, 0x51, PT ;  /* 0x000000512800780c */ /* 0x000fe20003f64270 */
[----:B------:R-:W-:Y:S01]  /*c640*/  FMUL.FTZ R103, R2, R78 ;  /* 0x0000004e02677220 */ /* 0x000fe20000410000 */
[----:B---3--:R-:W-:-:S02]  /*c650*/  FSEL R93, R93, -INF , P4 ;  /* 0xff8000005d5d7808 */ /* 0x008fc40002000000 */
[----:B------:R-:W-:-:S03]  /*c660*/  FMNMX.FTZ R48, R79, R48, !PT ;  /* 0x000000304f307209 */ /* 0x000fc60007810000 */
[----:B------:R-:W0:Y:S01]  /*c670*/  MUFU.TANH R101, R101 ;  /* 0x0000006500657308 */ /* 0x000e220000002400 */
[----:B------:R-:W-:Y:S02]  /*c680*/  ISETP.GT.AND P4, PT, R40, 0x58, PT ;  /* 0x000000582800780c */ /* 0x000fe40003f84270 */
        /* <DEDUP_REMOVED lines=8> */
[----:B------:R-:W-:Y:S02]  /*c710*/  ISETP.GT.AND P4, PT, R40, 0x60, PT ;  /* 0x000000602800780c */ /* 0x000fe40003f84270 */
[----:B------:R-:W-:-:S05]  /*c720*/  FMNMX.FTZ R48, R97, R48, !PT ;  /* 0x0000003061307209 */ /* 0x000fca0007810000 */
[----:B------:R3:W4:Y:S01]  /*c730*/  MUFU.TANH R43, R42 ;  /* 0x0000002a002b7308 */ /* 0x0007220000002400 */
[----:B0-----:R-:W-:Y:S01]  /*c740*/  FSEL R101, R101, -INF , P4 ;  /* 0xff80000065657808 */ /* 0x001fe20002000000 */
[C---:B------:R-:W-:Y:S01]  /*c750*/  FMUL.FTZ R86, R2.reuse, R86 ;  /* 0x0000005602567220 */ /* 0x040fe20000410000 */
[----:B---3--:R-:W-:Y:S01]  /*c760*/  FMUL.FTZ R42, R2, R83 ;  /* 0x00000053022a7220 */ /* 0x008fe20000410000 */
[----:B------:R-:W-:-:S04]  /*c770*/  FSEL R83, R38, -INF , P3 ;  /* 0xff80000026537808 */ /* 0x000fc80001800000 */
[----:B------:R-:W0:Y:S01]  /*c780*/  MUFU.TANH R82, R82 ;  /* 0x0000005200527308 */ /* 0x000e220000002400 */
[C---:B------:R-:W-:Y:S02]  /*c790*/  ISETP.GT.AND P3, PT, R40.reuse, 0x61, PT ;  /* 0x000000612800780c */ /* 0x040fe40003f64270 */
[----:B------:R-:W-:Y:S02]  /*c7a0*/  FMNMX.FTZ R48, R83, R48, !PT ;  /* 0x0000003053307209 */ /* 0x000fe40007810000 */
[C---:B------:R-:W-:Y:S02]  /*c7b0*/  ISETP.GT.AND P4, PT, R40.reuse, 0x68, PT ;  /* 0x000000682800780c */ /* 0x040fe40003f84270 */
[----:B-1----:R-:W-:Y:S01]  /*c7c0*/  FSEL R99, R99, -INF , P3 ;  /* 0xff80000063637808 */ /* 0x002fe20001800000 */
[----:B------:R1:W3:Y:S01]  /*c7d0*/  MUFU.TANH R107, R42 ;  /* 0x0000002a006b7308 */ /* 0x0002e20000002400 */
[----:B------:R-:W-:Y:S02]  /*c7e0*/  FMNMX.FTZ R48, R101, R48, !PT ;  /* 0x0000003065307209 */ /* 0x000fe40007810000 */
[----:B------:R-:W-:-:S02]  /*c7f0*/  ISETP.GT.AND P3, PT, R40, 0x69, PT ;  /* 0x000000692800780c */ /* 0x000fc40003f64270 */
[----:B--2---:R-:W-:Y:S01]  /*c800*/  FSEL R103, R103, -INF , P4 ;  /* 0xff80000067677808 */ /* 0x004fe20002000000 */
[----:B-1----:R-:W-:Y:S02]  /*c810*/  FMUL.FTZ R42, R2, R87 ;  /* 0x00000057022a7220 */ /* 0x002fe40000410000 */
[----:B------:R-:W1:Y:S01]  /*c820*/  MUFU.TANH R86, R86 ;  /* 0x0000005600567308 */ /* 0x000e620000002400 */
[----:B------:R-:W-:Y:S02]  /*c830*/  FMNMX.FTZ R48, R99, R48, !PT ;  /* 0x0000003063307209 */ /* 0x000fe40007810000 */
[C---:B------:R-:W-:Y:S02]  /*c840*/  ISETP.GT.AND P4, PT, R40.reuse, 0x70, PT ;  /* 0x000000702800780c */ /* 0x040fe40003f84270 */
[----:B----4-:R-:W-:Y:S02]  /*c850*/  FSEL R87, R43, -INF , P3 ;  /* 0xff8000002b577808 */ /* 0x010fe40001800000 */
[----:B------:R-:W-:Y:S01]  /*c860*/  FMNMX.FTZ R48, R103, R48, !PT ;  /* 0x0000003067307209 */ /* 0x000fe20007810000 */
[----:B------:R-:W2:Y:S01]  /*c870*/  MUFU.TANH R42, R42 ;  /* 0x0000002a002a7308 */ /* 0x000ea20000002400 */
[----:B------:R-:W-:-:S02]  /*c880*/  ISETP.GT.AND P3, PT, R40, 0x71, PT ;  /* 0x000000712800780c */ /* 0x000fc40003f64270 */
[----:B0-----:R-:W-:Y:S02]  /*c890*/  FSEL R109, R82, -INF , P4 ;  /* 0xff800000526d7808 */ /* 0x001fe40002000000 */
[----:B------:R-:W-:Y:S02]  /*c8a0*/  FMNMX.FTZ R48, R87, R48, !PT ;  /* 0x0000003057307209 */ /* 0x000fe40007810000 */
[C---:B------:R-:W-:Y:S02]  /*c8b0*/  ISETP.GT.AND P4, PT, R40.reuse, 0x78, PT ;  /* 0x000000782800780c */ /* 0x040fe40003f84270 */
[----:B---3--:R-:W-:Y:S02]  /*c8c0*/  FSEL R107, R107, -INF , P3 ;  /* 0xff8000006b6b7808 */ /* 0x008fe40001800000 */
[----:B------:R-:W-:Y:S02]  /*c8d0*/  FMNMX.FTZ R48, R109, R48, !PT ;  /* 0x000000306d307209 */ /* 0x000fe40007810000 */
[----:B------:R-:W-:-:S02]  /*c8e0*/  ISETP.GT.AND P3, PT, R40, 0x79, PT ;  /* 0x000000792800780c */ /* 0x000fc40003f64270 */
[----:B-1----:R-:W-:Y:S02]  /*c8f0*/  FSEL R105, R86, -INF , P4 ;  /* 0xff80000056697808 */ /* 0x002fe40002000000 */
[----:B------:R-:W-:Y:S01]  /*c900*/  FMNMX.FTZ R48, R107, R48, !PT ;  /* 0x000000306b307209 */ /* 0x000fe20007810000 */
[----:B------:R-:W-:Y:S01]  /*c910*/  FMUL.FTZ R40, R2, R61 ;  /* 0x0000003d02287220 */ /* 0x000fe20000410000 */
[----:B--2---:R-:W-:Y:S02]  /*c920*/  FSEL R61, R42, -INF , P3 ;  /* 0xff8000002a3d7808 */ /* 0x004fe40001800000 */
[----:B------:R-:W-:-:S04]  /*c930*/  FMNMX.FTZ R48, R105, R48, !PT ;  /* 0x0000003069307209 */ /* 0x000fc80007810000 */
[----:B------:R-:W-:-:S05]  /*c940*/  FMNMX.FTZ R42, R61, R48, !PT ;  /* 0x000000303d2a7209 */ /* 0x000fca0007810000 */
[----:B------:R-:W0:Y:S01]  /*c950*/  SHFL.BFLY PT, R43, R42, 0x2, 0x1f ;  /* 0x0c401f002a2b7f89 */ /* 0x000e2200000e0000 */
[----:B------:R-:W-:-:S03]  /*c960*/  FMUL.FTZ R48, R2, R68 ;  /* 0x0000004402307220 */ /* 0x000fc60000410000 */
[----:B------:R-:W1:Y:S01]  /*c970*/  SHFL.IDX PT, R68, R26, RZ, 0x1c1f ;  /* 0x001c1fff1a447589 */ /* 0x000e6200000e0000 */
[----:B0-----:R-:W-:-:S05]  /*c980*/  FMNMX.FTZ R43, R42, R43, !PT ;  /* 0x0000002b2a2b7209 */ /* 0x001fca0007810000 */
[----:B------:R-:W0:Y:S01]  /*c990*/  SHFL.BFLY PT, R42, R43, 0x1, 0x1f ;  /* 0x0c201f002b2a7f89 */ /* 0x000e2200000e0000 */
[----:B------:R-:W2:Y:S01]  /*c9a0*/  MUFU.TANH R3, R3 ;  /* 0x0000000300037308 */ /* 0x000ea20000002400 */
[----:B------:R-:W-:-:S07]  /*c9b0*/  FMUL.FTZ R44, R2, R64 ;  /* 0x00000040022c7220 */ /* 0x000fce0000410000 */
[----:B------:R-:W3:Y:S01]  /*c9c0*/  MUFU.TANH R8, R8 ;  /* 0x0000000800087308 */ /* 0x000ee20000002400 */
[----:B-1----:R-:W-:-:S07]  /*c9d0*/  VIADDMNMX R30, R68, R30, R27, PT ;  /* 0x0000001e441e7246 */ /* 0x002fce000380011b */
[----:B------:R-:W1:Y:S01]  /*c9e0*/  MUFU.TANH R9, R9 ;  /* 0x0000000900097308 */ /* 0x000e620000002400 */
[----:B0-----:R-:W-:Y:S01]  /*c9f0*/  FMNMX.FTZ R43, R43, R42, !PT ;  /* 0x0000002a2b2b7209 */ /* 0x001fe20007810000 */
[----:B------:R-:W-:-:S06]  /*ca00*/  IMAD.U32 R42, RZ, RZ, UR4 ;  /* 0x00000004ff2a7e24 */ /* 0x000fcc000f8e00ff */
[----:B------:R-:W0:Y:S01]  /*ca10*/  MUFU.TANH R10, R10 ;  /* 0x0000000a000a7308 */ /* 0x000e220000002400 */
[C---:B------:R-:W-:Y:S01]  /*ca20*/  FSETP.NEU.FTZ.AND P3, PT, R43.reuse, -INF , PT ;  /* 0xff8000002b00780b */ /* 0x040fe20003f7d000 */
[----:B------:R-:W-:-:S01]  /*ca30*/  FFMA.FTZ R64, R43, R42, -8 ;  /* 0xc10000002b407423 */ /* 0x000fc2000001002a */
[----:B------:R-:W-:-:S04]  /*ca40*/  ISETP.GT.AND P4, PT, R30, 0x1, PT ;  /* 0x000000011e00780c */ /* 0x000fc80003f84270 */
[----:B------:R-:W-:Y:S01]  /*ca50*/  FSEL R64, R64, RZ, P3 ;  /* 0x000000ff40407208 */ /* 0x000fe20001800000 */
[----:B------:R-:W4:Y:S01]  /*ca60*/  MUFU.TANH R11, R11 ;  /* 0x0000000b000b7308 */ /* 0x000f220000002400 */
[C---:B------:R-:W-:Y:S02]  /*ca70*/  ISETP.GT.AND P3, PT, R30.reuse, RZ, PT ;  /* 0x000000ff1e00720c */ /* 0x040fe40003f64270 */
[----:B------:R-:W-:Y:S01]  /*ca80*/  ISETP.GT.AND P5, PT, R30, 0x8, PT ;  /* 0x000000081e00780c */ /* 0x000fe20003fa4270 */
[----:B------:R-:W-:-:S01]  /*ca90*/  FFMA.FTZ R34, R34, R42, -R64 ;  /* 0x0000002a22227223 */ /* 0x000fc20000010840 */
[----:B--2---:R-:W-:Y:S02]  /*caa0*/  FSEL R3, R3, -INF , P3 ;  /* 0xff80000003037808 */ /* 0x004fe40001800000 */
[----:B---3--:R-:W-:Y:S01]  /*cab0*/  FSEL R8, R8, -INF , P4 ;  /* 0xff80000008087808 */ /* 0x008fe20002000000 */
[----:B------:R-:W2:Y:S01]  /*cac0*/  MUFU.TANH R12, R12 ;  /* 0x0000000c000c7308 */ /* 0x000ea20000002400 */
[----:B------:R-:W-:-:S02]  /*cad0*/  ISETP.GT.AND P3, PT, R30, 0x9, PT ;  /* 0x000000091e00780c */ /* 0x000fc40003f64270 */
[----:B-1----:R-:W-:Y:S01]  /*cae0*/  FSEL R9, R9, -INF , P5 ;  /* 0xff80000009097808 */ /* 0x002fe20002800000 */
[----:B------:R-:W-:-:S04]  /*caf0*/  FFMA.FTZ R68, R35, R42, -R64 ;  /* 0x0000002a23447223 */ /* 0x000fc80000010840 */
[----:B------:R-:W1:Y:S01]  /*cb00*/  MUFU.TANH R13, R13 ;  /* 0x0000000d000d7308 */ /* 0x000e620000002400 */
[----:B------:R-:W-:Y:S02]  /*cb10*/  ISETP.GT.AND P4, PT, R30, 0x10, PT ;  /* 0x000000101e00780c */ /* 0x000fe40003f84270 */
[----:B0-----:R-:W-:-:S05]  /*cb20*/  FSEL R35, R10, -INF , P3 ;  /* 0xff8000000a237808 */ /* 0x001fca0001800000 */
[----:B------:R0:W-:Y:S01]  /*cb30*/  MUFU.EX2 R27, R34 ;  /* 0x00000022001b7308 */ /* 0x0001e20000000800 */
[----:B------:R-:W-:Y:S02]  /*cb40*/  ISETP.GT.AND P3, PT, R30, 0x11, PT ;  /* 0x000000111e00780c */ /* 0x000fe40003f64270 */
[----:B0-----:R-:W-:-:S05]  /*cb50*/  FMNMX.FTZ R34, R3, R8, !PT ;  /* 0x0000000803227209 */ /* 0x001fca0007810000 */
[----:B------:R-:W-:Y:S01]  /*cb60*/  MUFU.TANH R14, R14 ;  /* 0x0000000e000e7308 */ /* 0x000fe20000002400 */
[----:B------:R-:W-:Y:S01]  /*cb70*/  FMNMX.FTZ R34, R9, R34, !PT ;  /* 0x0000002209227209 */ /* 0x000fe20007810000 */
[----:B------:R-:W-:Y:S01]  /*cb80*/  FMUL.FTZ R50, R2, R69 ;  /* 0x0000004502327220 */ /* 0x000fe20000410000 */
[----:B----4-:R-:W-:Y:S02]  /*cb90*/  FSEL R11, R11, -INF , P4 ;  /* 0xff8000000b0b7808 */ /* 0x010fe40002000000 */
[----:B------:R-:W-:-:S03]  /*cba0*/  FMNMX.FTZ R34, R35, R34, !PT ;  /* 0x0000002223227209 */ /* 0x000fc60007810000 */
[----:B------:R-:W0:Y:S01]  /*cbb0*/  MUFU.TANH R15, R15 ;  /* 0x0000000f000f7308 */ /* 0x000e220000002400 */
[----:B------:R-:W-:-:S01]  /*cbc0*/  FFMA.FTZ R69, R31, R42, -R64 ;  /* 0x0000002a1f457223 */ /* 0x000fc20000010840 */
[----:B------:R-:W-:Y:S01]  /*cbd0*/  FFMA.FTZ R31, R39, R42, -R64 ;  /* 0x0000002a271f7223 */ /* 0x000fe20000010840 */
[----:B------:R-:W-:Y:S02]  /*cbe0*/  ISETP.GT.AND P4, PT, R30, 0x18, PT ;  /* 0x000000181e00780c */ /* 0x000fe40003f84270 */
[----:B--2---:R-:W-:Y:S02]  /*cbf0*/  FSEL R39, R12, -INF , P3 ;  /* 0xff8000000c277808 */ /* 0x004fe40001800000 */
[----:B------:R-:W-:Y:S01]  /*cc00*/  FMNMX.FTZ R34, R11, R34, !PT ;  /* 0x000000220b227209 */ /* 0x000fe20007810000 */
[----:B------:R-:W2:Y:S01]  /*cc10*/  MUFU.TANH R20, R20 ;  /* 0x0000001400147308 */ /* 0x000ea20000002400 */
[----:B------:R-:W-:Y:S02]  /*cc20*/  ISETP.GT.AND P3, PT, R30, 0x19, PT ;  /* 0x000000191e00780c */ /* 0x000fe40003f64270 */
[----:B-1----:R-:W-:-:S02]  /*cc30*/  FSEL R13, R13, -INF , P4 ;  /* 0xff8000000d0d7808 */ /* 0x002fc40002000000 */
[----:B------:R-:W-:-:S03]  /*cc40*/  FMNMX.FTZ R34, R39, R34, !PT ;  /* 0x0000002227227209 */ /* 0x000fc60007810000 */
[----:B------:R-:W-:Y:S01]  /*cc50*/  MUFU.TANH R24, R24 ;  /* 0x0000001800187308 */ /* 0x000fe20000002400 */
[----:B------:R-:W-:Y:S02]  /*cc60*/  ISETP.GT.AND P4, PT, R30, 0x20, PT ;  /* 0x000000201e00780c */ /* 0x000fe40003f84270 */
[----:B------:R-:W-:-:S05]  /*cc70*/  FMNMX.FTZ R34, R13, R34, !PT ;  /* 0x000000220d227209 */ /* 0x000fca0007810000 */
[----:B------:R1:W-:Y:S01]  /*cc80*/  MUFU.EX2 R26, R69 ;  /* 0x00000045001a7308 */ /* 0x0003e20000000800 */
[----:B0-----:R-:W-:-:S07]  /*cc90*/  FSEL R15, R15, -INF , P4 ;  /* 0xff8000000f0f7808 */ /* 0x001fce0002000000 */
[----:B------:R-:W0:Y:S01]  /*cca0*/  MUFU.TANH R25, R25 ;  /* 0x0000001900197308 */ /* 0x000e220000002400 */
[----:B-1----:R-:W-:-:S01]  /*ccb0*/  FFMA.FTZ R69, R45, R42, -R64 ;  /* 0x0000002a2d457223 */ /* 0x002fc20000010840 */
[--C-:B------:R-:W-:Y:S01]  /*ccc0*/  FFMA.FTZ R45, R41, R42, -R64.reuse ;  /* 0x0000002a292d7223 */ /* 0x100fe20000010840 */
[----:B------:R-:W-:Y:S02]  /*ccd0*/  FSEL R41, R14, -INF , P3 ;  /* 0xff8000000e297808 */ /* 0x000fe40001800000 */
[----:B------:R-:W-:Y:S02]  /*cce0*/  ISETP.GT.AND P3, PT, R30, 0x21, PT ;  /* 0x000000211e00780c */ /* 0x000fe40003f64270 */
[----:B------:R-:W-:Y:S01]  /*ccf0*/  FMNMX.FTZ R34, R41, R34, !PT ;  /* 0x0000002229227209 */ /* 0x000fe20007810000 */
[----:B------:R-:W1:Y:S01]  /*cd00*/  MUFU.TANH R28, R28 ;  /* 0x0000001c001c7308 */ /* 0x000e620000002400 */
[----:B------:R-:W-:-:S01]  /*cd10*/  FFMA.FTZ R14, R49, R42, -R64 ;  /* 0x0000002a310e7223 */ /* 0x000fc20000010840 */
[----:B------:R-:W-:-:S02]  /*cd20*/  ISETP.GT.AND P4, PT, R30, 0x28, PT ;  /* 0x000000281e00780c */ /* 0x000fc40003f84270 */
[----:B--2---:R-:W-:Y:S02]  /*cd30*/  FSEL R49, R20, -INF , P3 ;  /* 0xff80000014317808 */ /* 0x004fe40001800000 */
[----:B------:R-:W-:Y:S02]  /*cd40*/  FMNMX.FTZ R34, R15, R34, !PT ;  /* 0x000000220f227209 */ /* 0x000fe40007810000 */
[----:B------:R-:W2:Y:S01]  /*cd50*/  MUFU.TANH R29, R29 ;  /* 0x0000001d001d7308 */ /* 0x000ea20000002400 */
[----:B------:R-:W-:Y:S02]  /*cd60*/  ISETP.GT.AND P3, PT, R30, 0x29, PT ;  /* 0x000000291e00780c */ /* 0x000fe40003f64270 */
[----:B------:R-:W-:-:S05]  /*cd70*/  FMNMX.FTZ R34, R49, R34, !PT ;  /* 0x0000002231227209 */ /* 0x000fca0007810000 */
[----:B------:R-:W3:Y:S01]  /*cd80*/  MUFU.TANH R32, R32 ;  /* 0x0000002000207308 */ /* 0x000ee20000002400 */
[----:B0-----:R-:W-:-:S07]  /*cd90*/  FSEL R25, R25, -INF , P3 ;  /* 0xff80000019197808 */ /* 0x001fce0001800000 */
[----:B------:R0:W-:Y:S01]  /*cda0*/  MUFU.EX2 R12, R69 ;  /* 0x00000045000c7308 */ /* 0x0001e20000000800 */
[----:B------:R-:W-:Y:S01]  /*cdb0*/  FMUL.FTZ R54, R2, R73 ;  /* 0x0000004902367220 */ /* 0x000fe20000410000 */
[----:B0-----:R-:W-:-:S06]  /*cdc0*/  FSEL R69, R24, -INF , P4 ;  /* 0xff80000018457808 */ /* 0x001fcc0002000000 */
[----:B------:R-:W0:Y:S01]  /*cdd0*/  MUFU.TANH R33, R33 ;  /* 0x0000002100217308 */ /* 0x000e220000002400 */
[----:B------:R-:W-:Y:S02]  /*cde0*/  ISETP.GT.AND P4, PT, R30, 0x30, PT ;  /* 0x000000301e00780c */ /* 0x000fe40003f84270 */
[----:B------:R-:W-:Y:S01]  /*cdf0*/  FMNMX.FTZ R34, R69, R34, !PT ;  /* 0x0000002245227209 */ /* 0x000fe20007810000 */
[----:B------:R-:W-:Y:S01]  /*ce00*/  FMUL.FTZ R38, R2, R60 ;  /* 0x0000003c02267220 */ /* 0x000fe20000410000 */
[----:B------:R-:W-:Y:S02]  /*ce10*/  ISETP.GT.AND P3, PT, R30, 0x31, PT ;  /* 0x000000311e00780c */ /* 0x000fe40003f64270 */
[----:B-1----:R-:W-:Y:S01]  /*ce20*/  FSEL R73, R28, -INF , P4 ;  /* 0xff8000001c497808 */ /* 0x002fe20002000000 */
[----:B------:R-:W1:Y:S01]  /*ce30*/  MUFU.TANH R36, R36 ;  /* 0x0000002400247308 */ /* 0x000e620000002400 */
[----:B------:R-:W-:Y:S02]  /*ce40*/  FMNMX.FTZ R34, R25, R34, !PT ;  /* 0x0000002219227209 */ /* 0x000fe40007810000 */
[----:B------:R-:W-:-:S02]  /*ce50*/  ISETP.GT.AND P4, PT, R30, 0x38, PT ;  /* 0x000000381e00780c */ /* 0x000fc40003f84270 */
[----:B--2---:R-:W-:Y:S02]  /*ce60*/  FSEL R29, R29, -INF , P3 ;  /* 0xff8000001d1d7808 */ /* 0x004fe40001800000 */
[----:B------:R-:W-:Y:S01]  /*ce70*/  FMNMX.FTZ R34, R73, R34, !PT ;  /* 0x0000002249227209 */ /* 0x000fe20007810000 */
[----:B------:R-:W2:Y:S01]  /*ce80*/  MUFU.TANH R37, R37 ;  /* 0x0000002500257308 */ /* 0x000ea20000002400 */
[----:B------:R-:W-:-:S01]  /*ce90*/  FFMA.FTZ R20, R53, R42, -R64 ;  /* 0x0000002a35147223 */ /* 0x000fc20000010840 */
[----:B------:R-:W-:Y:S02]  /*cea0*/  ISETP.GT.AND P3, PT, R30, 0x39, PT ;  /* 0x000000391e00780c */ /* 0x000fe40003f64270 */
[----:B---3--:R-:W-:Y:S02]  /*ceb0*/  FSEL R53, R32, -INF , P4 ;  /* 0xff80000020357808 */ /* 0x008fe40002000000 */
[----:B------:R-:W-:Y:S02]  /*cec0*/  FMNMX.FTZ R34, R29, R34, !PT ;  /* 0x000000221d227209 */ /* 0x000fe40007810000 */
[----:B------:R-:W3:Y:S01]  /*ced0*/  MUFU.TANH R38, R38 ;  /* 0x0000002600267308 */ /* 0x000ee20000002400 */
[----:B------:R-:W-:Y:S01]  /*cee0*/  ISETP.GT.AND P4, PT, R30, 0x40, PT ;  /* 0x000000401e00780c */ /* 0x000fe20003f84270 */
[----:B------:R-:W-:Y:S01]  /*cef0*/  FMUL.FTZ R46, R2, R65 ;  /* 0x00000041022e7220 */ /* 0x000fe20000410000 */
[----:B0-----:R-:W-:-:S02]  /*cf00*/  FSEL R33, R33, -INF , P3 ;  /* 0xff80000021217808 */ /* 0x001fc40001800000 */
[----:B------:R-:W-:-:S03]  /*cf10*/  FMNMX.FTZ R34, R53, R34, !PT ;  /* 0x0000002235227209 */ /* 0x000fc60007810000 */
[----:B------:R-:W0:Y:S01]  /*cf20*/  MUFU.TANH R40, R40 ;  /* 0x0000002800287308 */ /* 0x000e220000002400 */
[----:B------:R-:W-:Y:S01]  /*cf30*/  FMUL.FTZ R58, R2, R77 ;  /* 0x0000004d023a7220 */ /* 0x000fe20000410000 */
[----:B------:R-:W-:Y:S02]  /*cf40*/  ISETP.GT.AND P3, PT, R30, 0x41, PT ;  /* 0x000000411e00780c */ /* 0x000fe40003f64270 */
[----:B-1----:R-:W-:Y:S02]  /*cf50*/  FSEL R77, R36, -INF , P4 ;  /* 0xff800000244d7808 */ /* 0x002fe40002000000 */
[----:B------:R-:W-:Y:S02]  /*cf60*/  FMNMX.FTZ R34, R33, R34, !PT ;  /* 0x0000002221227209 */ /* 0x000fe40007810000 */
[----:B------:R-:W1:Y:S01]  /*cf70*/  MUFU.TANH R44, R44 ;  /* 0x0000002c002c7308 */ /* 0x000e620000002400 */
[----:B------:R-:W-:Y:S02]  /*cf80*/  ISETP.GT.AND P4, PT, R30, 0x48, PT ;  /* 0x000000481e00780c */ /* 0x000fe40003f84270 */
[----:B--2---:R-:W-:-:S02]  /*cf90*/  FSEL R37, R37, -INF , P3 ;  /* 0xff80000025257808 */ /* 0x004fc40001800000 */
[----:B------:R-:W-:-:S03]  /*cfa0*/  FMNMX.FTZ R34, R77, R34, !PT ;  /* 0x000000224d227209 */ /* 0x000fc60007810000 */
[----:B------:R-:W2:Y:S01]  /*cfb0*/  MUFU.TANH R46, R46 ;  /* 0x0000002e002e7308 */ /* 0x000ea20000002400 */
[----:B------:R-:W-:-:S01]  /*cfc0*/  FFMA.FTZ R24, R57, R42, -R64 ;  /* 0x0000002a39187223 */ /* 0x000fc20000010840 */
[----:B------:R-:W-:Y:S01]  /*cfd0*/  ISETP.GT.AND P3, PT, R30, 0x49, PT ;  /* 0x000000491e00780c */ /* 0x000fe20003f64270 */
[----:B------:R-:W-:Y:S01]  /*cfe0*/  FMUL.FTZ R52, R2, R72 ;  /* 0x0000004802347220 */ /* 0x000fe20000410000 */
[----:B---3--:R-:W-:Y:S02]  /*cff0*/  FSEL R57, R38, -INF , P4 ;  /* 0xff80000026397808 */ /* 0x008fe40002000000 */
[----:B------:R-:W-:Y:S02]  /*d000*/  FMNMX.FTZ R34, R37, R34, !PT ;  /* 0x0000002225227209 */ /* 0x000fe40007810000 */
[----:B------:R-:W3:Y:S01]  /*d010*/  MUFU.TANH R48, R48 ;  /* 0x0000003000307308 */ /* 0x000ee20000002400 */
[----:B------:R-:W-:Y:S01]  /*d020*/  FMUL.FTZ R62, R2, R81 ;  /* 0x00000051023e7220 */ /* 0x000fe20000410000 */
[----:B------:R-:W-:Y:S01]  /*d030*/  FFMA.FTZ R81, R55, R42, -R64 ;  /* 0x0000002a37517223 */ /* 0x000fe20000010840 */
[----:B------:R-:W-:-:S02]  /*d040*/  ISETP.GT.AND P4, PT, R30, 0x50, PT ;  /* 0x000000501e00780c */ /* 0x000fc40003f84270 */
[----:B0-----:R-:W-:Y:S02]  /*d050*/  FSEL R55, R40, -INF , P3 ;  /* 0xff80000028377808 */ /* 0x001fe40001800000 */
[----:B------:R-:W-:Y:S01]  /*d060*/  FMNMX.FTZ R34, R57, R34, !PT ;  /* 0x0000002239227209 */ /* 0x000fe20007810000 */
[----:B------:R-:W0:Y:S01]  /*d070*/  MUFU.TANH R50, R50 ;  /* 0x0000003200327308 */ /* 0x000e220000002400 */
[----:B------:R-:W-:Y:S01]  /*d080*/  FMUL.FTZ R66, R2, R85 ;  /* 0x0000005502427220 */ /* 0x000fe20000410000 */
[----:B------:R-:W-:Y:S01]  /*d090*/  ISETP.GT.AND P3, PT, R30, 0x51, PT ;  /* 0x000000511e00780c */ /* 0x000fe20003f64270 */
[----:B------:R-:W-:Y:S01]  /*d0a0*/  FMUL.FTZ R56, R2, R76 ;  /* 0x0000004c02387220 */ /* 0x000fe20000410000 */
[----:B-1----:R-:W-:Y:S02]  /*d0b0*/  FSEL R85, R44, -INF , P4 ;  /* 0xff8000002c557808 */ /* 0x002fe40002000000 */
[----:B------:R-:W-:Y:S02]  /*d0c0*/  FMNMX.FTZ R34, R55, R34, !PT ;  /* 0x0000002237227209 */ /* 0x000fe40007810000 */
[----:B------:R-:W1:Y:S01]  /*d0d0*/  MUFU.TANH R52, R52 ;  /* 0x0000003400347308 */ /* 0x000e620000002400 */
[----:B------:R-:W-:-:S01]  /*d0e0*/  FFMA.FTZ R28, R59, R42, -R64 ;  /* 0x0000002a3b1c7223 */ /* 0x000fc20000010840 */
[----:B------:R-:W-:-:S02]  /*d0f0*/  ISETP.GT.AND P4, PT, R30, 0x58, PT ;  /* 0x000000581e00780c */ /* 0x000fc40003f84270 */
[----:B--2---:R-:W-:Y:S02]  /*d100*/  FSEL R59, R46, -INF , P3 ;  /* 0xff8000002e3b7808 */ /* 0x004fe40001800000 */
[----:B------:R-:W-:Y:S02]  /*d110*/  FMNMX.FTZ R34, R85, R34, !PT ;  /* 0x0000002255227209 */ /* 0x000fe40007810000 */
[----:B------:R-:W2:Y:S01]  /*d120*/  MUFU.TANH R54, R54 ;  /* 0x0000003600367308 */ /* 0x000ea20000002400 */
[----:B------:R-:W-:Y:S01]  /*d130*/  ISETP.GT.AND P3, PT, R30, 0x59, PT ;  /* 0x000000591e00780c */ /* 0x000fe20003f64270 */
[----:B------:R-:W-:Y:S01]  /*d140*/  FMUL.FTZ R60, R2, R80 ;  /* 0x00000050023c7220 */ /* 0x000fe20000410000 */
[----:B---3--:R-:W-:Y:S02]  /*d150*/  FSEL R111, R48, -INF , P4 ;  /* 0xff800000306f7808 */ /* 0x008fe40002000000 */
[----:B------:R-:W-:-:S03]  /*d160*/  FMNMX.FTZ R34, R59, R34, !PT ;  /* 0x000000223b227209 */ /* 0x000fc60007810000 */
[----:B------:R-:W3:Y:S01]  /*d170*/  MUFU.TANH R56, R56 ;  /* 0x0000003800387308 */ /* 0x000ee20000002400 */
[----:B------:R-:W-:Y:S02]  /*d180*/  ISETP.GT.AND P4, PT, R30, 0x60, PT ;  /* 0x000000601e00780c */ /* 0x000fe40003f84270 */
[----:B0-----:R-:W-:Y:S02]  /*d190*/  FSEL R113, R50, -INF , P3 ;  /* 0xff80000032717808 */ /* 0x001fe40001800000 */
[----:B------:R-:W-:-:S03]  /*d1a0*/  FMNMX.FTZ R34, R111, R34, !PT ;  /* 0x000000226f227209 */ /* 0x000fc60007810000 */
[----:B------:R-:W0:Y:S01]  /*d1b0*/  MUFU.TANH R58, R58 ;  /* 0x0000003a003a7308 */ /* 0x000e220000002400 */
[----:B------:R-:W-:Y:S01]  /*d1c0*/  ISETP.GT.AND P3, PT, R30, 0x61, PT ;  /* 0x000000611e00780c */ /* 0x000fe20003f64270 */
[----:B------:R-:W-:Y:S01]  /*d1d0*/  FMUL.FTZ R65, R2, R84 ;  /* 0x0000005402417220 */ /* 0x000fe20000410000 */
[----:B-1----:R-:W-:Y:S02]  /*d1e0*/  FSEL R115, R52, -INF , P4 ;  /* 0xff80000034737808 */ /* 0x002fe40002000000 */
[----:B------:R-:W-:-:S03]  /*d1f0*/  FMNMX.FTZ R34, R113, R34, !PT ;  /* 0x0000002271227209 */ /* 0x000fc60007810000 */
[----:B------:R-:W1:Y:S01]  /*d200*/  MUFU.TANH R60, R60 ;  /* 0x0000003c003c7308 */ /* 0x000e620000002400 */
[----:B------:R-:W-:-:S01]  /*d210*/  FFMA.FTZ R32, R71, R42, -R64 ;  /* 0x0000002a47207223 */ /* 0x000fc20000010840 */
[----:B------:R-:W-:Y:S02]  /*d220*/  ISETP.GT.AND P4, PT, R30, 0x68, PT ;  /* 0x000000681e00780c */ /* 0x000fe40003f84270 */
[----:B--2---:R-:W-:Y:S02]  /*d230*/  FSEL R71, R54, -INF , P3 ;  /* 0xff80000036477808 */ /* 0x004fe40001800000 */
[----:B------:R-:W-:Y:S02]  /*d240*/  FMNMX.FTZ R34, R115, R34, !PT ;  /* 0x0000002273227209 */ /* 0x000fe40007810000 */
[----:B------:R-:W2:Y:S01]  /*d250*/  MUFU.TANH R62, R62 ;  /* 0x0000003e003e7308 */ /* 0x000ea20000002400 */
[----:B------:R-:W-:Y:S02]  /*d260*/  ISETP.GT.AND P3, PT, R30, 0x69, PT ;  /* 0x000000691e00780c */ /* 0x000fe40003f64270 */
[----:B---3--:R-:W-:-:S02]  /*d270*/  FSEL R117, R56, -INF , P4 ;  /* 0xff80000038757808 */ /* 0x008fc40002000000 */
[----:B------:R-:W-:-:S03]  /*d280*/  FMNMX.FTZ R34, R71, R34, !PT ;  /* 0x0000002247227209 */ /* 0x000fc60007810000 */
[----:B------:R-:W3:Y:S01]  /*d290*/  MUFU.TANH R65, R65 ;  /* 0x0000004100417308 */ /* 0x000ee20000002400 */
[----:B------:R-:W-:Y:S02]  /*d2a0*/  ISETP.GT.AND P4, PT, R30, 0x70, PT ;  /* 0x000000701e00780c */ /* 0x000fe40003f84270 */
[----:B0-----:R-:W-:Y:S02]  /*d2b0*/  FSEL R119, R58, -INF , P3 ;  /* 0xff8000003a777808 */ /* 0x001fe40001800000 */
[----:B------:R-:W-:-:S03]  /*d2c0*/  FMNMX.FTZ R34, R117, R34, !PT ;  /* 0x0000002275227209 */ /* 0x000fc60007810000 */
[----:B------:R-:W0:Y:S01]  /*d2d0*/  MUFU.TANH R66, R66 ;  /* 0x0000004200427308 */ /* 0x000e220000002400 */
[----:B------:R-:W-:Y:S02]  /*d2e0*/  ISETP.GT.AND P3, PT, R30, 0x71, PT ;  /* 0x000000711e00780c */ /* 0x000fe40003f64270 */
[----:B-1----:R-:W-:Y:S02]  /*d2f0*/  FSEL R121, R60, -INF , P4 ;  /* 0xff8000003c797808 */ /* 0x002fe40002000000 */
[----:B------:R-:W-:Y:S01]  /*d300*/  FMNMX.FTZ R36, R119, R34, !PT ;  /* 0x0000002277247209 */ /* 0x000fe20007810000 */
[----:B------:R-:W-:Y:S01]  /*d310*/  FFMA.FTZ R38, R89, R42, -R64 ;  /* 0x0000002a59267223 */ /* 0x000fe20000010840 */
[----:B------:R-:W-:Y:S02]  /*d320*/  ISETP.GT.AND P4, PT, R30, 0x78, PT ;  /* 0x000000781e00780c */ /* 0x000fe40003f84270 */
[----:B--2---:R-:W-:Y:S02]  /*d330*/  FSEL R89, R62, -INF , P3 ;  /* 0xff8000003e597808 */ /* 0x004fe40001800000 */
[----:B------:R-:W-:-:S02]  /*d340*/  FMNMX.FTZ R36, R121, R36, !PT ;  /* 0x0000002479247209 */ /* 0x000fc40007810000 */
[----:B------:R-:W-:Y:S02]  /*d350*/  ISETP.GT.AND P3, PT, R30, 0x79, PT ;  /* 0x000000791e00780c */ /* 0x000fe40003f64270 */
[----:B---3--:R-:W-:Y:S02]  /*d360*/  FSEL R123, R65, -INF , P4 ;  /* 0xff800000417b7808 */ /* 0x008fe40002000000 */
[----:B------:R-:W-:Y:S02]  /*d370*/  FMNMX.FTZ R36, R89, R36, !PT ;  /* 0x0000002459247209 */ /* 0x000fe40007810000 */
[----:B0-----:R-:W-:Y:S02]  /*d380*/  FSEL R125, R66, -INF , P3 ;  /* 0xff800000427d7808 */ /* 0x001fe40001800000 */
[----:B------:R-:W-:-:S04]  /*d390*/  FMNMX.FTZ R36, R123, R36, !PT ;  /* 0x000000247b247209 */ /* 0x000fc80007810000 */
[----:B------:R-:W-:-:S05]  /*d3a0*/  FMNMX.FTZ R40, R125, R36, !PT ;  /* 0x000000247d287209 */ /* 0x000fca0007810000 */
[----:B------:R-:W0:Y:S02]  /*d3b0*/  SHFL.BFLY PT, R65, R40, 0x2, 0x1f ;  /* 0x0c401f0028417f89 */ /* 0x000e2400000e0000 */
[----:B0-----:R-:W-:-:S05]  /*d3c0*/  FMNMX.FTZ R48, R40, R65, !PT ;  /* 0x0000004128307209 */ /* 0x001fca0007810000 */
[----:B------:R-:W0:Y:S01]  /*d3d0*/  SHFL.BFLY PT, R65, R48, 0x1, 0x1f ;  /* 0x0c201f0030417f89 */ /* 0x000e2200000e0000 */
[----:B------:R-:W1:Y:S01]  /*d3e0*/  MUFU.EX2 R31, R31 ;  /* 0x0000001f001f7308 */ /* 0x000e620000000800 */
[----:B0-----:R-:W-:-:S04]  /*d3f0*/  FMNMX.FTZ R65, R48, R65, !PT ;  /* 0x0000004130417209 */ /* 0x001fc80007810000 */
[C---:B------:R-:W-:Y:S01]  /*d400*/  FSETP.NEU.FTZ.AND P3, PT, R65.reuse, -INF , PT ;  /* 0xff8000004100780b */ /* 0x040fe20003f7d000 */
[----:B------:R-:W-:-:S05]  /*d410*/  FFMA.FTZ R52, R65, R42, -8 ;  /* 0xc100000041347423 */ /* 0x000fca000001002a */
[----:B------:R-:W-:-:S05]  /*d420*/  FSEL R52, R52, RZ, P3 ;  /* 0x000000ff34347208 */ /* 0x000fca0001800000 */
[-CC-:B------:R-:W-:Y:S01]  /*d430*/  FFMA.FTZ R3, R3, R42.reuse, -R52.reuse ;  /* 0x0000002a03037223 */ /* 0x180fe20000010834 */
[----:B------:R-:W-:-:S01]  /*d440*/  FFMA.FTZ R8, R8, R42, -R52 ;  /* 0x0000002a08087223 */ /* 0x000fc20000010834 */
[-CC-:B------:R-:W-:Y:S01]  /*d450*/  FFMA.FTZ R56, R9, R42.reuse, -R52.reuse ;  /* 0x0000002a09387223 */ /* 0x180fe20000010834 */
[----:B------:R-:W-:-:S03]  /*d460*/  FFMA.FTZ R35, R35, R42, -R52 ;  /* 0x0000002a23237223 */ /* 0x000fc60000010834 */
[----:B------:R-:W-:Y:S01]  /*d470*/  MUFU.EX2 R3, R3 ;  /* 0x0000000300037308 */ /* 0x000fe20000000800 */
[----:B------:R-:W-:-:S07]  /*d480*/  FFMA.FTZ R9, R11, R42, -R52 ;  /* 0x0000002a0b097223 */ /* 0x000fce0000010834 */
[----:B------:R-:W0:Y:S01]  /*d490*/  MUFU.EX2 R8, R8 ;  /* 0x0000000800087308 */ /* 0x000e220000000800 */
[----:B------:R-:W-:-:S07]  /*d4a0*/  FFMA.FTZ R50, R39, R42, -R52 ;  /* 0x0000002a27327223 */ /* 0x000fce0000010834 */
[----:B------:R2:W3:Y:S08]  /*d4b0*/  MUFU.EX2 R10, R68 ;  /* 0x00000044000a7308 */ /* 0x0004f00000000800 */
[----:B------:R-:W4:Y:S01]  /*d4c0*/  MUFU.EX2 R56, R56 ;  /* 0x0000003800387308 */ /* 0x000f220000000800 */
[----:B--2---:R-:W-:-:S01]  /*d4d0*/  FADD.FTZ R68, R26, R27 ;  /* 0x0000001b1a447221 */ /* 0x004fc20000010000 */
[----:B------:R-:W-:-:S06]  /*d4e0*/  FFMA.FTZ R47, R47, R42, -R64 ;  /* 0x0000002a2f2f7223 */ /* 0x000fcc0000010840 */
[----:B------:R-:W2:Y:S01]  /*d4f0*/  MUFU.EX2 R35, R35 ;  /* 0x0000002300237308 */ /* 0x000ea20000000800 */
[----:B------:R-:W-:-:S01]  /*d500*/  FFMA.FTZ R39, R13, R42, -R52 ;  /* 0x0000002a0d277223 */ /* 0x000fc20000010834 */
[-C--:B------:R-:W-:Y:S01]  /*d510*/  FFMA.FTZ R30, R91, R42.reuse, -R64 ;  /* 0x0000002a5b1e7223 */ /* 0x080fe20000010840 */
[----:B------:R-:W-:-:S05]  /*d520*/  FFMA.FTZ R60, R37, R42, -R52 ;  /* 0x0000002a253c7223 */ /* 0x000fca0000010834 */
[----:B------:R-:W5:Y:S01]  /*d530*/  MUFU.EX2 R45, R45 ;  /* 0x0000002d002d7308 */ /* 0x000f620000000800 */
[----:B------:R-:W-:-:S01]  /*d540*/  FFMA.FTZ R91, R95, R42, -R64 ;  /* 0x0000002a5f5b7223 */ /* 0x000fc20000010840 */
[----:B------:R-:W-:Y:S01]  /*d550*/  FFMA.FTZ R54, R49, R42, -R52 ;  /* 0x0000002a31367223 */ /* 0x000fe20000010834 */
[----:B-1----:R-:W-:-:S05]  /*d560*/  FADD.FTZ R37, R31, R68 ;  /* 0x000000441f257221 */ /* 0x002fca0000010000 */
[----:B------:R-:W1:Y:S01]  /*d570*/  MUFU.EX2 R9, R9 ;  /* 0x0000000900097308 */ /* 0x000e620000000800 */
[----:B------:R-:W-:-:S01]  /*d580*/  FFMA.FTZ R51, R51, R42, -R64 ;  /* 0x0000002a33337223 */ /* 0x000fc20000010840 */
[-CC-:B------:R-:W-:Y:S01]  /*d590*/  FFMA.FTZ R63, R63, R42.reuse, -R64.reuse ;  /* 0x0000002a3f3f7223 */ /* 0x180fe20000010840 */
[----:B------:R-:W-:-:S01]  /*d5a0*/  FFMA.FTZ R67, R67, R42, -R64 ;  /* 0x0000002a43437223 */ /* 0x000fc20000010840 */
[-CC-:B------:R-:W-:Y:S01]  /*d5b0*/  FFMA.FTZ R75, R75, R42.reuse, -R64.reuse ;  /* 0x0000002a4b4b7223 */ /* 0x180fe20000010840 */
[----:B------:R-:W-:-:S01]  /*d5c0*/  FFMA.FTZ R79, R79, R42, -R64 ;  /* 0x0000002a4f4f7223 */ /* 0x000fc20000010840 */
[-CC-:B------:R-:W-:Y:S02]  /*d5d0*/  FFMA.FTZ R36, R97, R42.reuse, -R64.reuse ;  /* 0x0000002a61247223 */ /* 0x180fe40000010840 */
[----:B------:R-:W1:Y:S01]  /*d5e0*/  MUFU.EX2 R14, R14 ;  /* 0x0000000e000e7308 */ /* 0x000e620000000800 */
[----:B------:R-:W-:-:S01]  /*d5f0*/  FFMA.FTZ R83, R83, R42, -R64 ;  /* 0x0000002a53537223 */ /* 0x000fc20000010840 */
[-CC-:B------:R-:W-:Y:S01]  /*d600*/  FFMA.FTZ R40, R101, R42.reuse, -R64.reuse ;  /* 0x0000002a65287223 */ /* 0x180fe20000010840 */
[----:B------:R-:W-:-:S01]  /*d610*/  FFMA.FTZ R44, R103, R42, -R64 ;  /* 0x0000002a672c7223 */ /* 0x000fc20000010840 */
[-CC-:B------:R-:W-:Y:S01]  /*d620*/  FFMA.FTZ R87, R87, R42.reuse, -R64.reuse ;  /* 0x0000002a57577223 */ /* 0x180fe20000010840 */
[----:B------:R-:W-:-:S01]  /*d630*/  FFMA.FTZ R46, R109, R42, -R64 ;  /* 0x0000002a6d2e7223 */ /* 0x000fc20000010840 */
[----:B------:R-:W-:-:S02]  /*d640*/  FFMA.FTZ R95, R107, R42, -R64 ;  /* 0x0000002a6b5f7223 */ /* 0x000fc40000010840 */
[----:B------:R3:W-:Y:S01]  /*d650*/  MUFU.EX2 R34, R38 ;  /* 0x0000002600227308 */ /* 0x0007e20000000800 */
[----:B------:R-:W-:-:S01]  /*d660*/  FFMA.FTZ R48, R105, R42, -R64 ;  /* 0x0000002a69307223 */ /* 0x000fc20000010840 */
[----:B------:R-:W-:Y:S01]  /*d670*/  FFMA.FTZ R61, R61, R42, -R64 ;  /* 0x0000002a3d3d7223 */ /* 0x000fe20000010840 */
[----:B0-----:R-:W-:-:S01]  /*d680*/  FADD.FTZ R49, R3, R8 ;  /* 0x0000000803317221 */ /* 0x001fc20000010000 */
[----:B------:R-:W-:-:S04]  /*d690*/  FFMA.FTZ R62, R41, R42, -R52 ;  /* 0x0000002a293e7223 */ /* 0x000fc80000010834 */
[----:B------:R-:W0:Y:S01]  /*d6a0*/  MUFU.EX2 R50, R50 ;  /* 0x0000003200327308 */ /* 0x000e220000000800 */
[----:B---3--:R-:W-:-:S01]  /*d6b0*/  FFMA.FTZ R38, R93, R42, -R64 ;  /* 0x0000002a5d267223 */ /* 0x008fc20000010840 */
[-C--:B------:R-:W-:Y:S01]  /*d6c0*/  FFMA.FTZ R93, R99, R42.reuse, -R64 ;  /* 0x0000002a635d7223 */ /* 0x080fe20000010840 */
[----:B------:R-:W-:-:S01]  /*d6d0*/  FFMA.FTZ R64, R25, R42, -R52 ;  /* 0x0000002a19407223 */ /* 0x000fc20000010834 */
[----:B------:R-:W-:Y:S01]  /*d6e0*/  FFMA.FTZ R25, R53, R42, -R52 ;  /* 0x0000002a35197223 */ /* 0x000fe20000010834 */
[----:B------:R-:W-:-:S01]  /*d6f0*/  FADD.FTZ R53, R10, R37 ;  /* 0x000000250a357221 */ /* 0x000fc20000010000 */
[----:B----4-:R-:W-:Y:S02]  /*d700*/  FADD.FTZ R72, R56, R49 ;  /* 0x0000003138487221 */ /* 0x010fe40000010000 */
[----:B------:R-:W3:Y:S01]  /*d710*/  MUFU.EX2 R47, R47 ;  /* 0x0000002f002f7308 */ /* 0x000ee20000000800 */
[----:B------:R-:W-:-:S01]  /*d720*/  FFMA.FTZ R11, R15, R42, -R52 ;  /* 0x0000002a0f0b7223 */ /* 0x000fc20000010834 */
[----:B------:R-:W-:Y:S01]  /*d730*/  FADD.FTZ R74, R12, R53 ;  /* 0x000000350c4a7221 */ /* 0x000fe20000010000 */
[----:B--2---:R-:W-:-:S05]  /*d740*/  FADD.FTZ R72, R35, R72 ;  /* 0x0000004823487221 */ /* 0x004fca0000010000 */
[----:B------:R-:W2:Y:S01]  /*d750*/  MUFU.EX2 R39, R39 ;  /* 0x0000002700277308 */ /* 0x000ea20000000800 */
[----:B-----5:R-:W-:-:S01]  /*d760*/  FADD.FTZ R53, R45, R74 ;  /* 0x0000004a2d357221 */ /* 0x020fc20000010000 */
[----:B-1----:R-:W-:-:S06]  /*d770*/  FADD.FTZ R49, R9, R72 ;  /* 0x0000004809317221 */ /* 0x002fcc0000010000 */
[----:B------:R-:W1:Y:S01]  /*d780*/  MUFU.EX2 R20, R20 ;  /* 0x0000001400147308 */ /* 0x000e620000000800 */
[----:B------:R-:W-:-:S07]  /*d790*/  FFMA.FTZ R41, R69, R42, -R52 ;  /* 0x0000002a45297223 */ /* 0x000fce0000010834 */
[----:B------:R-:W4:Y:S01]  /*d7a0*/  MUFU.EX2 R62, R62 ;  /* 0x0000003e003e7308 */ /* 0x000f220000000800 */
[----:B------:R-:W-:-:S01]  /*d7b0*/  FADD.FTZ R74, R14, R53 ;  /* 0x000000350e4a7221 */ /* 0x000fc20000010000 */
[----:B0-----:R-:W-:-:S06]  /*d7c0*/  FADD.FTZ R72, R50, R49 ;  /* 0x0000003132487221 */ /* 0x001fcc0000010000 */
[----:B------:R-:W0:Y:S08]  /*d7d0*/  MUFU.EX2 R51, R51 ;  /* 0x0000003300337308 */ /* 0x000e300000000800 */
[----:B------:R-:W5:Y:S01]  /*d7e0*/  MUFU.EX2 R11, R11 ;  /* 0x0000000b000b7308 */ /* 0x000f620000000800 */
[----:B---3--:R-:W-:-:S01]  /*d7f0*/  FADD.FTZ R53, R47, R74 ;  /* 0x0000004a2f357221 */ /* 0x008fc20000010000 */
[----:B--2---:R-:W-:-:S06]  /*d800*/  FADD.FTZ R49, R39, R72 ;  /* 0x0000004827317221 */ /* 0x004fcc0000010000 */
[----:B------:R-:W2:Y:S01]  /*d810*/  MUFU.EX2 R24, R24 ;  /* 0x0000001800187308 */ /* 0x000ea20000000800 */
[----:B------:R-:W-:-:S07]  /*d820*/  FFMA.FTZ R13, R73, R42, -R52 ;  /* 0x0000002a490d7223 */ /* 0x000fce0000010834 */
[----:B------:R-:W3:Y:S01]  /*d830*/  MUFU.EX2 R54, R54 ;  /* 0x0000003600367308 */ /* 0x000ee20000000800 */
[----:B-1----:R-:W-:-:S01]  /*d840*/  FADD.FTZ R74, R20, R53 ;  /* 0x00000035144a7221 */ /* 0x002fc20000010000 */
[----:B----4-:R-:W-:-:S06]  /*d850*/  FADD.FTZ R72, R62, R49 ;  /* 0x000000313e487221 */ /* 0x010fcc0000010000 */
[----:B------:R-:W1:Y:S01]  /*d860*/  MUFU.EX2 R81, R81 ;  /* 0x0000005100517308 */ /* 0x000e620000000800 */
[----:B------:R-:W-:-:S07]  /*d870*/  FFMA.FTZ R58, R29, R42, -R52 ;  /* 0x0000002a1d3a7223 */ /* 0x000fce0000010834 */
[----:B------:R-:W4:Y:S01]  /*d880*/  MUFU.EX2 R41, R41 ;  /* 0x0000002900297308 */ /* 0x000f220000000800 */
[----:B0-----:R-:W-:-:S01]  /*d890*/  FADD.FTZ R53, R51, R74 ;  /* 0x0000004a33357221 */ /* 0x001fc20000010000 */
[----:B-----5:R-:W-:-:S06]  /*d8a0*/  FADD.FTZ R49, R11, R72 ;  /* 0x000000480b317221 */ /* 0x020fcc0000010000 */
[----:B------:R-:W0:Y:S08]  /*d8b0*/  MUFU.EX2 R28, R28 ;  /* 0x0000001c001c7308 */ /* 0x000e300000000800 */
[----:B------:R-:W5:Y:S01]  /*d8c0*/  MUFU.EX2 R64, R64 ;  /* 0x0000004000407308 */ /* 0x000f620000000800 */
[----:B--2---:R-:W-:-:S01]  /*d8d0*/  FADD.FTZ R72, R24, R53 ;  /* 0x0000003518487221 */ /* 0x004fc20000010000 */
[----:B------:R-:W-:-:S06]  /*d8e0*/  F2FP.SATFINITE.E4M3.F32.PACK_AB_MERGE_C R149, R10, R31, RZ ;  /* 0x0000001f0a95723e */ /* 0x000fcc00048070ff */
[----:B------:R-:W2:Y:S01]  /*d8f0*/  MUFU.EX2 R63, R63 ;  /* 0x0000003f003f7308 */ /* 0x000ea20000000800 */
[----:B------:R-:W-:-:S01]  /*d900*/  FFMA.FTZ R66, R33, R42, -R52 ;  /* 0x0000002a21427223 */ /* 0x000fc20000010834 */
[----:B---3--:R-:W-:-:S06]  /*d910*/  FADD.FTZ R10, R54, R49 ;  /* 0x00000031360a7221 */ /* 0x008fcc0000010000 */
[----:B------:R-:W3:Y:S01]  /*d920*/  MUFU.EX2 R13, R13 ;  /* 0x0000000d000d7308 */ /* 0x000ee20000000800 */
[----:B------:R-:W-:Y:S01]  /*d930*/  F2FP.SATFINITE.E4M3.F32.PACK_AB_MERGE_C R151, R47, R14, RZ ;  /* 0x0000000e2f97723e */ /* 0x000fe200048070ff */
[----:B-1----:R-:W-:-:S06]  /*d940*/  FADD.FTZ R47, R81, R72 ;  /* 0x00000048512f7221 */ /* 0x002fcc0000010000 */
[----:B------:R-:W1:Y:S01]  /*d950*/  MUFU.EX2 R32, R32 ;  /* 0x0000002000207308 */ /* 0x000e620000000800 */
[----:B----4-:R-:W-:-:S01]  /*d960*/  FADD.FTZ R31, R41, R10 ;  /* 0x0000000a291f7221 */ /* 0x010fc20000010000 */
[----:B------:R-:W-:-:S06]  /*d970*/  FFMA.FTZ R15, R77, R42, -R52 ;  /* 0x0000002a4d0f7223 */ /* 0x000fcc0000010834 */
[----:B------:R-:W4:Y:S01]  /*d980*/  MUFU.EX2 R58, R58 ;  /* 0x0000003a003a7308 */ /* 0x000f220000000800 */
[----:B------:R-:W-:Y:S01]  /*d990*/  F2FP.SATFINITE.E4M3.F32.PACK_AB_MERGE_C R145, R81, R24, RZ ;  /* 0x000000185191723e */ /* 0x000fe200048070ff */
[----:B0-----:R-:W-:-:S06]  /*d9a0*/  FADD.FTZ R24, R28, R47 ;  /* 0x0000002f1c187221 */ /* 0x001fcc0000010000 */
[----:B------:R-:W0:Y:S01]  /*d9b0*/  MUFU.EX2 R67, R67 ;  /* 0x0000004300437308 */ /* 0x000e220000000800 */
[----:B-----5:R-:W-:-:S07]  /*d9c0*/  FADD.FTZ R14, R64, R31 ;  /* 0x0000001f400e7221 */ /* 0x020fce0000010000 */
[----:B------:R-:W5:Y:S01]  /*d9d0*/  MUFU.EX2 R25, R25 ;  /* 0x0000001900197308 */ /* 0x000f620000000800 */
[----:B------:R-:W-:Y:S01]  /*d9e0*/  F2FP.SATFINITE.E4M3.F32.PACK_AB_MERGE_C R148, R35, R56, RZ ;  /* 0x000000382394723e */ /* 0x000fe200048070ff */
[----:B------:R-:W-:Y:S02]  /*d9f0*/  @!P2 VIADD R29, R0, 0x19c40 ;  /* 0x00019c40001da836 */ /* 0x000fe40000000000 */
[----:B--2---:R-:W-:-:S04]  /*da00*/  FADD.FTZ R35, R63, R24 ;  /* 0x000000183f237221 */ /* 0x004fc80000010000 */
[----:B------:R-:W2:Y:S01]  /*da10*/  MUFU.EX2 R66, R66 ;  /* 0x0000004200427308 */ /* 0x000ea20000000800 */
[----:B---3--:R-:W-:-:S01]  /*da20*/  FADD.FTZ R31, R13, R14 ;  /* 0x0000000e0d1f7221 */ /* 0x008fc20000010000 */
[----:B------:R-:W-:Y:S01]  /*da30*/  FFMA.FTZ R57, R57, R42, -R52 ;  /* 0x0000002a39397223 */ /* 0x000fe20000010834 */
[----:B-1----:R-:W-:-:S05]  /*da40*/  FADD.FTZ R24, R32, R35 ;  /* 0x0000002320187221 */ /* 0x002fca0000010000 */
[----:B------:R-:W1:Y:S01]  /*da50*/  MUFU.EX2 R75, R75 ;  /* 0x0000004b004b7308 */ /* 0x000e620000000800 */
[----:B------:R-:W-:Y:S01]  /*da60*/  @!P2 PRMT R29, RZ, 0x654, R29 ;  /* 0x00000654ff1da816 */ /* 0x000fe2000000001d */
[----:B----4-:R-:W-:-:S06]  /*da70*/  FADD.FTZ R14, R58, R31 ;  /* 0x0000001f3a0e7221 */ /* 0x010fcc0000010000 */
[----:B------:R-:W3:Y:S01]  /*da80*/  MUFU.EX2 R15, R15 ;  /* 0x0000000f000f7308 */ /* 0x000ee20000000800 */
[----:B------:R-:W-:-:S01]  /*da90*/  FFMA.FTZ R33, R55, R42, -R52 ;  /* 0x0000002a37217223 */ /* 0x000fc20000010834 */
[C---:B0-----:R-:W-:Y:S01]  /*daa0*/  F2FP.SATFINITE.E4M3.F32.PACK_AB_MERGE_C R147, R67.reuse, R32, RZ ;  /* 0x000000204393723e */ /* 0x041fe200048070ff */
[----:B------:R-:W-:-:S05]  /*dab0*/  FADD.FTZ R67, R67, R24 ;  /* 0x0000001843437221 */ /* 0x000fca0000010000 */
[----:B------:R-:W0:Y:S01]  /*dac0*/  MUFU.EX2 R30, R30 ;  /* 0x0000001e001e7308 */ /* 0x000e220000000800 */
[----:B------:R-:W-:Y:S01]  /*dad0*/  F2FP.SATFINITE.E4M3.F32.PACK_AB_MERGE_C R149, R27, R26, R149 ;  /* 0x0000001a1b95723e */ /* 0x000fe20004807095 */
[----:B------:R4:W-:Y:S01]  /*dae0*/  @!P2 SYNCS.ARRIVE.TRANS64.RED.A1T0 RZ, [R29+URZ], RZ ;  /* 0x000000ff1dffa9a7 */ /* 0x0009e2000810043f */
[----:B-----5:R-:W-:-:S05]  /*daf0*/  FADD.FTZ R27, R25, R14 ;  /* 0x0000000e191b7221 */ /* 0x020fca0000010000 */
[----:B------:R-:W5:Y:S01]  /*db00*/  MUFU.EX2 R60, R60 ;  /* 0x0000003c003c7308 */ /* 0x000f620000000800 */
[----:B------:R-:W-:Y:S01]  /*db10*/  F2FP.SATFINITE.E4M3.F32.PACK_AB_MERGE_C R151, R45, R12, R151 ;  /* 0x0000000c2d97723e */ /* 0x000fe20004807097 */
[----:B----4-:R-:W-:-:S06]  /*db20*/  FFMA.FTZ R29, R85, R42, -R52 ;  /* 0x0000002a551d7223 */ /* 0x010fcc0000010834 */
[----:B------:R-:W4:Y:S01]  /*db30*/  MUFU.EX2 R79, R79 ;  /* 0x0000004f004f7308 */ /* 0x000f220000000800 */
[----:B------:R-:W-:-:S01]  /*db40*/  FADD.FTZ R12, R34, R67 ;  /* 0x00000043220c7221 */ /* 0x000fc20000010000 */
[C---:B--2---:R-:W-:Y:S01]  /*db50*/  F2FP.SATFINITE.E4M3.F32.PACK_AB_MERGE_C R146, R66.reuse, R25, RZ ;  /* 0x000000194292723e */ /* 0x044fe200048070ff */
[----:B------:R-:W-:-:S05]  /*db60*/  FADD.FTZ R66, R66, R27 ;  /* 0x0000001b42427221 */ /* 0x000fca0000010000 */
[----:B------:R-:W2:Y:S01]  /*db70*/  MUFU.EX2 R0, R57 ;  /* 0x0000003900007308 */ /* 0x000ea20000000800 */
[----:B------:R-:W-:-:S01]  /*db80*/  FFMA.FTZ R68, R59, R42, -R52 ;  /* 0x0000002a3b447223 */ /* 0x000fc20000010834 */
[----:B-1----:R-:W-:Y:S01]  /*db90*/  FADD.FTZ R27, R75, R12 ;  /* 0x0000000c4b1b7221 */ /* 0x002fe20000010000 */
[----:B---3--:R-:W-:-:S05]  /*dba0*/  FADD.FTZ R25, R15, R66 ;  /* 0x000000420f197221 */ /* 0x008fca0000010000 */
[----:B------:R-:W1:Y:S01]  /*dbb0*/  MUFU.EX2 R33, R33 ;  /* 0x0000002100217308 */ /* 0x000e620000000800 */
[----:B------:R-:W-:-:S01]  /*dbc0*/  FFMA.FTZ R37, R111, R42, -R52 ;  /* 0x0000002a6f257223 */ /* 0x000fc20000010834 */
[----:B0-----:R-:W-:Y:S01]  /*dbd0*/  FADD.FTZ R14, R30, R27 ;  /* 0x0000001b1e0e7221 */ /* 0x001fe20000010000 */
[----:B-----5:R-:W-:-:S05]  /*dbe0*/  FADD.FTZ R25, R60, R25 ;  /* 0x000000193c197221 */ /* 0x020fca0000010000 */
[----:B------:R-:W0:Y:S01]  /*dbf0*/  MUFU.EX2 R29, R29 ;  /* 0x0000001d001d7308 */ /* 0x000e220000000800 */
[----:B------:R-:W-:-:S01]  /*dc00*/  FFMA.FTZ R70, R113, R42, -R52 ;  /* 0x0000002a71467223 */ /* 0x000fc20000010834 */
[C---:B----4-:R-:W-:Y:S01]  /*dc10*/  F2FP.SATFINITE.E4M3.F32.PACK_AB_MERGE_C R141, R79.reuse, R30, RZ ;  /* 0x0000001e4f8d723e */ /* 0x050fe200048070ff */
[----:B------:R-:W-:-:S05]  /*dc20*/  FADD.FTZ R79, R79, R14 ;  /* 0x0000000e4f4f7221 */ /* 0x000fca0000010000 */
[----:B------:R-:W3:Y:S01]  /*dc30*/  MUFU.EX2 R68, R68 ;  /* 0x0000004400447308 */ /* 0x000ee20000000800 */
[----:B--2---:R-:W-:-:S01]  /*dc40*/  FADD.FTZ R14, R0, R25 ;  /* 0x00000019000e7221 */ /* 0x004fc20000010000 */
[----:B------:R-:W-:-:S06]  /*dc50*/  FFMA.FTZ R115, R115, R42, -R52 ;  /* 0x0000002a73737223 */ /* 0x000fcc0000010834 */
[----:B------:R-:W2:Y:S01]  /*dc60*/  MUFU.EX2 R37, R37 ;  /* 0x0000002500257308 */ /* 0x000ea20000000800 */
[----:B-1----:R-:W-:-:S01]  /*dc70*/  FADD.FTZ R14, R33, R14 ;  /* 0x0000000e210e7221 */ /* 0x002fc20000010000 */
[----:B------:R-:W-:Y:S01]  /*dc80*/  FFMA.FTZ R71, R71, R42, -R52 ;  /* 0x0000002a47477223 */ /* 0x000fe20000010834 */
[----:B------:R-:W-:-:S05]  /*dc90*/  F2FP.SATFINITE.E4M3.F32.PACK_AB_MERGE_C R148, R8, R3, R148 ;  /* 0x000000030894723e */ /* 0x000fca0004807094 */
[----:B------:R-:W1:Y:S01]  /*dca0*/  MUFU.EX2 R70, R70 ;  /* 0x0000004600467308 */ /* 0x000e620000000800 */
[----:B------:R-:W-:-:S01]  /*dcb0*/  FFMA.FTZ R117, R117, R42, -R52 ;  /* 0x0000002a75757223 */ /* 0x000fc20000010834 */
[----:B0-----:R-:W-:Y:S01]  /*dcc0*/  FADD.FTZ R3, R29, R14 ;  /* 0x0000000e1d037221 */ /* 0x001fe20000010000 */
[----:B------:R-:W-:-:S05]  /*dcd0*/  FFMA.FTZ R119, R119, R42, -R52 ;  /* 0x0000002a77777223 */ /* 0x000fca0000010834 */
[----:B------:R-:W0:Y:S01]  /*dce0*/  MUFU.EX2 R10, R115 ;  /* 0x00000073000a7308 */ /* 0x000e220000000800 */
[----:B---3--:R-:W-:-:S07]  /*dcf0*/  FADD.FTZ R8, R68, R3 ;  /* 0x0000000344087221 */ /* 0x008fce0000010000 */
[----:B------:R-:W3:Y:S01]  /*dd00*/  MUFU.EX2 R71, R71 ;  /* 0x0000004700477308 */ /* 0x000ee20000000800 */
[----:B--2---:R-:W-:-:S01]  /*dd10*/  FADD.FTZ R3, R37, R8 ;  /* 0x0000000825037221 */ /* 0x004fc20000010000 */
[----:B------:R-:W-:-:S06]  /*dd20*/  FFMA.FTZ R121, R121, R42, -R52 ;  /* 0x0000002a79797223 */ /* 0x000fcc0000010834 */
[----:B------:R-:W-:Y:S01]  /*dd30*/  MUFU.EX2 R117, R117 ;  /* 0x0000007500757308 */ /* 0x000fe20000000800 */
[----:B-1----:R-:W-:-:S07]  /*dd40*/  FADD.FTZ R3, R70, R3 ;  /* 0x0000000346037221 */ /* 0x002fce0000010000 */
[----:B------:R-:W1:Y:S01]  /*dd50*/  MUFU.EX2 R12, R119 ;  /* 0x00000077000c7308 */ /* 0x000e620000000800 */
[----:B0-----:R-:W-:-:S07]  /*dd60*/  FADD.FTZ R8, R10, R3 ;  /* 0x000000030a087221 */ /* 0x001fce0000010000 */
[----:B------:R-:W0:Y:S01]  /*dd70*/  MUFU.EX2 R121, R121 ;  /* 0x0000007900797308 */ /* 0x000e220000000800 */
[----:B---3--:R-:W-:-:S01]  /*dd80*/  FADD.FTZ R8, R71, R8 ;  /* 0x0000000847087221 */ /* 0x008fc20000010000 */
[----:B-1----:R-:W-:-:S03]  /*dd90*/  F2FP.SATFINITE.E4M3.F32.PACK_AB_MERGE_C R136, R12, R117, RZ ;  /* 0x000000750c88723e */ /* 0x002fc600048070ff */
[----:B------:R-:W-:-:S04]  /*dda0*/  FADD.FTZ R117, R117, R8 ;  /* 0x0000000875757221 */ /* 0x000fc80000010000 */
[----:B------:R-:W-:-:S04]  /*ddb0*/  FADD.FTZ R12, R12, R117 ;  /* 0x000000750c0c7221 */ /* 0x000fc80000010000 */
[----:B0-----:R-:W-:Y:S02]  /*ddc0*/  FADD.FTZ R3, R121, R12 ;  /* 0x0000000c79037221 */ /* 0x001fe40000010000 */
[----:B------:R-:W2:Y:S01]  /*ddd0*/  LDL R12, [R1+0x28] ;  /* 0x00002800010c7983 */ /* 0x000ea20000100800 */
[----:B------:R-:W-:Y:S02]  /*dde0*/  F2FP.SATFINITE.E4M3.F32.PACK_AB_MERGE_C R150, R62, R39, RZ ;  /* 0x000000273e96723e */ /* 0x000fe400048070ff */
[----:B------:R-:W-:Y:S02]  /*ddf0*/  F2FP.SATFINITE.E4M3.F32.PACK_AB_MERGE_C R144, R64, R41, RZ ;  /* 0x000000294090723e */ /* 0x000fe400048070ff */
[----:B------:R-:W-:Y:S02]  /*de00*/  F2FP.SATFINITE.E4M3.F32.PACK_AB_MERGE_C R150, R50, R9, R150 ;  /* 0x000000093296723e */ /* 0x000fe40004807096 */
[----:B------:R-:W0:Y:S01]  /*de10*/  @P0 LDC R9, c[0x0][0x44c] ;  /* 0x00011300ff090b82 */ /* 0x000e220000000800 */
[----:B------:R-:W-:Y:S01]  /*de20*/  F2FP.SATFINITE.E4M3.F32.PACK_AB_MERGE_C R144, R54, R11, R144 ;  /* 0x0000000b3690723e */ /* 0x000fe20004807090 */
[----:B------:R-:W-:Y:S06]  /*de30*/  MUFU.EX2 R36, R36 ;  /* 0x0000002400247308 */ /* 0x000fec0000000800 */
[----:B------:R-:W1:Y:S02]  /*de40*/  @P0 LDC R11, c[0x0][0x450] ;  /* 0x00011400ff0b0b82 */ /* 0x000e640000000800 */
[----:B------:R-:W3:Y:S08]  /*de50*/  MUFU.EX2 R83, R83 ;  /* 0x0000005300537308 */ /* 0x000ef00000000800 */
[----:B------:R-:W-:Y:S08]  /*de60*/  MUFU.EX2 R38, R38 ;  /* 0x0000002600267308 */ /* 0x000ff00000000800 */
[----:B------:R-:W4:Y:S01]  /*de70*/  MUFU.EX2 R91, R91 ;  /* 0x0000005b005b7308 */ /* 0x000f220000000800 */
[----:B------:R-:W-:Y:S01]  /*de80*/  F2FP.SATFINITE.E4M3.F32.PACK_AB_MERGE_C R136, R71, R10, R136 ;  /* 0x0000000a4788723e */ /* 0x000fe20004807088 */
[----:B0-----:R-:W-:Y:S01]  /*de90*/  @P0 IMAD.HI.U32 R10, R96, R9, RZ ;  /* 0x00000009600a0227 */ /* 0x001fe200078e00ff */
[----:B---3--:R-:W-:-:S03]  /*dea0*/  F2FP.SATFINITE.E4M3.F32.PACK_AB_MERGE_C R143, R83, R36, RZ ;  /* 0x00000024538f723e */ /* 0x008fc600048070ff */
[----:B------:R-:W-:Y:S02]  /*deb0*/  IMAD.MOV.U32 R9, RZ, RZ, R96 ;  /* 0x000000ffff097224 */ /* 0x000fe400078e0060 */
[----:B------:R-:W-:Y:S01]  /*dec0*/  MUFU.EX2 R44, R44 ;  /* 0x0000002c002c7308 */ /* 0x000fe20000000800 */
[----:B-1----:R-:W-:-:S07]  /*ded0*/  @P0 SHF.R.U32.HI R9, RZ, R11, R10 ;  /* 0x0000000bff090219 */ /* 0x002fce000001160a */
[----:B------:R-:W0:Y:S01]  /*dee0*/  MUFU.EX2 R87, R87 ;  /* 0x0000005700577308 */ /* 0x000e220000000800 */
[----:B----4-:R-:W-:Y:S01]  /*def0*/  F2FP.SATFINITE.E4M3.F32.PACK_AB_MERGE_C R143, R91, R38, R143 ;  /* 0x000000265b8f723e */ /* 0x010fe2000480708f */
[----:B------:R-:W-:Y:S01]  /*df00*/  FADD.FTZ R38, R38, R79 ;  /* 0x0000004f26267221 */ /* 0x000fe20000010000 */
[----:B------:R-:W-:-:S05]  /*df10*/  IADD3 R10, R9, R92, -R94 ;  /* 0x0000005c090a7210 */ /* 0x000fca0007ffe85e */
[----:B------:R-:W1:Y:S01]  /*df20*/  MUFU.EX2 R40, R40 ;  /* 0x0000002800287308 */ /* 0x000e620000000800 */
[----:B------:R-:W-:-:S01]  /*df30*/  FADD.FTZ R91, R91, R38 ;  /* 0x000000265b5b7221 */ /* 0x000fc20000010000 */
[----:B------:R-:W-:-:S06]  /*df40*/  SHF.R.S32.HI R11, RZ, 0x1f, R10 ;  /* 0x0000001fff0b7819 */ /* 0x000fcc000001140a */
[----:B------:R-:W3:Y:S01]  /*df50*/  MUFU.EX2 R93, R93 ;  /* 0x0000005d005d7308 */ /* 0x000ee20000000800 */
[----:B------:R-:W-:-:S01]  /*df60*/  FADD.FTZ R36, R36, R91 ;  /* 0x0000005b24247221 */ /* 0x000fc20000010000 */
[----:B------:R-:W-:-:S03]  /*df70*/  LEA.HI R11, R11, R10, RZ, 0x7 ;  /* 0x0000000a0b0b7211 */ /* 0x000fc600078f38ff */
[----:B------:R-:W-:Y:S01]  /*df80*/  FADD.FTZ R83, R83, R36 ;  /* 0x0000002453537221 */ /* 0x000fe20000010000 */
[----:B0-----:R-:W-:Y:S02]  /*df90*/  F2FP.SATFINITE.E4M3.F32.PACK_AB_MERGE_C R137, R87, R44, RZ ;  /* 0x0000002c5789723e */ /* 0x001fe400048070ff */
[----:B------:R-:W-:Y:S01]  /*dfa0*/  MUFU.EX2 R48, R48 ;  /* 0x0000003000307308 */ /* 0x000fe20000000800 */
[----:B------:R-:W-:-:S01]  /*dfb0*/  FFMA.FTZ R89, R89, R42, -R52 ;  /* 0x0000002a59597223 */ /* 0x000fc20000010834 */
[----:B------:R-:W-:Y:S01]  /*dfc0*/  FFMA.FTZ R123, R123, R42, -R52 ;  /* 0x0000002a7b7b7223 */ /* 0x000fe20000010834 */
[----:B-1----:R-:W-:-:S01]  /*dfd0*/  FADD.FTZ R14, R40, R83 ;  /* 0x00000053280e7221 */ /* 0x002fc20000010000 */
[----:B------:R-:W-:Y:S01]  /*dfe0*/  SHF.R.S32.HI R11, RZ, 0x7, R11 ;  /* 0x00000007ff0b7819 */ /* 0x000fe2000001140b */
[----:B------:R-:W-:-:S03]  /*dff0*/  FFMA.FTZ R52, R125, R42, -R52 ;  /* 0x0000002a7d347223 */ /* 0x000fc60000010834 */
[----:B------:R-:W0:Y:S01]  /*e000*/  MUFU.EX2 R61, R61 ;  /* 0x0000003d003d7308 */ /* 0x000e220000000800 */
[----:B------:R-:W-:Y:S02]  /*e010*/  F2FP.SATFINITE.E4M3.F32.PACK_AB_MERGE_C R140, R33, R0, RZ ;  /* 0x00000000218c723e */ /* 0x000fe400048070ff */
[----:B---3--:R-:W-:-:S05]  /*e020*/  F2FP.SATFINITE.E4M3.F32.PACK_AB_MERGE_C R137, R93, R40, R137 ;  /* 0x000000285d89723e */ /* 0x008fca0004807089 */
[----:B------:R-:W1:Y:S01]  /*e030*/  MUFU.EX2 R46, R46 ;  /* 0x0000002e002e7308 */ /* 0x000e620000000800 */
[----:B------:R-:W-:-:S07]  /*e040*/  FADD.FTZ R93, R93, R14 ;  /* 0x0000000e5d5d7221 */ /* 0x000fce0000010000 */
[----:B------:R-:W3:Y:S01]  /*e050*/  MUFU.EX2 R95, R95 ;  /* 0x0000005f005f7308 */ /* 0x000ee20000000800 */
[----:B------:R-:W-:-:S01]  /*e060*/  FADD.FTZ R44, R44, R93 ;  /* 0x0000005d2c2c7221 */ /* 0x000fc20000010000 */
[----:B------:R-:W-:-:S06]  /*e070*/  VIADD R14, R88, 0xfffffffe ;  /* 0xfffffffe580e7836 */ /* 0x000fcc0000000000 */
[----:B------:R-:W4:Y:S01]  /*e080*/  MUFU.EX2 R0, R89 ;  /* 0x0000005900007308 */ /* 0x000f220000000800 */
[----:B------:R-:W-:-:S07]  /*e090*/  FADD.FTZ R87, R87, R44 ;  /* 0x0000002c57577221 */ /* 0x000fce0000010000 */
[----:B------:R-:W5:Y:S08]  /*e0a0*/  MUFU.EX2 R123, R123 ;  /* 0x0000007b007b7308 */ /* 0x000f700000000800 */
[----:B------:R-:W5:Y:S01]  /*e0b0*/  MUFU.EX2 R52, R52 ;  /* 0x0000003400347308 */ /* 0x000f620000000800 */
[----:B0-----:R-:W-:Y:S01]  /*e0c0*/  F2FP.SATFINITE.E4M3.F32.PACK_AB_MERGE_C R139, R61, R48, RZ ;  /* 0x000000303d8b723e */ /* 0x001fe200048070ff */
[----:B-1----:R-:W-:-:S03]  /*e0d0*/  FADD.FTZ R8, R46, R87 ;  /* 0x000000572e087221 */ /* 0x002fc60000010000 */
[C---:B---3--:R-:W-:Y:S01]  /*e0e0*/  F2FP.SATFINITE.E4M3.F32.PACK_AB_MERGE_C R139, R95.reuse, R46, R139 ;  /* 0x0000002e5f8b723e */ /* 0x048fe2000480708b */
[----:B------:R-:W-:-:S01]  /*e0f0*/  FADD.FTZ R95, R95, R8 ;  /* 0x000000085f5f7221 */ /* 0x000fc20000010000 */
[----:B----4-:R-:W-:Y:S01]  /*e100*/  FADD.FTZ R8, R0, R3 ;  /* 0x0000000300087221 */ /* 0x010fe20000010000 */
[----:B------:R-:W-:Y:S01]  /*e110*/  F2FP.SATFINITE.E4M3.F32.PACK_AB_MERGE_C R142, R70, R37, RZ ;  /* 0x00000025468e723e */ /* 0x000fe200048070ff */
[----:B------:R-:W-:Y:S01]  /*e120*/  BSSY B0, `(.L_x_1996) ;  /* 0x0000338000007945 */ /* 0x000fe20003800000 */
[----:B------:R-:W-:-:S01]  /*e130*/  FADD.FTZ R48, R48, R95 ;  /* 0x0000005f30307221 */ /* 0x000fc20000010000 */
[----:B-----5:R-:W-:Y:S01]  /*e140*/  FADD.FTZ R3, R123, R8 ;  /* 0x000000087b037221 */ /* 0x020fe20000010000 */
[----:B------:R-:W-:Y:S02]  /*e150*/  F2FP.SATFINITE.E4M3.F32.PACK_AB_MERGE_C R145, R51, R20, R145 ;  /* 0x000000143391723e */ /* 0x000fe40004807091 */
[C---:B------:R-:W-:Y:S01]  /*e160*/  F2FP.SATFINITE.E4M3.F32.PACK_AB_MERGE_C R9, R52.reuse, R123, RZ ;  /* 0x0000007b3409723e */ /* 0x040fe200048070ff */
[----:B------:R-:W-:-:S01]  /*e170*/  FADD.FTZ R3, R52, R3 ;  /* 0x0000000334037221 */ /* 0x000fc20000010000 */
[----:B------:R-:W-:-:S02]  /*e180*/  F2FP.SATFINITE.E4M3.F32.PACK_AB_MERGE_C R147, R63, R28, R147 ;  /* 0x0000001c3f93723e */ /* 0x000fc40004807093 */
[----:B------:R-:W-:Y:S02]  /*e190*/  CS2R R88, SRZ ;  /* 0x0000000000587805 */ /* 0x000fe4000001ff00 */
[----:B------:R-:W-:Y:S01]  /*e1a0*/  F2FP.SATFINITE.E4M3.F32.PACK_AB_MERGE_C R138, R0, R121, R9 ;  /* 0x00000079008a723e */ /* 0x000fe20004807009 */
[----:B------:R-:W-:-:S01]  /*e1b0*/  FADD.FTZ R0, R61, R48 ;  /* 0x000000303d007221 */ /* 0x000fc20000010000 */
[----:B------:R-:W-:Y:S02]  /*e1c0*/  F2FP.SATFINITE.E4M3.F32.PACK_AB_MERGE_C R141, R75, R34, R141 ;  /* 0x000000224b8d723e */ /* 0x000fe4000480708d */
[----:B------:R-:W-:Y:S02]  /*e1d0*/  CS2R R90, SRZ ;  /* 0x00000000005a7805 */ /* 0x000fe4000001ff00 */
[----:B------:R-:W-:Y:S02]  /*e1e0*/  F2FP.SATFINITE.E4M3.F32.PACK_AB_MERGE_C R146, R58, R13, R146 ;  /* 0x0000000d3a92723e */ /* 0x000fe40004807092 */
[----:B------:R-:W-:-:S02]  /*e1f0*/  CS2R R92, SRZ ;  /* 0x00000000005c7805 */ /* 0x000fc4000001ff00 */
[----:B------:R-:W-:Y:S02]  /*e200*/  F2FP.SATFINITE.E4M3.F32.PACK_AB_MERGE_C R140, R60, R15, R140 ;  /* 0x0000000f3c8c723e */ /* 0x000fe4000480708c */
[----:B------:R-:W-:Y:S02]  /*e210*/  CS2R R94, SRZ ;  /* 0x00000000005e7805 */ /* 0x000fe4000001ff00 */
[----:B------:R-:W-:Y:S02]  /*e220*/  F2FP.SATFINITE.E4M3.F32.PACK_AB_MERGE_C R142, R68, R29, R142 ;  /* 0x0000001d448e723e */ /* 0x000fe4000480708e */
        /* <DEDUP_REMOVED lines=20> */
[----:B--2---:R-:W-:-:S05]  /*e370*/  VIMNMX R12, R12, R11, !PT ;  /* 0x0000000b0c0c7248 */ /* 0x004fca0007fe0100 */
[----:B------:R0:W-:Y:S01]  /*e380*/  STL [R1+0x14], R12 ;  /* 0x0000140c01007387 */ /* 0x0001e20000100800 */
[----:B------:R-:W-:-:S13]  /*e390*/  ISETP.GE.AND P2, PT, R14, R12, PT ;  /* 0x0000000c0e00720c */ /* 0x000fda0003f46270 */
[----:B0-----:R-:W-:Y:S05]  /*e3a0*/  @!P2 BRA `(.L_x_1997) ;  /* 0x00000030003ca947 */ /* 0x001fea0003800000 */
[----:B------:R-:W-:Y:S01]  /*e3b0*/  BSSY B1, `(.L_x_1997) ;  /* 0x000030e000017945 */ /* 0x000fe20003800000 */
        /* <DEDUP_REMOVED lines=27> */
[----:B------:R-:W-:-:S07]  /*e570*/  CS2R R88, SRZ ;  /* 0x0000000000587805 */ /* 0x000fce000001ff00 */
.L_x_2009:
[----:B------:R-:W-:-:S04]  /*e580*/  ISETP.NE.AND P2, PT, R8, 0x1, PT ;  /* 0x000000010800780c */ /* 0x000fc80003f45270 */
[----:B------:R-:W-:-:S04]  /*e590*/  SEL R152, RZ, 0x1, P2 ;  /* 0x00000001ff987807 */ /* 0x000fc80001000000 */
[----:B------:R-:W-:Y:S01]  /*e5a0*/  LOP3.LUT R152, R9, R152, RZ, 0x3c, !PT ;  /* 0x0000009809987212 */ /* 0x000fe200078e3cff */
[----:B------:R-:W-:Y:S06]  /*e5b0*/  @!P1 BRA `(.L_x_1998) ;  /* 0x0000000000049947 */ /* 0x000fec0003800000 */
[----:B------:R-:W-:Y:S01]  /*e5c0*/  BPT.TRAP 0x1 ;  /* 0x000000040000795c */ /* 0x000fe20000300000 */
.L_x_1998:
        /* <DEDUP_REMOVED lines=8> */
.L_x_1999:
[----:B------:R-:W-:Y:S01]  /*e650*/  BSSY B2, `(.L_x_2000) ;  /* 0x0000006000027945 */ /* 0x000fe20003800000 */
[----:B------:R-:W-:Y:S02]  /*e660*/  IMAD R24, R18, 0x300, R21 ;  /* 0x0000030012187824 */ /* 0x000fe400078e0215 */
[----:B------:R-:W-:Y:S01]  /*e670*/  IMAD.MOV.U32 R25, RZ, RZ, -0x3ffffff0 ;  /* 0xc0000010ff197424 */ /* 0x000fe200078e00ff */
[----:B-1----:R-:W-:Y:S06]  /*e680*/  @P2 BRA `(.L_x_2001) ;  /* 0x0000000000082947 */ /* 0x002fec0003800000 */
[----:B------:R-:W1:Y:S02]  /*e690*/  SYNCS.PHASECHK.TRANS64.TRYWAIT P2, [R15+URZ+0x19c30], R12 ;  /* 0x019c300c0f0075a7 */ /* 0x000e64000804017f */
[----:B-1----:R-:W-:Y:S05]  /*e6a0*/  @!P2 BRA `(.L_x_2002) ;  /* 0x000001100038a947 */ /* 0x002fea0003800000 */
.L_x_2001:
[----:B------:R-:W-:Y:S05]  /*e6b0*/  BSYNC B2 ;  /* 0x0000000000027941 */ /* 0x000fea0003800000 */
.L_x_2000:
        /* <DEDUP_REMOVED lines=27> */
.L_x_2003:
[----:B------:R-:W-:Y:S01]  /*e870*/  SHF.L.U32 R9, R9, 0x1f, RZ ;  /* 0x0000001f09097819 */ /* 0x000fe200000006ff */
[----:B------:R-:W-:-:S04]  /*e880*/  IMAD R20, R8, 0x8, R16 ;  /* 0x0000000808147824 */ /* 0x000fc800078e0210 */
[----:B------:R0:W1:Y:S01]  /*e890*/  SYNCS.PHASECHK.TRANS64.TRYWAIT P2, [R20+URZ+0x19c50], R9 ;  /* 0x019c5009140075a7 */ /* 0x000062000804017f */
[----:B------:R-:W-:Y:S05]  /*e8a0*/  @!P1 BRA `(.L_x_2004) ;  /* 0x0000000000049947 */ /* 0x000fea0003800000 */
[----:B------:R-:W-:Y:S01]  /*e8b0*/  BPT.TRAP 0x1 ;  /* 0x000000040000795c */ /* 0x000fe20000300000 */
.L_x_2004:
[----:B------:R-:W-:Y:S04]  /*e8c0*/  BSSY B2, `(.L_x_2005) ;  /* 0x0000004000027945 */ /* 0x000fe80003800000 */
[----:B-1----:R-:W-:Y:S05]  /*e8d0*/  @P2 BRA `(.L_x_2006) ;  /* 0x0000000000082947 */ /* 0x002fea0003800000 */
[----:B------:R-:W1:Y:S02]  /*e8e0*/  SYNCS.PHASECHK.TRANS64.TRYWAIT P2, [R20+URZ+0x19c50], R9 ;  /* 0x019c5009140075a7 */ /* 0x000e64000804017f */
[----:B-1----:R-:W-:Y:S05]  /*e8f0*/  @!P2 BRA `(.L_x_2007) ;  /* 0x0000010c00b8a947 */ /* 0x002fea0003800000 */
.L_x_2006:
[----:B------:R-:W-:Y:S05]  /*e900*/  BSYNC B2 ;  /* 0x0000000000027941 */ /* 0x000fea0003800000 */
.L_x_2005:
[----:B01----:R-:W-:Y:S01]  /*e910*/  VIADD R9, R16, 0x3000 ;  /* 0x0000300010097836 */ /* 0x003fe20000000000 */
[----:B------:R-:W-:-:S04]  /*e920*/  WARPGROUP.ARRIVE ;  /* 0x00000000000079c5 */ /* 0x000fc80000000000 */
[----:B------:R-:W-:-:S04]  /*e930*/  SHF.R.U32.HI R9, RZ, 0x4, R9 ;  /* 0x00000004ff097819 */ /* 0x000fc80000011609 */
[----:B------:R-:W-:-:S04]  /*e940*/  LOP3.LUT R9, R9, 0x3fff, RZ, 0xc0, !PT ;  /* 0x00003fff09097812 */ /* 0x000fc800078ec0ff */
[----:B------:R-:W-:-:S05]  /*e950*/  LOP3.LUT R9, R9, 0x10000, RZ, 0xfc, !PT ;  /* 0x0001000009097812 */ /* 0x000fca00078efcff */
[----:B------:R-:W-:Y:S02]  /*e960*/  IMAD R8, R8, 0x300, R9 ;  /* 0x0000030008087824 */ /* 0x000fe400078e0209 */
[----:B------:R-:W-:-:S03]  /*e970*/  IMAD.MOV.U32 R9, RZ, RZ, 0x40000040 ;  /* 0x40000040ff097424 */ /* 0x000fc600078e00ff */
[----:B------:R-:W-:Y:S02]  /*e980*/  R2UR UR6, R8 ;  /* 0x00000000080672ca */ /* 0x000fe400000e0000 */
[----:B------:R-:W-:-:S13]  /*e990*/  R2UR UR7, R9 ;  /* 0x00000000090772ca */ /* 0x000fda00000e0000 */
[----:B------:R-:W-:Y:S01]  /*e9a0*/  QGMMA.64x96x32.F32.E4M3.E4M3 R88, R148, gdesc[UR4], R88, gsb0 ;  /* 0x0160000494587df3 */ /* 0x000fe20008000858 */
[----:B------:R-:W-:Y:S02]  /*e9b0*/  VIADD R12, R8, 0x2 ;  /* 0x00000002080c7836 */ /* 0x000fe40000000000 */
[----:B------:R-:W-:-:S03]  /*e9c0*/  IMAD.MOV.U32 R13, RZ, RZ, 0x40000040 ;  /* 0x40000040ff0d7424 */ /* 0x000fc600078e00ff */
[----:B------:R-:W-:Y:S02]  /*e9d0*/  R2UR UR6, R12 ;  /* 0x000000000c0672ca */ /* 0x000fe400000e0000 */
[----:B------:R-:W-:Y:S01]  /*e9e0*/  R2UR UR7, R13 ;  /* 0x000000000d0772ca */ /* 0x000fe200000e0000 */
[----:B------:R-:W-:Y:S02]  /*e9f0*/  WARPGROUP.DEPBAR.LE gsb0, 0x0 ;  /* 0x00008000000079c5 */ /* 0x000fe40000010000 */
[----:B------:R-:W-:Y:S01]  /*ea00*/  WARPGROUP.ARRIVE ;  /* 0x00000000000079c5 */ /* 0x000fe20000000000 */
[----:B------:R-:W2:Y:S04]  /*ea10*/  LDL R148, [R1+0x34] ;  /* 0x0000340001947983 */ /* 0x000ea80000100800 */
[----:B------:R-:W3:Y:S05]  /*ea20*/  LDL R149, [R1+0x20] ;  /* 0x0000200001957983 */ /* 0x000eea0000100800 */
[----:B------:R-:W-:Y:S01]  /*ea30*/  QGMMA.64x96x32.F32.E4M3.E4M3 R88, R144, gdesc[UR4], R88, gsb0 ;  /* 0x0160000490587df3 */ /* 0x000fe20008000858 */
[----:B------:R-:W3:Y:S04]  /*ea40*/  LDL R150, [R1+0x24] ;  /* 0x0000240001967983 */ /* 0x000ee80000100800 */
[----:B------:R-:W4:Y:S01]  /*ea50*/  LDL R151, [R1+0x1c] ;  /* 0x00001c0001977983 */ /* 0x000f220000100800 */
[----:B------:R-:W-:-:S03]  /*ea60*/  WARPGROUP.DEPBAR.LE gsb0, 0x0 ;  /* 0x00008000000079c5 */ /* 0x000fc60000010000 */
[----:B------:R-:W2:Y:S01]  /*ea70*/  LDL R147, [R1+0x18] ;  /* 0x0000180001937983 */ /* 0x000ea20000100800 */
[----:B------:R-:W-:Y:S01]  /*ea80*/  VIADD R12, R8, 0x4 ;  /* 0x00000004080c7836 */ /* 0x000fe20000000000 */
[----:B------:R-:W-:Y:S01]  /*ea90*/  WARPGROUP.ARRIVE ;  /* 0x00000000000079c5 */ /* 0x000fe20000000000 */
[----:B------:R-:W-:Y:S02]  /*eaa0*/  IMAD.MOV.U32 R13, RZ, RZ, 0x40000040 ;  /* 0x40000040ff0d7424 */ /* 0x000fe400078e00ff */
[----:B------:R-:W-:Y:S01]  /*eab0*/  FMUL.FTZ R58, R2, R58 ;  /* 0x0000003a023a7220 */ /* 0x000fe20000410000 */
[----:B------:R-:W-:Y:S01]  /*eac0*/  VIADD R8, R8, 0x6 ;  /* 0x0000000608087836 */ /* 0x000fe20000000000 */
        /* <DEDUP_REMOVED lines=11> */
[----:B------:R-:W-:Y:S01]  /*eb80*/  MUFU.TANH R12, R12 ;  /* 0x0000000c000c7308 */ /* 0x000fe20000002400 */
[----:B------:R-:W0:Y:S01]  /*eb90*/  @P0 LDC R54, c[0x0][0x44c] ;  /* 0x00011300ff360b82 */ /* 0x000e220000000800 */
        /* <DEDUP_REMOVED lines=15> */
[----:B------:R-:W1:Y:S01]  /*ec90*/  @P0 LDC R53, c[0x0][0x450] ;  /* 0x00011400ff350b82 */ /* 0x000e620000000800 */
[C---:B------:R-:W-:Y:S01]  /*eca0*/  FMUL.FTZ R28, R2.reuse, R32 ;  /* 0x00000020021c7220 */ /* 0x040fe20000410000 */
[C---:B------:R-:W-:Y:S01]  /*ecb0*/  FMUL.FTZ R32, R2.reuse, R36 ;  /* 0x0000002402207220 */ /* 0x040fe20000410000 */
[C---:B------:R-:W-:Y:S01]  /*ecc0*/  FMUL.FTZ R36, R2.reuse, R40 ;  /* 0x0000002802247220 */ /* 0x040fe20000410000 */
[C---:B------:R-:W-:Y:S01]  /*ecd0*/  FMUL.FTZ R40, R2.reuse, R44 ;  /* 0x0000002c02287220 */ /* 0x040fe20000410000 */
[C---:B------:R-:W-:Y:S01]  /*ece0*/  FMUL.FTZ R44, R2.reuse, R48 ;  /* 0x00000030022c7220 */ /* 0x040fe20000410000 */
[C---:B------:R-:W-:Y:S01]  /*ecf0*/  FMUL.FTZ R48, R2.reuse, R52 ;  /* 0x0000003402307220 */ /* 0x040fe20000410000 */
[C---:B------:R-:W-:Y:S01]  /*ed00*/  FMUL.FTZ R52, R2.reuse, R56 ;  /* 0x0000003802347220 */ /* 0x040fe20000410000 */
[----:B------:R-:W5:Y:S01]  /*ed10*/  MUFU.TANH R8, R8 ;  /* 0x0000000800087308 */ /* 0x000f620000002400 */
        /* <DEDUP_REMOVED lines=27> */
[----:B------:R-:W-:-:S04]  /*eed0*/  FMUL.FTZ R78, R2, R78 ;  /* 0x0000004e024e7220 */ /* 0x000fc80000410000 */
        /* <DEDUP_REMOVED lines=11> */
[----:B------:R-:W-:Y:S07]  /*ef90*/  QGMMA.64x96x32.F32.E4M3.E4M3 R88, R136, gdesc[UR4], R88, gsb0 ;  /* 0x0160000488587df3 */ /* 0x000fee0008000858 */
        /* <DEDUP_REMOVED lines=13> */
[----:B------:R-:W-:-:S07]  /*f070*/  WARPGROUP.DEPBAR.LE gsb0, 0x0 ;  /* 0x00008000000079c5 */ /* 0x000fce0000010000 */
[----:B------:R-:W-:Y:S08]  /*f080*/  MUFU.TANH R33, R33 ;  /* 0x0000002100217308 */ /* 0x000ff00000002400 */
[----:B------:R-:W-:Y:S08]  /*f090*/  MUFU.TANH R9, R9 ;  /* 0x0000000900097308 */ /* 0x000ff00000002400 */
[----:B------:R-:W-:Y:S08]  /*f0a0*/  MUFU.TANH R43, R43 ;  /* 0x0000002b002b7308 */ /* 0x000ff00000002400 */
[----:B------:R-:W-:Y:S08]  /*f0b0*/  MUFU.TANH R84, R84 ;  /* 0x0000005400547308 */ /* 0x000ff00000002400 */
[----:B------:R-:W-:Y:S08]  /*f0c0*/  MUFU.TANH R25, R25 ;  /* 0x0000001900197308 */ /* 0x000ff00000002400 */
[----:B------:R-:W-:Y:S08]  /*f0d0*/  MUFU.TANH R80, R80 ;  /* 0x0000005000507308 */ /* 0x000ff00000002400 */
[----:B------:R-:W-:Y:S01]  /*f0e0*/  MUFU.TANH R26, R26 ;  /* 0x0000001a001a7308 */ /* 0x000fe20000002400 */
[----:B--2---:R-:W-:-:S04]  /*f0f0*/  IMAD.IADD R56, R148, 0x1, R147 ;  /* 0x0000000194387824 */ /* 0x004fc800078e0293 */
[----:B0-----:R-:W-:-:S03]  /*f100*/  @P0 IMAD.HI.U32 R54, R56, R54, RZ ;  /* 0x0000003638360227 */ /* 0x001fc600078e00ff */
[----:B------:R-:W-:Y:S02]  /*f110*/  MUFU.TANH R29, R29 ;  /* 0x0000001d001d7308 */ /* 0x000fe40000002400 */
[----:B-1----:R-:W-:Y:S01]  /*f120*/  @P0 SHF.R.U32.HI R56, RZ, R53, R54 ;  /* 0x00000035ff380219 */ /* 0x002fe20000011636 */
[C---:B------:R-:W-:Y:S01]  /*f130*/  FMUL.FTZ R54, R2.reuse, R59 ;  /* 0x0000003b02367220 */ /* 0x040fe20000410000 */
[----:B------:R-:W-:-:S03]  /*f140*/  FMUL.FTZ R59, R2, R61 ;  /* 0x0000003d023b7220 */ /* 0x000fc60000410000 */
[----:B------:R-:W0:Y:S01]  /*f150*/  SHFL.IDX PT, R136, R56, RZ, 0x1c1f ;  /* 0x001c1fff38887589 */ /* 0x000e2200000e0000 */
[----:B------:R1:W-:Y:S08]  /*f160*/  MUFU.TANH R53, R58 ;  /* 0x0000003a00357308 */ /* 0x0003f00000002400 */
[----:B------:R-:W-:Y:S01]  /*f170*/  MUFU.TANH R59, R59 ;  /* 0x0000003b003b7308 */ /* 0x000fe20000002400 */
[----:B-1----:R-:W-:Y:S01]  /*f180*/  FMUL.FTZ R58, R2, R60 ;  /* 0x0000003c023a7220 */ /* 0x002fe20000410000 */
[----:B------:R-:W-:-:S04]  /*f190*/  IMAD.MOV.U32 R60, RZ, RZ, -0x80 ;  /* 0xffffff80ff3c7424 */ /* 0x000fc800078e00ff */
[----:B------:R-:W-:Y:S02]  /*f1a0*/  IMAD R60, R14, R60, 0x1 ;  /* 0x000000010e3c7424 */ /* 0x000fe400078e023c */
[----:B------:R-:W1:Y:S03]  /*f1b0*/  MUFU.TANH R58, R58 ;  /* 0x0000003a003a7308 */ /* 0x000e660000002400 */
[----:B---3--:R-:W-:-:S05]  /*f1c0*/  IADD3 R60, R150, R60, -R149 ;  /* 0x0000003c963c7210 */ /* 0x008fca0007ffe895 */
[----:B----4-:R-:W-:Y:S01]  /*f1d0*/  IMAD.IADD R60, R60, 0x1, -R151 ;  /* 0x000000013c3c7824 */ /* 0x010fe200078e0a97 */
[----:B------:R-:W-:Y:S01]  /*f1e0*/  MUFU.TANH R30, R30 ;  /* 0x0000001e001e7308 */ /* 0x000fe20000002400 */
[----:B------:R-:W2:Y:S02]  /*f1f0*/  S2R R151, SR_TID.X ;  /* 0x0000000000977919 */ /* 0x000ea40000002100 */
[----:B0-----:R-:W-:-:S05]  /*f200*/  IMAD.IADD R61, R60, 0x1, R136 ;  /* 0x000000013c3d7824 */ /* 0x001fca00078e0288 */
[C---:B------:R-:W-:Y:S01]  /*f210*/  ISETP.GT.AND P2, PT, R61.reuse, RZ, PT ;  /* 0x000000ff3d00720c */ /* 0x040fe20003f44270 */
[----:B------:R-:W-:Y:S01]  /*f220*/  MUFU.TANH R34, R34 ;  /* 0x0000002200227308 */ /* 0x000fe20000002400 */
[C---:B------:R-:W-:Y:S02]  /*f230*/  ISETP.GT.AND P3, PT, R61.reuse, 0x1, PT ;  /* 0x000000013d00780c */ /* 0x040fe40003f64270 */
[----:B-----5:R-:W-:Y:S02]  /*f240*/  FSEL R8, R8, -INF , P2 ;  /* 0xff80000008087808 */ /* 0x020fe40001000000 */
[----:B------:R-:W-:Y:S02]  /*f250*/  ISETP.GT.AND P2, PT, R61, 0x8, PT ;  /* 0x000000083d00780c */ /* 0x000fe40003f44270 */
[----:B------:R-:W-:Y:S01]  /*f260*/  FSEL R12, R12, -INF , P3 ;  /* 0xff8000000c0c7808 */ /* 0x000fe20001800000 */
[----:B------:R-:W-:Y:S01]  /*f270*/  MUFU.TANH R37, R37 ;  /* 0x0000002500257308 */ /* 0x000fe20000002400 */
[----:B------:R-:W-:-:S02]  /*f280*/  FMNMX.FTZ R65, R8, R11, !PT ;  /* 0x0000000b08417209 */ /* 0x000fc40007810000 */
[C---:B------:R-:W-:Y:S02]  /*f290*/  ISETP.GT.AND P3, PT, R61.reuse, 0x9, PT ;  /* 0x000000093d00780c */ /* 0x040fe40003f64270 */
[----:B------:R-:W-:Y:S02]  /*f2a0*/  FSEL R24, R24, -INF , P2 ;  /* 0xff80000018187808 */ /* 0x000fe40001000000 */
[----:B------:R-:W-:Y:S01]  /*f2b0*/  FMNMX.FTZ R65, R12, R65, !PT ;  /* 0x000000410c417209 */ /* 0x000fe20007810000 */
[----:B------:R-:W-:Y:S01]  /*f2c0*/  MUFU.TANH R38, R38 ;  /* 0x0000002600267308 */ /* 0x000fe20000002400 */
[----:B------:R-:W-:Y:S02]  /*f2d0*/  ISETP.GT.AND P2, PT, R61, 0x10, PT ;  /* 0x000000103d00780c */ /* 0x000fe40003f44270 */
[----:B------:R-:W-:Y:S02]  /*f2e0*/  FSEL R27, R27, -INF , P3 ;  /* 0xff8000001b1b7808 */ /* 0x000fe40001800000 */
[----:B------:R-:W-:-:S02]  /*f2f0*/  FMNMX.FTZ R65, R24, R65, !PT ;  /* 0x0000004118417209 */ /* 0x000fc40007810000 */
[----:B------:R-:W-:Y:S01]  /*f300*/  ISETP.GT.AND P3, PT, R61, 0x11, PT ;  /* 0x000000113d00780c */ /* 0x000fe20003f64270 */
[----:B------:R-:W-:Y:S01]  /*f310*/  MUFU.TANH R41, R41 ;  /* 0x0000002900297308 */ /* 0x000fe20000002400 */
[----:B------:R-:W-:Y:S02]  /*f320*/  FSEL R28, R28, -INF , P2 ;  /* 0xff8000001c1c7808 */ /* 0x000fe40001000000 */
[----:B------:R-:W-:Y:S02]  /*f330*/  FMNMX.FTZ R65, R27, R65, !PT ;  /* 0x000000411b417209 */ /* 0x000fe40007810000 */
[----:B------:R-:W-:Y:S02]  /*f340*/  ISETP.GT.AND P2, PT, R61, 0x18, PT ;  /* 0x000000183d00780c */ /* 0x000fe40003f44270 */
[----:B------:R-:W-:Y:S01]  /*f350*/  FSEL R31, R31, -INF , P3 ;  /* 0xff8000001f1f7808 */ /* 0x000fe20001800000 */
[----:B------:R-:W-:Y:S01]  /*f360*/  MUFU.TANH R45, R45 ;  /* 0x0000002d002d7308 */ /* 0x000fe20000002400 */
[----:B------:R-:W-:-:S02]  /*f370*/  FMNMX.FTZ R65, R28, R65, !PT ;  /* 0x000000411c417209 */ /* 0x000fc40007810000 */
[----:B------:R-:W-:Y:S02]  /*f380*/  ISETP.GT.AND P3, PT, R61, 0x19, PT ;  /* 0x000000193d00780c */ /* 0x000fe40003f64270 */
        /* <DEDUP_REMOVED lines=17> */
[----:B------:R-:W-:Y:S01]  /*f4a0*/  FMUL.FTZ R65, R2, R77 ;  /* 0x0000004d02417220 */ /* 0x000fe20000410000 */
[----:B------:R-:W-:Y:S01]  /*f4b0*/  ISETP.GT.AND P2, PT, R61, 0x30, PT ;  /* 0x000000303d00780c */ /* 0x000fe20003f44270 */
[----:B------:R-:W-:Y:S01]  /*f4c0*/  MUFU.TANH R54, R54 ;  /* 0x0000003600367308 */ /* 0x000fe20000002400 */
[----:B------:R-:W-:Y:S02]  /*f4d0*/  FSEL R77, R42, -INF , P3 ;  /* 0xff8000002a4d7808 */ /* 0x000fe40001800000 */
[----:B------:R-:W-:-:S02]  /*f4e0*/  FMNMX.FTZ R136, R40, R136, !PT ;  /* 0x0000008828887209 */ /* 0x000fc40007810000 */
[----:B------:R-:W-:Y:S02]  /*f4f0*/  ISETP.GT.AND P3, PT, R61, 0x31, PT ;  /* 0x000000313d00780c */ /* 0x000fe40003f64270 */
[----:B------:R-:W-:Y:S01]  /*f500*/  FSEL R44, R44, -INF , P2 ;  /* 0xff8000002c2c7808 */ /* 0x000fe20001000000 */
[----:B------:R-:W0:Y:S01]  /*f510*/  MUFU.TANH R65, R65 ;  /* 0x0000004100417308 */ /* 0x000e220000002400 */
[----:B------:R-:W-:Y:S02]  /*f520*/  FMNMX.FTZ R136, R77, R136, !PT ;  /* 0x000000884d887209 */ /* 0x000fe40007810000 */
[----:B------:R-:W-:Y:S02]  /*f530*/  ISETP.GT.AND P2, PT, R61, 0x38, PT ;  /* 0x000000383d00780c */ /* 0x000fe40003f44270 */
[----:B------:R-:W-:Y:S02]  /*f540*/  FSEL R47, R47, -INF , P3 ;  /* 0xff8000002f2f7808 */ /* 0x000fe40001800000 */
[----:B------:R-:W-:Y:S01]  /*f550*/  FMNMX.FTZ R136, R44, R136, !PT ;  /* 0x000000882c887209 */ /* 0x000fe20007810000 */
[----:B------:R-:W-:Y:S01]  /*f560*/  MUFU.TANH R57, R57 ;  /* 0x0000003900397308 */ /* 0x000fe20000002400 */
[----:B------:R-:W-:-:S02]  /*f570*/  ISETP.GT.AND P3, PT, R61, 0x39, PT ;  /* 0x000000393d00780c */ /* 0x000fc40003f64270 */
[----:B------:R-:W-:Y:S02]  /*f580*/  FSEL R48, R48, -INF , P2 ;  /* 0xff80000030307808 */ /* 0x000fe40001000000 */
[----:B------:R-:W-:Y:S02]  /*f590*/  FMNMX.FTZ R136, R47, R136, !PT ;  /* 0x000000882f887209 */ /* 0x000fe40007810000 */
[----:B------:R-:W-:Y:S01]  /*f5a0*/  ISETP.GT.AND P2, PT, R61, 0x40, PT ;  /* 0x000000403d00780c */ /* 0x000fe20003f44270 */
[----:B------:R-:W-:Y:S01]  /*f5b0*/  MUFU.TANH R63, R63 ;  /* 0x0000003f003f7308 */ /* 0x000fe20000002400 */
[----:B------:R-:W-:Y:S02]  /*f5c0*/  FSEL R49, R49, -INF , P3 ;  /* 0xff80000031317808 */ /* 0x000fe40001800000 */
[----:B------:R-:W-:Y:S02]  /*f5d0*/  FMNMX.FTZ R136, R48, R136, !PT ;  /* 0x0000008830887209 */ /* 0x000fe40007810000 */
[----:B------:R-:W-:-:S02]  /*f5e0*/  ISETP.GT.AND P3, PT, R61, 0x41, PT ;  /* 0x000000413d00780c */ /* 0x000fc40003f64270 */
[----:B------:R-:W-:Y:S01]  /*f5f0*/  FSEL R52, R52, -INF , P2 ;  /* 0xff80000034347808 */ /* 0x000fe20001000000 */
[----:B------:R-:W-:Y:S01]  /*f600*/  MUFU.TANH R67, R67 ;  /* 0x0000004300437308 */ /* 0x000fe20000002400 */
[----:B------:R-:W-:Y:S02]  /*f610*/  FMNMX.FTZ R136, R49, R136, !PT ;  /* 0x0000008831887209 */ /* 0x000fe40007810000 */
[----:B------:R-:W-:Y:S02]  /*f620*/  ISETP.GT.AND P2, PT, R61, 0x48, PT ;  /* 0x000000483d00780c */ /* 0x000fe40003f44270 */
[----:B------:R-:W-:Y:S02]  /*f630*/  FSEL R55, R55, -INF , P3 ;  /* 0xff80000037377808 */ /* 0x000fe40001800000 */
[----:B------:R-:W-:Y:S01]  /*f640*/  FMNMX.FTZ R136, R52, R136, !PT ;  /* 0x0000008834887209 */ /* 0x000fe20007810000 */
[----:B------:R-:W-:Y:S01]  /*f650*/  MUFU.TANH R70, R70 ;  /* 0x0000004600467308 */ /* 0x000fe20000002400 */
[----:B------:R-:W-:-:S02]  /*f660*/  ISETP.GT.AND P4, PT, R61, 0x49, PT ;  /* 0x000000493d00780c */ /* 0x000fc40003f84270 */
[----:B-1----:R-:W-:Y:S02]  /*f670*/  FSEL R58, R58, -INF , P2 ;  /* 0xff8000003a3a7808 */ /* 0x002fe40001000000 */
[----:B------:R-:W-:Y:S02]  /*f680*/  FMNMX.FTZ R136, R55, R136, !PT ;  /* 0x0000008837887209 */ /* 0x000fe40007810000 */
[----:B------:R-:W-:Y:S01]  /*f690*/  FSEL R59, R59, -INF , P4 ;  /* 0xff8000003b3b7808 */ /* 0x000fe20002000000 */
[----:B------:R-:W-:Y:S01]  /*f6a0*/  MUFU.TANH R71, R71 ;  /* 0x0000004700477308 */ /* 0x000fe20000002400 */
[----:B------:R-:W-:Y:S02]  /*f6b0*/  FMNMX.FTZ R136, R58, R136, !PT ;  /* 0x000000883a887209 */ /* 0x000fe40007810000 */
[----:B------:R-:W-:Y:S02]  /*f6c0*/  ISETP.GT.AND P5, PT, R61, 0x50, PT ;  /* 0x000000503d00780c */ /* 0x000fe40003fa4270 */
[----:B------:R-:W-:-:S02]  /*f6d0*/  FMNMX.FTZ R136, R59, R136, !PT ;  /* 0x000000883b887209 */ /* 0x000fc40007810000 */
[----:B------:R-:W-:Y:S01]  /*f6e0*/  FSEL R62, R62, -INF , P5 ;  /* 0xff8000003e3e7808 */ /* 0x000fe20002800000 */
[----:B------:R-:W-:Y:S01]  /*f6f0*/  MUFU.TANH R74, R74 ;  /* 0x0000004a004a7308 */ /* 0x000fe20000002400 */
[C---:B------:R-:W-:Y:S02]  /*f700*/  ISETP.GT.AND P3, PT, R61.reuse, 0x51, PT ;  /* 0x000000513d00780c */ /* 0x040fe40003f64270 */
[----:B------:R-:W-:Y:S02]  /*f710*/  FMNMX.FTZ R42, R62, R136, !PT ;  /* 0x000000883e2a7209 */ /* 0x000fe40007810000 */
[----:B------:R1:W3:Y:S01]  /*f720*/  SHFL.IDX PT, R136, R56, 0x1, 0x1c1f ;  /* 0x003c1f0038887f89 */ /* 0x0002e200000e0000 */
[C---:B------:R-:W-:Y:S02]  /*f730*/  ISETP.GT.AND P2, PT, R61.reuse, 0x58, PT ;  /* 0x000000583d00780c */ /* 0x040fe40003f44270 */
[----:B------:R-:W-:Y:S01]  /*f740*/  FSEL R64, R64, -INF , P3 ;  /* 0xff80000040407808 */ /* 0x000fe20001800000 */
[----:B------:R-:W-:Y:S01]  /*f750*/  MUFU.TANH R75, R75 ;  /* 0x0000004b004b7308 */ /* 0x000fe20000002400 */
[----:B------:R-:W-:-:S02]  /*f760*/  ISETP.GT.AND P6, PT, R61, 0x59, PT ;  /* 0x000000593d00780c */ /* 0x000fc40003fc4270 */
[----:B------:R-:W-:Y:S01]  /*f770*/  FSEL R68, R68, -INF , P2 ;  /* 0xff80000044447808 */ /* 0x000fe20001000000 */
[----:B-1----:R-:W-:Y:S01]  /*f780*/  FMUL.FTZ R56, R2, R79 ;  /* 0x0000004f02387220 */ /* 0x002fe20000410000 */
[----:B------:R-:W-:Y:S01]  /*f790*/  FMNMX.FTZ R42, R64, R42, !PT ;  /* 0x0000002a402a7209 */ /* 0x000fe20007810000 */
[C---:B------:R-:W-:Y:S01]  /*f7a0*/  FMUL.FTZ R79, R2.reuse, R82 ;  /* 0x00000052024f7220 */ /* 0x040fe20000410000 */
[----:B------:R-:W-:Y:S01]  /*f7b0*/  ISETP.GT.AND P5, PT, R61, 0x60, PT ;  /* 0x000000603d00780c */ /* 0x000fe20003fa4270 */
[C---:B------:R-:W-:Y:S01]  /*f7c0*/  FMUL.FTZ R82, R2.reuse, R83 ;  /* 0x0000005302527220 */ /* 0x040fe20000410000 */
[----:B------:R-:W-:Y:S01]  /*f7d0*/  FSEL R69, R69, -INF , P6 ;  /* 0xff80000045457808 */ /* 0x000fe20003000000 */
[----:B------:R-:W-:Y:S01]  /*f7e0*/  FMUL.FTZ R83, R2, R86 ;  /* 0x0000005602537220 */ /* 0x000fe20000410000 */
[----:B------:R-:W-:Y:S01]  /*f7f0*/  FMNMX.FTZ R42, R68, R42, !PT ;  /* 0x0000002a442a7209 */ /* 0x000fe20007810000 */
[----:B------:R-:W-:Y:S01]  /*f800*/  MUFU.TANH R78, R78 ;  /* 0x0000004e004e7308 */ /* 0x000fe20000002400 */
[----:B------:R-:W-:-:S02]  /*f810*/  ISETP.GT.AND P4, PT, R61, 0x61, PT ;  /* 0x000000613d00780c */ /* 0x000fc40003f84270 */
[----:B------:R-:W-:Y:S02]  /*f820*/  ISETP.GT.AND P3, PT, R61, 0x68, PT ;  /* 0x000000683d00780c */ /* 0x000fe40003f64270 */
[----:B------:R-:W-:Y:S02]  /*f830*/  FSEL R72, R72, -INF , P5 ;  /* 0xff80000048487808 */ /* 0x000fe40002800000 */
[----:B------:R-:W-:Y:S01]  /*f840*/  FMNMX.FTZ R42, R69, R42, !PT ;  /* 0x0000002a452a7209 */ /* 0x000fe20007810000 */
[----:B---3--:R-:W-:Y:S01]  /*f850*/  IMAD.IADD R136, R60, 0x1, R136 ;  /* 0x000000013c887824 */ /* 0x008fe200078e0288 */
[----:B------:R-:W-:Y:S01]  /*f860*/  FSEL R73, R73, -INF , P4 ;  /* 0xff80000049497808 */ /* 0x000fe20002000000 */
[----:B------:R-:W-:Y:S01]  /*f870*/  MUFU.TANH R56, R56 ;  /* 0x0000003800387308 */ /* 0x000fe20000002400 */
[----:B------:R-:W-:Y:S01]  /*f880*/  FSEL R76, R76, -INF , P3 ;  /* 0xff8000004c4c7808 */ /* 0x000fe20001800000 */
[----:B------:R-:W-:Y:S01]  /*f890*/  FMUL.FTZ R60, R2, R87 ;  /* 0x00000057023c7220 */ /* 0x000fe20000410000 */
[----:B------:R-:W-:-:S02]  /*f8a0*/  FMNMX.FTZ R42, R72, R42, !PT ;  /* 0x0000002a482a7209 */ /* 0x000fc40007810000 */
[C---:B------:R-:W-:Y:S02]  /*f8b0*/  ISETP.GT.AND P2, PT, R61.reuse, 0x69, PT ;  /* 0x000000693d00780c */ /* 0x040fe40003f44270 */
[C---:B------:R-:W-:Y:S01]  /*f8c0*/  ISETP.GT.AND P6, PT, R61.reuse, 0x70, PT ;  /* 0x000000703d00780c */ /* 0x040fe20003fc4270 */
[----:B------:R-:W-:Y:S01]  /*f8d0*/  MUFU.TANH R79, R79 ;  /* 0x0000004f004f7308 */ /* 0x000fe20000002400 */
[C---:B------:R-:W-:Y:S02]  /*f8e0*/  ISETP.GT.AND P5, PT, R61.reuse, 0x71, PT ;  /* 0x000000713d00780c */ /* 0x040fe40003fa4270 */
[C---:B------:R-:W-:Y:S02]  /*f8f0*/  ISETP.GT.AND P4, PT, R61.reuse, 0x78, PT ;  /* 0x000000783d00780c */ /* 0x040fe40003f84270 */
[----:B------:R-:W-:Y:S01]  /*f900*/  ISETP.GT.AND P3, PT, R61, 0x79, PT ;  /* 0x000000793d00780c */ /* 0x000fe20003f64270 */
[----:B------:R-:W-:Y:S01]  /*f910*/  FMUL.FTZ R61, R2, R85 ;  /* 0x00000055023d7220 */ /* 0x000fe20000410000 */
[----:B------:R-:W-:Y:S01]  /*f920*/  FMNMX.FTZ R85, R73, R42, !PT ;  /* 0x0000002a49557209 */ /* 0x000fe20007810000 */
[----:B------:R-:W-:Y:S01]  /*f930*/  MUFU.TANH R82, R82 ;  /* 0x0000005200527308 */ /* 0x000fe20000002400 */
[----:B------:R-:W-:-:S02]  /*f940*/  FSEL R81, R81, -INF , P5 ;  /* 0xff80000051517808 */ /* 0x000fc40002800000 */
[----:B------:R-:W-:Y:S02]  /*f950*/  ISETP.GT.AND P5, PT, R136, RZ, PT ;  /* 0x000000ff8800720c */ /* 0x000fe40003fa4270 */
[----:B------:R-:W-:Y:S02]  /*f960*/  FSEL R84, R84, -INF , P4 ;  /* 0xff80000054547808 */ /* 0x000fe40002000000 */
[----:B------:R-:W-:Y:S01]  /*f970*/  FSEL R9, R9, -INF , P5 ;  /* 0xff80000009097808 */ /* 0x000fe20002800000 */
[----:B------:R0:W1:Y:S01]  /*f980*/  MUFU.TANH R42, R61 ;  /* 0x0000003d002a7308 */ /* 0x0000620000002400 */
[----:B------:R-:W-:Y:S02]  /*f990*/  ISETP.GT.AND P4, PT, R136, 0x9, PT ;  /* 0x000000098800780c */ /* 0x000fe40003f84270 */
[----:B------:R-:W-:Y:S02]  /*f9a0*/  FSEL R80, R80, -INF , P6 ;  /* 0xff80000050507808 */ /* 0x000fe40003000000 */
[----:B------:R-:W-:-:S02]  /*f9b0*/  ISETP.GT.AND P6, PT, R136, 0x10, PT ;  /* 0x000000108800780c */ /* 0x000fc40003fc4270 */
[----:B------:R-:W-:Y:S01]  /*f9c0*/  FSEL R26, R26, -INF , P4 ;  /* 0xff8000001a1a7808 */ /* 0x000fe20002000000 */
[----:B------:R-:W-:Y:S01]  /*f9d0*/  MUFU.TANH R83, R83 ;  /* 0x0000005300537308 */ /* 0x000fe20000002400 */
[----:B0-----:R-:W-:Y:S02]  /*f9e0*/  FSEL R61, R65, -INF , P2 ;  /* 0xff800000413d7808 */ /* 0x001fe40001000000 */
[----:B------:R-:W-:Y:S02]  /*f9f0*/  ISETP.GT.AND P2, PT, R136, 0x1, PT ;  /* 0x000000018800780c */ /* 0x000fe40003f44270 */
[----:B------:R-:W-:Y:S01]  /*fa00*/  FMNMX.FTZ R65, R76, R85, !PT ;  /* 0x000000554c417209 */ /* 0x000fe20007810000 */
[----:B------:R-:W-:Y:S01]  /*fa10*/  FMUL.FTZ R85, R2, R66 ;  /* 0x0000004202557220 */ /* 0x000fe20000410000 */
[----:B------:R-:W-:Y:S01]  /*fa20*/  FSEL R13, R13, -INF , P2 ;  /* 0xff8000000d0d7808 */ /* 0x000fe20001000000 */
[----:B------:R-:W-:Y:S01]  /*fa30*/  MUFU.TANH R60, R60 ;  /* 0x0000003c003c7308 */ /* 0x000fe20000002400 */
[----:B------:R-:W-:-:S02]  /*fa40*/  ISETP.GT.AND P2, PT, R136, 0x18, PT ;  /* 0x000000188800780c */ /* 0x000fc40003f44270 */
[----:B-1----:R-:W-:Y:S02]  /*fa50*/  FSEL R66, R42, -INF , P3 ;  /* 0xff8000002a427808 */ /* 0x002fe40001800000 */
[----:B------:R-:W-:Y:S02]  /*fa60*/  FSEL R33, R33, -INF , P2 ;  /* 0xff80000021217808 */ /* 0x000fe40001000000 */
[C---:B------:R-:W-:Y:S01]  /*fa70*/  ISETP.GT.AND P2, PT, R136.reuse, 0x29, PT ;  /* 0x000000298800780c */ /* 0x040fe20003f44270 */
[----:B------:R-:W0:Y:S01]  /*fa80*/  MUFU.TANH R85, R85 ;  /* 0x0000005500557308 */ /* 0x000e220000002400 */
[----:B------:R-:W-:Y:S02]  /*fa90*/  ISETP.GT.AND P3, PT, R136, 0x8, PT ;  /* 0x000000088800780c */ /* 0x000fe40003f64270 */
[----:B------:R-:W-:Y:S02]  /*faa0*/  FSEL R86, R43, -INF , P2 ;  /* 0xff8000002b567808 */ /* 0x000fe40001000000 */
[----:B------:R-:W-:-:S02]  /*fab0*/  FMNMX.FTZ R43, R9, R10, !PT ;  /* 0x0000000a092b7209 */ /* 0x000fc40007810000 */
[----:B------:R-:W-:Y:S02]  /*fac0*/  FSEL R25, R25, -INF , P3 ;  /* 0xff80000019197808 */ /* 0x000fe40001800000 */
[----:B------:R-:W-:Y:S02]  /*fad0*/  FMNMX.FTZ R43, R13, R43, !PT ;  /* 0x0000002b0d2b7209 */ /* 0x000fe40007810000 */
[----:B------:R-:W-:Y:S02]  /*fae0*/  ISETP.GT.AND P5, PT, R136, 0x11, PT ;  /* 0x000000118800780c */ /* 0x000fe40003fa4270 */
[----:B------:R-:W-:Y:S02]  /*faf0*/  FMNMX.FTZ R43, R25, R43, !PT ;  /* 0x0000002b192b7209 */ /* 0x000fe40007810000 */
[----:B------:R-:W-:Y:S02]  /*fb00*/  FSEL R29, R29, -INF , P6 ;  /* 0xff8000001d1d7808 */ /* 0x000fe40003000000 */
[----:B------:R-:W-:-:S02]  /*fb10*/  FMNMX.FTZ R43, R26, R43, !PT ;  /* 0x0000002b1a2b7209 */ /* 0x000fc40007810000 */
[----:B------:R-:W-:Y:S02]  /*fb20*/  FSEL R30, R30, -INF , P5 ;  /* 0xff8000001e1e7808 */ /* 0x000fe40002800000 */
[----:B------:R-:W-:Y:S02]  /*fb30*/  FMNMX.FTZ R43, R29, R43, !PT ;  /* 0x0000002b1d2b7209 */ /* 0x000fe40007810000 */
[----:B------:R-:W-:Y:S02]  /*fb40*/  ISETP.GT.AND P3, PT, R136, 0x19, PT ;  /* 0x000000198800780c */ /* 0x000fe40003f64270 */
[----:B------:R-:W-:Y:S02]  /*fb50*/  FMNMX.FTZ R43, R30, R43, !PT ;  /* 0x0000002b1e2b7209 */ /* 0x000fe40007810000 */
[----:B------:R-:W-:Y:S02]  /*fb60*/  ISETP.GT.AND P4, PT, R136, 0x20, PT ;  /* 0x000000208800780c */ /* 0x000fe40003f84270 */
[----:B------:R-:W-:-:S02]  /*fb70*/  FSEL R34, R34, -INF , P3 ;  /* 0xff80000022227808 */ /* 0x000fc40001800000 */
[----:B------:R-:W-:Y:S02]  /*fb80*/  FMNMX.FTZ R43, R33, R43, !PT ;  /* 0x0000002b212b7209 */ /* 0x000fe40007810000 */
[----:B------:R-:W-:Y:S02]  /*fb90*/  ISETP.GT.AND P6, PT, R136, 0x21, PT ;  /* 0x000000218800780c */ /* 0x000fe40003fc4270 */
[----:B------:R-:W-:Y:S02]  /*fba0*/  FSEL R37, R37, -INF , P4 ;  /* 0xff80000025257808 */ /* 0x000fe40002000000 */
[----:B------:R-:W-:Y:S02]  /*fbb0*/  FMNMX.FTZ R43, R34, R43, !PT ;  /* 0x0000002b222b7209 */ /* 0x000fe40007810000 */
[----:B------:R-:W-:Y:S02]  /*fbc0*/  ISETP.GT.AND P5, PT, R136, 0x28, PT ;  /* 0x000000288800780c */ /* 0x000fe40003fa4270 */
[----:B------:R-:W-:-:S02]  /*fbd0*/  FSEL R38, R38, -INF , P6 ;  /* 0xff80000026267808 */ /* 0x000fc40003000000 */
[----:B------:R-:W-:Y:S02]  /*fbe0*/  FMNMX.FTZ R43, R37, R43, !PT ;  /* 0x0000002b252b7209 */ /* 0x000fe40007810000 */
[----:B------:R-:W-:Y:S02]  /*fbf0*/  FSEL R41, R41, -INF , P5 ;  /* 0xff80000029297808 */ /* 0x000fe40002800000 */
[----:B------:R-:W-:Y:S02]  /*fc00*/  FMNMX.FTZ R43, R38, R43, !PT ;  /* 0x0000002b262b7209 */ /* 0x000fe40007810000 */
[C---:B------:R-:W-:Y:S02]  /*fc10*/  ISETP.GT.AND P3, PT, R136.reuse, 0x30, PT ;  /* 0x000000308800780c */ /* 0x040fe40003f64270 */
        /* <DEDUP_REMOVED lines=23> */
[----:B------:R-:W-:Y:S02]  /*fd90*/  FSEL R63, R63, -INF , P5 ;  /* 0xff8000003f3f7808 */ /* 0x000fe40002800000 */
[----:B------:R-:W-:Y:S02]  /*fda0*/  FMNMX.FTZ R43, R57, R43, !PT ;  /* 0x0000002b392b7209 */ /* 0x000fe40007810000 */
[----:B------:R-:W-:-:S02]  /*fdb0*/  ISETP.GT.AND P4, PT, R136, 0x51, PT ;  /* 0x000000518800780c */ /* 0x000fc40003f84270 */
[----:B0-----:R-:W-:Y:S02]  /*fdc0*/  FSEL R85, R85, -INF , P3 ;  /* 0xff80000055557808 */ /* 0x001fe40001800000 */
[----:B------:R-:W-:Y:S02]  /*fdd0*/  FMNMX.FTZ R43, R63, R43, !PT ;  /* 0x0000002b3f2b7209 */ /* 0x000fe40007810000 */
[C---:B------:R-:W-:Y:S02]  /*fde0*/  ISETP.GT.AND P6, PT, R136.reuse, 0x58, PT ;  /* 0x000000588800780c */ /* 0x040fe40003fc4270 */
        /* <DEDUP_REMOVED lines=17> */
[----:B------:R-:W-:Y:S02]  /*ff00*/  FMNMX.FTZ R65, R61, R65, !PT ;  /* 0x000000413d417209 */ /* 0x000fe40007810000 */
[----:B------:R-:W-:Y:S02]  /*ff10*/  ISETP.GT.AND P3, PT, R136, 0x70, PT ;  /* 0x000000708800780c */ /* 0x000fe40003f64270 */
[----:B------:R-:W-:Y:S02]  /*ff20*/  FSEL R56, R56, -INF , P5 ;  /* 0xff80000038387808 */ /* 0x000fe40002800000 */
[----:B------:R-:W-:-:S02]  /*ff30*/  FMNMX.FTZ R43, R78, R43, !PT ;  /* 0x0000002b4e2b7209 */ /* 0x000fc40007810000 */
[----:B------:R-:W-:Y:S02]  /*ff40*/  FMNMX.FTZ R65, R80, R65, !PT ;  /* 0x0000004150417209 */ /* 0x000fe40007810000 */
[----:B------:R-:W-:Y:S02]  /*ff50*/  ISETP.GT.AND P4, PT, R136, 0x71, PT ;  /* 0x000000718800780c */ /* 0x000fe40003f84270 */
[----:B------:R-:W-:Y:S02]  /*ff60*/  FSEL R79, R79, -INF , P3 ;  /* 0xff8000004f4f7808 */ /* 0x000fe40001800000 */
[----:B------:R-:W-:Y:S02]  /*ff70*/  FMNMX.FTZ R43, R56, R43, !PT ;  /* 0x0000002b382b7209 */ /* 0x000fe40007810000 */
        /* <DEDUP_REMOVED lines=9> */
[----:B------:R-:W-:Y:S02]  /*10010*/  FSEL R60, R60, -INF , P5 ;  /* 0xff8000003c3c7808 */ /* 0x000fe40002800000 */
[----:B------:R-:W-:Y:S01]  /*10020*/  FMNMX.FTZ R43, R83, R43, !PT ;  /* 0x0000002b532b7209 */ /* 0x000fe20007810000 */
[----:B------:R-:W0:Y:S01]  /*10030*/  SHFL.BFLY PT, R42, R65, 0x2, 0x1f ;  /* 0x0c401f00412a7f89 */ /* 0x000e2200000e0000 */
[----:B--2---:R-:W-:Y:S02]  /*10040*/  LOP3.LUT R137, R151, 0x7f, RZ, 0xc0, !PT ;  /* 0x0000007f97897812 */ /* 0x004fe400078ec0ff */
[----:B------:R-:W-:-:S05]  /*10050*/  FMNMX.FTZ R43, R60, R43, !PT ;  /* 0x0000002b3c2b7209 */ /* 0x000fca0007810000 */
[----:B------:R-:W1:Y:S01]  /*10060*/  SHFL.BFLY PT, R136, R43, 0x2, 0x1f ;  /* 0x0c401f002b887f89 */ /* 0x000e6200000e0000 */
[----:B0-----:R-:W-:-:S05]  /*10070*/  FMNMX.FTZ R42, R65, R42, !PT ;  /* 0x0000002a412a7209 */ /* 0x001fca0007810000 */
[----:B------:R-:W0:Y:S01]  /*10080*/  SHFL.BFLY PT, R65, R42, 0x1, 0x1f ;  /* 0x0c201f002a417f89 */ /* 0x000e2200000e0000 */
[----:B-1----:R-:W-:-:S05]  /*10090*/  FMNMX.FTZ R43, R43, R136, !PT ;  /* 0x000000882b2b7209 */ /* 0x002fca0007810000 */
[----:B------:R-:W1:Y:S01]  /*100a0*/  SHFL.BFLY PT, R136, R43, 0x1, 0x1f ;  /* 0x0c201f002b887f89 */ /* 0x000e6200000e0000 */
[----:B0-----:R-:W-:Y:S01]  /*100b0*/  FMNMX.FTZ R65, R42, R65, !PT ;  /* 0x000000412a417209 */ /* 0x001fe20007810000 */
[----:B------:R-:W-:-:S03]  /*100c0*/  IMAD.U32 R42, RZ, RZ, UR39 ;  /* 0x00000027ff2a7e24 */ /* 0x000fc6000f8e00ff */
[C---:B------:R-:W-:Y:S01]  /*100d0*/  FSETP.NEU.FTZ.AND P2, PT, R65.reuse, -INF , PT ;  /* 0xff8000004100780b */ /* 0x040fe20003f5d000 */
[----:B------:R-:W-:-:S01]  /*100e0*/  FFMA.FTZ R87, R65, R42, -8 ;  /* 0xc100000041577423 */ /* 0x000fc2000001002a */
[----:B-1----:R-:W-:-:S04]  /*100f0*/  FMNMX.FTZ R43, R43, R136, !PT ;  /* 0x000000882b2b7209 */ /* 0x002fc80007810000 */
[----:B------:R-:W-:Y:S02]  /*10100*/  FSEL R87, R87, RZ, P2 ;  /* 0x000000ff57577208 */ /* 0x000fe40001000000 */
[C---:B------:R-:W-:Y:S01]  /*10110*/  FSETP.NEU.FTZ.AND P3, PT, R43.reuse, -INF , PT ;  /* 0xff8000002b00780b */ /* 0x040fe20003f7d000 */
[-C--:B------:R-:W-:Y:S02]  /*10120*/  FFMA.FTZ R136, R43, R42.reuse, -8 ;  /* 0xc10000002b887423 */ /* 0x080fe4000001002a */
        /* <DEDUP_REMOVED lines=31> */
[----:B------:R-:W-:Y:S01]  /*10320*/  FFMA.FTZ R66, R66, R42, -R87 ;  /* 0x0000002a42427223 */ /* 0x000fe20000010857 */
[----:B------:R-:W-:Y:S01]  /*10330*/  FSEL R87, R136, RZ, P3 ;  /* 0x000000ff88577208 */ /* 0x000fe20001800000 */
[----:B------:R-:W-:Y:S01]  /*10340*/  MUFU.EX2 R8, R8 ;  /* 0x0000000800087308 */ /* 0x000fe20000000800 */
[----:B------:R-:W-:-:S02]  /*10350*/  FSEL R136, R65, RZ, P2 ;  /* 0x000000ff41887208 */ /* 0x000fc40001000000 */
[----:B------:R-:W-:Y:S01]  /*10360*/  ISETP.NE.AND P2, PT, R137, RZ, PT ;  /* 0x000000ff8900720c */ /* 0x000fe20003f45270 */
[----:B------:R-:W-:-:S01]  /*10370*/  FFMA.FTZ R9, R9, R42, -R87 ;  /* 0x0000002a09097223 */ /* 0x000fc20000010857 */
[----:B------:R-:W-:Y:S01]  /*10380*/  FFMA.FTZ R13, R13, R42, -R87 ;  /* 0x0000002a0d0d7223 */ /* 0x000fe20000010857 */
[----:B------:R-:W-:-:S01]  /*10390*/  FADD.FTZ R136, -R136, R11 ;  /* 0x0000000b88887221 */ /* 0x000fc20000010100 */
[-CC-:B------:R-:W-:Y:S01]  /*103a0*/  FFMA.FTZ R11, R50, R42.reuse, -R87.reuse ;  /* 0x0000002a320b7223 */ /* 0x180fe20000010857 */
[----:B------:R-:W-:Y:S01]  /*103b0*/  FSEL R50, R43, RZ, P3 ;  /* 0x000000ff2b327208 */ /* 0x000fe20001800000 */
[-CC-:B------:R-:W-:Y:S01]  /*103c0*/  FFMA.FTZ R25, R25, R42.reuse, -R87.reuse ;  /* 0x0000002a19197223 */ /* 0x180fe20000010857 */
[----:B------:R-:W-:Y:S01]  /*103d0*/  MUFU.EX2 R9, R9 ;  /* 0x0000000900097308 */ /* 0x000fe20000000800 */
[----:B------:R-:W-:-:S01]  /*103e0*/  FFMA.FTZ R26, R26, R42, -R87 ;  /* 0x0000002a1a1a7223 */ /* 0x000fc20000010857 */
[----:B------:R-:W-:Y:S01]  /*103f0*/  FFMA.FTZ R29, R29, R42, -R87 ;  /* 0x0000002a1d1d7223 */ /* 0x000fe20000010857 */
[----:B------:R-:W-:-:S01]  /*10400*/  FADD.FTZ R10, -R50, R10 ;  /* 0x0000000a320a7221 */ /* 0x000fc20000010100 */
[-C--:B------:R-:W-:Y:S01]  /*10410*/  FMUL.FTZ R50, R136, R42.reuse ;  /* 0x0000002a88327220 */ /* 0x080fe20000410000 */
[----:B------:R-:W-:-:S01]  /*10420*/  FFMA.FTZ R30, R30, R42, -R87 ;  /* 0x0000002a1e1e7223 */ /* 0x000fc20000010857 */
[-CC-:B------:R-:W-:Y:S01]  /*10430*/  FFMA.FTZ R33, R33, R42.reuse, -R87.reuse ;  /* 0x0000002a21217223 */ /* 0x180fe20000010857 */
[-C--:B------:R-:W-:Y:S01]  /*10440*/  FMUL.FTZ R10, R10, R42.reuse ;  /* 0x0000002a0a0a7220 */ /* 0x080fe20000410000 */
        /* <DEDUP_REMOVED lines=28> */
[----:B------:R-:W-:Y:S01]  /*10610*/  FFMA.FTZ R60, R60, R42, -R87 ;  /* 0x0000002a3c3c7223 */ /* 0x000fe20000010857 */
[----:B------:R-:W-:-:S01]  /*10620*/  FADD.FTZ R3, R12, R3 ;  /* 0x000000030c037221 */ /* 0x000fc20000010000 */
[----:B------:R-:W-:-:S02]  /*10630*/  @!P2 VIADD R15, R15, 0x19c40 ;  /* 0x00019c400f0fa836 */ /* 0x000fc40000000000 */
[----:B------:R-:W0:Y:S01]  /*10640*/  MUFU.EX2 R24, R24 ;  /* 0x0000001800187308 */ /* 0x000e220000000800 */
[----:B-1----:R-:W-:-:S02]  /*10650*/  FFMA.FTZ R0, R10, R0, R9 ;  /* 0x000000000a007223 */ /* 0x002fc40000010009 */
[----:B------:R-:W-:-:S04]  /*10660*/  @!P2 PRMT R15, RZ, 0x654, R15 ;  /* 0x00000654ff0fa816 */ /* 0x000fc8000000000f */
[----:B------:R1:W-:Y:S01]  /*10670*/  @!P2 SYNCS.ARRIVE.TRANS64.RED.A1T0 RZ, [R15+URZ], RZ ;  /* 0x000000ff0fffa9a7 */ /* 0x0003e2000810043f */
        /* <DEDUP_REMOVED lines=117> */
[----:B0-----:R-:W-:-:S01]  /*10dd0*/  FADD.FTZ R0, R83, R0 ;  /* 0x0000000053007221 */ /* 0x001fc20000010000 */
[----:B---3--:R-:W-:-:S03]  /*10de0*/  FADD.FTZ R3, R66, R3 ;  /* 0x0000000342037221 */ /* 0x008fc60000010000 */
[----:B--2---:R-:W-:Y:S01]  /*10df0*/  FADD.FTZ R0, R60, R0 ;  /* 0x000000003c007221 */ /* 0x004fe20000010000 */
[----:B-1----:R-:W-:Y:S06]  /*10e00*/  @!P1 BRA `(.L_x_2008) ;  /* 0x0000000000049947 */ /* 0x002fec0003800000 */
[----:B------:R-:W-:Y:S01]  /*10e10*/  BPT.TRAP 0x1 ;  /* 0x000000040000795c */ /* 0x000fe20000300000 */
.L_x_2008:
        /* <DEDUP_REMOVED lines=102> */
[----:B0-----:R-:W-:Y:S05]  /*11480*/  @P2 BRA `(.L_x_2009) ;  /* 0xffffffd0003c2947 */ /* 0x001fea000383ffff */
[----:B------:R-:W-:Y:S05]  /*11490*/  BSYNC B1 ;  /* 0x0000000000017941 */ /* 0x000fea0003800000 */
.L_x_1997:
[----:B------:R-:W-:Y:S05]  /*114a0*/  BSYNC B0 ;  /* 0x0000000000007941 */ /* 0x000fea0003800000 */
.L_x_1996:
        /* <DEDUP_REMOVED lines=8> */
.L_x_2023:
[----:B------:R-:W-:-:S05]  /*11530*/  VIADD R18, R8, 0x1 ;  /* 0x0000000108127836 */ /* 0x000fca0000000000 */
[----:B------:R-:W-:-:S04]  /*11540*/  ISETP.NE.AND P0, PT, R18, 0x2, PT ;  /* 0x000000021200780c */ /* 0x000fc80003f05270 */
[----:B------:R-:W-:Y:S02]  /*11550*/  SEL R152, RZ, 0x1, P0 ;  /* 0x00000001ff987807 */ /* 0x000fe40000000000 */
[----:B------:R-:W-:Y:S02]  /*11560*/  SEL R18, R18, RZ, P0 ;  /* 0x000000ff12127207 */ /* 0x000fe40000000000 */
[----:B------:R-:W-:Y:S01]  /*11570*/  LOP3.LUT R152, R9, R152, RZ, 0x3c, !PT ;  /* 0x0000009809987212 */ /* 0x000fe200078e3cff */
[----:B------:R-:W-:Y:S06]  /*11580*/  @!P1 BRA `(.L_x_2012) ;  /* 0x0000000000049947 */ /* 0x000fec0003800000 */
[----:B------:R-:W-:Y:S01]  /*11590*/  BPT.TRAP 0x1 ;  /* 0x000000040000795c */ /* 0x000fe20000300000 */
.L_x_2012:
[----:B------:R-:W-:Y:S01]  /*115a0*/  IMAD R10, R18, 0x8, R16 ;  /* 0x00000008120a7824 */ /* 0x000fe200078e0210 */
[----:B------:R-:W-:-:S04]  /*115b0*/  SHF.L.U32 R11, R152, 0x1f, RZ ;  /* 0x0000001f980b7819 */ /* 0x000fc800000006ff */
[----:B------:R0:W1:Y:S01]  /*115c0*/  SYNCS.PHASECHK.TRANS64.TRYWAIT P0, [R10+URZ+0x19c30], R11 ;  /* 0x019c300b0a0075a7 */ /* 0x000062000800017f */
[----:B------:R-:W-:Y:S05]  /*115d0*/  @!P1 BRA `(.L_x_2013) ;  /* 0x0000000000049947 */ /* 0x000fea0003800000 */
[----:B------:R-:W-:Y:S01]  /*115e0*/  BPT.TRAP 0x1 ;  /* 0x000000040000795c */ /* 0x000fe20000300000 */
.L_x_2013:
[----:B------:R-:W-:Y:S01]  /*115f0*/  BSSY B1, `(.L_x_2014) ;  /* 0x0000006000017945 */ /* 0x000fe20003800000 */
[----:B------:R-:W-:Y:S02]  /*11600*/  IMAD R24, R18, 0x300, R21 ;  /* 0x0000030012187824 */ /* 0x000fe400078e0215 */
[----:B------:R-:W-:Y:S01]  /*11610*/  IMAD.MOV.U32 R25, RZ, RZ, -0x3ffffff0 ;  /* 0xc0000010ff197424 */ /* 0x000fe200078e00ff */
[----:B-1----:R-:W-:Y:S06]  /*11620*/  @P0 BRA `(.L_x_2015) ;  /* 0x0000000000080947 */ /* 0x002fec0003800000 */
[----:B------:R-:W1:Y:S02]  /*11630*/  SYNCS.PHASECHK.TRANS64.TRYWAIT P0, [R10+URZ+0x19c30], R11 ;  /* 0x019c300b0a0075a7 */ /* 0x000e64000800017f */
[----:B-1----:R-:W-:Y:S05]  /*11640*/  @!P0 BRA `(.L_x_2016) ;  /* 0x000000e000788947 */ /* 0x002fea0003800000 */
.L_x_2015:
[----:B------:R-:W-:Y:S05]  /*11650*/  BSYNC B1 ;  /* 0x0000000000017941 */ /* 0x000fea0003800000 */
.L_x_2014:
        /* <DEDUP_REMOVED lines=27> */
.L_x_2017:
[----:B------:R-:W-:Y:S01]  /*11810*/  SHF.L.U32 R9, R9, 0x1f, RZ ;  /* 0x0000001f09097819 */ /* 0x000fe200000006ff */
[----:B------:R-:W-:-:S04]  /*11820*/  IMAD R15, R8, 0x8, R16 ;  /* 0x00000008080f7824 */ /* 0x000fc800078e0210 */
[----:B------:R0:W1:Y:S01]  /*11830*/  SYNCS.PHASECHK.TRANS64.TRYWAIT P0, [R15+URZ+0x19c50], R9 ;  /* 0x019c50090f0075a7 */ /* 0x000062000800017f */
[----:B------:R-:W-:Y:S05]  /*11840*/  @!P1 BRA `(.L_x_2018) ;  /* 0x0000000000049947 */ /* 0x000fea0003800000 */
[----:B------:R-:W-:Y:S01]  /*11850*/  BPT.TRAP 0x1 ;  /* 0x000000040000795c */ /* 0x000fe20000300000 */
.L_x_2018:
[----:B------:R-:W-:Y:S04]  /*11860*/  BSSY B1, `(.L_x_2019) ;  /* 0x0000004000017945 */ /* 0x000fe80003800000 */
[----:B-1----:R-:W-:Y:S05]  /*11870*/  @P0 BRA `(.L_x_2020) ;  /* 0x0000000000080947 */ /* 0x002fea0003800000 */
[----:B------:R-:W1:Y:S02]  /*11880*/  SYNCS.PHASECHK.TRANS64.TRYWAIT P0, [R15+URZ+0x19c50], R9 ;  /* 0x019c50090f0075a7 */ /* 0x000e64000800017f */
[----:B-1----:R-:W-:Y:S05]  /*11890*/  @!P0 BRA `(.L_x_2021) ;  /* 0x000000dc00f88947 */ /* 0x002fea0003800000 */
.L_x_2020:
[----:B------:R-:W-:Y:S05]  /*118a0*/  BSYNC B1 ;  /* 0x0000000000017941 */ /* 0x000fea0003800000 */
.L_x_2019:
        /* <DEDUP_REMOVED lines=8> */
[----:B------:R-:W-:Y:S01]  /*11930*/  FMUL.FTZ R39, R2, R43 ;  /* 0x0000002b02277220 */ /* 0x000fe20000410000 */
[----:B------:R-:W-:Y:S01]  /*11940*/  LOP3.LUT R9, R9, 0x3fff, RZ, 0xc0, !PT ;  /* 0x00003fff09097812 */ /* 0x000fe200078ec0ff */
[----:B------:R-:W-:Y:S03]  /*11950*/  MUFU.TANH R20, R20 ;  /* 0x0000001400147308 */ /* 0x000fe60000002400 */
[----:B------:R-:W-:-:S05]  /*11960*/  LOP3.LUT R9, R9, 0x10000, RZ, 0xfc, !PT ;  /* 0x0001000009097812 */ /* 0x000fca00078efcff */
[----:B------:R-:W-:Y:S01]  /*11970*/  IMAD R8, R8, 0x300, R9 ;  /* 0x0000030008087824 */ /* 0x000fe200078e0209 */
[----:B------:R-:W-:Y:S01]  /*11980*/  MUFU.TANH R27, R27 ;  /* 0x0000001b001b7308 */ /* 0x000fe20000002400 */
[----:B------:R-:W-:Y:S02]  /*11990*/  IMAD.MOV.U32 R9, RZ, RZ, 0x40000040 ;  /* 0x40000040ff097424 */ /* 0x000fe400078e00ff */
[C---:B------:R-:W-:Y:S01]  /*119a0*/  VIADD R10, R8.reuse, 0x2 ;  /* 0x00000002080a7836 */ /* 0x040fe20000000000 */
[----:B------:R-:W-:Y:S02]  /*119b0*/  R2UR UR6, R8 ;  /* 0x00000000080672ca */ /* 0x000fe400000e0000 */
[----:B------:R-:W-:Y:S01]  /*119c0*/  R2UR UR7, R9 ;  /* 0x00000000090772ca */ /* 0x000fe200000e0000 */
[C---:B------:R-:W-:Y:S01]  /*119d0*/  FMUL.FTZ R9, R2.reuse, R24 ;  /* 0x0000001802097220 */ /* 0x040fe20000410000 */
[C---:B------:R-:W-:Y:S01]  /*119e0*/  FMUL.FTZ R24, R2.reuse, R28 ;  /* 0x0000001c02187220 */ /* 0x040fe20000410000 */
[C---:B------:R-:W-:Y:S01]  /*119f0*/  FMUL.FTZ R28, R2.reuse, R32 ;  /* 0x00000020021c7220 */ /* 0x040fe20000410000 */
        /* <DEDUP_REMOVED lines=9> */
[----:B------:R-:W-:Y:S01]  /*11a90*/  QGMMA.64x96x32.F32.E4M3.E4M3 R88, R148, gdesc[UR4], R88, gsb0 ;  /* 0x0160000494587df3 */ /* 0x000fe20008000858 */
[----:B------:R-:W-:Y:S01]  /*11aa0*/  R2UR UR6, R10 ;  /* 0x000000000a0672ca */ /* 0x000fe200000e0000 */
[----:B------:R-:W-:Y:S01]  /*11ab0*/  VIADD R10, R8, 0x4 ;  /* 0x00000004080a7836 */ /* 0x000fe20000000000 */
[----:B------:R-:W-:Y:S01]  /*11ac0*/  R2UR UR7, R11 ;  /* 0x000000000b0772ca */ /* 0x000fe200000e0000 */
[----:B------:R-:W-:Y:S01]  /*11ad0*/  IMAD.MOV.U32 R11, RZ, RZ, 0x40000040 ;  /* 0x40000040ff0b7424 */ /* 0x000fe200078e00ff */
        /* <DEDUP_REMOVED lines=17> */
[----:B0-----:R-:W-:Y:S01]  /*11bf0*/  FMNMX.FTZ R43, R9, R12, !PT ;  /* 0x0000000c092b7209 */ /* 0x001fe20007810000 */
        /* <DEDUP_REMOVED lines=30> */
[----:B------:R-:W-:Y:S01]  /*11de0*/  FMUL.FTZ R11, R2, R26 ;  /* 0x0000001a020b7220 */ /* 0x000fe20000410000 */
        /* <DEDUP_REMOVED lines=22> */
[----:B-1----:R-:W-:Y:S01]  /*11f50*/  FMNMX.FTZ R42, R11, R13, !PT ;  /* 0x0000000d0b2a7209 */ /* 0x002fe20007810000 */
[C---:B------:R-:W-:Y:S01]  /*11f60*/  FMUL.FTZ R61, R2.reuse, R63 ;  /* 0x0000003f023d7220 */ /* 0x040fe20000410000 */
[----:B------:R-:W-:Y:S01]  /*11f70*/  FMUL.FTZ R63, R2, R65 ;  /* 0x00000041023f7220 */ /* 0x000fe20000410000 */
[----:B0-----:R-:W-:-:S02]  /*11f80*/  LOP3.LUT R151, R151, 0x7f, RZ, 0xc0, !PT ;  /* 0x0000007f97977812 */ /* 0x001fc400078ec0ff */
[----:B------:R-:W-:Y:S02]  /*11f90*/  FMNMX.FTZ R42, R20, R42, !PT ;  /* 0x0000002a142a7209 */ /* 0x000fe40007810000 */
[----:B------:R-:W0:Y:S01]  /*11fa0*/  MUFU.TANH R25, R25 ;  /* 0x0000001900197308 */ /* 0x000e220000002400 */
[----:B--2---:R-:W-:Y:S02]  /*11fb0*/  FMNMX.FTZ R43, R10, R43, !PT ;  /* 0x0000002b0a2b7209 */ /* 0x004fe40007810000 */
[----:B------:R-:W-:Y:S02]  /*11fc0*/  ISETP.NE.AND P0, PT, R151, RZ, PT ;  /* 0x000000ff9700720c */ /* 0x000fe40003f05270 */
[----:B------:R-:W-:-:S03]  /*11fd0*/  FMNMX.FTZ R43, R24, R43, !PT ;  /* 0x0000002b182b7209 */ /* 0x000fc60007810000 */
[----:B------:R-:W1:Y:S01]  /*11fe0*/  MUFU.TANH R30, R30 ;  /* 0x0000001e001e7308 */ /* 0x000e620000002400 */
[----:B---3--:R-:W-:-:S04]  /*11ff0*/  FMNMX.FTZ R42, R26, R42, !PT ;  /* 0x0000002a1a2a7209 */ /* 0x008fc80007810000 */
[----:B------:R-:W-:-:S03]  /*12000*/  FMNMX.FTZ R42, R27, R42, !PT ;  /* 0x0000002a1b2a7209 */ /* 0x000fc60007810000 */
[----:B------:R-:W2:Y:S01]  /*12010*/  MUFU.TANH R29, R29 ;  /* 0x0000001d001d7308 */ /* 0x000ea20000002400 */
[----:B0-----:R-:W-:-:S04]  /*12020*/  FMNMX.FTZ R43, R25, R43, !PT ;  /* 0x0000002b192b7209 */ /* 0x001fc80007810000 */
[----:B------:R-:W-:-:S03]  /*12030*/  FMNMX.FTZ R43, R28, R43, !PT ;  /* 0x0000002b1c2b7209 */ /* 0x000fc60007810000 */
[----:B------:R-:W0:Y:S01]  /*12040*/  MUFU.TANH R34, R34 ;  /* 0x0000002200227308 */ /* 0x000e220000002400 */
[----:B-1----:R-:W-:-:S04]  /*12050*/  FMNMX.FTZ R42, R30, R42, !PT ;  /* 0x0000002a1e2a7209 */ /* 0x002fc80007810000 */
[----:B------:R-:W-:-:S03]  /*12060*/  FMNMX.FTZ R42, R31, R42, !PT ;  /* 0x0000002a1f2a7209 */ /* 0x000fc60007810000 */
[----:B------:R-:W1:Y:S01]  /*12070*/  MUFU.TANH R33, R33 ;  /* 0x0000002100217308 */ /* 0x000e620000002400 */
[----:B--2---:R-:W-:-:S04]  /*12080*/  FMNMX.FTZ R43, R29, R43, !PT ;  /* 0x0000002b1d2b7209 */ /* 0x004fc80007810000 */
        /* <DEDUP_REMOVED lines=11> */
[----:B0-----:R-:W-:Y:S02]  /*12140*/  FMNMX.FTZ R43, R37, R43, !PT ;  /* 0x0000002b252b7209 */ /* 0x001fe40007810000 */
[----:B------:R-:W-:Y:S02]  /*12150*/  FMNMX.FTZ R42, R44, R42, !PT ;  /* 0x0000002a2c2a7209 */ /* 0x000fe40007810000 */
[----:B------:R-:W-:-:S03]  /*12160*/  FMNMX.FTZ R43, R40, R43, !PT ;  /* 0x0000002b282b7209 */ /* 0x000fc60007810000 */
[----:B------:R-:W0:Y:S01]  /*12170*/  MUFU.TANH R49, R49 ;  /* 0x0000003100317308 */ /* 0x000e220000002400 */
[----:B-1----:R-:W-:-:S04]  /*12180*/  FMNMX.FTZ R42, R45, R42, !PT ;  /* 0x0000002a2d2a7209 */ /* 0x002fc80007810000 */
[----:B------:R-:W-:Y:S01]  /*12190*/  FMNMX.FTZ R42, R48, R42, !PT ;  /* 0x0000002a302a7209 */ /* 0x000fe20007810000 */
[----:B------:R-:W-:Y:S02]  /*121a0*/  WARPGROUP.DEPBAR.LE gsb0, 0x0 ;  /* 0x00008000000079c5 */ /* 0x000fe40000010000 */
[----:B------:R-:W1:Y:S01]  /*121b0*/  MUFU.TANH R47, R47 ;  /* 0x0000002f002f7308 */ /* 0x000e620000002400 */
[----:B--2---:R-:W-:Y:S01]  /*121c0*/  FMNMX.FTZ R43, R41, R43, !PT ;  /* 0x0000002b292b7209 */ /* 0x004fe20007810000 */
[----:B------:R-:W-:-:S03]  /*121d0*/  WARPGROUP.ARRIVE ;  /* 0x00000000000079c5 */ /* 0x000fc60000000000 */
[----:B------:R-:W-:-:S03]  /*121e0*/  FMNMX.FTZ R43, R46, R43, !PT ;  /* 0x0000002b2e2b7209 */ /* 0x000fc60007810000 */
[----:B------:R-:W2:Y:S01]  /*121f0*/  MUFU.TANH R53, R53 ;  /* 0x0000003500357308 */ /* 0x000ea20000002400 */
[----:B0-----:R-:W-:Y:S01]  /*12200*/  FMNMX.FTZ R42, R49, R42, !PT ;  /* 0x0000002a312a7209 */ /* 0x001fe20007810000 */
[----:B------:R-:W-:Y:S03]  /*12210*/  QGMMA.64x96x32.F32.E4M3.E4M3 R88, R140, gdesc[UR4], R88, gsb0 ;  /* 0x016000048c587df3 */ /* 0x000fe60008000858 */
        /* <DEDUP_REMOVED lines=31> */
[----:B--2---:R-:W-:Y:S01]  /*12410*/  FMNMX.FTZ R42, R69, R42, !PT ;  /* 0x0000002a452a7209 */ /* 0x004fe20007810000 */
[----:B------:R-:W-:Y:S02]  /*12420*/  WARPGROUP.DEPBAR.LE gsb0, 0x0 ;  /* 0x00008000000079c5 */ /* 0x000fe40000010000 */
[----:B------:R-:W-:-:S04]  /*12430*/  WARPGROUP.ARRIVE ;  /* 0x00000000000079c5 */ /* 0x000fc80000000000 */
        /* <DEDUP_REMOVED lines=38> */
[----:B-1----:R-:W-:Y:S01]  /*126a0*/  FMNMX.FTZ R87, R87, R42, !PT ;  /* 0x0000002a57577209 */ /* 0x002fe20007810000 */
[----:B------:R-:W-:-:S04]  /*126b0*/  VIADD R42, R8, 0x6 ;  /* 0x00000006082a7836 */ /* 0x000fc80000000000 */
[----:B------:R-:W1:Y:S01]  /*126c0*/  SHFL.BFLY PT, R8, R87, 0x1, 0x1f ;  /* 0x0c201f0057087f89 */ /* 0x000e6200000e0000 */
[----:B------:R-:W-:Y:S01]  /*126d0*/  R2UR UR6, R42 ;  /* 0x000000002a0672ca */ /* 0x000fe200000e0000 */
[----:B------:R-:W-:Y:S01]  /*126e0*/  IMAD.U32 R42, RZ, RZ, UR38 ;  /* 0x00000026ff2a7e24 */ /* 0x000fe2000f8e00ff */
[----:B0-----:R-:W-:Y:S01]  /*126f0*/  FMNMX.FTZ R65, R65, R43, !PT ;  /* 0x0000002b41417209 */ /* 0x001fe20007810000 */
[----:B------:R-:W-:-:S04]  /*12700*/  IMAD.MOV.U32 R43, RZ, RZ, 0x40000040 ;  /* 0x40000040ff2b7424 */ /* 0x000fc800078e00ff */
[----:B------:R-:W0:Y:S01]  /*12710*/  SHFL.BFLY PT, R140, R65, 0x1, 0x1f ;  /* 0x0c201f00418c7f89 */ /* 0x000e2200000e0000 */
[----:B------:R-:W-:-:S13]  /*12720*/  R2UR UR7, R43 ;  /* 0x000000002b0772ca */ /* 0x000fda00000e0000 */
[----:B------:R-:W-:Y:S01]  /*12730*/  QGMMA.64x96x32.F32.E4M3.E4M3 R88, R136, gdesc[UR4], R88, gsb0 ;  /* 0x0160000488587df3 */ /* 0x000fe20008000858 */
[----:B-1----:R-:W-:-:S05]  /*12740*/  FMNMX.FTZ R43, R87, R8, !PT ;  /* 0x00000008572b7209 */ /* 0x002fca0007810000 */
[C---:B------:R-:W-:Y:S01]  /*12750*/  FADD.FTZ R8, -R43.reuse, R13 ;  /* 0x0000000d2b087221 */ /* 0x040fe20000010100 */
[----:B------:R-:W-:-:S01]  /*12760*/  FFMA.FTZ R87, R43, R42, -8 ;  /* 0xc10000002b577423 */ /* 0x000fc2000001002a */
[----:B0-----:R-:W-:Y:S02]  /*12770*/  FMNMX.FTZ R65, R65, R140, !PT ;  /* 0x0000008c41417209 */ /* 0x001fe40007810000 */
[-C--:B------:R-:W-:Y:S01]  /*12780*/  FMUL.FTZ R8, R8, R42.reuse ;  /* 0x0000002a08087220 */ /* 0x080fe20000410000 */
[-CC-:B------:R-:W-:Y:S01]  /*12790*/  FFMA.FTZ R11, R11, R42.reuse, -R87.reuse ;  /* 0x0000002a0b0b7223 */ /* 0x180fe20000010857 */
[----:B------:R-:W-:-:S01]  /*127a0*/  FFMA.FTZ R20, R20, R42, -R87 ;  /* 0x0000002a14147223 */ /* 0x000fc20000010857 */
[----:B------:R-:W-:Y:S01]  /*127b0*/  FFMA.FTZ R26, R26, R42, -R87 ;  /* 0x0000002a1a1a7223 */ /* 0x000fe20000010857 */
[----:B------:R-:W-:-:S01]  /*127c0*/  FADD.FTZ R12, -R65, R12 ;  /* 0x0000000c410c7221 */ /* 0x000fc20000010100 */
[-C--:B------:R-:W-:Y:S01]  /*127d0*/  FFMA.FTZ R13, R65, R42.reuse, -8 ;  /* 0xc1000000410d7423 */ /* 0x080fe2000001002a */
[----:B------:R-:W-:Y:S01]  /*127e0*/  MUFU.EX2 R8, R8 ;  /* 0x0000000800087308 */ /* 0x000fe20000000800 */
[----:B------:R-:W-:-:S01]  /*127f0*/  FFMA.FTZ R27, R27, R42, -R87 ;  /* 0x0000002a1b1b7223 */ /* 0x000fc20000010857 */
[-C--:B------:R-:W-:Y:S01]  /*12800*/  FMUL.FTZ R12, R12, R42.reuse ;  /* 0x0000002a0c0c7220 */ /* 0x080fe20000410000 */
[----:B------:R-:W-:-:S01]  /*12810*/  FFMA.FTZ R9, R9, R42, -R13 ;  /* 0x0000002a09097223 */ /* 0x000fc2000001080d */
[-CC-:B------:R-:W-:Y:S01]  /*12820*/  FFMA.FTZ R10, R10, R42.reuse, -R13.reuse ;  /* 0x0000002a0a0a7223 */ /* 0x180fe2000001080d */
[----:B------:R-:W-:-:S01]  /*12830*/  FFMA.FTZ R24, R24, R42, -R13 ;  /* 0x0000002a18187223 */ /* 0x000fc2000001080d */
[-CC-:B------:R-:W-:Y:S01]  /*12840*/  FFMA.FTZ R25, R25, R42.reuse, -R13.reuse ;  /* 0x0000002a19197223 */ /* 0x180fe2000001080d */
[----:B------:R-:W-:-:S01]  /*12850*/  FFMA.FTZ R28, R28, R42, -R13 ;  /* 0x0000002a1c1c7223 */ /* 0x000fc2000001080d */
[----:B------:R-:W-:Y:S01]  /*12860*/  MUFU.EX2 R12, R12 ;  /* 0x0000000c000c7308 */ /* 0x000fe20000000800 */
[----:B------:R-:W-:-:S01]  /*12870*/  FFMA.FTZ R30, R30, R42, -R87 ;  /* 0x0000002a1e1e7223 */ /* 0x000fc20000010857 */
[-C--:B------:R-:W-:Y:S01]  /*12880*/  FFMA.FTZ R29, R29, R42.reuse, -R13 ;  /* 0x0000002a1d1d7223 */ /* 0x080fe2000001080d */
[----:B------:R-:W-:-:S01]  /*12890*/  FFMA.FTZ R31, R31, R42, -R87 ;  /* 0x0000002a1f1f7223 */ /* 0x000fc20000010857 */
[-C--:B------:R-:W-:Y:S01]  /*128a0*/  FFMA.FTZ R32, R32, R42.reuse, -R13 ;  /* 0x0000002a20207223 */ /* 0x080fe2000001080d */
[----:B------:R-:W-:-:S01]  /*128b0*/  FFMA.FTZ R34, R34, R42, -R87 ;  /* 0x0000002a22227223 */ /* 0x000fc20000010857 */
[-C--:B------:R-:W-:Y:S01]  /*128c0*/  FFMA.FTZ R33, R33, R42.reuse, -R13 ;  /* 0x0000002a21217223 */ /* 0x080fe2000001080d */
[----:B------:R-:W-:-:S01]  /*128d0*/  FFMA.FTZ R35, R35, R42, -R87 ;  /* 0x0000002a23237223 */ /* 0x000fc20000010857 */
[----:B------:R-:W0:Y:S01]  /*128e0*/  MUFU.EX2 R9, R9 ;  /* 0x0000000900097308 */ /* 0x000e220000000800 */
[----:B------:R-:W-:-:S01]  /*128f0*/  FFMA.FTZ R36, R36, R42, -R13 ;  /* 0x0000002a24247223 */ /* 0x000fc2000001080d */
[-C--:B------:R-:W-:Y:S01]  /*12900*/  FFMA.FTZ R38, R38, R42.reuse, -R87 ;  /* 0x0000002a26267223 */ /* 0x080fe20000010857 */
[----:B------:R-:W-:-:S01]  /*12910*/  FFMA.FTZ R37, R37, R42, -R13 ;  /* 0x0000002a25257223 */ /* 0x000fc2000001080d */
[-C--:B------:R-:W-:Y:S01]  /*12920*/  FFMA.FTZ R39, R39, R42.reuse, -R87 ;  /* 0x0000002a27277223 */ /* 0x080fe20000010857 */
[----:B------:R-:W-:-:S01]  /*12930*/  FFMA.FTZ R40, R40, R42, -R13 ;  /* 0x0000002a28287223 */ /* 0x000fc2000001080d */
[-C--:B------:R-:W-:Y:S01]  /*12940*/  FFMA.FTZ R44, R44, R42.reuse, -R87 ;  /* 0x0000002a2c2c7223 */ /* 0x080fe20000010857 */
[----:B------:R-:W-:-:S01]  /*12950*/  FFMA.FTZ R41, R41, R42, -R13 ;  /* 0x0000002a29297223 */ /* 0x000fc2000001080d */
[----:B------:R-:W1:Y:S01]  /*12960*/  MUFU.EX2 R11, R11 ;  /* 0x0000000b000b7308 */ /* 0x000e620000000800 */
[----:B------:R-:W-:-:S01]  /*12970*/  FFMA.FTZ R45, R45, R42, -R87 ;  /* 0x0000002a2d2d7223 */ /* 0x000fc20000010857 */
[-C--:B------:R-:W-:Y:S01]  /*12980*/  FFMA.FTZ R46, R46, R42.reuse, -R13 ;  /* 0x0000002a2e2e7223 */ /* 0x080fe2000001080d */
[----:B------:R-:W-:-:S01]  /*12990*/  FFMA.FTZ R48, R48, R42, -R87 ;  /* 0x0000002a30307223 */ /* 0x000fc20000010857 */
[-C--:B------:R-:W-:Y:S01]  /*129a0*/  FFMA.FTZ R47, R47, R42.reuse, -R13 ;  /* 0x0000002a2f2f7223 */ /* 0x080fe2000001080d */
[----:B------:R-:W-:-:S01]  /*129b0*/  FFMA.FTZ R49, R49, R42, -R87 ;  /* 0x0000002a31317223 */ /* 0x000fc20000010857 */
[-C--:B------:R-:W-:Y:S01]  /*129c0*/  FFMA.FTZ R50, R50, R42.reuse, -R13 ;  /* 0x0000002a32327223 */ /* 0x080fe2000001080d */
[----:B------:R-:W-:-:S01]  /*129d0*/  FFMA.FTZ R52, R52, R42, -R87 ;  /* 0x0000002a34347223 */ /* 0x000fc20000010857 */
[----:B------:R-:W2:Y:S01]  /*129e0*/  MUFU.EX2 R10, R10 ;  /* 0x0000000a000a7308 */ /* 0x000ea20000000800 */
[----:B0-----:R-:W-:-:S01]  /*129f0*/  FFMA.FTZ R3, R12, R3, R9 ;  /* 0x000000030c037223 */ /* 0x001fc20000010009 */
[-C--:B------:R-:W-:Y:S01]  /*12a00*/  FFMA.FTZ R51, R51, R42.reuse, -R13 ;  /* 0x0000002a33337223 */ /* 0x080fe2000001080d */
[----:B------:R-:W-:-:S01]  /*12a10*/  FFMA.FTZ R53, R53, R42, -R87 ;  /* 0x0000002a35357223 */ /* 0x000fc20000010857 */
[-C--:B------:R-:W-:Y:S01]  /*12a20*/  FFMA.FTZ R54, R54, R42.reuse, -R13 ;  /* 0x0000002a36367223 */ /* 0x080fe2000001080d */
[----:B------:R-:W-:-:S01]  /*12a30*/  FFMA.FTZ R56, R56, R42, -R87 ;  /* 0x0000002a38387223 */ /* 0x000fc20000010857 */
[-C--:B------:R-:W-:Y:S01]  /*12a40*/  FFMA.FTZ R55, R55, R42.reuse, -R13 ;  /* 0x0000002a37377223 */ /* 0x080fe2000001080d */
[----:B------:R-:W-:-:S01]  /*12a50*/  FFMA.FTZ R57, R57, R42, -R87 ;  /* 0x0000002a39397223 */ /* 0x000fc20000010857 */
[----:B------:R-:W0:Y:S01]  /*12a60*/  MUFU.EX2 R20, R20 ;  /* 0x0000001400147308 */ /* 0x000e220000000800 */
[----:B-1----:R-:W-:-:S01]  /*12a70*/  FFMA.FTZ R0, R8, R0, R11 ;  /* 0x0000000008007223 */ /* 0x002fc2000001000b */
[-C--:B------:R-:W-:Y:S01]  /*12a80*/  FFMA.FTZ R58, R58, R42.reuse, -R13 ;  /* 0x0000002a3a3a7223 */ /* 0x080fe2000001080d */
[----:B------:R-:W-:-:S01]  /*12a90*/  FFMA.FTZ R60, R60, R42, -R87 ;  /* 0x0000002a3c3c7223 */ /* 0x000fc20000010857 */
[-C--:B------:R-:W-:Y:S01]  /*12aa0*/  FFMA.FTZ R59, R59, R42.reuse, -R13 ;  /* 0x0000002a3b3b7223 */ /* 0x080fe2000001080d */
[----:B------:R-:W-:-:S01]  /*12ab0*/  FFMA.FTZ R61, R61, R42, -R87 ;  /* 0x0000002a3d3d7223 */ /* 0x000fc20000010857 */
[-C--:B------:R-:W-:Y:S01]  /*12ac0*/  FFMA.FTZ R62, R62, R42.reuse, -R13 ;  /* 0x0000002a3e3e7223 */ /* 0x080fe2000001080d */
[----:B------:R-:W-:-:S01]  /*12ad0*/  FFMA.FTZ R64, R64, R42, -R87 ;  /* 0x0000002a40407223 */ /* 0x000fc20000010857 */
[----:B------:R-:W1:Y:S01]  /*12ae0*/  MUFU.EX2 R24, R24 ;  /* 0x0000001800187308 */ /* 0x000e620000000800 */
[----:B--2---:R-:W-:-:S01]  /*12af0*/  FADD.FTZ R3, R10, R3 ;  /* 0x000000030a037221 */ /* 0x004fc20000010000 */
[-C--:B------:R-:W-:Y:S01]  /*12b00*/  FFMA.FTZ R63, R63, R42.reuse, -R13 ;  /* 0x0000002a3f3f7223 */ /* 0x080fe2000001080d */
[----:B------:R-:W-:-:S01]  /*12b10*/  FFMA.FTZ R66, R66, R42, -R87 ;  /* 0x0000002a42427223 */ /* 0x000fc20000010857 */
[-C--:B------:R-:W-:Y:S01]  /*12b20*/  FFMA.FTZ R67, R67, R42.reuse, -R13 ;  /* 0x0000002a43437223 */ /* 0x080fe2000001080d */
[----:B------:R-:W-:-:S01]  /*12b30*/  FFMA.FTZ R69, R69, R42, -R87 ;  /* 0x0000002a45457223 */ /* 0x000fc20000010857 */
[-C--:B------:R-:W-:Y:S01]  /*12b40*/  FFMA.FTZ R68, R68, R42.reuse, -R13 ;  /* 0x0000002a44447223 */ /* 0x080fe2000001080d */
[----:B------:R-:W-:-:S01]  /*12b50*/  FFMA.FTZ R70, R70, R42, -R87 ;  /* 0x0000002a46467223 */ /* 0x000fc20000010857 */
[----:B------:R-:W2:Y:S01]  /*12b60*/  MUFU.EX2 R26, R26 ;  /* 0x0000001a001a7308 */ /* 0x000ea20000000800 */
[----:B0-----:R-:W-:-:S01]  /*12b70*/  FADD.FTZ R0, R20, R0 ;  /* 0x0000000014007221 */ /* 0x001fc20000010000 */
[-C--:B------:R-:W-:Y:S01]  /*12b80*/  FFMA.FTZ R71, R71, R42.reuse, -R13 ;  /* 0x0000002a47477223 */ /* 0x080fe2000001080d */
[----:B------:R-:W-:-:S01]  /*12b90*/  FFMA.FTZ R73, R73, R42, -R87 ;  /* 0x0000002a49497223 */ /* 0x000fc20000010857 */
[-C--:B------:R-:W-:Y:S01]  /*12ba0*/  FFMA.FTZ R72, R72, R42.reuse, -R13 ;  /* 0x0000002a48487223 */ /* 0x080fe2000001080d */
[----:B------:R-:W-:-:S01]  /*12bb0*/  FFMA.FTZ R74, R74, R42, -R87 ;  /* 0x0000002a4a4a7223 */ /* 0x000fc20000010857 */
[-C--:B------:R-:W-:Y:S01]  /*12bc0*/  FFMA.FTZ R75, R75, R42.reuse, -R13 ;  /* 0x0000002a4b4b7223 */ /* 0x080fe2000001080d */
[----:B------:R-:W-:-:S01]  /*12bd0*/  FFMA.FTZ R77, R77, R42, -R87 ;  /* 0x0000002a4d4d7223 */ /* 0x000fc20000010857 */
[----:B------:R-:W0:Y:S01]  /*12be0*/  MUFU.EX2 R25, R25 ;  /* 0x0000001900197308 */ /* 0x000e220000000800 */
[----:B-1----:R-:W-:-:S01]  /*12bf0*/  FADD.FTZ R3, R24, R3 ;  /* 0x0000000318037221 */ /* 0x002fc20000010000 */
        /* <DEDUP_REMOVED lines=12> */
[----:B------:R-:W-:-:S02]  /*12cc0*/  @!P0 IMAD R84, R18, 0x8, R16 ;  /* 0x0000000812548824 */ /* 0x000fc400078e0210 */
[----:B------:R-:W2:Y:S01]  /*12cd0*/  MUFU.EX2 R28, R28 ;  /* 0x0000001c001c7308 */ /* 0x000ea20000000800 */
[----:B0-----:R-:W-:-:S01]  /*12ce0*/  FADD.FTZ R3, R25, R3 ;  /* 0x0000000319037221 */ /* 0x001fc20000010000 */
[----:B------:R-:W-:-:S05]  /*12cf0*/  @!P0 VIADD R84, R84, 0x19c40 ;  /* 0x00019c4054548836 */ /* 0x000fca0000000000 */
[----:B------:R-:W-:Y:S01]  /*12d00*/  @!P0 PRMT R84, RZ, 0x654, R84 ;  /* 0x00000654ff548816 */ /* 0x000fe20000000054 */
[----:B------:R-:W0:Y:S01]  /*12d10*/  MUFU.EX2 R30, R30 ;  /* 0x0000001e001e7308 */ /* 0x000e220000000800 */
[----:B-1----:R-:W-:-:S01]  /*12d20*/  FADD.FTZ R0, R27, R0 ;  /* 0x000000001b007221 */ /* 0x002fc20000010000 */
[----:B------:R-:W-:Y:S02]  /*12d30*/  WARPGROUP.DEPBAR.LE gsb0, 0x0 ;  /* 0x00008000000079c5 */ /* 0x000fe40000010000 */
[----:B------:R1:W-:Y:S04]  /*12d40*/  @!P0 SYNCS.ARRIVE.TRANS64.RED.A1T0 RZ, [R84+URZ], RZ ;  /* 0x000000ff54ff89a7 */ /* 0x0003e8000810043f */
        /* <DEDUP_REMOVED lines=107> */
[----:B---3--:R-:W-:-:S01]  /*13400*/  FADD.FTZ R0, R85, R0 ;  /* 0x0000000055007221 */ /* 0x008fc20000010000 */
[----:B--2---:R-:W-:-:S03]  /*13410*/  FADD.FTZ R3, R13, R3 ;  /* 0x000000030d037221 */ /* 0x004fc60000010000 */
[----:B0-----:R-:W-:Y:S01]  /*13420*/  FADD.FTZ R0, R86, R0 ;  /* 0x0000000056007221 */ /* 0x001fe20000010000 */
[----:B-1----:R-:W-:Y:S06]  /*13430*/  @!P1 BRA `(.L_x_2022) ;  /* 0x0000000000049947 */ /* 0x002fec0003800000 */
[----:B------:R-:W-:Y:S01]  /*13440*/  BPT.TRAP 0x1 ;  /* 0x000000040000795c */ /* 0x000fe20000300000 */
.L_x_2022:
        /* <DEDUP_REMOVED lines=52> */
[----:B------:R-:W-:Y:S01]  /*13790*/  F2FP.SATFINITE.E4M3.F32.PACK_AB_MERGE_C R138, R80, R79, R13 ;  /* 0x0000004f508a723e */ /* 0x000fe2000480700d */
        /* <DEDUP_REMOVED lines=47> */
.L_x_2011:
[----:B------:R-:W-:Y:S05]  /*13a90*/  BSYNC B0 ;  /* 0x0000000000007941 */ /* 0x000fea0003800000 */
.L_x_2010:
[----:B------:R-:W-:Y:S06]  /*13aa0*/  BAR.ARV 0x8, 0x200 ;  /* 0x0208000000007b1d */ /* 0x000fec0000002000 */
[----:B------:R-:W-:Y:S05]  /*13ab0*/  @!P1 BRA `(.L_x_2024) ;  /* 0x0000000000049947 */ /* 0x000fea0003800000 */
[----:B------:R-:W-:Y:S01]  /*13ac0*/  BPT.TRAP 0x1 ;  /* 0x000000040000795c */ /* 0x000fe20000300000 */
.L_x_2024:
[----:B------:R-:W-:Y:S01]  /*13ad0*/  IMAD R10, R18, 0x8, R16 ;  /* 0x00000008120a7824 */ /* 0x000fe200078e0210 */
[----:B------:R-:W-:-:S04]  /*13ae0*/  SHF.L.U32 R5, R152, 0x1f, RZ ;  /* 0x0000001f98057819 */ /* 0x000fc800000006ff */
[----:B------:R0:W1:Y:S01]  /*13af0*/  SYNCS.PHASECHK.TRANS64.TRYWAIT P0, [R10+URZ+0x19c50], R5 ;  /* 0x019c50050a0075a7 */ /* 0x000062000800017f */
[----:B------:R-:W-:Y:S05]  /*13b00*/  @!P1 BRA `(.L_x_2025) ;  /* 0x0000000000049947 */ /* 0x000fea0003800000 */
[----:B------:R-:W-:Y:S01]  /*13b10*/  BPT.TRAP 0x1 ;  /* 0x000000040000795c */ /* 0x000fe20000300000 */
.L_x_2025:
[----:B------:R-:W-:Y:S04]  /*13b20*/  BSSY B0, `(.L_x_2026) ;  /* 0x0000004000007945 */ /* 0x000fe80003800000 */
[----:B-1----:R-:W-:Y:S05]  /*13b30*/  @P0 BRA `(.L_x_2027) ;  /* 0x0000000000080947 */ /* 0x002fea0003800000 */
[----:B------:R-:W1:Y:S02]  /*13b40*/  SYNCS.PHASECHK.TRANS64.TRYWAIT P0, [R10+URZ+0x19c50], R5 ;  /* 0x019c50050a0075a7 */ /* 0x000e64000800017f */
[----:B-1----:R-:W-:Y:S05]  /*13b50*/  @!P0 BRA `(.L_x_2028) ;  /* 0x000000bc005c8947 */ /* 0x002fea0003800000 */
.L_x_2027:
[----:B------:R-:W-:Y:S05]  /*13b60*/  BSYNC B0 ;  /* 0x0000000000007941 */ /* 0x000fea0003800000 */
.L_x_2026:
        /* <DEDUP_REMOVED lines=11> */
[----:B------:R-:W-:Y:S02]  /*13c20*/  IMAD R4, R18, 0x300, R5 ;  /* 0x0000030012047824 */ /* 0x000fe400078e0205 */
[----:B------:R-:W-:Y:S01]  /*13c30*/  IMAD.MOV.U32 R5, RZ, RZ, 0x40000040 ;  /* 0x40000040ff057424 */ /* 0x000fe200078e00ff */
[----:B------:R-:W2:Y:S02]  /*13c40*/  @P0 LDC.64 R8, c[0x0][0x9c8] ;  /* 0x00027200ff080b82 */ /* 0x000ea40000000a00 */
[----:B------:R-:W-:Y:S02]  /*13c50*/  R2UR UR6, R4 ;  /* 0x00000000040672ca */ /* 0x000fe400000e0000 */
[----:B------:R-:W-:-:S04]  /*13c60*/  R2UR UR7, R5 ;  /* 0x00000000050772ca */ /* 0x000fc800000e0000 */
[----:B------:R-:W4:Y:S09]  /*13c70*/  @P0 LDC.64 R6, c[0x0][0x9d0] ;  /* 0x00027400ff060b82 */ /* 0x000f320000000a00 */
        /* <DEDUP_REMOVED lines=24> */
[----:B------:R-:W-:-:S07]  /*13e00*/  IMAD.MOV.U32 R3, RZ, RZ, RZ ;  /* 0x000000ffff037224 */ /* 0x000fce00078e00ff */
[----:B------:R-:W-:Y:S01]  /*13e10*/  QGMMA.64x96x32.F32.E4M3.E4M3 R88, R144, gdesc[UR4], R88, gsb0 ;  /* 0x0160000490587df3 */ /* 0x000fe20008000858 */
[----:B------:R-:W-:Y:S01]  /*13e20*/  R2UR UR6, R6 ;  /* 0x00000000060672ca */ /* 0x000fe200000e0000 */
[----:B---3--:R-:W-:Y:S01]  /*13e30*/  FADD.FTZ R9, R9, R0 ;  /* 0x0000000009097221 */ /* 0x008fe20000010000 */
[----:B------:R-:W-:Y:S01]  /*13e40*/  R2UR UR7, R7 ;  /* 0x00000000070772ca */ /* 0x000fe200000e0000 */
[----:B------:R-:W-:Y:S02]  /*13e50*/  IMAD.MOV.U32 R7, RZ, RZ, RZ ;  /* 0x000000ffff077224 */ /* 0x000fe400078e00ff */
[----:B------:R-:W-:Y:S01]  /*13e60*/  IMAD.MOV.U32 R0, RZ, RZ, -0x800000 ;  /* 0xff800000ff007424 */ /* 0x000fe200078e00ff */
[----:B------:R-:W-:Y:S02]  /*13e70*/  WARPGROUP.DEPBAR.LE gsb0, 0x0 ;  /* 0x00008000000079c5 */ /* 0x000fe40000010000 */
[----:B------:R-:W-:-:S07]  /*13e80*/  WARPGROUP.ARRIVE ;  /* 0x00000000000079c5 */ /* 0x000fce0000000000 */
[----:B------:R-:W-:Y:S01]  /*13e90*/  QGMMA.64x96x32.F32.E4M3.E4M3 R88, R140, gdesc[UR4], R88, gsb0 ;  /* 0x016000048c587df3 */ /* 0x000fe20008000858 */
[----:B------:R-:W-:Y:S02]  /*13ea0*/  R2UR UR6, R4 ;  /* 0x00000000040672ca */ /* 0x000fe400000e0000 */
[----:B------:R-:W-:Y:S01]  /*13eb0*/  R2UR UR7, R5 ;  /* 0x00000000050772ca */ /* 0x000fe200000e0000 */
[----:B------:R-:W0:Y:S04]  /*13ec0*/  SHFL.BFLY PT, R4, R9, 0x1, 0x1f ;  /* 0x0c201f0009047f89 */ /* 0x000e2800000e0000 */
[----:B------:R-:W1:Y:S01]  /*13ed0*/  SHFL.BFLY PT, R5, R2, 0x1, 0x1f ;  /* 0x0c201f0002057f89 */ /* 0x000e6200000e0000 */
[----:B0-----:R-:W-:-:S01]  /*13ee0*/  FADD.FTZ R12, R9, R4 ;  /* 0x00000004090c7221 */ /* 0x001fc20000010000 */
[----:B-1----:R-:W-:-:S03]  /*13ef0*/  FADD.FTZ R11, R2, R5 ;  /* 0x00000005020b7221 */ /* 0x002fc60000010000 */
[----:B------:R-:W-:Y:S01]  /*13f00*/  FMUL.FTZ R14, R12, 0.00390625 ;  /* 0x3b8000000c0e7820 */ /* 0x000fe20000410000 */
[----:B------:R-:W-:Y:S02]  /*13f10*/  IMAD.MOV.U32 R2, RZ, RZ, -0x800000 ;  /* 0xff800000ff027424 */ /* 0x000fe400078e00ff */
[C---:B------:R-:W-:Y:S01]  /*13f20*/  FMUL.FTZ R13, R11.reuse, 0.00390625 ;  /* 0x3b8000000b0d7820 */ /* 0x040fe20000410000 */
[----:B------:R-:W-:Y:S02]  /*13f30*/  FSETP.NE.FTZ.AND P0, PT, R11, RZ, PT ;  /* 0x000000ff0b00720b */ /* 0x000fe40003f15000 */
[----:B------:R-:W-:Y:S02]  /*13f40*/  FSETP.NE.FTZ.AND P3, PT, R14, RZ, PT ;  /* 0x000000ff0e00720b */ /* 0x000fe40003f75000 */
[----:B------:R-:W-:-:S09]  /*13f50*/  FSETP.NE.FTZ.AND P2, PT, R13, RZ, PT ;  /* 0x000000ff0d00720b */ /* 0x000fd20003f55000 */
[----:B------:R-:W-:Y:S01]  /*13f60*/  @P0 MUFU.RCP R3, R11 ;  /* 0x0000000b00030308 */ /* 0x000fe20000001000 */
[----:B------:R-:W-:Y:S01]  /*13f70*/  FSETP.NE.FTZ.AND P0, PT, R12, RZ, PT ;  /* 0x000000ff0c00720b */ /* 0x000fe20003f15000 */
[C---:B------:R-:W-:Y:S02]  /*13f80*/  @P3 FMUL.FTZ R9, R42.reuse, 0.69314718246459960938 ;  /* 0x3f3172182a093820 */ /* 0x040fe40000410000 */
[----:B------:R-:W-:-:S04]  /*13f90*/  @P2 FMUL.FTZ R4, R42, 0.69314718246459960938 ;  /* 0x3f3172182a042820 */ /* 0x000fc80000410000 */
[----:B------:R-:W0:Y:S08]  /*13fa0*/  @P2 MUFU.LG2 R5, R13 ;  /* 0x0000000d00052308 */ /* 0x000e300000000c00 */
[----:B------:R-:W1:Y:S08]  /*13fb0*/  @P3 MUFU.LG2 R6, R14 ;  /* 0x0000000e00063308 */ /* 0x000e700000000c00 */
[----:B------:R-:W3:Y:S01]  /*13fc0*/  @P0 MUFU.RCP R7, R12 ;  /* 0x0000000c00070308 */ /* 0x000ee20000001000 */
[----:B0-----:R-:W-:-:S04]  /*13fd0*/  @P2 FMUL.FTZ R5, R5, 0.69314718246459960938 ;  /* 0x3f31721805052820 */ /* 0x001fc80000410000 */
[----:B------:R-:W-:Y:S01]  /*13fe0*/  @P2 FFMA.FTZ R0, R4, R65, R5 ;  /* 0x0000004104002223 */ /* 0x000fe20000010005 */
[----:B-1----:R-:W-:-:S04]  /*13ff0*/  @P3 FMUL.FTZ R6, R6, 0.69314718246459960938 ;  /* 0x3f31721806063820 */ /* 0x002fc80000410000 */
[----:B------:R-:W-:Y:S01]  /*14000*/  @P3 FFMA.FTZ R2, R9, R43, R6 ;  /* 0x0000002b09023223 */ /* 0x000fe20000010006 */
[----:B------:R-:W-:Y:S02]  /*14010*/  WARPGROUP.DEPBAR.LE gsb0, 0x0 ;  /* 0x00008000000079c5 */ /* 0x000fe40000010000 */
[----:B------:R-:W-:-:S06]  /*14020*/  WARPGROUP.ARRIVE ;  /* 0x00000000000079c5 */ /* 0x000fcc0000000000 */
[----:B------:R-:W-:Y:S01]  /*14030*/  QGMMA.64x96x32.F32.E4M3.E4M3 R88, R136, gdesc[UR4], R88, gsb0 ;  /* 0x0160000488587df3 */ /* 0x000fe20008000858 */
[-C--:B--2---:R-:W-:Y:S01]  /*14040*/  FMUL.FTZ R5, R3, R8.reuse ;  /* 0x0000000803057220 */ /* 0x084fe20000410000 */
[----:B---3--:R-:W-:Y:S01]  /*14050*/  FMUL.FTZ R13, R7, R8 ;  /* 0x00000008070d7220 */ /* 0x008fe20000410000 */
[----:B------:R-:W-:Y:S02]  /*14060*/  WARPGROUP.DEPBAR.LE gsb0, 0x0 ;  /* 0x00008000000079c5 */ /* 0x000fe40000010000 */
[----:B------:R-:W-:Y:S05]  /*14070*/  @!P1 BRA `(.L_x_2029) ;  /* 0x0000000000049947 */ /* 0x000fea0003800000 */
[----:B------:R-:W-:Y:S01]  /*14080*/  BPT.TRAP 0x1 ;  /* 0x000000040000795c */ /* 0x000fe20000300000 */
.L_x_2029:
[----:B------:R-:W2:Y:S01]  /*14090*/  LDL.LU R3, [R1+0x10] ;  /* 0x0000100001037983 */ /* 0x000ea20000300800 */
[----:B------:R-:W-:Y:S02]  /*140a0*/  VIADD R10, R10, 0x19c60 ;  /* 0x00019c600a0a7836 */ /* 0x000fe40000000000 */
[-C--:B------:R-:W-:Y:S01]  /*140b0*/  FMUL.FTZ R15, R88, R5.reuse ;  /* 0x00000005580f7220 */ /* 0x080fe20000410000 */
[-C--:B------:R-:W-:Y:S01]  /*140c0*/  FMUL.FTZ R93, R93, R5.reuse ;  /* 0x000000055d5d7220 */ /* 0x080fe20000410000 */
[----:B------:R-:W3:Y:S01]  /*140d0*/  LDL.LU R14, [R1+0x4c] ;  /* 0x00004c00010e7983 */ /* 0x000ee20000300800 */
[----:B------:R-:W-:Y:S02]  /*140e0*/  VIADD R18, R18, 0x1 ;  /* 0x0000000112127836 */ /* 0x000fe40000000000 */
[-C--:B------:R-:W-:Y:S01]  /*140f0*/  FMUL.FTZ R25, R96, R5.reuse ;  /* 0x0000000560197220 */ /* 0x080fe20000410000 */
[-C--:B------:R-:W-:Y:S02]  /*14100*/  FMUL.FTZ R26, R101, R5.reuse ;  /* 0x00000005651a7220 */ /* 0x080fe40000410000 */
        /* <DEDUP_REMOVED lines=49> */
[-C--:B------:R-:W-:Y:S01]  /*14420*/  FMUL.FTZ R10, R97, R5.reuse ;  /* 0x00000005610a7220 */ /* 0x080fe20000410000 */
[----:B------:R-:W-:Y:S01]  /*14430*/  FMUL.FTZ R3, R116, R5 ;  /* 0x0000000574037220 */ /* 0x000fe20000410000 */
[----:B------:R-:W-:-:S04]  /*14440*/  SEL R5, RZ, 0x1, P1 ;  /* 0x00000001ff057807 */ /* 0x000fc80000800000 */
[----:B------:R-:W-:-:S07]  /*14450*/  LOP3.LUT R152, R152, R5, RZ, 0x3c, !PT ;  /* 0x0000000598987212 */ /* 0x000fce00078e3cff */
.L_x_1963:
        /* <DEDUP_REMOVED lines=8> */
[----:B------:R0:W1:Y:S02]  /*144e0*/  LDS.128 R28, [R16+0x19cd0] ;  /* 0x019cd000101c7984 */ /* 0x0000640000000c00 */
[----:B------:R-:W-:Y:S06]  /*144f0*/  BAR.ARV 0x4, 0x200 ;  /* 0x0108000000007b1d */ /* 0x000fec0000002000 */
[----:B--2---:R-:W-:-:S13]  /*14500*/  ISETP.NE.AND P1, PT, R96, RZ, PT ;  /* 0x000000ff6000720c */ /* 0x004fda0003f25270 */
[----:B------:R-:W2:Y:S02]  /*14510*/  @!P1 LDC R96, c[0x0][0xad4] ;  /* 0x0002b500ff609b82 */ /* 0x000ea40000000800 */
[----:B--2---:R0:W-:Y:S01]  /*14520*/  @!P1 STL [R1+0x40], R96 ;  /* 0x0000406001009387 */ /* 0x0041e20000100800 */
[----:B-1----:R-:W-:Y:S05]  /*14530*/  @P0 BRA `(.L_x_2031) ;  /* 0x0000002400f40947 */ /* 0x002fea0003800000 */
[----:B------:R-:W2:Y:S01]  /*14540*/  LDL.LU R14, [R1+0x38] ;  /* 0x00003800010e7983 */ /* 0x000ea20000300800 */
[----:B------:R-:W-:Y:S01]  /*14550*/  ULDC.64 UR4, c[0x4][0x38] ;  /* 0x01000e0000047ab9 */ /* 0x000fe20000000a00 */
[----:B------:R-:W-:Y:S02]  /*14560*/  ULDC.64 UR6, c[0x0][0xc08] ;  /* 0x0003020000067ab9 */ /* 0x000fe40000000a00 */
[----:B------:R-:W3:Y:S04]  /*14570*/  LDL.LU R5, [R1+0x50] ;  /* 0x0000500001057983 */ /* 0x000ee80000300800 */
[----:B0-----:R-:W4:Y:S01]  /*14580*/  LDL R4, [R1+0x2c] ;  /* 0x00002c0001047983 */ /* 0x001f220000100800 */
[----:B------:R-:W0:Y:S01]  /*14590*/  S2R R13, SR_TID.X ;  /* 0x00000000000d7919 */ /* 0x000e220000002100 */
[----:B------:R-:W-:Y:S01]  /*145a0*/  BAR.SYNC.DEFER_BLOCKING 0x1, 0x180 ;  /* 0x0046000000007b1d */ /* 0x000fe20000010000 */
[----:B--2---:R-:W-:-:S02]  /*145b0*/  IMAD.MOV.U32 R35, RZ, RZ, R14 ;  /* 0x000000ffff237224 */ /* 0x004fc400078e000e */
[----:B---3-5:R-:W-:Y:S02]  /*145c0*/  IMAD.MOV.U32 R24, RZ, RZ, R5 ;  /* 0x000000ffff187224 */ /* 0x028fe400078e0005 */
[----:B----4-:R-:W-:Y:S02]  /*145d0*/  IMAD.MOV.U32 R21, RZ, RZ, R4 ;  /* 0x000000ffff157224 */ /* 0x010fe400078e0004 */
[----:B0-----:R-:W-:-:S05]  /*145e0*/  IMAD.SHL.U32 R4, R13, 0x4, RZ ;  /* 0x000000040d047824 */ /* 0x001fca00078e00ff */
[----:B------:R-:W-:-:S04]  /*145f0*/  LOP3.LUT R4, R4, 0xc, RZ, 0xc0, !PT ;  /* 0x0000000c04047812 */ /* 0x000fc800078ec0ff */
[----:B------:R-:W-:-:S05]  /*14600*/  IADD3 R4, P0, R4, UR4, RZ ;  /* 0x0000000404047c10 */ /* 0x000fca000ff1e0ff */
[----:B------:R-:W-:Y:S01]  /*14610*/  IMAD.X R5, RZ, RZ, UR5, P0 ;  /* 0x00000005ff057e24 */ /* 0x000fe200080e06ff */
[----:B------:R-:W-:-:S04]  /*14620*/  ULDC.64 UR4, c[0x0][0xc00] ;  /* 0x0003000000047ab9 */ /* 0x000fc80000000a00 */
[----:B------:R0:W2:Y:S01]  /*14630*/  LDG.E.CONSTANT R14, desc[UR42][R4.64] ;  /* 0x0000002a040e7981 */ /* 0x0000a2000c1e9900 */
[----:B------:R-:W-:Y:S01]  /*14640*/  LOP3.LUT P0, R13, R13, 0x3, RZ, 0xc0, !PT ;  /* 0x000000030d0d7812 */ /* 0x000fe2000780c0ff */
[----:B------:R-:W-:Y:S02]  /*14650*/  IMAD.MOV.U32 R46, RZ, RZ, R21 ;  /* 0x000000ffff2e7224 */ /* 0x000fe400078e0015 */
[----:B------:R-:W-:Y:S01]  /*14660*/  IMAD.MOV.U32 R40, RZ, RZ, R24 ;  /* 0x000000ffff287224 */ /* 0x000fe200078e0018 */
[----:B------:R-:W3:Y:S01]  /*14670*/  LDL R4, [R1+0x7c] ;  /* 0x00007c0001047983 */ /* 0x000ee20000100800 */
[----:B------:R-:W-:Y:S01]  /*14680*/  ISETP.EQ.OR P0, PT, R13, 0x3, !P0 ;  /* 0x000000030d00780c */ /* 0x000fe20004702670 */
[----:B------:R-:W-:Y:S02]  /*14690*/  IMAD.MOV.U32 R98, RZ, RZ, R35 ;  /* 0x000000ffff627224 */ /* 0x000fe400078e0023 */
[----:B------:R-:W4:Y:S01]  /*146a0*/  LDL.LU R100, [R1+0x44] ;  /* 0x0000440001647983 */ /* 0x000f220000300800 */
[----:B------:R-:W-:Y:S01]  /*146b0*/  SEL R69, R38, R99, P0 ;  /* 0x0000006326457207 */ /* 0x000fe20000000000 */
[----:B------:R-:W-:Y:S01]  /*146c0*/  IMAD.MOV.U32 R97, RZ, RZ, R40 ;  /* 0x000000ffff617224 */ /* 0x000fe200078e0028 */
[----:B------:R-:W-:Y:S01]  /*146d0*/  SEL R38, R99, R38, P0 ;  /* 0x0000002663267207 */ /* 0x000fe20000000000 */
[----:B0-----:R-:W0:Y:S01]  /*146e0*/  S2R R5, SR_SWINHI ;  /* 0x0000000000057919 */ /* 0x001e220000002f00 */
[----:B------:R-:W-:Y:S01]  /*146f0*/  SEL R73, R37, R20, P0 ;  /* 0x0000001425497207 */ /* 0x000fe20000000000 */
[----:B------:R-:W-:Y:S01]  /*14700*/  IMAD.MOV.U32 R90, RZ, RZ, R46 ;  /* 0x000000ffff5a7224 */ /* 0x000fe200078e002e */
[----:B------:R-:W-:Y:S01]  /*14710*/  SEL R37, R20, R37, P0 ;  /* 0x0000002514257207 */ /* 0x000fe20000000000 */
[----:B------:R-:W4:Y:S01]  /*14720*/  LDL.LU R99, [R1+0x48] ;  /* 0x0000480001637983 */ /* 0x000f220000300800 */
        /* <DEDUP_REMOVED lines=13> */
[----:B------:R-:W4:Y:S01]  /*14800*/  LDL R92, [R1+0x18] ;  /* 0x00001800015c7983 */ /* 0x000f220000100800 */
[----:B------:R-:W-:-:S02]  /*14810*/  SEL R41, R15, R12, P0 ;  /* 0x0000000c0f297207 */ /* 0x000fc40000000000 */
[----:B------:R-:W-:Y:S02]  /*14820*/  SEL R15, R12, R15, P0 ;  /* 0x0000000f0c0f7207 */ /* 0x000fe40000000000 */
[----:B------:R-:W-:Y:S02]  /*14830*/  MOV R20, R16 ;  /* 0x0000001000147202 */ /* 0x000fe40000000f00 */
[----:B0-----:R-:W-:Y:S02]  /*14840*/  MOV R21, R5 ;  /* 0x0000000500157202 */ /* 0x001fe40000000f00 */
        /* <DEDUP_REMOVED lines=41> */
[----:B------:R-:W-:-:S04]  /*14ae0*/  SHF.R.U64 R3, R4, 0x3, RZ ;  /* 0x0000000304037819 */ /* 0x000fc800000012ff */
[----:B------:R-:W-:Y:S02]  /*14af0*/  LOP3.LUT R12, R3, R6, RZ, 0x3c, !PT ;  /* 0x00000006030c7212 */ /* 0x000fe400078e3cff */
[----:B------:R-:W-:Y:S02]  /*14b00*/  LOP3.LUT R3, R8, 0x180, RZ, 0xc0, !PT ;  /* 0x0000018008037812 */ /* 0x000fe400078ec0ff */
[----:B------:R-:W-:Y:S02]  /*14b10*/  LOP3.LUT R4, R35, 0x180, RZ, 0xc0, !PT ;  /* 0x0000018023047812 */ /* 0x000fe400078ec0ff */
[----:B------:R-:W-:Y:S02]  /*14b20*/  SHF.R.U64 R3, R3, 0x3, RZ ;  /* 0x0000000303037819 */ /* 0x000fe400000012ff */
[----:B------:R-:W-:Y:S02]  /*14b30*/  LOP3.LUT R28, R93, 0x180, RZ, 0xc0, !PT ;  /* 0x000001805d1c7812 */ /* 0x000fe400078ec0ff */
[----:B------:R-:W-:Y:S01]  /*14b40*/  LOP3.LUT R40, R95, 0x180, RZ, 0xc0, !PT ;  /* 0x000001805f287812 */ /* 0x000fe200078ec0ff */
[--C-:B------:R-:W-:Y:S01]  /*14b50*/  IMAD.X R13, RZ, RZ, R11.reuse, P5 ;  /* 0x000000ffff0d7224 */ /* 0x100fe200028e060b */
[----:B------:R-:W-:Y:S01]  /*14b60*/  LOP3.LUT R8, R3, R8, RZ, 0x3c, !PT ;  /* 0x0000000803087212 */ /* 0x000fe200078e3cff */
[--C-:B------:R-:W-:Y:S01]  /*14b70*/  IMAD.X R9, RZ, RZ, R11.reuse, P4 ;  /* 0x000000ffff097224 */ /* 0x100fe200020e060b */
[----:B------:R-:W-:Y:S01]  /*14b80*/  MOV R3, R10 ;  /* 0x0000000a00037202 */ /* 0x000fe20000000f00 */
[--C-:B------:R-:W-:Y:S01]  /*14b90*/  IMAD.X R7, RZ, RZ, R11.reuse, P3 ;  /* 0x000000ffff077224 */ /* 0x100fe200018e060b */
[----:B------:R-:W-:Y:S01]  /*14ba0*/  SHF.R.U64 R4, R4, 0x3, RZ ;  /* 0x0000000304047819 */ /* 0x000fe200000012ff */
[----:B------:R-:W-:-:S02]  /*14bb0*/  IMAD.X R85, RZ, RZ, R11, P2 ;  /* 0x000000ffff557224 */ /* 0x000fc400010e060b */
[----:B------:R-:W-:Y:S01]  /*14bc0*/  IMAD.X R5, RZ, RZ, R11, P1 ;  /* 0x000000ffff057224 */ /* 0x000fe200008e060b */
[----:B------:R-:W-:Y:S01]  /*14bd0*/  SHF.R.U64 R28, R28, 0x3, RZ ;  /* 0x000000031c1c7819 */ /* 0x000fe200000012ff */
[----:B--2---:R0:W-:Y:S01]  /*14be0*/  SHFL.IDX PT, R11, R49, R14, 0x1c1f ;  /* 0x001c1f0e310b7589 */ /* 0x0041e200000e0000 */
[----:B------:R-:W-:Y:S02]  /*14bf0*/  SHF.R.U64 R40, R40, 0x3, RZ ;  /* 0x0000000328287819 */ /* 0x000fe400000012ff */
[----:B------:R-:W-:Y:S01]  /*14c00*/  LOP3.LUT R6, R4, R35, RZ, 0x3c, !PT ;  /* 0x0000002304067212 */ /* 0x000fe200078e3cff */
[----:B------:R-:W-:Y:S01]  /*14c10*/  SHFL.IDX PT, R41, R41, R14, 0x1c1f ;  /* 0x001c1f0e29297589 */ /* 0x000fe200000e0000 */
[----:B------:R-:W-:Y:S02]  /*14c20*/  LOP3.LUT R84, R28, R93, RZ, 0x3c, !PT ;  /* 0x0000005d1c547212 */ /* 0x000fe400078e3cff */
[----:B0-----:R-:W-:Y:S02]  /*14c30*/  LOP3.LUT R49, R14, 0x2, RZ, 0x3c, !PT ;  /* 0x000000020e317812 */ /* 0x001fe400078e3cff */
[----:B------:R-:W-:Y:S01]  /*14c40*/  LOP3.LUT R4, R40, R95, RZ, 0x3c, !PT ;  /* 0x0000005f28047212 */ /* 0x000fe200078e3cff */
[----:B------:R-:W-:Y:S01]  /*14c50*/  SHFL.IDX PT, R43, R43, R14, 0x1c1f ;  /* 0x001c1f0e2b2b7589 */ /* 0x000fe200000e0000 */
[----:B------:R-:W-:-:S03]  /*14c60*/  MOV R35, R12 ;  /* 0x0000000c00237202 */ /* 0x000fc60000000f00 */
[----:B------:R-:W0:Y:S01]  /*14c70*/  SHFL.IDX PT, R48, R15, R49, 0x1c1f ;  /* 0x001c1f310f307589 */ /* 0x000e2200000e0000 */
[----:B------:R-:W-:-:S03]  /*14c80*/  MOV R84, R84 ;  /* 0x0000005400547202 */ /* 0x000fc60000000f00 */
[----:B------:R-:W1:Y:S01]  /*14c90*/  SHFL.IDX PT, R46, R24, R49, 0x1c1f ;  /* 0x001c1f31182e7589 */ /* 0x000e6200000e0000 */
        /* <DEDUP_REMOVED lines=10> */
[----:B------:R-:W2:Y:S04]  /*14d40*/  SHFL.IDX PT, R54, R37, R49, 0x1c1f ;  /* 0x001c1f3125367589 */ /* 0x000ea800000e0000 */
[----:B------:R-:W3:Y:S04]  /*14d50*/  SHFL.IDX PT, R52, R39, R49, 0x1c1f ;  /* 0x001c1f3127347589 */ /* 0x000ee800000e0000 */
[----:B------:R-:W-:Y:S04]  /*14d60*/  SHFL.IDX PT, R82, R63, R14, 0x1c1f ;  /* 0x001c1f0e3f527589 */ /* 0x000fe800000e0000 */
[----:B------:R-:W-:Y:S04]  /*14d70*/  SHFL.IDX PT, R69, R69, R14, 0x1c1f ;  /* 0x001c1f0e45457589 */ /* 0x000fe800000e0000 */
[----:B------:R-:W-:Y:S04]  /*14d80*/  SHFL.IDX PT, R71, R71, R14, 0x1c1f ;  /* 0x001c1f0e47477589 */ /* 0x000fe800000e0000 */
[----:B------:R-:W-:Y:S04]  /*14d90*/  SHFL.IDX PT, R75, R75, R14, 0x1c1f ;  /* 0x001c1f0e4b4b7589 */ /* 0x000fe800000e0000 */
[----:B------:R-:W-:Y:S04]  /*14da0*/  SHFL.IDX PT, R12, R77, R14, 0x1c1f ;  /* 0x001c1f0e4d0c7589 */ /* 0x000fe800000e0000 */
[----:B------:R-:W4:Y:S04]  /*14db0*/  SHFL.IDX PT, R26, R26, R49, 0x1c1f ;  /* 0x001c1f311a1a7589 */ /* 0x000f2800000e0000 */
[----:B------:R-:W4:Y:S04]  /*14dc0*/  SHFL.IDX PT, R38, R38, R49, 0x1c1f ;  /* 0x001c1f3126267589 */ /* 0x000f2800000e0000 */
[----:B------:R-:W-:Y:S04]  /*14dd0*/  SHFL.IDX PT, R83, R128, R49, 0x1c1f ;  /* 0x001c1f3180537589 */ /* 0x000fe800000e0000 */
[----:B------:R1:W4:Y:S04]  /*14de0*/  SHFL.IDX PT, R56, R42, R49, 0x1c1f ;  /* 0x001c1f312a387589 */ /* 0x00032800000e0000 */
[----:B------:R2:W4:Y:S04]  /*14df0*/  SHFL.IDX PT, R62, R44, R49, 0x1c1f ;  /* 0x001c1f312c3e7589 */ /* 0x00052800000e0000 */
[----:B------:R-:W4:Y:S04]  /*14e00*/  SHFL.IDX PT, R79, R114, R49, 0x1c1f ;  /* 0x001c1f31724f7589 */ /* 0x000f2800000e0000 */
[----:B------:R-:W4:Y:S04]  /*14e10*/  SHFL.IDX PT, R81, R122, R49, 0x1c1f ;  /* 0x001c1f317a517589 */ /* 0x000f2800000e0000 */
        /* <DEDUP_REMOVED lines=13> */
[----:B------:R-:W4:Y:S04]  /*14ef0*/  SHFL.IDX PT, R24, R127, R49, 0x1c1f ;  /* 0x001c1f317f187589 */ /* 0x000f2800000e0000 */
[----:B------:R-:W4:Y:S04]  /*14f00*/  SHFL.IDX PT, R15, R130, R49, 0x1c1f ;  /* 0x001c1f31820f7589 */ /* 0x000f2800000e0000 */
[----:B------:R-:W-:Y:S04]  /*14f10*/  SHFL.IDX PT, R32, R32, R49, 0x1c1f ;  /* 0x001c1f3120207589 */ /* 0x000fe800000e0000 */
[----:B------:R-:W4:Y:S04]  /*14f20*/  SHFL.IDX PT, R27, R27, R49, 0x1c1f ;  /* 0x001c1f311b1b7589 */ /* 0x000f2800000e0000 */
[----:B------:R3:W4:Y:S04]  /*14f30*/  SHFL.IDX PT, R63, R45, R49, 0x1c1f ;  /* 0x001c1f312d3f7589 */ /* 0x00072800000e0000 */
[----:B------:R-:W4:Y:S04]  /*14f40*/  SHFL.IDX PT, R119, R119, R49, 0x1c1f ;  /* 0x001c1f3177777589 */ /* 0x000f2800000e0000 */
        /* <DEDUP_REMOVED lines=11> */
[----:B------:R-:W-:Y:S02]  /*15000*/  SEL R48, R50, R25, P0 ;  /* 0x0000001932307207 */ /* 0x000fe40000000000 */
        /* <DEDUP_REMOVED lines=35> */
[----:B------:R-:W-:Y:S02]  /*15240*/  SEL R58, R27, R58, P0 ;  /* 0x0000003a1b3a7207 */ /* 0x000fe40000000000 */
[----:B------:R-:W-:Y:S02]  /*15250*/  SEL R63, R63, R12, P0 ;  /* 0x0000000c3f3f7207 */ /* 0x000fe40000000000 */
[----:B------:R-:W-:Y:S02]  /*15260*/  SEL R64, R66, R33, P0 ;  /* 0x0000002142407207 */ /* 0x000fe40000000000 */
[----:B------:R-:W-:Y:S02]  /*15270*/  F2FP.BF16.F32.PACK_AB R8, R49, R48 ;  /* 0x000000303108723e */ /* 0x000fe400000010ff */
[----:B------:R-:W-:-:S02]  /*15280*/  F2FP.BF16.F32.PACK_AB R9, R53, R52 ;  /* 0x000000343509723e */ /* 0x000fc400000010ff */
[----:B------:R-:W-:Y:S02]  /*15290*/  F2FP.BF16.F32.PACK_AB R10, R51, R50 ;  /* 0x00000032330a723e */ /* 0x000fe400000010ff */
[----:B------:R-:W-:Y:S02]  /*152a0*/  F2FP.BF16.F32.PACK_AB R11, R55, R54 ;  /* 0x00000036370b723e */ /* 0x000fe400000010ff */
[----:B------:R-:W-:Y:S02]  /*152b0*/  SEL R66, R33, R66, P0 ;  /* 0x0000004221427207 */ /* 0x000fe40000000000 */
[----:B------:R-:W-:Y:S02]  /*152c0*/  SEL R72, R74, R13, P0 ;  /* 0x0000000d4a487207 */ /* 0x000fe40000000000 */
[----:B------:R-:W-:Y:S01]  /*152d0*/  SEL R74, R13, R74, P0 ;  /* 0x0000004a0d4a7207 */ /* 0x000fe20000000000 */
[----:B------:R-:W-:Y:S01]  /*152e0*/  STSM.16.M88.4 [R3], R4 ;  /* 0x0000000403007844 */ /* 0x000fe20000000200 */
[----:B------:R-:W-:-:S02]  /*152f0*/  SEL R37, R91, R134, P0 ;  /* 0x000000865b257207 */ /* 0x000fc40000000000 */
[----:B------:R-:W-:Y:S01]  /*15300*/  SEL R39, R134, R91, P0 ;  /* 0x0000005b86277207 */ /* 0x000fe20000000000 */
        /* <DEDUP_REMOVED lines=11> */
[----:B------:R-:W-:-:S02]  /*153c0*/  F2FP.BF16.F32.PACK_AB R34, R75, R74 ;  /* 0x0000004a4b22723e */ /* 0x000fc400000010ff */
[----:B0-----:R-:W-:Y:S02]  /*153d0*/  F2FP.BF16.F32.PACK_AB R35, R79, R78 ;  /* 0x0000004e4f23723e */ /* 0x001fe400000010ff */
        /* <DEDUP_REMOVED lines=16> */
[----:B------:R-:W0:Y:S06]  /*154e0*/  LDC R28, c[0x0][0xbe8] ;  /* 0x0002fa00ff1c7b82 */ /* 0x000e2c0000000800 */
[----:B------:R-:W2:Y:S01]  /*154f0*/  @P0 LDG.E R3, desc[UR42][R8.64] ;  /* 0x0000002a08030981 */ /* 0x000ea2000c1e1900 */
[----:B------:R-:W-:-:S04]  /*15500*/  SEL R24, R24, 0x978, P3 ;  /* 0x0000097818187807 */ /* 0x000fc80001800000 */
[----:B-1----:R-:W1:Y:S08]  /*15510*/  LDC.64 R6, c[0x0][R24+0x220] ;  /* 0x0000880018067b82 */ /* 0x002e700000000a00 */
[----:B------:R-:W3:Y:S01]  /*15520*/  LDC.64 R10, c[0x0][R24+0x218] ;  /* 0x00008600180a7b82 */ /* 0x000ee20000000a00 */
[----:B------:R-:W-:-:S04]  /*15530*/  ISETP.NE.U32.AND P1, PT, RZ, UR6, PT ;  /* 0x00000006ff007c0c */ /* 0x000fc8000bf25070 */
[----:B------:R-:W-:-:S03]  /*15540*/  ISETP.NE.AND.EX P1, PT, RZ, UR7, PT, P1 ;  /* 0x00000007ff007c0c */ /* 0x000fc6000bf25310 */
[----:B------:R-:W4:Y:S01]  /*15550*/  LDC.64 R12, c[0x0][R24+0x228] ;  /* 0x00008a00180c7b82 */ /* 0x000f220000000a00 */
[----:B0-----:R-:W-:-:S07]  /*15560*/  ISETP.NE.AND P4, PT, R28, 0x1, PT ;  /* 0x000000011c00780c */ /* 0x001fce0003f85270 */
[----:B------:R0:W0:Y:S02]  /*15570*/  LDC.64 R4, c[0x0][R24+0x210] ;  /* 0x0000840018047b82 */ /* 0x0000240000000a00 */
[----:B------:R-:W-:Y:S01]  /*15580*/  @P1 IADD3 R14, P2, R100, UR6, RZ ;  /* 0x00000006640e1c10 */ /* 0x000fe2000ff5e0ff */
[----:B------:R-:W-:Y:S02]  /*15590*/  ULDC UR6, c[0x0][0xa88] ;  /* 0x0002a20000067ab9 */ /* 0x000fe40000000800 */
[----:B------:R-:W-:Y:S01]  /*155a0*/  IMAD.U32 R27, RZ, RZ, UR6 ;  /* 0x00000006ff1b7e24 */ /* 0x000fe2000f8e00ff */
[----:B------:R-:W-:Y:S02]  /*155b0*/  @P1 IADD3.X R15, R99, UR7, RZ, P2, !PT ;  /* 0x00000007630f1c10 */ /* 0x000fe400097fe4ff */
[----:B------:R-:W-:Y:S01]  /*155c0*/  ISETP.NE.U32.AND P2, PT, RZ, UR4, PT ;  /* 0x00000004ff007c0c */ /* 0x000fe2000bf45070 */
[----:B------:R-:W0:Y:S02]  /*155d0*/  @P4 LDC R26, c[0x0][0xbec] ;  /* 0x0002fb00ff1a4b82 */ /* 0x000e240000000800 */
[----:B------:R1:W5:Y:S01]  /*155e0*/  @P1 LDG.E R27, desc[UR42][R14.64] ;  /* 0x0000002a0e1b1981 */ /* 0x000362000c1e1900 */
[----:B------:R-:W-:-:S05]  /*155f0*/  ISETP.NE.AND.EX P2, PT, RZ, UR5, PT, P2 ;  /* 0x00000005ff007c0c */ /* 0x000fca000bf45320 */
[----:B------:R-:W0:Y:S01]  /*15600*/  @P4 LDC R89, c[0x0][0xbf0] ;  /* 0x0002fc00ff594b82 */ /* 0x000e220000000800 */
[----:B------:R-:W-:-:S07]  /*15610*/  SEL R85, R98, RZ, !P2 ;  /* 0x000000ff62557207 */ /* 0x000fce0005000000 */
[----:B-1----:R-:W1:Y:S01]  /*15620*/  LDC.64 R14, c[0x0][0xba8] ;  /* 0x0002ea00ff0e7b82 */ /* 0x002e620000000a00 */
[----:B------:R-:W-:Y:S01]  /*15630*/  SEL R25, R97, RZ, !P2 ;  /* 0x000000ff61197207 */ /* 0x000fe20005000000 */
[----:B------:R-:W-:-:S04]  /*15640*/  IMAD R7, R7, R85, RZ ;  /* 0x0000005507077224 */ /* 0x000fc800078e02ff */
[----:B------:R-:W-:Y:S02]  /*15650*/  IMAD R87, R6, R25, R7 ;  /* 0x0000001906577224 */ /* 0x000fe400078e0207 */
[-C--:B---3--:R-:W-:Y:S02]  /*15660*/  IMAD R35, R11, R90.reuse, RZ ;  /* 0x0000005a0b237224 */ /* 0x088fe400078e02ff */
[----:B------:R-:W-:-:S04]  /*15670*/  IMAD.WIDE.U32 R10, R10, R90, RZ ;  /* 0x0000005a0a0a7225 */ /* 0x000fc800078e00ff */
[----:B------:R-:W-:-:S04]  /*15680*/  IMAD.WIDE.U32 R6, R6, R85, RZ ;  /* 0x0000005506067225 */ /* 0x000fc800078e00ff */
[----:B------:R-:W-:Y:S01]  /*15690*/  IMAD.IADD R25, R94, 0x1, R92 ;  /* 0x000000015e197824 */ /* 0x000fe200078e025c */
[----:B------:R-:W-:Y:S01]  /*156a0*/  SEL R33, R88, RZ, P3 ;  /* 0x000000ff58217207 */ /* 0x000fe20001800000 */
[----:B------:R-:W-:Y:S02]  /*156b0*/  IMAD.IADD R87, R7, 0x1, R87 ;  /* 0x0000000107577824 */ /* 0x000fe400078e0257 */
[----:B------:R-:W-:Y:S01]  /*156c0*/  IMAD.MOV.U32 R7, RZ, RZ, R25 ;  /* 0x000000ffff077224 */ /* 0x000fe200078e0019 */
[----:B-1----:R-:W1:Y:S01]  /*156d0*/  @!P3 LDC R14, c[0x0][0xb50] ;  /* 0x0002d400ff0ebb82 */ /* 0x002e620000000800 */
[----:B------:R-:W-:Y:S02]  /*156e0*/  IMAD.IADD R11, R11, 0x1, R35 ;  /* 0x000000010b0b7824 */ /* 0x000fe400078e0223 */
[-C--:B----4-:R-:W-:Y:S02]  /*156f0*/  IMAD R35, R13, R33.reuse, RZ ;  /* 0x000000210d237224 */ /* 0x090fe400078e02ff */
[----:B------:R-:W-:-:S03]  /*15700*/  IMAD.WIDE.U32 R12, R12, R33, RZ ;  /* 0x000000210c0c7225 */ /* 0x000fc600078e00ff */
[----:B------:R-:W3:Y:S01]  /*15710*/  @!P3 LDC R15, c[0x0][0xb54] ;  /* 0x0002d500ff0fbb82 */ /* 0x000ee20000000800 */
[----:B------:R-:W-:Y:S01]  /*15720*/  IMAD.IADD R35, R13, 0x1, R35 ;  /* 0x000000010d237824 */ /* 0x000fe200078e0223 */
[--C-:B--2---:R-:W-:Y:S01]  /*15730*/  IADD3 R10, P2, P5, R6, R10, R3.reuse ;  /* 0x0000000a060a7210 */ /* 0x104fe20007d5e003 */
[----:B0-----:R-:W-:Y:S01]  /*15740*/  @P4 IMAD.HI.U32 R6, R25, R26, RZ ;  /* 0x0000001a19064227 */ /* 0x001fe200078e00ff */
[----:B------:R-:W-:-:S04]  /*15750*/  SHF.R.S32.HI R86, RZ, 0x1f, R3 ;  /* 0x0000001fff567819 */ /* 0x000fc80000011403 */
[----:B------:R-:W-:Y:S02]  /*15760*/  @P4 SHF.R.U32.HI R7, RZ, R89, R6 ;  /* 0x00000059ff074219 */ /* 0x000fe40000011606 */
[----:B------:R-:W-:-:S03]  /*15770*/  IADD3.X R11, R87, R11, R86, P2, P5 ;  /* 0x0000000b570b7210 */ /* 0x000fc600017ea456 */
[--C-:B------:R-:W-:Y:S01]  /*15780*/  IMAD.MOV R24, RZ, RZ, -R7.reuse ;  /* 0x000000ffff187224 */ /* 0x100fe200078e0a07 */
        /* <DEDUP_REMOVED lines=10> */
[----:B---3--:R-:W-:Y:S01]  /*15830*/  LEA.HI.X R15, R12, R15, R4, 0x2, P2 ;  /* 0x0000000f0c0f7211 */ /* 0x008fe200010f1404 */
[----:B------:R-:W-:Y:S06]  /*15840*/  @P1 BRA `(.L_x_2032) ;  /* 0x0000000000101947 */ /* 0x000fec0003800000 */
[----:B------:R-:W-:Y:S05]  /*15850*/  @!P0 BRA `(.L_x_2032) ;  /* 0x00000000000c8947 */ /* 0x000fea0003800000 */
[----:B------:R-:W2:Y:S04]  /*15860*/  LDG.E R4, desc[UR42][R8.64] ;  /* 0x0000002a08047981 */ /* 0x000ea8000c1e1900 */
[----:B-----5:R-:W2:Y:S02]  /*15870*/  LDG.E R27, desc[UR42][R8.64+0x4] ;  /* 0x0000042a081b7981 */ /* 0x020ea4000c1e1900 */
[----:B--2---:R-:W-:-:S07]  /*15880*/  IMAD.IADD R27, R27, 0x1, -R4 ;  /* 0x000000011b1b7824 */ /* 0x004fce00078e0a04 */
.L_x_2032:
        /* <DEDUP_REMOVED lines=45> */
[----:B------:R-:W-:Y:S01]  /*15b60*/  IMAD.WIDE.U32 R2, R85, UR4, R2 ;  /* 0x0000000455027c25 */ /* 0x000fe2000f8e0002 */
[----:B------:R-:W-:Y:S03]  /*15b70*/  BSSY B1, `(.L_x_2034) ;  /* 0x0000059000017945 */ /* 0x000fe60003800000 */
        /* <DEDUP_REMOVED lines=62> */
[----:B------:R-:W-:Y:S02]  /*15f60*/  IMAD.IADD R45, R89, 0x1, R92 ;  /* 0x00000001592d7824 */ /* 0x000fe400078e025c */
[C---:B------:R-:W-:Y:S02]  /*15f70*/  IMAD R21, R41.reuse, UR5, R0 ;  /* 0x0000000529157c24 */ /* 0x040fe4000f8e0200 */
[----:B------:R-:W-:Y:S01]  /*15f80*/  IMAD.WIDE.U32 R2, R41, UR4, R2 ;  /* 0x0000000429027c25 */ /* 0x000fe2000f8e0002 */
[----:B------:R-:W-:Y:S01]  /*15f90*/  ISETP.GE.AND P0, PT, R45, R84, PT ;  /* 0x000000542d00720c */ /* 0x000fe20003f06270 */
[----:B------:R-:W-:Y:S02]  /*15fa0*/  ULDC.64 UR4, c[0x0][0xa80] ;  /* 0x0002a00000047ab9 */ /* 0x000fe40000000a00 */
[----:B------:R-:W-:Y:S01]  /*15fb0*/  VIADD R0, R16, 0x19c20 ;  /* 0x00019c2010007836 */ /* 0x000fe20000000000 */
[----:B------:R-:W-:-:S02]  /*15fc0*/  IADD3 R3, R3, R21, RZ ;  /* 0x0000001503037210 */ /* 0x000fc40007ffe0ff */
[C---:B------:R-:W-:Y:S02]  /*15fd0*/  LEA R28, P1, R2.reuse, UR4, 0x1 ;  /* 0x00000004021c7c11 */ /* 0x040fe4000f8208ff */
[----:B------:R-:W-:Y:S02]  /*15fe0*/  PRMT R0, RZ, 0x654, R0 ;  /* 0x00000654ff007816 */ /* 0x000fe40000000000 */
[----:B------:R-:W-:Y:S01]  /*15ff0*/  LEA.HI.X R44, R2, UR5, R3, 0x1, P1 ;  /* 0x00000005022c7c11 */ /* 0x000fe200088f0c03 */
[----:B0-----:R0:W1:Y:S01]  /*16000*/  SHFL.IDX PT, R20, R28, RZ, 0x1c1f ;  /* 0x001c1fff1c147589 */ /* 0x00106200000e0000 */
[----:B------:R0:W-:Y:S03]  /*16010*/  SYNCS.ARRIVE.TRANS64.RED.A1T0 RZ, [R0+URZ], RZ ;  /* 0x000000ff00ff79a7 */ /* 0x0001e6000810043f */
[----:B------:R0:W2:Y:S01]  /*16020*/  SHFL.IDX PT, R21, R44, RZ, 0x1c1f ;  /* 0x001c1fff2c157589 */ /* 0x0000a200000e0000 */
        /* <DEDUP_REMOVED lines=13> */
.L_x_2035:
[----:B------:R-:W-:Y:S05]  /*16100*/  BSYNC B1 ;  /* 0x0000000000017941 */ /* 0x000fea0003800000 */
.L_x_2034:
        /* <DEDUP_REMOVED lines=19> */
.L_x_2033:
[----:B------:R-:W2:Y:S01]  /*16240*/  LDL R98, [R1+0x20] ;  /* 0x0000200001627983 */ /* 0x000ea20000100800 */
[----:B0-----:R-:W0:Y:S01]  /*16250*/  @P4 LDC R6, c[0x0][0xbec] ;  /* 0x0002fb00ff064b82 */ /* 0x001e220000000800 */
[----:B------:R-:W-:Y:S01]  /*16260*/  ULDC.64 UR4, c[0x0][0xb08] ;  /* 0x0002c20000047ab9 */ /* 0x000fe20000000a00 */
[----:B------:R-:W-:Y:S01]  /*16270*/  SHF.R.S32.HI R0, RZ, 0x1f, R85 ;  /* 0x0000001fff007819 */ /* 0x000fe20000011455 */
[----:B------:R-:W3:Y:S01]  /*16280*/  LDL R97, [R1+0x5c] ;  /* 0x00005c0001617983 */ /* 0x000ee20000100800 */
[----:B------:R-:W-:Y:S01]  /*16290*/  IMAD R86, R86, UR4, RZ ;  /* 0x0000000456567c24 */ /* 0x000fe2000f8e02ff */
[----:B------:R-:W-:Y:S01]  /*162a0*/  ULDC.64 UR6, c[0x0][0xb30] ;  /* 0x0002cc0000067ab9 */ /* 0x000fe20000000a00 */
[C---:B------:R-:W-:Y:S01]  /*162b0*/  IMAD.WIDE.U32 R4, R3.reuse, UR4, RZ ;  /* 0x0000000403047c25 */ /* 0x040fe2000f8e00ff */
[----:B------:R1:W5:Y:S01]  /*162c0*/  LDL R96, [R1+0x6c] ;  /* 0x00006c0001607983 */ /* 0x0003620000100800 */
[----:B------:R-:W4:Y:S02]  /*162d0*/  @P4 LDC R9, c[0x0][0xbf0] ;  /* 0x0002fc00ff094b82 */ /* 0x000f240000000800 */
[----:B------:R-:W-:Y:S01]  /*162e0*/  IMAD R3, R3, UR5, R86 ;  /* 0x0000000503037c24 */ /* 0x000fe2000f8e0256 */
[----:B------:R1:W5:Y:S01]  /*162f0*/  LDL R94, [R1+0x64] ;  /* 0x00006400015e7983 */ /* 0x0003620000100800 */
[----:B------:R-:W-:-:S02]  /*16300*/  ULDC.64 UR4, c[0x0][0xb38] ;  /* 0x0002ce0000047ab9 */ /* 0x000fc40000000a00 */
[----:B------:R-:W-:Y:S02]  /*16310*/  IMAD.IADD R5, R5, 0x1, R3 ;  /* 0x0000000105057824 */ /* 0x000fe400078e0203 */
[----:B------:R-:W-:-:S04]  /*16320*/  IMAD.WIDE.U32 R2, R90, UR4, R4 ;  /* 0x000000045a027c25 */ /* 0x000fc8000f8e0004 */
[----:B------:R-:W-:Y:S01]  /*16330*/  IMAD R3, R90, UR5, R3 ;  /* 0x000000055a037c24 */ /* 0x000fe2000f8e0203 */
[----:B------:R-:W-:Y:S01]  /*16340*/  ULDC.64 UR4, c[0x0][0xb40] ;  /* 0x0002d00000047ab9 */ /* 0x000fe20000000a00 */
[----:B0-----:R-:W-:-:S04]  /*16350*/  @P4 IMAD.HI.U32 R6, R25, R6, RZ ;  /* 0x0000000619064227 */ /* 0x001fc800078e00ff */
[----:B------:R-:W-:Y:S02]  /*16360*/  IMAD R0, R0, UR4, RZ ;  /* 0x0000000400007c24 */ /* 0x000fe4000f8e02ff */
[----:B------:R-:W-:-:S04]  /*16370*/  IMAD.WIDE.U32 R2, R85, UR4, R2 ;  /* 0x0000000455027c25 */ /* 0x000fc8000f8e0002 */
[----:B------:R-:W-:Y:S01]  /*16380*/  IMAD R7, R85, UR5, R0 ;  /* 0x0000000555077c24 */ /* 0x000fe2000f8e0200 */
[----:B------:R-:W-:Y:S01]  /*16390*/  ULDC.64 UR4, c[0x0][0xb48] ;  /* 0x0002d20000047ab9 */ /* 0x000fe20000000a00 */
        /* <DEDUP_REMOVED lines=19> */
[----:B------:R-:W-:Y:S01]  /*164d0*/  IMAD.IADD R3, R3, 0x1, R5 ;  /* 0x0000000103037824 */ /* 0x000fe200078e0205 */
[----:B------:R-:W-:Y:S01]  /*164e0*/  LEA R28, P1, R2, UR4, 0x2 ;  /* 0x00000004021c7c11 */ /* 0x000fe2000f8210ff */
[----:B------:R-:W-:-:S03]  /*164f0*/  VIADD R4, R16, 0x19c20 ;  /* 0x00019c2010047836 */ /* 0x000fc60000000000 */
[----:B------:R-:W-:Y:S02]  /*16500*/  LEA.HI.X R32, R2, UR5, R3, 0x2, P1 ;  /* 0x0000000502207c11 */ /* 0x000fe400088f1403 */
[----:B------:R-:W-:Y:S01]  /*16510*/  PRMT R4, RZ, 0x654, R4 ;  /* 0x00000654ff047816 */ /* 0x000fe20000000004 */
[----:B------:R1:W0:Y:S01]  /*16520*/  SHFL.IDX PT, R2, R28, RZ, 0x1c1f ;  /* 0x001c1fff1c027589 */ /* 0x00022200000e0000 */
[----:B------:R-:W-:Y:S02]  /*16530*/  BSSY B1, `(.L_x_2037) ;  /* 0x0000047000017945 */ /* 0x000fe40003800000 */
[----:B------:R1:W-:Y:S01]  /*16540*/  SYNCS.ARRIVE.TRANS64.RED.A1T0 RZ, [R4+URZ], RZ ;  /* 0x000000ff04ff79a7 */ /* 0x0003e2000810043f */
[----:B------:R1:W4:Y:S01]  /*16550*/  SHFL.IDX PT, R3, R32, RZ, 0x1c1f ;  /* 0x001c1fff20037589 */ /* 0x00032200000e0000 */
[C---:B--2---:R-:W-:Y:S02]  /*16560*/  VIADD R87, R98.reuse, 0x8 ;  /* 0x0000000862577836 */ /* 0x044fe40000000000 */
[----:B------:R-:W-:-:S02]  /*16570*/  VIADD R89, R98, 0x10 ;  /* 0x0000001062597836 */ /* 0x000fc40000000000 */
[C---:B------:R-:W-:Y:S02]  /*16580*/  VIADD R91, R98.reuse, 0x18 ;  /* 0x00000018625b7836 */ /* 0x040fe40000000000 */
[C---:B------:R-:W-:Y:S02]  /*16590*/  VIADD R93, R98.reuse, 0x20 ;  /* 0x00000020625d7836 */ /* 0x040fe40000000000 */
[C---:B------:R-:W-:Y:S02]  /*165a0*/  VIADD R95, R98.reuse, 0x28 ;  /* 0x00000028625f7836 */ /* 0x040fe40000000000 */
[C---:B------:R-:W-:Y:S02]  /*165b0*/  VIADD R85, R98.reuse, 0x30 ;  /* 0x0000003062557836 */ /* 0x040fe40000000000 */
[C---:B------:R-:W-:Y:S02]  /*165c0*/  VIADD R35, R98.reuse, 0x38 ;  /* 0x0000003862237836 */ /* 0x040fe40000000000 */
[----:B------:R-:W-:-:S02]  /*165d0*/  VIADD R33, R98, 0x40 ;  /* 0x0000004062217836 */ /* 0x000fc40000000000 */
[----:B------:R-:W-:Y:S01]  /*165e0*/  VIADD R27, R98, 0x48 ;  /* 0x00000048621b7836 */ /* 0x000fe20000000000 */
[----:B---3--:R-:W-:Y:S02]  /*165f0*/  SHF.R.S32.HI R25, RZ, 0x1f, R97 ;  /* 0x0000001fff197819 */ /* 0x008fe40000011461 */
[----:B------:R-:W-:Y:S02]  /*16600*/  SHF.R.S32.HI R34, RZ, 0x1f, R87 ;  /* 0x0000001fff227819 */ /* 0x000fe40000011457 */
[----:B------:R-:W-:Y:S02]  /*16610*/  SHF.R.S32.HI R86, RZ, 0x1f, R89 ;  /* 0x0000001fff567819 */ /* 0x000fe40000011459 */
[----:B------:R-:W-:Y:S02]  /*16620*/  SHF.R.S32.HI R88, RZ, 0x1f, R91 ;  /* 0x0000001fff587819 */ /* 0x000fe4000001145b */
[----:B------:R-:W-:Y:S02]  /*16630*/  SHF.R.S32.HI R90, RZ, 0x1f, R93 ;  /* 0x0000001fff5a7819 */ /* 0x000fe4000001145d */
[----:B------:R-:W-:-:S02]  /*16640*/  SHF.R.S32.HI R92, RZ, 0x1f, R95 ;  /* 0x0000001fff5c7819 */ /* 0x000fc4000001145f */
[----:B------:R-:W-:Y:S02]  /*16650*/  SHF.R.S32.HI R26, RZ, 0x1f, R85 ;  /* 0x0000001fff1a7819 */ /* 0x000fe40000011455 */
[----:B------:R-:W-:Y:S02]  /*16660*/  SHF.R.S32.HI R24, RZ, 0x1f, R35 ;  /* 0x0000001fff187819 */ /* 0x000fe40000011423 */
[----:B------:R-:W-:Y:S02]  /*16670*/  SHF.R.S32.HI R12, RZ, 0x1f, R33 ;  /* 0x0000001fff0c7819 */ /* 0x000fe40000011421 */
        /* <DEDUP_REMOVED lines=29> */
[----:B------:R-:W-:Y:S01]  /*16850*/  ISETP.GE.AND P5, PT, R27, UR4, PT ;  /* 0x000000041b007c0c */ /* 0x000fe2000bfa6270 */
[----:B------:R0:W-:Y:S01]  /*16860*/  @!P2 ST.E.64 desc[UR42][R14.64], R58 ;  /* 0x0000003a0e00a985 */ /* 0x0001e2000c101b2a */
[----:B------:R-:W-:Y:S02]  /*16870*/  @!P1 LEA.HI.X R5, R85, R3, R26, 0x2, P4 ;  /* 0x0000000355059211 */ /* 0x000fe400020f141a */
[----:B------:R-:W-:-:S02]  /*16880*/  ISETP.GE.AND P4, PT, R97, UR4, PT ;  /* 0x0000000461007c0c */ /* 0x000fc4000bf86270 */
[----:B-----5:R-:W-:Y:S01]  /*16890*/  ISETP.GE.AND P2, PT, R94, UR4, PT ;  /* 0x000000045e007c0c */ /* 0x020fe2000bf46270 */
        /* <DEDUP_REMOVED lines=16> */
.L_x_2038:
[----:B------:R-:W-:Y:S05]  /*169a0*/  BSYNC B1 ;  /* 0x0000000000017941 */ /* 0x000fea0003800000 */
.L_x_2037:
        /* <DEDUP_REMOVED lines=10> */
[-C--:B--2---:R-:W-:Y:S02]  /*16a50*/  @!P5 LEA R4, P2, R87, R2.reuse, 0x2 ;  /* 0x000000025704d211 */ /* 0x084fe400078410ff */
[-C--:B------:R-:W-:Y:S02]  /*16a60*/  @!P4 LEA R6, P6, R89, R2.reuse, 0x2 ;  /* 0x000000025906c211 */ /* 0x080fe400078c10ff */
[-C--:B-1----:R-:W-:Y:S01]  /*16a70*/  @!P5 LEA.HI.X R5, R87, R3.reuse, R34, 0x2, P2 ;  /* 0x000000035705d211 */ /* 0x082fe200010f1422 */
[----:B------:R-:W-:Y:S01]  /*16a80*/  @!P3 IMAD.WIDE R8, R98, 0x4, R2 ;  /* 0x000000046208b825 */ /* 0x000fe200078e0202 */
[----:B------:R-:W-:Y:S02]  /*16a90*/  ISETP.GE.AND P2, PT, R95, UR4, PT ;  /* 0x000000045f007c0c */ /* 0x000fe4000bf46270 */
[----:B------:R-:W-:Y:S02]  /*16aa0*/  @!P4 LEA.HI.X R7, R89, R3, R86, 0x2, P6 ;  /* 0x000000035907c211 */ /* 0x000fe400030f1456 */
[----:B------:R-:W-:Y:S01]  /*16ab0*/  @!P0 LEA R10, P6, R91, R2, 0x2 ;  /* 0x000000025b0a8211 */ /* 0x000fe200078c10ff */
[----:B------:R0:W-:Y:S01]  /*16ac0*/  @!P3 ST.E.64 desc[UR42][R8.64], R44 ;  /* 0x0000002c0800b985 */ /* 0x0001e2000c101b2a */
[----:B------:R-:W-:-:S02]  /*16ad0*/  ISETP.GE.AND P3, PT, R85, UR4, PT ;  /* 0x0000000455007c0c */ /* 0x000fc4000bf66270 */
[-C--:B------:R-:W-:Y:S01]  /*16ae0*/  @!P0 LEA.HI.X R11, R91, R3.reuse, R88, 0x2, P6 ;  /* 0x000000035b0b8211 */ /* 0x080fe200030f1458 */
[----:B------:R-:W-:Y:S01]  /*16af0*/  @!P5 ST.E.64 desc[UR42][R4.64], R46 ;  /* 0x0000002e0400d985 */ /* 0x000fe2000c101b2a */
[-C--:B------:R-:W-:Y:S02]  /*16b00*/  @!P1 LEA R14, P6, R93, R2.reuse, 0x2 ;  /* 0x000000025d0e9211 */ /* 0x080fe400078c10ff */
[----:B------:R-:W-:Y:S01]  /*16b10*/  ISETP.GE.AND P5, PT, R35, UR4, PT ;  /* 0x0000000423007c0c */ /* 0x000fe2000bfa6270 */
[----:B------:R1:W-:Y:S01]  /*16b20*/  @!P4 ST.E.64 desc[UR42][R6.64], R52 ;  /* 0x000000340600c985 */ /* 0x0003e2000c101b2a */
[----:B------:R-:W-:Y:S02]  /*16b30*/  @!P1 LEA.HI.X R15, R93, R3, R90, 0x2, P6 ;  /* 0x000000035d0f9211 */ /* 0x000fe400030f145a */
[----:B------:R-:W-:Y:S01]  /*16b40*/  @!P2 LEA R20, P6, R95, R2, 0x2 ;  /* 0x000000025f14a211 */ /* 0x000fe200078c10ff */
[----:B------:R2:W-:Y:S01]  /*16b50*/  @!P0 ST.E.64 desc[UR42][R10.64], R54 ;  /* 0x000000360a008985 */ /* 0x0005e2000c101b2a */
[----:B------:R-:W-:-:S02]  /*16b60*/  ISETP.GE.AND P4, PT, R33, UR4, PT ;  /* 0x0000000421007c0c */ /* 0x000fc4000bf86270 */
[-C--:B------:R-:W-:Y:S01]  /*16b70*/  @!P2 LEA.HI.X R21, R95, R3.reuse, R92, 0x2, P6 ;  /* 0x000000035f15a211 */ /* 0x080fe200030f145c */
[----:B------:R2:W-:Y:S01]  /*16b80*/  @!P1 ST.E.64 desc[UR42][R14.64], R60 ;  /* 0x0000003c0e009985 */ /* 0x0005e2000c101b2a */
[-C--:B------:R-:W-:Y:S02]  /*16b90*/  @!P3 LEA R40, P6, R85, R2.reuse, 0x2 ;  /* 0x000000025528b211 */ /* 0x080fe400078c10ff */
[----:B------:R-:W-:Y:S01]  /*16ba0*/  ISETP.GE.AND P0, PT, R27, UR4, PT ;  /* 0x000000041b007c0c */ /* 0x000fe2000bf06270 */
[----:B------:R2:W-:Y:S01]  /*16bb0*/  @!P2 ST.E.64 desc[UR42][R20.64], R62 ;  /* 0x0000003e1400a985 */ /* 0x0005e2000c101b2a */
[----:B------:R-:W-:Y:S02]  /*16bc0*/  ISETP.GE.AND P1, PT, R97, UR4, PT ;  /* 0x0000000461007c0c */ /* 0x000fe4000bf26270 */
[----:B------:R-:W-:Y:S02]  /*16bd0*/  @!P3 LEA.HI.X R41, R85, R3, R26, 0x2, P6 ;  /* 0x000000035529b211 */ /* 0x000fe400030f141a */
[----:B0-----:R-:W-:-:S03]  /*16be0*/  @!P5 LEA R8, P6, R35, R2, 0x2 ;  /* 0x000000022308d211 */ /* 0x001fc600078c10ff */
[----:B------:R2:W-:Y:S01]  /*16bf0*/  @!P3 ST.E.64 desc[UR42][R40.64], R68 ;  /* 0x000000442800b985 */ /* 0x0005e2000c101b2a */
[----:B------:R-:W-:Y:S02]  /*16c00*/  @!P5 LEA.HI.X R9, R35, R3, R24, 0x2, P6 ;  /* 0x000000032309d211 */ /* 0x000fe400030f1418 */
[----:B------:R-:W-:-:S03]  /*16c10*/  @!P4 LEA R32, P6, R33, R2, 0x2 ;  /* 0x000000022120c211 */ /* 0x000fc600078c10ff */
[-C--:B-1----:R-:W-:Y:S01]  /*16c20*/  @!P1 LEA R6, P2, R97, R2.reuse, 0x2 ;  /* 0x0000000261069211 */ /* 0x082fe200078410ff */
[----:B------:R2:W-:Y:S01]  /*16c30*/  @!P5 ST.E.64 desc[UR42][R8.64], R70 ;  /* 0x000000460800d985 */ /* 0x0005e2000c101b2a */
[-C--:B------:R-:W-:Y:S02]  /*16c40*/  @!P4 LEA.HI.X R33, R33, R3.reuse, R12, 0x2, P6 ;  /* 0x000000032121c211 */ /* 0x080fe400030f140c */
[----:B------:R-:W-:Y:S02]  /*16c50*/  @!P0 LEA R4, P6, R27, R2, 0x2 ;  /* 0x000000021b048211 */ /* 0x000fe400078c10ff */
[-C--:B------:R-:W-:Y:S01]  /*16c60*/  @!P1 LEA.HI.X R7, R97, R3.reuse, R25, 0x2, P2 ;  /* 0x0000000361079211 */ /* 0x080fe200010f1419 */
[----:B------:R2:W-:Y:S01]  /*16c70*/  @!P4 ST.E.64 desc[UR42][R32.64], R76 ;  /* 0x0000004c2000c985 */ /* 0x0005e2000c101b2a */
[----:B------:R-:W-:-:S05]  /*16c80*/  @!P0 LEA.HI.X R5, R27, R3, R0, 0x2, P6 ;  /* 0x000000031b058211 */ /* 0x000fca00030f1400 */
[----:B------:R2:W-:Y:S01]  /*16c90*/  @!P0 ST.E.64 desc[UR42][R4.64], R78 ;  /* 0x0000004e04008985 */ /* 0x0005e2000c101b2a */
[----:B-----5:R-:W-:-:S03]  /*16ca0*/  ISETP.GE.AND P0, PT, R94, UR4, PT ;  /* 0x000000045e007c0c */ /* 0x020fc6000bf06270 */
[----:B------:R2:W-:Y:S10]  /*16cb0*/  @!P1 ST.E.64 desc[UR42][R6.64], R36 ;  /* 0x0000002406009985 */ /* 0x0005f4000c101b2a */
[----:B------:R-:W-:Y:S05]  /*16cc0*/  @P0 BRA `(.L_x_2036) ;  /* 0x0000000800d00947 */ /* 0x000fea0003800000 */
[----:B------:R-:W-:-:S04]  /*16cd0*/  LEA R2, P0, R94, R2, 0x2 ;  /* 0x000000025e027211 */ /* 0x000fc800078010ff */
[----:B------:R-:W-:-:S05]  /*16ce0*/  LEA.HI.X R3, R94, R3, R96, 0x2, P0 ;  /* 0x000000035e037211 */ /* 0x000fca00000f1460 */
[----:B------:R0:W-:Y:S01]  /*16cf0*/  ST.E.64 desc[UR42][R2.64], R38 ;  /* 0x0000002602007985 */ /* 0x0001e2000c101b2a */
[----:B------:R-:W-:Y:S05]  /*16d00*/  BRA `(.L_x_2036) ;  /* 0x0000000800c07947 */ /* 0x000fea0003800000 */
.L_x_2031:
        /* <DEDUP_REMOVED lines=23> */
[----:B-1----:R-:W2:Y:S04]  /*16e80*/  LDG.E R5, desc[UR42][R2.64] ;  /* 0x0000002a02057981 */ /* 0x002ea8000c1e1900 */
[----:B-----5:R-:W2:Y:S02]  /*16e90*/  LDG.E R0, desc[UR42][R2.64+0x4] ;  /* 0x0000042a02007981 */ /* 0x020ea4000c1e1900 */
[----:B--2---:R-:W-:-:S07]  /*16ea0*/  IMAD.IADD R0, R0, 0x1, -R5 ;  /* 0x0000000100007824 */ /* 0x004fce00078e0a05 */
.L_x_2039:
[----:B-1----:R-:W2:Y:S04]  /*16eb0*/  LDL.LU R2, [R1+0x50] ;  /* 0x0000500001027983 */ /* 0x002ea80000300800 */
[----:B------:R-:W3:Y:S01]  /*16ec0*/  LDL.LU R3, [R1+0x38] ;  /* 0x0000380001037983 */ /* 0x000ee20000300800 */
[----:B------:R-:W-:Y:S01]  /*16ed0*/  BSSY B1, `(.L_x_2040) ;  /* 0x0000038000017945 */ /* 0x000fe20003800000 */
[----:B-----5:R-:W-:Y:S02]  /*16ee0*/  SHF.R.S32.HI R20, RZ, 0x1f, R15 ;  /* 0x0000001fff147819 */ /* 0x020fe4000001140f */
[----:B--2---:R-:W-:Y:S02]  /*16ef0*/  SEL R24, R2, RZ, !P0 ;  /* 0x000000ff02187207 */ /* 0x004fe40004000000 */
[----:B---3--:R-:W-:Y:S01]  /*16f00*/  SEL R25, R3, RZ, !P0 ;  /* 0x000000ff03197207 */ /* 0x008fe20004000000 */
[----:B------:R-:W-:Y:S06]  /*16f10*/  @P3 BRA `(.L_x_2041) ;  /* 0x0000000000cc3947 */ /* 0x000fec0003800000 */
[----:B------:R-:W2:Y:S01]  /*16f20*/  LDL R3, [R1+0x18] ;  /* 0x0000180001037983 */ /* 0x000ea20000100800 */
[----:B------:R-:W0:Y:S02]  /*16f30*/  LDC R33, c[0x0][0xbe8] ;  /* 0x0002fa00ff217b82 */ /* 0x000e240000000800 */
[----:B0-----:R-:W-:Y:S01]  /*16f40*/  IMAD R2, R0, R33, RZ ;  /* 0x0000002100027224 */ /* 0x001fe200078e02ff */
        /* <DEDUP_REMOVED lines=10> */
[----:B------:R-:W0:Y:S08]  /*16ff0*/  LDC.64 R2, c[0x0][0xba8] ;  /* 0x0002ea00ff027b82 */ /* 0x000e300000000a00 */
[----:B------:R-:W1:Y:S08]  /*17000*/  LDC.64 R8, c[0x0][R26+0x220] ;  /* 0x000088001a087b82 */ /* 0x000e700000000a00 */
[----:B------:R-:W2:Y:S08]  /*17010*/  LDC.64 R6, c[0x0][R26+0x218] ;  /* 0x000086001a067b82 */ /* 0x000eb00000000a00 */
[----:B------:R-:W4:Y:S08]  /*17020*/  LDC.64 R10, c[0x0][R26+0x228] ;  /* 0x00008a001a0a7b82 */ /* 0x000f300000000a00 */
[----:B------:R-:W5:Y:S08]  /*17030*/  LDC.64 R4, c[0x0][R26+0x210] ;  /* 0x000084001a047b82 */ /* 0x000f700000000a00 */
[----:B------:R-:W4:Y:S08]  /*17040*/  @P0 LDC R14, c[0x0][0xbec] ;  /* 0x0002fb00ff0e0b82 */ /* 0x000f300000000800 */
[----:B------:R-:W5:Y:S01]  /*17050*/  @P0 LDC R37, c[0x0][0xbf0] ;  /* 0x0002fc00ff250b82 */ /* 0x000f620000000800 */
[----:B-1----:R-:W-:-:S07]  /*17060*/  IMAD R9, R9, R25, RZ ;  /* 0x0000001909097224 */ /* 0x002fce00078e02ff */
[----:B0-----:R-:W0:Y:S01]  /*17070*/  @!P3 LDC R2, c[0x0][0xb50] ;  /* 0x0002d400ff02bb82 */ /* 0x001e220000000800 */
[----:B------:R-:W-:Y:S02]  /*17080*/  IMAD R9, R8, R24, R9 ;  /* 0x0000001808097224 */ /* 0x000fe400078e0209 */
[----:B----4-:R-:W-:-:S05]  /*17090*/  @P0 IMAD.HI.U32 R14, R27, R14, RZ ;  /* 0x0000000e1b0e0227 */ /* 0x010fca00078e00ff */
[----:B------:R-:W1:Y:S01]  /*170a0*/  @!P3 LDC R3, c[0x0][0xb54] ;  /* 0x0002d500ff03bb82 */ /* 0x000e620000000800 */
[----:B-----5:R-:W-:Y:S01]  /*170b0*/  @P0 SHF.R.U32.HI R21, RZ, R37, R14 ;  /* 0x00000025ff150219 */ /* 0x020fe2000001160e */
        /* <DEDUP_REMOVED lines=25> */
.L_x_2041:
[----:B------:R-:W-:Y:S05]  /*17250*/  BSYNC B1 ;  /* 0x0000000000017941 */ /* 0x000fea0003800000 */
.L_x_2040:
        /* <DEDUP_REMOVED lines=33> */
[----:B----4-:R-:W-:-:S04]  /*17470*/  IMAD.IADD R8, R13, 0x1, R4 ;  /* 0x000000010d087824 */ /* 0x010fc800078e0204 */
        /* <DEDUP_REMOVED lines=39> */
.L_x_2043:
[----:B------:R-:W-:Y:S05]  /*176f0*/  BSYNC B1 ;  /* 0x0000000000017941 */ /* 0x000fea0003800000 */
.L_x_2042:
        /* <DEDUP_REMOVED lines=17> */
.L_x_2036:
[----:B------:R-:W-:Y:S05]  /*17810*/  BSYNC B0 ;  /* 0x0000000000007941 */ /* 0x000fea0003800000 */
.L_x_2030:
[----:B------:R-:W-:Y:S02]  /*17820*/  ULDC UR4, c[0x0][0xc3c] ;  /* 0x00030f0000047ab9 */ /* 0x000fe40000000800 */
[----:B------:R-:W-:-:S13]  /*17830*/  ISETP.GE.AND P0, PT, R31, UR4, PT ;  /* 0x000000041f007c0c */ /* 0x000fda000bf06270 */
[----:B------:R-:W-:Y:S05]  /*17840*/  @!P0 BRA `(.L_x_2044) ;  /* 0xfffffe98005c8947 */ /* 0x000fea000383ffff */
[----:B------:R-:W-:Y:S05]  /*17850*/  BRA `(.L_x_1908) ;  /* 0x00000078005c7947 */ /* 0x000fea0003800000 */
.L_x_1906:
        /* <DEDUP_REMOVED lines=13> */
[----:B------:R-:W1:Y:S01]  /*17930*/  LDS.128 R24, [UR4+0x19cd0] ;  /* 0x019cd004ff187984 */ /* 0x000e620008000c00 */
[----:B------:R-:W-:Y:S06]  /*17940*/  BAR.ARV 0x4, 0x200 ;  /* 0x0108000000007b1d */ /* 0x000fec0000002000 */
[----:B------:R-:W-:Y:S05]  /*17950*/  BRA `(.L_x_2046) ;  /* 0x0000000c008c7947 */ /* 0x000fea0003800000 */
.L_x_2045:
        /* <DEDUP_REMOVED lines=44> */
.L_x_2049:
        /* <DEDUP_REMOVED lines=37> */
.L_x_2047:
        /* <DEDUP_REMOVED lines=13> */
.L_x_2050:
[----:B-1----:R-:W-:Y:S02]  /*17f40*/  IMAD R24, R24, UR5, R5 ;  /* 0x0000000518187c24 */ /* 0x002fe4000f8e0205 */
[----:B------:R-:W-:-:S03]  /*17f50*/  VIADD R27, R27, UR4 ;  /* 0x000000041b1b7c36 */ /* 0x000fc60008000000 */
[----:B------:R-:W-:Y:S01]  /*17f60*/  IADD3 R4, -R24, UR6, RZ ;  /* 0x0000000618047c10 */ /* 0x000fe2000fffe1ff */
[----:B------:R-:W-:Y:S06]  /*17f70*/  @!P1 BRA `(.L_x_2051) ;  /* 0x0000000000e49947 */ /* 0x000fec0003800000 */
[-C--:B--2---:R-:W-:Y:S02]  /*17f80*/  IABS R7, R25.reuse ;  /* 0x0000001900077213 */ /* 0x084fe40000000000 */
[----:B------:R-:W-:Y:S02]  /*17f90*/  IABS R5, R8 ;  /* 0x0000000800057213 */ /* 0x000fe40000000000 */
[----:B------:R-:W1:Y:S08]  /*17fa0*/  I2F.RP R9, R7 ;  /* 0x0000000700097306 */ /* 0x000e700000209400 */
[----:B-1----:R-:W0:Y:S02]  /*17fb0*/  MUFU.RCP R9, R9 ;  /* 0x0000000900097308 */ /* 0x002e240000001000 */
[----:B0-----:R-:W-:Y:S01]  /*17fc0*/  VIADD R2, R9, 0xffffffe ;  /* 0x0ffffffe09027836 */ /* 0x001fe20000000000 */
[----:B------:R-:W-:-:S05]  /*17fd0*/  IABS R9, R25 ;  /* 0x0000001900097213 */ /* 0x000fca0000000000 */
[----:B------:R0:W1:Y:S01]  /*17fe0*/  F2I.FTZ.U32.TRUNC.NTZ R3, R2 ;  /* 0x0000000200037305 */ /* 0x000062000021f000 */
[----:B------:R-:W-:Y:S02]  /*17ff0*/  IMAD.MOV R9, RZ, RZ, -R9 ;  /* 0x000000ffff097224 */ /* 0x000fe400078e0a09 */
[----:B0-----:R-:W-:Y:S02]  /*18000*/  IMAD.MOV.U32 R2, RZ, RZ, RZ ;  /* 0x000000ffff027224 */ /* 0x001fe400078e00ff */
[----:B-1----:R-:W-:-:S04]  /*18010*/  IMAD.MOV R10, RZ, RZ, -R3 ;  /* 0x000000ffff0a7224 */ /* 0x002fc800078e0a03 */
[----:B------:R-:W-:Y:S01]  /*18020*/  IMAD R11, R10, R7, RZ ;  /* 0x000000070a0b7224 */ /* 0x000fe200078e02ff */
[----:B------:R-:W-:-:S03]  /*18030*/  IABS R10, R4 ;  /* 0x00000004000a7213 */ /* 0x000fc60000000000 */
        /* <DEDUP_REMOVED lines=11> */
[----:B------:R-:W-:-:S04]  /*180f0*/  LOP3.LUT R7, R4, R25, RZ, 0x3c, !PT ;  /* 0x0000001904077212 */ /* 0x000fc800078e3cff */
[----:B------:R-:W-:Y:S01]  /*18100*/  ISETP.GE.AND P2, PT, R7, RZ, PT ;  /* 0x000000ff0700720c */ /* 0x000fe20003f46270 */
[----:B------:R-:W0:Y:S06]  /*18110*/  F2I.FTZ.U32.TRUNC.NTZ R3, R3 ;  /* 0x0000000300037305 */ /* 0x000e2c000021f000 */
[----:B------:R-:W-:-:S04]  /*18120*/  @P0 VIADD R2, R2, 0x1 ;  /* 0x0000000102020836 */ /* 0x000fc80000000000 */
[----:B------:R-:W-:-:S04]  /*18130*/  IMAD.MOV.U32 R7, RZ, RZ, R2 ;  /* 0x000000ffff077224 */ /* 0x000fc800078e0002 */
[----:B------:R-:W-:Y:S01]  /*18140*/  @!P2 IMAD.MOV R7, RZ, RZ, -R7 ;  /* 0x000000ffff07a224 */ /* 0x000fe200078e0a07 */
[----:B------:R-:W-:Y:S01]  /*18150*/  @!P1 LOP3.LUT R7, RZ, R25, RZ, 0x33, !PT ;  /* 0x00000019ff079212 */ /* 0x000fe200078e33ff */
[----:B0-----:R-:W-:-:S04]  /*18160*/  IMAD.MOV R9, RZ, RZ, -R3 ;  /* 0x000000ffff097224 */ /* 0x001fc800078e0a03 */
[----:B------:R-:W-:-:S04]  /*18170*/  IMAD.MOV.U32 R2, RZ, RZ, R9 ;  /* 0x000000ffff027224 */ /* 0x000fc800078e0009 */
        /* <DEDUP_REMOVED lines=25> */
.L_x_2051:
        /* <DEDUP_REMOVED lines=60> */
.L_x_2052:
[----:B------:R-:W-:-:S05]  /*186d0*/  LOP3.LUT R2, RZ, R2, RZ, 0x33, !PT ;  /* 0x00000002ff027212 */ /* 0x000fca00078e33ff */
[----:B------:R-:W-:Y:S01]  /*186e0*/  IMAD.IADD R25, R25, 0x1, R2 ;  /* 0x0000000119197824 */ /* 0x000fe200078e0202 */
[----:B------:R-:W-:Y:S06]  /*186f0*/  BRA `(.L_x_2053) ;  /* 0x00000000000c7947 */ /* 0x000fec0003800000 */
.L_x_2048:
[----:B------:R-:W-:Y:S02]  /*18700*/  IMAD.MOV.U32 R25, RZ, RZ, RZ ;  /* 0x000000ffff197224 */ /* 0x000fe400078e00ff */
[----:B------:R-:W-:Y:S02]  /*18710*/  IMAD.U32 R24, RZ, RZ, UR6 ;  /* 0x00000006ff187e24 */ /* 0x000fe4000f8e00ff */
[----:B------:R-:W-:-:S07]  /*18720*/  IMAD.MOV.U32 R26, RZ, RZ, RZ ;  /* 0x000000ffff1a7224 */ /* 0x000fce00078e00ff */
.L_x_2053:
[----:B------:R-:W-:-:S13]  /*18730*/  ISETP.NE.AND P0, PT, R0, RZ, PT ;  /* 0x000000ff0000720c */ /* 0x000fda0003f05270 */
[----:B------:R-:W0:Y:S01]  /*18740*/  @!P0 S2R R3, SR_CgaCtaId ;  /* 0x0000000000038919 */ /* 0x000e220000008800 */
[----:B------:R-:W-:-:S04]  /*18750*/  @!P0 MOV R0, 0x400 ;  /* 0x0000040000008802 */ /* 0x000fc80000000f00 */
[----:B0-----:R-:W-:-:S05]  /*18760*/  @!P0 LEA R0, R3, R0, 0x18 ;  /* 0x0000000003008211 */ /* 0x001fca00078ec0ff */
[----:B------:R0:W-:Y:S01]  /*18770*/  @!P0 STS.128 [R0+0x19cd0], R24 ;  /* 0x019cd01800008388 */ /* 0x0001e20000000c00 */
[----:B------:R-:W-:Y:S06]  /*18780*/  BAR.ARV 0x5, 0x200 ;  /* 0x0148000000007b1d */ /* 0x000fec0000002000 */
.L_x_2046:
[----:B------:R2:W-:Y:S01]  /*18790*/  STL [R1+0x3c], RZ ;  /* 0x00003cff01007387 */ /* 0x0005e20000100800 */
[----:B------:R-:W-:Y:S01]  /*187a0*/  ULDC UR4, c[0x0][0xc3c] ;  /* 0x00030f0000047ab9 */ /* 0x000fe20000000800 */
[----:B------:R-:W-:Y:S01]  /*187b0*/  MOV R23, 0x1 ;  /* 0x0000000100177802 */ /* 0x000fe20000000f00 */
[----:B------:R-:W-:Y:S01]  /*187c0*/  IMAD.MOV.U32 R19, RZ, RZ, RZ ;  /* 0x000000ffff137224 */ /* 0x000fe200078e00ff */
[----:B-1----:R-:W-:-:S13]  /*187d0*/  ISETP.GE.AND P0, PT, R27, UR4, PT ;  /* 0x000000041b007c0c */ /* 0x002fda000bf06270 */
[----:B--2---:R-:W-:Y:S05]  /*187e0*/  @P0 BRA `(.L_x_2054) ;  /* 0x0000006400800947 */ /* 0x004fea0003800000 */
[----:B------:R-:W1:Y:S01]  /*187f0*/  S2R R12, SR_TID.X ;  /* 0x00000000000c7919 */ /* 0x000e620000002100 */
[----:B------:R-:W2:Y:S01]  /*18800*/  S2UR UR5, SR_CgaCtaId ;  /* 0x00000000000579c3 */ /* 0x000ea20000008800 */
[----:B------:R-:W-:Y:S01]  /*18810*/  UMOV UR4, 0x400 ;  /* 0x0000040000047882 */ /* 0x000fe20000000000 */
[----:B------:R-:W-:Y:S01]  /*18820*/  BSSY B7, `(.L_x_2054) ;  /* 0x000065c000077945 */ /* 0x000fe20003800000 */
[----:B------:R-:W-:Y:S01]  /*18830*/  IMAD.MOV.U32 R28, RZ, RZ, 0x1 ;  /* 0x00000001ff1c7424 */ /* 0x000fe200078e00ff */
[----:B------:R-:W-:Y:S01]  /*18840*/  ULDC.64 UR40, c[0x0][0x198] ;  /* 0x0000660000287ab9 */ /* 0x000fe20000000a00 */
[----:B------:R-:W-:Y:S01]  /*18850*/  IMAD.MOV.U32 R22, RZ, RZ, RZ ;  /* 0x000000ffff167224 */ /* 0x000fe200078e00ff */
[----:B------:R-:W-:Y:S01]  /*18860*/  ULOP3.LUT UR36, UR37, 0x1, URZ, 0xfc, !UPT ;  /* 0x0000000125247892 */ /* 0x000fe2000f8efc3f */
[----:B------:R-:W-:Y:S01]  /*18870*/  IMAD.MOV.U32 R19, RZ, RZ, RZ ;  /* 0x000000ffff137224 */ /* 0x000fe200078e00ff */
[----:B------:R-:W-:Y:S01]  /*18880*/  ULOP3.LUT UR39, UR37, 0x2, URZ, 0xfc, !UPT ;  /* 0x0000000225277892 */ /* 0x000fe2000f8efc3f */
[----:B------:R-:W-:Y:S01]  /*18890*/  IMAD.MOV.U32 R23, RZ, RZ, 0x1 ;  /* 0x00000001ff177424 */ /* 0x000fe200078e00ff */
[----:B------:R-:W-:Y:S01]  /*188a0*/  ULDC UR38, c[0x0][0xc] ;  /* 0x0000030000267ab9 */ /* 0x000fe20000000800 */
[----:B--2---:R-:W-:-:S06]  /*188b0*/  ULEA UR4, UR5, UR4, 0x18 ;  /* 0x0000000405047291 */ /* 0x004fcc000f8ec03f */
[----:B------:R-:W-:Y:S01]  /*188c0*/  IMAD.U32 R18, RZ, RZ, UR4 ;  /* 0x00000004ff127e24 */ /* 0x000fe2000f8e00ff */
[C---:B-1----:R-:W-:Y:S01]  /*188d0*/  LOP3.LUT R11, R12.reuse, 0x7f, RZ, 0xc0, !PT ;  /* 0x0000007f0c0b7812 */ /* 0x042fe200078ec0ff */
[C---:B------:R-:W-:Y:S01]  /*188e0*/  IMAD.SHL.U32 R3, R12.reuse, 0x20, RZ ;  /* 0x000000200c037824 */ /* 0x040fe200078e00ff */
[----:B------:R-:W-:Y:S01]  /*188f0*/  SHF.R.U32.HI R4, RZ, 0x1, R12 ;  /* 0x00000001ff047819 */ /* 0x000fe2000001160c */
[C---:B0-----:R-:W-:Y:S01]  /*18900*/  IMAD.SHL.U32 R0, R12.reuse, 0x10, RZ ;  /* 0x000000100c007824 */ /* 0x041fe200078e00ff */
[C---:B------:R-:W-:Y:S01]  /*18910*/  LOP3.LUT P0, RZ, R12.reuse, 0x4, RZ, 0xc0, !PT ;  /* 0x000000040cff7812 */ /* 0x040fe2000780c0ff */
[----:B------:R-:W-:Y:S01]  /*18920*/  IMAD.SHL.U32 R5, R11, 0x10, RZ ;  /* 0x000000100b057824 */ /* 0x000fe200078e00ff */
[C---:B------:R-:W-:Y:S01]  /*18930*/  LOP3.LUT R2, R3.reuse, 0x360, RZ, 0xc0, !PT ;  /* 0x0000036003027812 */ /* 0x040fe200078ec0ff */
[----:B------:R-:W-:Y:S01]  /*18940*/  IMAD.SHL.U32 R10, R12, 0x4, RZ ;  /* 0x000000040c0a7824 */ /* 0x000fe200078e00ff */
[----:B------:R-:W-:Y:S02]  /*18950*/  LOP3.LUT R8, R0, 0x60, RZ, 0xc0, !PT ;  /* 0x0000006000087812 */ /* 0x000fe400078ec0ff */
[----:B------:R-:W-:-:S02]  /*18960*/  LOP3.LUT R3, R3, 0x80, RZ, 0xc0, !PT ;  /* 0x0000008003037812 */ /* 0x000fc400078ec0ff */
[--C-:B------:R-:W-:Y:S02]  /*18970*/  LOP3.LUT R2, R2, 0x400, R5.reuse, 0xf8, !PT ;  /* 0x0000040002027812 */ /* 0x100fe400078ef805 */
[----:B------:R-:W-:Y:S01]  /*18980*/  LOP3.LUT R9, R8, 0x700, R5, 0xf8, !PT ;  /* 0x0000070008097812 */ /* 0x000fe200078ef805 */
[----:B------:R-:W-:Y:S01]  /*18990*/  IMAD.SHL.U32 R8, R12, 0x2, RZ ;  /* 0x000000020c087824 */ /* 0x000fe200078e00ff */
[----:B------:R-:W-:Y:S02]  /*189a0*/  LOP3.LUT R5, R4, 0x20, RZ, 0xc0, !PT ;  /* 0x0000002004057812 */ /* 0x000fe400078ec0ff */
[----:B------:R-:W-:Y:S02]  /*189b0*/  LOP3.LUT R7, R0, 0x90, RZ, 0xc0, !PT ;  /* 0x0000009000077812 */ /* 0x000fe400078ec0ff */
[----:B------:R-:W-:Y:S01]  /*189c0*/  LOP3.LUT R3, R3, 0x10, R4, 0xf8, !PT ;  /* 0x0000001003037812 */ /* 0x000fe200078ef804 */
[----:B------:R-:W-:Y:S01]  /*189d0*/  IMAD.SHL.U32 R4, R12, 0x80, RZ ;  /* 0x000000800c047824 */ /* 0x000fe200078e00ff */
[----:B------:R-:W-:-:S02]  /*189e0*/  LOP3.LUT R5, R5, 0x10, R12, 0xf8, !PT ;  /* 0x0000001005057812 */ /* 0x000fc400078ef80c */
[----:B------:R-:W-:Y:S01]  /*189f0*/  LOP3.LUT R8, R7, 0x10, R8, 0x78, !PT ;  /* 0x0000001007087812 */ /* 0x000fe200078e7808 */
[----:B------:R-:W-:Y:S01]  /*18a00*/  IMAD.SHL.U32 R7, R6, 0x800, RZ ;  /* 0x0000080006077824 */ /* 0x000fe200078e00ff */
[----:B------:R-:W-:Y:S02]  /*18a10*/  LOP3.LUT R6, R4, 0x400, RZ, 0xc0, !PT ;  /* 0x0000040004067812 */ /* 0x000fe400078ec0ff */
[----:B------:R-:W-:Y:S02]  /*18a20*/  LOP3.LUT R5, R5, 0x380, R4, 0xf8, !PT ;  /* 0x0000038005057812 */ /* 0x000fe400078ef804 */
[----:B------:R-:W-:Y:S02]  /*18a30*/  LOP3.LUT R3, R3, 0x10, R10, 0x78, !PT ;  /* 0x0000001003037812 */ /* 0x000fe400078e780a */
[----:B------:R-:W-:Y:S02]  /*18a40*/  LOP3.LUT R6, R6, 0x800, R7, 0xf8, !PT ;  /* 0x0000080006067812 */ /* 0x000fe400078ef807 */
[----:B------:R-:W-:-:S02]  /*18a50*/  LOP3.LUT R5, R5, 0x70, R0, 0x78, !PT ;  /* 0x0000007005057812 */ /* 0x000fc400078e7800 */
[----:B------:R-:W-:Y:S02]  /*18a60*/  LOP3.LUT R3, R2, R3, RZ, 0xfc, !PT ;  /* 0x0000000302037212 */ /* 0x000fe400078efcff */
[----:B------:R-:W-:Y:S02]  /*18a70*/  LOP3.LUT R2, R6, R5, RZ, 0xfc, !PT ;  /* 0x0000000506027212 */ /* 0x000fe400078efcff */
[----:B------:R-:W-:Y:S01]  /*18a80*/  LOP3.LUT R9, R9, R8, RZ, 0xfc, !PT ;  /* 0x0000000809097212 */ /* 0x000fe200078efcff */
[----:B------:R0:W-:Y:S01]  /*18a90*/  STL [R1+0x14], R3 ;  /* 0x0000140301007387 */ /* 0x0001e20000100800 */
[----:B------:R-:W-:Y:S02]  /*18aa0*/  SHF.R.U32.HI R4, RZ, 0x1, R11 ;  /* 0x00000001ff047819 */ /* 0x000fe4000001160b */
[----:B------:R-:W-:Y:S01]  /*18ab0*/  LOP3.LUT R0, R0, 0x10, RZ, 0xc0, !PT ;  /* 0x0000001000007812 */ /* 0x000fe200078ec0ff */
[----:B------:R1:W-:Y:S04]  /*18ac0*/  STL [R1+0xc], R2 ;  /* 0x00000c0201007387 */ /* 0x0003e80000100800 */
[----:B------:R-:W-:Y:S01]  /*18ad0*/  STL [R1+0x3c], RZ ;  /* 0x00003cff01007387 */ /* 0x000fe20000100800 */
[----:B0-----:R-:W-:-:S02]  /*18ae0*/  IMAD.MOV.U32 R3, RZ, RZ, 0x40 ;  /* 0x00000040ff037424 */ /* 0x001fc400078e00ff */
[----:B-1----:R-:W-:-:S03]  /*18af0*/  IMAD.SHL.U32 R2, R12, 0x40, RZ ;  /* 0x000000400c027824 */ /* 0x002fc600078e00ff */
[----:B------:R-:W-:Y:S02]  /*18b00*/  SEL R5, R3, 0xffffffc0, !P0 ;  /* 0xffffffc003057807 */ /* 0x000fe40004000000 */
[----:B------:R-:W-:Y:S01]  /*18b10*/  LOP3.LUT R3, R4, 0x40, R2, 0xf8, !PT ;  /* 0x0000004004037812 */ /* 0x000fe200078ef802 */
[----:B------:R-:W-:-:S05]  /*18b20*/  IMAD.IADD R2, R18, 0x1, R9 ;  /* 0x0000000112027824 */ /* 0x000fca00078e0209 */
[----:B------:R0:W-:Y:S02]  /*18b30*/  STL [R1+0x1c], R2 ;  /* 0x00001c0201007387 */ /* 0x0001e40000100800 */
[C---:B0-----:R-:W-:Y:S02]  /*18b40*/  LOP3.LUT R2, R0.reuse, 0x20, RZ, 0xfc, !PT ;  /* 0x0000002000027812 */ /* 0x041fe400078efcff */
[----:B------:R-:W-:-:S07]  /*18b50*/  LOP3.LUT R0, R0, 0x40, RZ, 0xfc, !PT ;  /* 0x0000004000007812 */ /* 0x000fce00078efcff */
.L_x_2174:
[----:B0-----:R-:W0:Y:S02]  /*18b60*/  LDC.64 R2, c[0x0][0xc88] ;  /* 0x00032200ff027b82 */ /* 0x001e240000000a00 */
[----:B0-----:R-:W-:-:S05]  /*18b70*/  IMAD.WIDE R2, R27, 0x4, R2 ;  /* 0x000000041b027825 */ /* 0x001fca00078e0202 */
[----:B--2---:R-:W2:Y:S01]  /*18b80*/  LDG.E R15, desc[UR42][R2.64] ;  /* 0x0000002a020f7981 */ /* 0x004ea2000c1e1900 */
[----:B------:R-:W-:Y:S05]  /*18b90*/  YIELD ;  /* 0x0000000000007946 */ /* 0x000fea0003800000 */
[----:B------:R-:W-:Y:S01]  /*18ba0*/  ULDC.64 UR4, c[0x0][0xa28] ;  /* 0x00028a0000047ab9 */ /* 0x000fe20000000a00 */
[----:B------:R-:W-:Y:S02]  /*18bb0*/  CS2R R8, SRZ ;  /* 0x0000000000087805 */ /* 0x000fe4000001ff00 */
[----:B------:R-:W-:Y:S01]  /*18bc0*/  ISETP.NE.U32.AND P0, PT, RZ, UR4, PT ;  /* 0x00000004ff007c0c */ /* 0x000fe2000bf05070 */
[----:B------:R-:W-:-:S03]  /*18bd0*/  ULDC.64 UR6, c[0x0][0xa00] ;  /* 0x0002800000067ab9 */ /* 0x000fc60000000a00 */
[----:B------:R-:W-:Y:S02]  /*18be0*/  ISETP.NE.AND.EX P0, PT, RZ, UR5, PT, P0 ;  /* 0x00000005ff007c0c */ /* 0x000fe4000bf05300 */
[----:B--2---:R-:W-:Y:S01]  /*18bf0*/  SHF.R.S32.HI R0, RZ, 0x1f, R15 ;  /* 0x0000001fff007819 */ /* 0x004fe2000001140f */
[----:B------:R-:W-:-:S10]  /*18c00*/  IMAD.SHL.U32 R17, R15, 0x4, RZ ;  /* 0x000000040f117824 */ /* 0x000fd400078e00ff */
[C---:B------:R-:W-:Y:S01]  /*18c10*/  @P0 LEA R4, P1, R15.reuse, UR4, 0x2 ;  /* 0x000000040f040c11 */ /* 0x040fe2000f8210ff */
[----:B------:R-:W-:Y:S01]  /*18c20*/  STL [R1+0x18], R15 ;  /* 0x0000180f01007387 */ /* 0x000fe20000100800 */
[C-C-:B------:R-:W-:Y:S02]  /*18c30*/  SHF.L.U64.HI R14, R15.reuse, 0x2, R0.reuse ;  /* 0x000000020f0e7819 */ /* 0x140fe40000010200 */
[----:B------:R-:W-:Y:S01]  /*18c40*/  @P0 LEA.HI.X R5, R15, UR5, R0, 0x2, P1 ;  /* 0x000000050f050c11 */ /* 0x000fe200088f1400 */
[----:B------:R-:W-:Y:S01]  /*18c50*/  ULDC.64 UR4, c[0x0][0xa08] ;  /* 0x0002820000047ab9 */ /* 0x000fe20000000a00 */
[----:B------:R-:W-:Y:S01]  /*18c60*/  ISETP.NE.U32.AND P1, PT, RZ, UR6, PT ;  /* 0x00000006ff007c0c */ /* 0x000fe2000bf25070 */
[----:B------:R0:W-:Y:S01]  /*18c70*/  STL [R1+0x38], R0 ;  /* 0x0000380001007387 */ /* 0x0001e20000100800 */
[----:B------:R-:W-:-:S03]  /*18c80*/  IADD3 R2, P2, R17, UR6, RZ ;  /* 0x0000000611027c10 */ /* 0x000fc6000ff5e0ff */
[----:B-1----:R1:W5:Y:S01]  /*18c90*/  @P0 LDG.E R9, desc[UR42][R4.64] ;  /* 0x0000002a04090981 */ /* 0x002362000c1e1900 */
[----:B------:R-:W-:Y:S01]  /*18ca0*/  ISETP.NE.AND.EX P0, PT, RZ, UR7, PT, P1 ;  /* 0x00000007ff007c0c */ /* 0x000fe2000bf05310 */
[----:B------:R-:W-:Y:S01]  /*18cb0*/  IMAD.MOV.U32 R12, RZ, RZ, RZ ;  /* 0x000000ffff0c7224 */ /* 0x000fe200078e00ff */
[C---:B------:R-:W-:Y:S01]  /*18cc0*/  IADD3.X R3, R14.reuse, UR7, RZ, P2, !PT ;  /* 0x000000070e037c10 */ /* 0x040fe200097fe4ff */
[----:B------:R-:W-:Y:S01]  /*18cd0*/  ULDC.64 UR6, c[0x0][0xa10] ;  /* 0x0002840000067ab9 */ /* 0x000fe20000000a00 */
[----:B------:R-:W-:Y:S01]  /*18ce0*/  ISETP.NE.U32.AND P1, PT, RZ, UR4, PT ;  /* 0x00000004ff007c0c */ /* 0x000fe2000bf25070 */
[----:B------:R-:W-:Y:S01]  /*18cf0*/  STL [R1+0x4], R14 ;  /* 0x0000040e01007387 */ /* 0x000fe20000100800 */
[C---:B------:R-:W-:Y:S01]  /*18d00*/  IADD3 R6, P3, R17.reuse, UR4, RZ ;  /* 0x0000000411067c10 */ /* 0x040fe2000ff7e0ff */
[----:B0-----:R-:W-:Y:S01]  /*18d10*/  IMAD.MOV.U32 R0, RZ, RZ, RZ ;  /* 0x000000ffff007224 */ /* 0x001fe200078e00ff */
[----:B------:R-:W-:Y:S02]  /*18d20*/  ISETP.NE.AND.EX P1, PT, RZ, UR5, PT, P1 ;  /* 0x00000005ff007c0c */ /* 0x000fe4000bf25310 */
[----:B------:R-:W-:Y:S01]  /*18d30*/  IADD3.X R7, R14, UR5, RZ, P3, !PT ;  /* 0x000000050e077c10 */ /* 0x000fe20009ffe4ff */
[----:B------:R-:W-:Y:S01]  /*18d40*/  ULDC.64 UR4, c[0x0][0xa18] ;  /* 0x0002860000047ab9 */ /* 0x000fe20000000a00 */
[----:B-1----:R-:W-:Y:S01]  /*18d50*/  IADD3 R4, P4, R17, UR6, RZ ;  /* 0x0000000611047c10 */ /* 0x002fe2000ff9e0ff */
[----:B------:R-:W2:Y:S01]  /*18d60*/  @P0 LDG.E R8, desc[UR42][R2.64] ;  /* 0x0000002a02080981 */ /* 0x000ea2000c1e1900 */
[----:B------:R-:W-:-:S02]  /*18d70*/  ISETP.NE.U32.AND P3, PT, RZ, UR4, PT ;  /* 0x00000004ff007c0c */ /* 0x000fc4000bf65070 */
[----:B------:R-:W-:Y:S02]  /*18d80*/  IADD3.X R5, R14, UR7, RZ, P4, !PT ;  /* 0x000000070e057c10 */ /* 0x000fe4000a7fe4ff */
[----:B------:R-:W-:Y:S02]  /*18d90*/  ISETP.NE.AND.EX P3, PT, RZ, UR5, PT, P3 ;  /* 0x00000005ff007c0c */ /* 0x000fe4000bf65330 */
[----:B------:R-:W-:Y:S01]  /*18da0*/  ISETP.NE.U32.AND P2, PT, RZ, UR6, PT ;  /* 0x00000006ff007c0c */ /* 0x000fe2000bf45070 */
[----:B------:R-:W5:Y:S03]  /*18db0*/  @P1 LDG.E R12, desc[UR42][R6.64] ;  /* 0x0000002a060c1981 */ /* 0x000f66000c1e1900 */
[----:B------:R-:W-:-:S07]  /*18dc0*/  ISETP.NE.AND.EX P2, PT, RZ, UR7, PT, P2 ;  /* 0x00000007ff007c0c */ /* 0x000fce000bf45320 */
[----:B------:R-:W-:Y:S01]  /*18dd0*/  @P3 IADD3 R10, P4, R17, UR4, RZ ;  /* 0x00000004110a3c10 */ /* 0x000fe2000ff9e0ff */
[----:B------:R-:W-:-:S03]  /*18de0*/  ULDC UR4, c[0x0][0x288] ;  /* 0x0000a20000047ab9 */ /* 0x000fc60000000800 */
[----:B------:R-:W-:Y:S02]  /*18df0*/  @P3 IADD3.X R11, R14, UR5, RZ, P4, !PT ;  /* 0x000000050e0b3c10 */ /* 0x000fe4000a7fe4ff */
        /* <DEDUP_REMOVED lines=13> */
[----:B--2---:R0:W-:Y:S01]  /*18ed0*/  STL [R1+0x24], R8 ;  /* 0x0000240801007387 */ /* 0x0041e20000100800 */
[----:B------:R-:W-:Y:S02]  /*18ee0*/  IMAD.MOV.U32 R13, RZ, RZ, R8 ;  /* 0x000000ffff0d7224 */ /* 0x000fe400078e0008 */
[----:B0-----:R-:W-:Y:S01]  /*18ef0*/  IMAD.U32 R8, RZ, RZ, UR5 ;  /* 0x00000005ff087e24 */ /* 0x001fe2000f8e00ff */
[----:B------:R-:W-:Y:S06]  /*18f00*/  @P3 BRA `(.L_x_2055) ;  /* 0x0000000000143947 */ /* 0x000fec0003800000 */
[----:B------:R-:W-:Y:S05]  /*18f10*/  @!P0 BRA `(.L_x_2055) ;  /* 0x0000000000108947 */ /* 0x000fea0003800000 */
[----:B------:R-:W2:Y:S04]  /*18f20*/  LDG.E R11, desc[UR42][R2.64] ;  /* 0x0000002a020b7981 */ /* 0x000ea8000c1e1900 */
[----:B------:R-:W2:Y:S02]  /*18f30*/  LDG.E R2, desc[UR42][R2.64+0x4] ;  /* 0x0000042a02027981 */ /* 0x000ea4000c1e1900 */
[----:B--2---:R-:W-:-:S05]  /*18f40*/  IMAD.IADD R13, R2, 0x1, -R11 ;  /* 0x00000001020d7824 */ /* 0x004fca00078e0a0b */
[----:B------:R0:W-:Y:S02]  /*18f50*/  STL [R1+0x24], R13 ;  /* 0x0000240d01007387 */ /* 0x0001e40000100800 */
.L_x_2055:
[C---:B------:R-:W-:Y:S01]  /*18f60*/  LOP3.LUT R2, R26.reuse, 0xff000000, RZ, 0xc0, !PT ;  /* 0xff0000001a027812 */ /* 0x040fe200078ec0ff */
        /* <DEDUP_REMOVED lines=15> */
.L_x_2056:
[----:B------:R-:W-:Y:S05]  /*19060*/  @!P1 BRA `(.L_x_2057) ;  /* 0x00000000000c9947 */ /* 0x000fea0003800000 */
[----:B------:R-:W2:Y:S04]  /*19070*/  LDG.E R10, desc[UR42][R6.64] ;  /* 0x0000002a060a7981 */ /* 0x000ea8000c1e1900 */
[----:B------:R-:W2:Y:S02]  /*19080*/  LDG.E R6, desc[UR42][R6.64+0x4] ;  /* 0x0000042a06067981 */ /* 0x000ea4000c1e1900 */
[----:B--2---:R-:W-:-:S07]  /*19090*/  IMAD.IADD R10, R6, 0x1, -R10 ;  /* 0x00000001060a7824 */ /* 0x004fce00078e0a0a */
.L_x_2057:
[----:B-1----:R-:W3:Y:S04]  /*190a0*/  @P2 LDG.E R3, desc[UR42][R4.64] ;  /* 0x0000002a04032981 */ /* 0x002ee8000c1e1900 */
[----:B------:R1:W3:Y:S01]  /*190b0*/  @P2 LDG.E R4, desc[UR42][R4.64+0x4] ;  /* 0x0000042a04042981 */ /* 0x0002e2000c1e1900 */
[----:B-----5:R-:W-:Y:S01]  /*190c0*/  IMAD.IADD R10, R10, 0x1, -R9 ;  /* 0x000000010a0a7824 */ /* 0x020fe200078e0a09 */
[----:B------:R-:W-:Y:S01]  /*190d0*/  LOP3.LUT R12, R2, 0xff, RZ, 0xc0, !PT ;  /* 0x000000ff020c7812 */ /* 0x000fe200078ec0ff */
[----:B------:R-:W-:Y:S04]  /*190e0*/  BSSY B0, `(.L_x_2058) ;  /* 0x0000037000007945 */ /* 0x000fe80003800000 */
[----:B------:R4:W-:Y:S01]  /*190f0*/  STL [R1], R12 ;  /* 0x0000000c01007387 */ /* 0x0009e20000100800 */
[----:B-1----:R-:W1:Y:S02]  /*19100*/  LDC R5, c[0x0][0x448] ;  /* 0x00011200ff057b82 */ /* 0x002e640000000800 */
[----:B-1----:R-:W-:-:S13]  /*19110*/  ISETP.NE.AND P0, PT, R5, 0x1, PT ;  /* 0x000000010500780c */ /* 0x002fda0003f05270 */
[----:B------:R-:W1:Y:S08]  /*19120*/  @P0 LDC R5, c[0x0][0x44c] ;  /* 0x00011300ff050b82 */ /* 0x000e700000000800 */
[----:B------:R-:W0:Y:S01]  /*19130*/  @P0 LDC R6, c[0x0][0x450] ;  /* 0x00011400ff060b82 */ /* 0x000e220000000800 */
[----:B---3--:R-:W-:Y:S02]  /*19140*/  @P2 IMAD.IADD R8, R4, 0x1, -R3 ;  /* 0x0000000104082824 */ /* 0x008fe400078e0a03 */
[----:B------:R-:W-:-:S04]  /*19150*/  IMAD R3, R25, 0xc0, RZ ;  /* 0x000000c019037824 */ /* 0x000fc800078e02ff */
[----:B------:R-:W-:-:S04]  /*19160*/  VIADD R3, R3, 0xbf ;  /* 0x000000bf03037836 */ /* 0x000fc80000000000 */
[----:B-1----:R-:W-:-:S05]  /*19170*/  @P0 IMAD.HI.U32 R4, R3, R5, RZ ;  /* 0x0000000503040227 */ /* 0x002fca00078e00ff */
[----:B0-----:R-:W-:Y:S01]  /*19180*/  @P0 SHF.R.U32.HI R3, RZ, R6, R4 ;  /* 0x00000006ff030219 */ /* 0x001fe20000011604 */
[----:B------:R-:W-:-:S05]  /*19190*/  IMAD.IADD R4, R10, 0x1, R8 ;  /* 0x000000010a047824 */ /* 0x000fca00078e0208 */
[C---:B------:R-:W-:Y:S01]  /*191a0*/  IADD3 R20, R4.reuse, 0x80, -R13 ;  /* 0x0000008004147810 */ /* 0x040fe20007ffe80d */
[----:B------:R-:W-:-:S04]  /*191b0*/  VIADD R4, R4, 0x7f ;  /* 0x0000007f04047836 */ /* 0x000fc80000000000 */
[----:B------:R-:W-:Y:S01]  /*191c0*/  IMAD.IADD R3, R20, 0x1, R3 ;  /* 0x0000000114037824 */ /* 0x000fe200078e0203 */
[----:B------:R-:W-:-:S04]  /*191d0*/  SHF.R.S32.HI R5, RZ, 0x1f, R4 ;  /* 0x0000001fff057819 */ /* 0x000fc80000011404 */
[----:B------:R-:W-:Y:S02]  /*191e0*/  LEA.HI R5, R5, R4, RZ, 0x7 ;  /* 0x0000000405057211 */ /* 0x000fe400078f38ff */
[----:B------:R-:W-:Y:S02]  /*191f0*/  SHF.R.S32.HI R4, RZ, 0x1f, R3 ;  /* 0x0000001fff047819 */ /* 0x000fe40000011403 */
[----:B------:R-:W-:Y:S02]  /*19200*/  SHF.R.S32.HI R21, RZ, 0x7, R5 ;  /* 0x00000007ff157819 */ /* 0x000fe40000011405 */
[----:B------:R-:W-:-:S04]  /*19210*/  LEA.HI R4, R4, R3, RZ, 0x7 ;  /* 0x0000000304047211 */ /* 0x000fc800078f38ff */
[----:B------:R-:W-:-:S04]  /*19220*/  SHF.R.S32.HI R4, RZ, 0x7, R4 ;  /* 0x00000007ff047819 */ /* 0x000fc80000011404 */
[----:B------:R-:W-:Y:S02]  /*19230*/  VIMNMX R5, R21, R4, PT ;  /* 0x0000000415057248 */ /* 0x000fe40003fe0100 */
[----:B------:R-:W-:Y:S01]  /*19240*/  SHF.R.U32.HI R4, RZ, 0x10, R2 ;  /* 0x00000010ff047819 */ /* 0x000fe20000011602 */
[----:B------:R-:W-:Y:S01]  /*19250*/  IMAD.MOV.U32 R2, RZ, RZ, RZ ;  /* 0x000000ffff027224 */ /* 0x000fe200078e00ff */
[----:B------:R-:W-:-:S13]  /*19260*/  ISETP.GE.AND P0, PT, R5, 0x1, PT ;  /* 0x000000010500780c */ /* 0x000fda0003f06270 */
[----:B----4-:R-:W-:Y:S05]  /*19270*/  @!P0 BRA `(.L_x_2059) ;  /* 0x0000000000748947 */ /* 0x010fea0003800000 */
        /* <DEDUP_REMOVED lines=8> */
[----:B------:R0:W1:Y:S02]  /*19300*/  F2I.FTZ.U32.TRUNC.NTZ R3, R2 ;  /* 0x0000000200037305 */ /* 0x000064000021f000 */
[----:B0-----:R-:W-:-:S04]  /*19310*/  LOP3.LUT R2, R9, R6, RZ, 0x3c, !PT ;  /* 0x0000000609027212 */ /* 0x001fc800078e3cff */
[----:B------:R-:W-:Y:S01]  /*19320*/  ISETP.GE.AND P3, PT, R2, RZ, PT ;  /* 0x000000ff0200720c */ /* 0x000fe20003f66270 */
[----:B-1----:R-:W-:-:S04]  /*19330*/  IMAD.MOV R2, RZ, RZ, -R3 ;  /* 0x000000ffff027224 */ /* 0x002fc800078e0a03 */
[----:B--2---:R-:W-:Y:S02]  /*19340*/  IMAD R11, R2, R7, RZ ;  /* 0x00000007020b7224 */ /* 0x004fe400078e02ff */
        /* <DEDUP_REMOVED lines=16> */
.L_x_2059:
[----:B------:R-:W-:Y:S05]  /*19450*/  BSYNC B0 ;  /* 0x0000000000007941 */ /* 0x000fea0003800000 */
.L_x_2058:
        /* <DEDUP_REMOVED lines=23> */
[----:B------:R0:W1:Y:S02]  /*195d0*/  SHFL.IDX PT, R14, R6, RZ, 0x1f ;  /* 0x00001fff060e7589 */ /* 0x00006400000e0000 */
.L_x_2209:
[----:B-1----:R-:W-:Y:S02]  /*195e0*/  ISETP.NE.AND P0, PT, R14, RZ, PT ;  /* 0x000000ff0e00720c */ /* 0x002fe40003f05270 */
[----:B------:R-:W-:-:S11]  /*195f0*/  PLOP3.LUT P6, PT, PT, PT, PT, 0x8, 0x0 ;  /* 0x000000000000781c */ /* 0x000fd60003fce170 */
[----:B------:R-:W-:Y:S05]  /*19600*/  @P0 BRA `(.L_x_2063) ;  /* 0x00000000000c0947 */ /* 0x000fea0003800000 */
[----:B------:R-:W-:-:S03]  /*19610*/  UMOV UR4, 0xffffffff ;  /* 0xffffffff00047882 */ /* 0x000fc60000000000 */
[----:B------:R-:W-:Y:S05]  /*19620*/  BRA.DIV UR4, `(.L_x_2064) ;  /* 0x0000006204f07947 */ /* 0x000fea000b800000 */
[----:B------:R-:W-:-:S13]  /*19630*/  ELECT P6, URZ, PT ;  /* 0x00000000003f782f */ /* 0x000fda00038c0000 */
.L_x_2063:
[----:B0-----:R-:W3:Y:S01]  /*19640*/  LDL R6, [R1+0x3c] ;  /* 0x00003c0001067983 */ /* 0x001ee20000100800 */
[----:B------:R-:W-:Y:S01]  /*19650*/  BSSY B1, `(.L_x_2065) ;  /* 0x0000008000017945 */ /* 0x000fe20003800000 */
[----:B---3--:R-:W-:-:S05]  /*19660*/  VIADD R6, R6, 0x1 ;  /* 0x0000000106067836 */ /* 0x008fca0000000000 */
[----:B------:R-:W-:-:S04]  /*19670*/  LEA.HI R7, R6, R6, RZ, 0x1 ;  /* 0x0000000606077211 */ /* 0x000fc800078f08ff */
[----:B------:R-:W-:-:S05]  /*19680*/  LOP3.LUT R7, R7, 0xfffffffe, RZ, 0xc0, !PT ;  /* 0xfffffffe07077812 */ /* 0x000fca00078ec0ff */
[----:B------:R-:W-:-:S05]  /*19690*/  IMAD.IADD R6, R6, 0x1, -R7 ;  /* 0x0000000106067824 */ /* 0x000fca00078e0a07 */
[----:B------:R-:W-:-:S04]  /*196a0*/  SHF.L.U32 R6, R6, 0x1f, RZ ;  /* 0x0000001f06067819 */ /* 0x000fc800000006ff */
[----:B------:R-:W0:Y:S02]  /*196b0*/  SYNCS.PHASECHK.TRANS64.TRYWAIT P0, [R18+URZ+0x19c20], R6 ;  /* 0x019c2006120075a7 */ /* 0x000e24000800017f */
[----:B0-----:R-:W-:Y:S05]  /*196c0*/  @!P0 BRA `(.L_x_2066) ;  /* 0x0000006000e88947 */ /* 0x001fea0003800000 */
.L_x_2212:
[----:B------:R-:W-:Y:S05]  /*196d0*/  BSYNC B1 ;  /* 0x0000000000017941 */ /* 0x000fea0003800000 */
.L_x_2065:
[----:B------:R-:W-:Y:S04]  /*196e0*/  BSSY B1, `(.L_x_2067) ;  /* 0x000008b000017945 */ /* 0x000fe80003800000 */
[----:B------:R-:W-:Y:S05]  /*196f0*/  @!P6 BRA `(.L_x_2068) ;  /* 0x000000080024e947 */ /* 0x000fea0003800000 */
[----:B------:R-:W-:Y:S01]  /*19700*/  IMAD R9, R22, 0x8, R18 ;  /* 0x0000000816097824 */ /* 0x000fe200078e0212 */
[----:B--2---:R-:W-:Y:S01]  /*19710*/  SHF.L.U32 R11, R28, 0x1f, RZ ;  /* 0x0000001f1c0b7819 */ /* 0x004fe200000006ff */
[----:B------:R-:W1:Y:S01]  /*19720*/  S2R R7, SR_TID.X ;  /* 0x0000000000077919 */ /* 0x000e620000002100 */
[----:B------:R-:W-:Y:S02]  /*19730*/  BSSY B2, `(.L_x_2069) ;  /* 0x0000005000027945 */ /* 0x000fe40003800000 */
[----:B------:R-:W2:Y:S01]  /*19740*/  SYNCS.PHASECHK.TRANS64.TRYWAIT P0, [R9+URZ+0x19ca0], R11 ;  /* 0x019ca00b090075a7 */ /* 0x000ea2000800017f */
[----:B-1----:R-:W-:-:S04]  /*19750*/  LOP3.LUT R7, R7, 0x7f, RZ, 0xc0, !PT ;  /* 0x0000007f07077812 */ /* 0x002fc800078ec0ff */
[----:B------:R-:W-:Y:S01]  /*19760*/  ISETP.NE.AND P1, PT, R7, RZ, PT ;  /* 0x000000ff0700720c */ /* 0x000fe20003f25270 */
[----:B--2---:R-:W-:-:S12]  /*19770*/  @!P0 BRA `(.L_x_2070) ;  /* 0x0000006000d08947 */ /* 0x004fd80003800000 */
.L_x_2213:
[----:B------:R-:W-:Y:S05]  /*19780*/  BSYNC B2 ;  /* 0x0000000000027941 */ /* 0x000fea0003800000 */
.L_x_2069:
        /* <DEDUP_REMOVED lines=9> */
.L_x_2072:
[----:B------:R-:W-:Y:S05]  /*19820*/  BSYNC B2 ;  /* 0x0000000000027941 */ /* 0x000fea0003800000 */
.L_x_2071:
        /* <DEDUP_REMOVED lines=12> */
.L_x_2073:
        /* <DEDUP_REMOVED lines=16> */
.L_x_2074:
        /* <DEDUP_REMOVED lines=16> */
.L_x_2075:
        /* <DEDUP_REMOVED lines=13> */
.L_x_2214:
[----:B------:R-:W-:Y:S05]  /*19bc0*/  BSYNC B2 ;  /* 0x0000000000027941 */ /* 0x000fea0003800000 */
.L_x_2076:
        /* <DEDUP_REMOVED lines=11> */
.L_x_2079:
[----:B------:R-:W-:Y:S05]  /*19c80*/  BSYNC B2 ;  /* 0x0000000000027941 */ /* 0x000fea0003800000 */
.L_x_2078:
        /* <DEDUP_REMOVED lines=8> */
.L_x_2080:
        /* <DEDUP_REMOVED lines=15> */
.L_x_2081:
        /* <DEDUP_REMOVED lines=15> */
.L_x_2082:
        /* <DEDUP_REMOVED lines=10> */
.L_x_2068:
[----:B------:R-:W-:Y:S05]  /*19f90*/  BSYNC B1 ;  /* 0x0000000000017941 */ /* 0x000fea0003800000 */
.L_x_2067:
        /* <DEDUP_REMOVED lines=9> */
.L_x_2099:
[----:B------:R-:W-:Y:S05]  /*1a030*/  YIELD ;  /* 0x0000000000007946 */ /* 0x000fea0003800000 */
[----:B------:R-:W-:Y:S04]  /*1a040*/  BSSY B1, `(.L_x_2083) ;  /* 0x000008b000017945 */ /* 0x000fe80003800000 */
[----:B------:R-:W-:Y:S05]  /*1a050*/  @!P6 BRA `(.L_x_2084) ;  /* 0x000000080024e947 */ /* 0x000fea0003800000 */
[----:B------:R-:W-:Y:S01]  /*1a060*/  IMAD R9, R22, 0x8, R18 ;  /* 0x0000000816097824 */ /* 0x000fe200078e0212 */
[----:B------:R-:W-:Y:S01]  /*1a070*/  SHF.L.U32 R8, R28, 0x1f, RZ ;  /* 0x0000001f1c087819 */ /* 0x000fe200000006ff */
[----:B------:R-:W1:Y:S01]  /*1a080*/  S2R R5, SR_TID.X ;  /* 0x0000000000057919 */ /* 0x000e620000002100 */
[----:B------:R-:W-:Y:S02]  /*1a090*/  BSSY B2, `(.L_x_2085) ;  /* 0x0000005000027945 */ /* 0x000fe40003800000 */
[----:B------:R-:W3:Y:S01]  /*1a0a0*/  SYNCS.PHASECHK.TRANS64.TRYWAIT P1, [R9+URZ+0x19ca0], R8 ;  /* 0x019ca008090075a7 */ /* 0x000ee2000802017f */
[----:B-1----:R-:W-:-:S04]  /*1a0b0*/  LOP3.LUT R5, R5, 0x7f, RZ, 0xc0, !PT ;  /* 0x0000007f05057812 */ /* 0x002fc800078ec0ff */
[----:B------:R-:W-:Y:S01]  /*1a0c0*/  ISETP.NE.AND P2, PT, R5, RZ, PT ;  /* 0x000000ff0500720c */ /* 0x000fe20003f45270 */
[----:B---3--:R-:W-:-:S12]  /*1a0d0*/  @!P1 BRA `(.L_x_2086) ;  /* 0x0000005800a09947 */ /* 0x008fd80003800000 */
.L_x_2215:
[----:B------:R-:W-:Y:S05]  /*1a0e0*/  BSYNC B2 ;  /* 0x0000000000027941 */ /* 0x000fea0003800000 */
.L_x_2085:
        /* <DEDUP_REMOVED lines=9> */
.L_x_2088:
[----:B------:R-:W-:Y:S05]  /*1a180*/  BSYNC B2 ;  /* 0x0000000000027941 */ /* 0x000fea0003800000 */
.L_x_2087:
        /* <DEDUP_REMOVED lines=8> */
[----:B--2---:R-:W-:Y:S01]  /*1a210*/  VIADD R11, R7, 0x13800 ;  /* 0x00013800070b7836 */ /* 0x004fe20000000000 */
[----:B------:R-:W-:Y:S01]  /*1a220*/  UMOV UR6, 0x0 ;  /* 0x0000000000067882 */ /* 0x000fe20000000000 */
[----:B------:R-:W-:-:S10]  /*1a230*/  UMOV UR7, 0x12f00000 ;  /* 0x12f0000000077882 */ /* 0x000fd40000000000 */
.L_x_2089:
        /* <DEDUP_REMOVED lines=13> */
[----:B------:R-:W-:Y:S02]  /*1a310*/  UMOV UR7, 0x12f00000 ;  /* 0x12f0000000077882 */ /* 0x000fe40000000000 */
[----:B------:R-:W-:Y:S01]  /*1a320*/  R2UR UR10, R11 ;  /* 0x000000000b0a72ca */ /* 0x000fe200000e0000 */
[----:B------:R-:W-:-:S14]  /*1a330*/  VIADD R11, R7, 0x14800 ;  /* 0x00014800070b7836 */ /* 0x000fdc0000000000 */
.L_x_2090:
        /* <DEDUP_REMOVED lines=16> */
.L_x_2091:
        /* <DEDUP_REMOVED lines=13> */
.L_x_2216:
[----:B------:R-:W-:Y:S05]  /*1a510*/  BSYNC B2 ;  /* 0x0000000000027941 */ /* 0x000fea0003800000 */
.L_x_2092:
        /* <DEDUP_REMOVED lines=11> */
.L_x_2095:
[----:B------:R-:W-:Y:S05]  /*1a5d0*/  BSYNC B2 ;  /* 0x0000000000027941 */ /* 0x000fea0003800000 */
.L_x_2094:
        /* <DEDUP_REMOVED lines=8> */
.L_x_2096:
        /* <DEDUP_REMOVED lines=11> */
[----:B------:R-:W-:Y:S01]  /*1a710*/  R2UR UR6, R12 ;  /* 0x000000000c0672ca */ /* 0x000fe200000e0000 */
[----:B------:R-:W-:Y:S01]  /*1a720*/  VIADD R5, R7, 0xa000 ;  /* 0x0000a00007057836 */ /* 0x000fe20000000000 */
[----:B------:R-:W-:Y:S02]  /*1a730*/  R2UR UR7, R13 ;  /* 0x000000000d0772ca */ /* 0x000fe400000e0000 */
[----:B------:R-:W-:Y:S02]  /*1a740*/  R2UR UR10, R8 ;  /* 0x00000000080a72ca */ /* 0x000fe400000e0000 */
[----:B------:R-:W-:-:S13]  /*1a750*/  PLOP3.LUT P1, PT, PT, PT, PT, 0x80, 0x0 ;  /* 0x000000000000781c */ /* 0x000fda0003f2f070 */
.L_x_2097:
        /* <DEDUP_REMOVED lines=15> */
.L_x_2098:
        /* <DEDUP_REMOVED lines=10> */
.L_x_2084:
[----:B------:R-:W-:Y:S05]  /*1a8f0*/  BSYNC B1 ;  /* 0x0000000000017941 */ /* 0x000fea0003800000 */
.L_x_2083:
        /* <DEDUP_REMOVED lines=8> */
.L_x_2061:
[----:B------:R-:W-:Y:S05]  /*1a980*/  BSYNC B0 ;  /* 0x0000000000007941 */ /* 0x000fea0003800000 */
.L_x_2060:
[----:B------:R-:W1:Y:S01]  /*1a990*/  LDC R0, c[0x0][0x448] ;  /* 0x00011200ff007b82 */ /* 0x000e620000000800 */
[----:B------:R-:W-:Y:S01]  /*1a9a0*/  IMAD.MOV.U32 R2, RZ, RZ, 0xc0 ;  /* 0x000000c0ff027424 */ /* 0x000fe200078e00ff */
[----:B------:R-:W-:Y:S01]  /*1a9b0*/  ISETP.NE.AND P2, PT, R4, RZ, PT ;  /* 0x000000ff0400720c */ /* 0x000fe20003f45270 */
[----:B------:R-:W-:Y:S05]  /*1a9c0*/  @!P0 WARPSYNC.ALL ;  /* 0x0000000000008948 */ /* 0x000fea0003800000 */
[----:B------:R-:W-:Y:S01]  /*1a9d0*/  IMAD R2, R25, R2, 0xbf ;  /* 0x000000bf19027424 */ /* 0x000fe200078e0202 */
[----:B------:R-:W-:Y:S06]  /*1a9e0*/  BSSY B0, `(.L_x_2100) ;  /* 0x000002a000007945 */ /* 0x000fec0003800000 */
[----:B------:R-:W3:Y:S08]  /*1a9f0*/  @!P2 LDC R4, c[0x0][0x9f0] ;  /* 0x00027c00ff04ab82 */ /* 0x000ef00000000800 */
[----:B------:R-:W-:Y:S01]  /*1aa00*/  @!P0 BAR.SYNC.DEFER_BLOCKING 0xc, 0x200 ;  /* 0x0308000000008b1d */ /* 0x000fe20000010000 */
[----:B-1----:R-:W-:-:S13]  /*1aa10*/  ISETP.NE.AND P1, PT, R0, 0x1, PT ;  /* 0x000000010000780c */ /* 0x002fda0003f25270 */
[----:B------:R-:W1:Y:S08]  /*1aa20*/  @P1 LDC R0, c[0x0][0x44c] ;  /* 0x00011300ff001b82 */ /* 0x000e700000000800 */
[----:B------:R-:W4:Y:S01]  /*1aa30*/  @P1 LDC R3, c[0x0][0x450] ;  /* 0x00011400ff031b82 */ /* 0x000f220000000800 */
[----:B-1----:R-:W-:-:S05]  /*1aa40*/  @P1 IMAD.HI.U32 R0, R2, R0, RZ ;  /* 0x0000000002001227 */ /* 0x002fca00078e00ff */
[----:B----4-:R-:W-:-:S05]  /*1aa50*/  @P1 SHF.R.U32.HI R2, RZ, R3, R0 ;  /* 0x00000003ff021219 */ /* 0x010fca0000011600 */
[----:B------:R-:W-:-:S05]  /*1aa60*/  IMAD.IADD R2, R20, 0x1, R2 ;  /* 0x0000000114027824 */ /* 0x000fca00078e0202 */
[----:B------:R-:W-:-:S04]  /*1aa70*/  SHF.R.S32.HI R0, RZ, 0x1f, R2 ;  /* 0x0000001fff007819 */ /* 0x000fc80000011402 */
[----:B------:R-:W-:-:S04]  /*1aa80*/  LEA.HI R0, R0, R2, RZ, 0x7 ;  /* 0x0000000200007211 */ /* 0x000fc800078f38ff */
[----:B------:R-:W-:-:S04]  /*1aa90*/  SHF.R.S32.HI R0, RZ, 0x7, R0 ;  /* 0x00000007ff007819 */ /* 0x000fc80000011400 */
[----:B------:R-:W-:Y:S01]  /*1aaa0*/  VIMNMX R21, R21, R0, PT ;  /* 0x0000000015157248 */ /* 0x000fe20003fe0100 */
[----:B------:R-:W-:-:S03]  /*1aab0*/  IMAD.MOV.U32 R0, RZ, RZ, RZ ;  /* 0x000000ffff007224 */ /* 0x000fc600078e00ff */
[----:B------:R-:W-:-:S13]  /*1aac0*/  ISETP.GE.AND P1, PT, R21, 0x1, PT ;  /* 0x000000011500780c */ /* 0x000fda0003f26270 */
[----:B---3--:R-:W-:Y:S05]  /*1aad0*/  @!P1 BRA `(.L_x_2101) ;  /* 0x0000000000689947 */ /* 0x008fea0003800000 */
[-C--:B------:R-:W-:Y:S02]  /*1aae0*/  IABS R0, R4.reuse ;  /* 0x0000000400007213 */ /* 0x080fe40000000000 */
        /* <DEDUP_REMOVED lines=25> */
.L_x_2101:
[----:B------:R-:W-:Y:S05]  /*1ac80*/  BSYNC B0 ;  /* 0x0000000000007941 */ /* 0x000fea0003800000 */
.L_x_2100:
[----:B------:R-:W3:Y:S02]  /*1ac90*/  LDL.LU R2, [R1] ;  /* 0x0000000001027983 */ /* 0x000ee40000300800 */
[----:B---3--:R-:W-:-:S05]  /*1aca0*/  IMAD R3, R2, R0, RZ ;  /* 0x0000000002037224 */ /* 0x008fca00078e02ff */
[----:B------:R-:W-:Y:S01]  /*1acb0*/  VIADDMNMX R2, R3, R0, R21, PT ;  /* 0x0000000003027246 */ /* 0x000fe20003800115 */
[----:B------:R1:W-:Y:S03]  /*1acc0*/  STL [R1], R3 ;  /* 0x0000000301007387 */ /* 0x0003e60000100800 */
        /* <DEDUP_REMOVED lines=9> */
[----:B------:R-:W3:Y:S01]  /*1ad60*/  LDC.64 R2, c[0x0][0xc60] ;  /* 0x00031800ff027b82 */ /* 0x000ee20000000a00 */
[----:B------:R-:W1:Y:S02]  /*1ad70*/  FLO.U32 R0, UR4 ;  /* 0x0000000400007d00 */ /* 0x000e6400080e0000 */
[----:B-1----:R-:W-:-:S06]  /*1ad80*/  ISETP.EQ.U32.AND P0, PT, R0, R5, PT ;  /* 0x000000050000720c */ /* 0x002fcc0003f02070 */
[----:B------:R-:W3:Y:S07]  /*1ad90*/  POPC R5, UR4 ;  /* 0x0000000400057d09 */ /* 0x000eee0008000000 */
[----:B---3--:R-:W3:Y:S01]  /*1ada0*/  @P0 ATOMG.E.ADD.STRONG.GPU PT, R3, desc[UR42][R2.64], R5 ;  /* 0x00000005020309a8 */ /* 0x008ee200081ee1ea */
[----:B------:R-:W1:Y:S02]  /*1adb0*/  S2R R4, SR_LTMASK ;  /* 0x0000000000047919 */ /* 0x000e640000003900 */
[----:B-1----:R-:W-:-:S04]  /*1adc0*/  LOP3.LUT R4, R4, UR4, RZ, 0xc0, !PT ;  /* 0x0000000404047c12 */ /* 0x002fc8000f8ec0ff */
[----:B------:R-:W1:Y:S01]  /*1add0*/  POPC R7, R4 ;  /* 0x0000000400077309 */ /* 0x000e620000000000 */
[----:B---3--:R-:W1:Y:S02]  /*1ade0*/  SHFL.IDX PT, R0, R3, R0, 0x1f ;  /* 0x00001f0003007589 */ /* 0x008e6400000e0000 */
[----:B-1----:R-:W-:Y:S01]  /*1adf0*/  IADD3 R24, R0, UR38, R7 ;  /* 0x0000002600187c10 */ /* 0x002fe2000fffe007 */
[----:B------:R-:W-:Y:S06]  /*1ae00*/  BRA `(.L_x_2103) ;  /* 0x0000002c00e47947 */ /* 0x000fec0003800000 */
.L_x_2102:
        /* <DEDUP_REMOVED lines=8> */
[----:B------:R-:W-:Y:S01]  /*1ae90*/  IMAD.U32 R4, RZ, RZ, UR6 ;  /* 0x00000006ff047e24 */ /* 0x000fe2000f8e00ff */
[----:B--2---:R-:W-:Y:S01]  /*1aea0*/  MOV R11, UR5 ;  /* 0x00000005000b7c02 */ /* 0x004fe20008000f00 */
[----:B------:R-:W1:Y:S01]  /*1aeb0*/  LDC.64 R2, c[0x4][R2] ;  /* 0x0100000002027b82 */ /* 0x000e620000000a00 */
[----:B------:R-:W-:Y:S02]  /*1aec0*/  IMAD.U32 R5, RZ, RZ, UR7 ;  /* 0x00000007ff057e24 */ /* 0x000fe4000f8e00ff */
[----:B0-----:R-:W-:Y:S02]  /*1aed0*/  IMAD.U32 R6, RZ, RZ, UR8 ;  /* 0x00000008ff067e24 */ /* 0x001fe4000f8e00ff */
[----:B------:R-:W-:-:S02]  /*1aee0*/  IMAD.U32 R7, RZ, RZ, UR9 ;  /* 0x00000009ff077e24 */ /* 0x000fc4000f8e00ff */
[----:B------:R-:W-:Y:S02]  /*1aef0*/  IMAD.U32 R10, RZ, RZ, UR4 ;  /* 0x00000004ff0a7e24 */ /* 0x000fe4000f8e00ff */
[----:B------:R-:W-:Y:S02]  /*1af00*/  IMAD.MOV.U32 R8, RZ, RZ, 0x70 ;  /* 0x00000070ff087424 */ /* 0x000fe400078e00ff */
[----:B------:R-:W-:Y:S02]  /*1af10*/  IMAD.MOV.U32 R12, RZ, RZ, 0x1 ;  /* 0x00000001ff0c7424 */ /* 0x000fe400078e00ff */
[----:B------:R-:W-:-:S07]  /*1af20*/  IMAD.MOV.U32 R13, RZ, RZ, RZ ;  /* 0x000000ffff0d7224 */ /* 0x000fce00078e00ff */
[----:B------:R-:W-:-:S07]  /*1af30*/  LEPC R20, `(.L_x_2105) ;  /* 0x000000001014794e */ /* 0x000fce0000000000 */
[----:B-1----:R-:W-:Y:S05]  /*1af40*/  CALL.ABS.NOINC R2 ;  /* 0x0000000002007343 */ /* 0x002fea0003c00000 */
.L_x_2105:
[----:B------:R-:W-:Y:S05]  /*1af50*/  BSYNC B6 ;  /* 0x0000000000067941 */ /* 0x000fea0003800000 */
.L_x_2104:
        /* <DEDUP_REMOVED lines=13> */
[----:B0-----:R-:W-:Y:S02]  /*1b030*/  IMAD.U32 R6, RZ, RZ, UR8 ;  /* 0x00000008ff067e24 */ /* 0x001fe4000f8e00ff */
[----:B------:R-:W-:-:S02]  /*1b040*/  IMAD.U32 R7, RZ, RZ, UR9 ;  /* 0x00000009ff077e24 */ /* 0x000fc4000f8e00ff */
[----:B------:R-:W-:Y:S02]  /*1b050*/  IMAD.U32 R10, RZ, RZ, UR4 ;  /* 0x00000004ff0a7e24 */ /* 0x000fe4000f8e00ff */
[----:B--2---:R-:W-:Y:S02]  /*1b060*/  IMAD.U32 R11, RZ, RZ, UR5 ;  /* 0x00000005ff0b7e24 */ /* 0x004fe4000f8e00ff */
[----:B------:R-:W-:Y:S02]  /*1b070*/  IMAD.MOV.U32 R8, RZ, RZ, 0x70 ;  /* 0x00000070ff087424 */ /* 0x000fe400078e00ff */
[----:B------:R-:W-:Y:S02]  /*1b080*/  IMAD.MOV.U32 R12, RZ, RZ, 0x1 ;  /* 0x00000001ff0c7424 */ /* 0x000fe400078e00ff */
[----:B------:R-:W-:-:S07]  /*1b090*/  IMAD.MOV.U32 R13, RZ, RZ, RZ ;  /* 0x000000ffff0d7224 */ /* 0x000fce00078e00ff */
[----:B------:R-:W-:-:S07]  /*1b0a0*/  LEPC R20, `(.L_x_2107) ;  /* 0x000000001014794e */ /* 0x000fce0000000000 */
[----:B-1----:R-:W-:Y:S05]  /*1b0b0*/  CALL.ABS.NOINC R2 ;  /* 0x0000000002007343 */ /* 0x002fea0003c00000 */
.L_x_2107:
[----:B------:R-:W-:Y:S05]  /*1b0c0*/  BSYNC B6 ;  /* 0x0000000000067941 */ /* 0x000fea0003800000 */
.L_x_2106:
        /* <DEDUP_REMOVED lines=20> */
.L_x_2109:
[----:B------:R-:W-:Y:S05]  /*1b210*/  BSYNC B6 ;  /* 0x0000000000067941 */ /* 0x000fea0003800000 */
.L_x_2108:
        /* <DEDUP_REMOVED lines=19> */
.L_x_2111:
[----:B------:R-:W-:Y:S05]  /*1b350*/  BSYNC B6 ;  /* 0x0000000000067941 */ /* 0x000fea0003800000 */
.L_x_2110:
[----:B------:R-:W3:Y:S01]  /*1b360*/  LDL.LU R20, [R1+0x4] ;  /* 0x0000040001147983 */ /* 0x000ee20000300800 */
[----:B------:R-:W-:Y:S02]  /*1b370*/  ULDC.64 UR4, c[0x0][0x9f8] ;  /* 0x00027e0000047ab9 */ /* 0x000fe40000000a00 */
[----:B------:R-:W-:-:S04]  /*1b380*/  ISETP.NE.U32.AND P0, PT, RZ, UR4, PT ;  /* 0x00000004ff007c0c */ /* 0x000fc8000bf05070 */
[----:B------:R-:W-:-:S13]  /*1b390*/  ISETP.NE.AND.EX P0, PT, RZ, UR5, PT, P0 ;  /* 0x00000005ff007c0c */ /* 0x000fda000bf05300 */
[----:B------:R-:W-:-:S04]  /*1b3a0*/  @P0 IADD3 R2, P1, R17, UR4, RZ ;  /* 0x0000000411020c10 */ /* 0x000fc8000ff3e0ff */
[----:B---3--:R-:W-:Y:S01]  /*1b3b0*/  @P0 IADD3.X R3, R20, UR5, RZ, P1, !PT ;  /* 0x0000000514030c10 */ /* 0x008fe20008ffe4ff */
[----:B------:R-:W-:-:S04]  /*1b3c0*/  ULDC.64 UR4, c[0x0][0xa08] ;  /* 0x0002820000047ab9 */ /* 0x000fc80000000a00 */
[----:B------:R1:W3:Y:S02]  /*1b3d0*/  @P0 LDG.E R26, desc[UR42][R2.64] ;  /* 0x0000002a021a0981 */ /* 0x0002e4000c1e1900 */
[----:B-1----:R-:W1:Y:S02]  /*1b3e0*/  LDC.64 R2, c[0x0][0x418] ;  /* 0x00010600ff027b82 */ /* 0x002e640000000a00 */
[----:B-1----:R-:W-:Y:S01]  /*1b3f0*/  LOP3.LUT P0, RZ, R2, UR4, RZ, 0xfc, !PT ;  /* 0x0000000402ff7c12 */ /* 0x002fe2000f80fcff */
[----:B------:R-:W-:-:S03]  /*1b400*/  UMOV UR4, 0xffffffff ;  /* 0xffffffff00047882 */ /* 0x000fc60000000000 */
[----:B------:R-:W-:Y:S02]  /*1b410*/  LOP3.LUT P0, RZ, R3, UR5, RZ, 0xfc, P0 ;  /* 0x0000000503ff7c12 */ /* 0x000fe4000800fcff */
[----:B---3--:R-:W-:Y:S02]  /*1b420*/  SHF.R.S32.HI R8, RZ, 0x1f, R26 ;  /* 0x0000001fff087819 */ /* 0x008fe4000001141a */
[----:B------:R-:W-:-:S03]  /*1b430*/  SEL R17, R26, RZ, !P0 ;  /* 0x000000ff1a117207 */ /* 0x000fc60004000000 */
[----:B------:R1:W-:Y:S01]  /*1b440*/  STL [R1+0x4], R8 ;  /* 0x0000040801007387 */ /* 0x0003e20000100800 */
[----:B------:R-:W-:Y:S05]  /*1b450*/  BRA.DIV UR4, `(.L_x_2112) ;  /* 0x0000004604e87947 */ /* 0x000fea000b800000 */
[----:B------:R-:W3:Y:S02]  /*1b460*/  S2R R0, SR_TID.X ;  /* 0x0000000000007919 */ /* 0x000ee40000002100 */
[----:B---3--:R-:W-:-:S04]  /*1b470*/  SHF.R.U32.HI R0, RZ, 0x5, R0 ;  /* 0x00000005ff007819 */ /* 0x008fc80000011600 */
[----:B------:R-:W-:-:S05]  /*1b480*/  LOP3.LUT R0, R0, 0x3, RZ, 0xc0, !PT ;  /* 0x0000000300007812 */ /* 0x000fca00078ec0ff */
[----:B------:R3:W4:Y:S02]  /*1b490*/  SHFL.IDX PT, R14, R0, RZ, 0x1f ;  /* 0x00001fff000e7589 */ /* 0x00072400000e0000 */
.L_x_2219:
[----:B----4-:R-:W-:Y:S02]  /*1b4a0*/  ISETP.NE.AND P0, PT, R14, RZ, PT ;  /* 0x000000ff0e00720c */ /* 0x010fe40003f05270 */
[----:B------:R-:W-:Y:S02]  /*1b4b0*/  PLOP3.LUT P1, PT, PT, PT, PT, 0x8, 0x0 ;  /* 0x000000000000781c */ /* 0x000fe40003f2e170 */
[----:B------:R-:W-:-:S11]  /*1b4c0*/  LOP3.LUT R29, R29, 0xfffffffe, RZ, 0xc0, !PT ;  /* 0xfffffffe1d1d7812 */ /* 0x000fd600078ec0ff */
[----:B------:R-:W-:Y:S01]  /*1b4d0*/  @P1 LOP3.LUT R29, R29, 0x1, RZ, 0xfc, !PT ;  /* 0x000000011d1d1812 */ /* 0x000fe200078efcff */
[----:B------:R-:W-:Y:S06]  /*1b4e0*/  @P0 BRA `(.L_x_2113) ;  /* 0x0000000400a00947 */ /* 0x000fec0003800000 */
[----:B------:R-:W-:-:S03]  /*1b4f0*/  UMOV UR4, 0xffffffff ;  /* 0xffffffff00047882 */ /* 0x000fc60000000000 */
[----:B------:R-:W-:Y:S05]  /*1b500*/  BRA.DIV UR4, `(.L_x_2114) ;  /* 0x0000004604f07947 */ /* 0x000fea000b800000 */
[----:B------:R-:W-:-:S13]  /*1b510*/  ELECT P6, URZ, PT ;  /* 0x00000000003f782f */ /* 0x000fda00038c0000 */
.L_x_2222:
        /* <DEDUP_REMOVED lines=23> */
.L_x_2115:
[----:B------:R-:W-:Y:S01]  /*1b690*/  IMAD R4, R19, 0x8, R18 ;  /* 0x0000000813047824 */ /* 0x000fe200078e0212 */
[----:B---3--:R-:W-:Y:S01]  /*1b6a0*/  SHF.L.U32 R3, R23, 0x1f, RZ ;  /* 0x0000001f17037819 */ /* 0x008fe200000006ff */
[----:B------:R-:W3:Y:S03]  /*1b6b0*/  S2R R2, SR_TID.X ;  /* 0x0000000000027919 */ /* 0x000ee60000002100 */
[----:B------:R-:W4:Y:S01]  /*1b6c0*/  SYNCS.PHASECHK.TRANS64.TRYWAIT P0, [R4+URZ+0x19c80], R3 ;  /* 0x019c8003040075a7 */ /* 0x000f22000800017f */
[----:B---3--:R-:W-:-:S04]  /*1b6d0*/  LOP3.LUT R2, R2, 0x7f, RZ, 0xc0, !PT ;  /* 0x0000007f02027812 */ /* 0x008fc800078ec0ff */
[----:B------:R-:W-:Y:S01]  /*1b6e0*/  ISETP.NE.AND P1, PT, R2, RZ, PT ;  /* 0x000000ff0200720c */ /* 0x000fe20003f25270 */
[----:B----4-:R-:W-:-:S12]  /*1b6f0*/  @!P0 BRA `(.L_x_2116) ;  /* 0x0000004400948947 */ /* 0x010fd80003800000 */
.L_x_2223:
        /* <DEDUP_REMOVED lines=8> */
.L_x_2117:
        /* <DEDUP_REMOVED lines=28> */
.L_x_2224:
        /* <DEDUP_REMOVED lines=8> */
.L_x_2119:
        /* <DEDUP_REMOVED lines=27> */
.L_x_2113:
[----:B0--3--:R-:W3:Y:S04]  /*1bb70*/  LDL.LU R4, [R1+0x20] ;  /* 0x0000200001047983 */ /* 0x009ee80000300800 */
[----:B------:R-:W4:Y:S04]  /*1bb80*/  LDL.LU R6, [R1+0x18] ;  /* 0x0000180001067983 */ /* 0x000f280000300800 */
[----:B------:R-:W5:Y:S01]  /*1bb90*/  LDL.LU R3, [R1+0x38] ;  /* 0x0000380001037983 */ /* 0x000f620000300800 */
[----:B------:R-:W-:Y:S05]  /*1bba0*/  WARPSYNC.ALL ;  /* 0x0000000000007948 */ /* 0x000fea0003800000 */
[----:B------:R-:W-:Y:S01]  /*1bbb0*/  ULDC.64 UR6, c[0x0][0xa00] ;  /* 0x0002800000067ab9 */ /* 0x000fe20000000a00 */
[----:B------:R-:W-:Y:S01]  /*1bbc0*/  ULDC.64 UR4, c[0x0][0x298] ;  /* 0x0000a60000047ab9 */ /* 0x000fe20000000a00 */
[----:B------:R-:W-:Y:S01]  /*1bbd0*/  VIADD R0, R18, 0xf000 ;  /* 0x0000f00012007836 */ /* 0x000fe20000000000 */
[----:B------:R-:W-:Y:S01]  /*1bbe0*/  BAR.SYNC.DEFER_BLOCKING 0x8, 0x200 ;  /* 0x0208000000007b1d */ /* 0x000fe20000010000 */
[----:B------:R-:W-:-:S03]  /*1bbf0*/  ISETP.NE.U32.AND P0, PT, RZ, UR6, PT ;  /* 0x00000006ff007c0c */ /* 0x000fc6000bf05070 */
[----:B------:R-:W-:Y:S02]  /*1bc00*/  LOP3.LUT P1, RZ, R0, 0x9f, RZ, 0xc0, !PT ;  /* 0x0000009f00ff7812 */ /* 0x000fe4000782c0ff */
[----:B------:R-:W-:Y:S01]  /*1bc10*/  ISETP.NE.AND.EX P0, PT, RZ, UR7, PT, P0 ;  /* 0x00000007ff007c0c */ /* 0x000fe2000bf05300 */
[----:B------:R-:W-:Y:S01]  /*1bc20*/  BSSY B6, `(.L_x_2120) ;  /* 0x000001d000067945 */ /* 0x000fe20003800000 */
[----:B---3--:R-:W-:Y:S02]  /*1bc30*/  SHF.R.S32.HI R2, RZ, 0x1f, R4 ;  /* 0x0000001fff027819 */ /* 0x008fe40000011404 */
[----:B----4-:R-:W-:-:S03]  /*1bc40*/  SEL R6, R6, RZ, !P0 ;  /* 0x000000ff06067207 */ /* 0x010fc60004000000 */
[----:B------:R-:W-:-:S04]  /*1bc50*/  IMAD R2, R2, UR4, RZ ;  /* 0x0000000402027c24 */ /* 0x000fc8000f8e02ff */
[C---:B------:R-:W-:Y:S01]  /*1bc60*/  IMAD R0, R4.reuse, UR5, R2 ;  /* 0x0000000504007c24 */ /* 0x040fe2000f8e0202 */
[----:B-----5:R-:W-:Y:S01]  /*1bc70*/  SEL R2, R3, RZ, !P0 ;  /* 0x000000ff03027207 */ /* 0x020fe20004000000 */
        /* <DEDUP_REMOVED lines=17> */
[----:B--2---:R-:W-:Y:S02]  /*1bd90*/  IMAD.U32 R11, RZ, RZ, UR9 ;  /* 0x00000009ff0b7e24 */ /* 0x004fe4000f8e00ff */
[----:B-1----:R-:W-:Y:S02]  /*1bda0*/  IMAD.MOV.U32 R8, RZ, RZ, 0x70 ;  /* 0x00000070ff087424 */ /* 0x002fe400078e00ff */
[----:B------:R-:W-:Y:S02]  /*1bdb0*/  IMAD.MOV.U32 R12, RZ, RZ, 0x1 ;  /* 0x00000001ff0c7424 */ /* 0x000fe400078e00ff */
[----:B------:R-:W-:-:S07]  /*1bdc0*/  IMAD.MOV.U32 R13, RZ, RZ, RZ ;  /* 0x000000ffff0d7224 */ /* 0x000fce00078e00ff */
[----:B------:R-:W-:-:S07]  /*1bdd0*/  LEPC R20, `(.L_x_2121) ;  /* 0x000000001014794e */ /* 0x000fce0000000000 */
[----:B0-----:R-:W-:Y:S05]  /*1bde0*/  CALL.ABS.NOINC R2 ;  /* 0x0000000002007343 */ /* 0x001fea0003c00000 */
.L_x_2121:
[----:B------:R-:W-:Y:S05]  /*1bdf0*/  BSYNC B6 ;  /* 0x0000000000067941 */ /* 0x000fea0003800000 */
.L_x_2120:
[----:B------:R-:W3:Y:S01]  /*1be00*/  LDL.LU R20, [R1+0x20] ;  /* 0x0000200001147983 */ /* 0x000ee20000300800 */
[----:B------:R-:W4:Y:S01]  /*1be10*/  LDC R9, c[0x0][0x448] ;  /* 0x00011200ff097b82 */ /* 0x000f220000000800 */
[----:B------:R-:W-:Y:S01]  /*1be20*/  ULDC.64 UR4, c[0x0][0x2d8] ;  /* 0x0000b60000047ab9 */ /* 0x000fe20000000a00 */
[----:B------:R-:W-:Y:S01]  /*1be30*/  ULDC.64 UR6, c[0x0][0x2e0] ;  /* 0x0000b80000067ab9 */ /* 0x000fe20000000a00 */
[----:B0-----:R-:W3:Y:S01]  /*1be40*/  LDL.LU.64 R2, [R1+0x30] ;  /* 0x0000300001027983 */ /* 0x001ee20000300a00 */
[----:B------:R-:W-:-:S03]  /*1be50*/  ULDC.64 UR8, c[0x0][0x280] ;  /* 0x0000a00000087ab9 */ /* 0x000fc60000000a00 */
[----:B------:R-:W2:Y:S04]  /*1be60*/  LDL.LU R21, [R1+0x38] ;  /* 0x0000380001157983 */ /* 0x000ea80000300800 */
[----:B------:R-:W2:Y:S01]  /*1be70*/  LDL.LU R4, [R1+0x18] ;  /* 0x0000180001047983 */ /* 0x000ea20000300800 */
[----:B----4-:R-:W-:-:S13]  /*1be80*/  ISETP.NE.AND P1, PT, R9, 0x1, PT ;  /* 0x000000010900780c */ /* 0x010fda0003f25270 */
[----:B------:R-:W0:Y:S08]  /*1be90*/  @P1 LDC R5, c[0x0][0x450] ;  /* 0x00011400ff051b82 */ /* 0x000e300000000800 */
[----:B-1----:R-:W1:Y:S01]  /*1bea0*/  @P1 LDC R8, c[0x0][0x450] ;  /* 0x00011400ff081b82 */ /* 0x002e620000000800 */
[----:B---3--:R-:W-:Y:S02]  /*1beb0*/  IMAD.MOV.U32 R3, RZ, RZ, R20 ;  /* 0x000000ffff037224 */ /* 0x008fe400078e0014 */
[----:B------:R-:W3:Y:S01]  /*1bec0*/  S2R R20, SR_TID.X ;  /* 0x0000000000147919 */ /* 0x000ee20000002100 */
[----:B------:R-:W-:-:S04]  /*1bed0*/  IMAD.WIDE.U32 R2, R16, UR4, R2 ;  /* 0x0000000410027c25 */ /* 0x000fc8000f8e0002 */
[----:B------:R-:W-:Y:S01]  /*1bee0*/  IMAD R3, R16, UR5, R3 ;  /* 0x0000000510037c24 */ /* 0x000fe2000f8e0203 */
[----:B------:R-:W-:Y:S01]  /*1bef0*/  ULDC.64 UR4, c[0x0][0x2d0] ;  /* 0x0000b40000047ab9 */ /* 0x000fe20000000a00 */
[----:B--2---:R-:W-:Y:S02]  /*1bf00*/  IMAD R0, R21, UR6, RZ ;  /* 0x0000000615007c24 */ /* 0x004fe4000f8e02ff */
[----:B------:R-:W-:-:S04]  /*1bf10*/  IMAD.WIDE.U32 R2, R4, UR6, R2 ;  /* 0x0000000604027c25 */ /* 0x000fc8000f8e0002 */
[----:B------:R-:W-:Y:S01]  /*1bf20*/  IMAD R0, R4, UR7, R0 ;  /* 0x0000000704007c24 */ /* 0x000fe2000f8e0200 */
[----:B------:R-:W-:Y:S01]  /*1bf30*/  ULDC.64 UR6, c[0x0][0x2c8] ;  /* 0x0000b20000067ab9 */ /* 0x000fe20000000a00 */
[----:B------:R-:W2:Y:S02]  /*1bf40*/  @P1 LDC R4, c[0x0][0x44c] ;  /* 0x00011300ff041b82 */ /* 0x000ea40000000800 */
[----:B------:R-:W-:Y:S01]  /*1bf50*/  IMAD.IADD R3, R3, 0x1, R0 ;  /* 0x0000000103037824 */ /* 0x000fe200078e0200 */
[C---:B---3--:R-:W-:Y:S01]  /*1bf60*/  LOP3.LUT R21, R20.reuse, 0x7f, RZ, 0xc0, !PT ;  /* 0x0000007f14157812 */ /* 0x048fe200078ec0ff */
[----:B------:R-:W-:-:S03]  /*1bf70*/  IMAD.SHL.U32 R20, R20, 0x40, RZ ;  /* 0x0000004014147824 */ /* 0x000fc600078e00ff */
[----:B------:R-:W-:-:S04]  /*1bf80*/  SHF.R.U32.HI R21, RZ, 0x1, R21 ;  /* 0x00000001ff157819 */ /* 0x000fc80000011615 */
[----:B------:R-:W-:Y:S02]  /*1bf90*/  LOP3.LUT R20, R21, 0x40, R20, 0xf8, !PT ;  /* 0x0000004015147812 */ /* 0x000fe400078ef814 */
[----:B------:R3:W5:Y:S03]  /*1bfa0*/  LDL R21, [R1+0x24] ;  /* 0x0000240001157983 */ /* 0x0007660000100800 */
[----:B------:R-:W-:-:S04]  /*1bfb0*/  IMAD R0, R25, 0xc0, R20 ;  /* 0x000000c019007824 */ /* 0x000fc800078e0214 */
[----:B--2---:R-:W-:-:S04]  /*1bfc0*/  @P1 IMAD.HI.U32 R6, R0, R4, RZ ;  /* 0x0000000400061227 */ /* 0x004fc800078e00ff */
[----:B------:R-:W-:Y:S01]  /*1bfd0*/  IMAD.MOV.U32 R4, RZ, RZ, R0 ;  /* 0x000000ffff047224 */ /* 0x000fe200078e0000 */
[----:B0-----:R-:W-:-:S04]  /*1bfe0*/  @P1 SHF.R.U32.HI R4, RZ, R5, R6 ;  /* 0x00000005ff041219 */ /* 0x001fc80000011606 */
        /* <DEDUP_REMOVED lines=72> */
.L_x_2231:
        /* <DEDUP_REMOVED lines=12> */
.L_x_2124:
[----:B------:R-:W-:Y:S05]  /*1c530*/  BSYNC B0 ;  /* 0x0000000000007941 */ /* 0x000fea0003800000 */
.L_x_2123:
[----:B------:R-:W-:Y:S01]  /*1c540*/  NOP ;  /* 0x0000000000007918 */ /* 0x000fe20000000000 */
[----:B------:R-:W-:-:S13]  /*1c550*/  PLOP3.LUT P0, PT, PT, PT, PT, 0x80, 0x0 ;  /* 0x000000000000781c */ /* 0x000fda0003f0f070 */
.L_x_2125:
        /* <DEDUP_REMOVED lines=12> */
[----:B-1----:R-:W-:Y:S01]  /*1c620*/  SHF.L.U32 R3, R0, 0x1f, RZ ;  /* 0x0000001f00037819 */ /* 0x002fe200000006ff */
[----:B------:R-:W-:Y:S01]  /*1c630*/  NOP ;  /* 0x0000000000007918 */ /* 0x000fe20000000000 */
[----:B------:R2:W-:Y:S01]  /*1c640*/  SYNCS.ARRIVE.TRANS64.A1T0 RZ, [R18+URZ+0x19c00], RZ ;  /* 0x019c00ff12ff79a7 */ /* 0x0005e2000810003f */
[----:B------:R-:W-:Y:S01]  /*1c650*/  BSSY B0, `(.L_x_2126) ;  /* 0x0000003000007945 */ /* 0x000fe20003800000 */
[----:B------:R-:W1:Y:S03]  /*1c660*/  SYNCS.PHASECHK.TRANS64.TRYWAIT P0, [R18+URZ+0x19c20], R3 ;  /* 0x019c2003120075a7 */ /* 0x000e66000800017f */
[----:B-12---:R-:W-:Y:S05]  /*1c670*/  @!P0 BRA `(.L_x_2127) ;  /* 0x0000003800cc8947 */ /* 0x006fea0003800000 */
.L_x_2232:
[----:B------:R-:W-:Y:S05]  /*1c680*/  BSYNC B0 ;  /* 0x0000000000007941 */ /* 0x000fea0003800000 */
.L_x_2126:
[----:B------:R-:W2:Y:S04]  /*1c690*/  LDL.LU R2, [R1+0x28] ;  /* 0x0000280001027983 */ /* 0x000ea80000300800 */
[----:B------:R-:W3:Y:S01]  /*1c6a0*/  LDL R0, [R1] ;  /* 0x0000000001007983 */ /* 0x000ee20000100800 */
[----:B--2---:R-:W-:-:S05]  /*1c6b0*/  VIADD R2, R2, 0xfffffffe ;  /* 0xfffffffe02027836 */ /* 0x004fca0000000000 */
[----:B---3--:R-:W-:-:S13]  /*1c6c0*/  ISETP.GE.AND P0, PT, R2, R0, PT ;  /* 0x000000000200720c */ /* 0x008fda0003f06270 */
[----:B------:R-:W-:Y:S05]  /*1c6d0*/  @!P0 BRA `(.L_x_2128) ;  /* 0x0000001000148947 */ /* 0x000fea0003800000 */
[----:B------:R-:W-:Y:S02]  /*1c6e0*/  IMAD.MOV.U32 R0, RZ, RZ, R19 ;  /* 0x000000ffff007224 */ /* 0x000fe400078e0013 */
[----:B------:R-:W-:-:S07]  /*1c6f0*/  IMAD.MOV.U32 R8, RZ, RZ, R23 ;  /* 0x000000ffff087224 */ /* 0x000fce00078e0017 */
.L_x_2152:
        /* <DEDUP_REMOVED lines=14> */
[----:B0-----:R-:W2:Y:S01]  /*1c7e0*/  LDL R7, [R1+0x4] ;  /* 0x0000040001077983 */ /* 0x001ea20000100800 */
        /* <DEDUP_REMOVED lines=17> */
.L_x_2131:
[----:B------:R-:W0:Y:S01]  /*1c900*/  S2R R4, SR_TID.X ;  /* 0x0000000000047919 */ /* 0x000e220000002100 */
[----:B-1----:R-:W-:Y:S01]  /*1c910*/  IMAD R6, R19, 0x8, R18 ;  /* 0x0000000813067824 */ /* 0x002fe200078e0212 */
[----:B------:R-:W-:Y:S01]  /*1c920*/  BSSY B1, `(.L_x_2132) ;  /* 0x0000006000017945 */ /* 0x000fe20003800000 */
[----:B0-----:R-:W-:Y:S02]  /*1c930*/  LOP3.LUT R5, R4, 0x7f, RZ, 0xc0, !PT ;  /* 0x0000007f04057812 */ /* 0x001fe400078ec0ff */
[----:B------:R-:W-:Y:S02]  /*1c940*/  SHF.L.U32 R4, R23, 0x1f, RZ ;  /* 0x0000001f17047819 */ /* 0x000fe400000006ff */
[----:B------:R-:W-:Y:S02]  /*1c950*/  ISETP.NE.AND P1, PT, R5, RZ, PT ;  /* 0x000000ff0500720c */ /* 0x000fe40003f25270 */
[----:B------:R-:W0:Y:S02]  /*1c960*/  SYNCS.PHASECHK.TRANS64.TRYWAIT P0, [R6+URZ+0x19c80], R4 ;  /* 0x019c8004060075a7 */ /* 0x000e24000800017f */
[----:B0-----:R-:W-:Y:S09]  /*1c970*/  @!P0 BRA `(.L_x_2133) ;  /* 0x0000003800208947 */ /* 0x001ff20003800000 */
.L_x_2233:
[----:B------:R-:W-:Y:S05]  /*1c980*/  BSYNC B1 ;  /* 0x0000000000017941 */ /* 0x000fea0003800000 */
.L_x_2132:
        /* <DEDUP_REMOVED lines=9> */
.L_x_2135:
[----:B------:R-:W-:Y:S05]  /*1ca20*/  BSYNC B1 ;  /* 0x0000000000017941 */ /* 0x000fea0003800000 */
.L_x_2134:
        /* <DEDUP_REMOVED lines=12> */
.L_x_2136:
        /* <DEDUP_REMOVED lines=16> */
.L_x_2137:
        /* <DEDUP_REMOVED lines=16> */
.L_x_2138:
        /* <DEDUP_REMOVED lines=13> */
.L_x_2234:
[----:B------:R-:W-:Y:S05]  /*1cdc0*/  BSYNC B1 ;  /* 0x0000000000017941 */ /* 0x000fea0003800000 */
.L_x_2139:
        /* <DEDUP_REMOVED lines=11> */
.L_x_2142:
[----:B------:R-:W-:Y:S05]  /*1ce80*/  BSYNC B1 ;  /* 0x0000000000017941 */ /* 0x000fea0003800000 */
.L_x_2141:
        /* <DEDUP_REMOVED lines=8> */
.L_x_2143:
        /* <DEDUP_REMOVED lines=15> */
.L_x_2144:
        /* <DEDUP_REMOVED lines=15> */
.L_x_2145:
        /* <DEDUP_REMOVED lines=10> */
.L_x_2130:
[----:B------:R-:W-:Y:S05]  /*1d190*/  BSYNC B0 ;  /* 0x0000000000007941 */ /* 0x000fea0003800000 */
.L_x_2129:
[----:B------:R-:W-:-:S06]  /*1d1a0*/  UISETP.NE.AND UP0, UPT, UR36, 0x3, UPT ;  /* 0x000000032400788c */ /* 0x000fcc000bf05270 */
[----:B------:R-:W-:-:S13]  /*1d1b0*/  PLOP3.LUT P0, PT, PT, PT, UP0, 0x80, 0x0 ;  /* 0x000000000000781c */ /* 0x000fda0003f0f008 */
[----:B------:R-:W-:Y:S05]  /*1d1c0*/  @!P0 BRA `(.L_x_2146) ;  /* 0x0000000000048947 */ /* 0x000fea0003800000 */
[----:B------:R-:W-:Y:S01]  /*1d1d0*/  BPT.TRAP 0x1 ;  /* 0x000000040000795c */ /* 0x000fe20000300000 */
.L_x_2146:
[----:B-1----:R-:W-:Y:S01]  /*1d1e0*/  IMAD.U32 R3, RZ, RZ, UR39 ;  /* 0x00000027ff037e24 */ /* 0x002fe2000f8e00ff */
[----:B------:R-:W-:Y:S01]  /*1d1f0*/  LOP3.LUT R4, R8, 0x1, RZ, 0x3c, !PT ;  /* 0x0000000108047812 */ /* 0x000fe200078e3cff */
[----:B------:R-:W-:Y:S03]  /*1d200*/  BSSY B0, `(.L_x_2147) ;  /* 0x0000006000007945 */ /* 0x000fe60003800000 */
[----:B------:R-:W-:Y:S01]  /*1d210*/  ISETP.NE.AND P1, PT, R3, 0x3, PT ;  /* 0x000000030300780c */ /* 0x000fe20003f25270 */
[----:B------:R-:W-:Y:S01]  /*1d220*/  IMAD R3, R0, 0x8, R18 ;  /* 0x0000000800037824 */ /* 0x000fe200078e0212 */
[----:B------:R-:W-:-:S04]  /*1d230*/  SHF.L.U32 R4, R4, 0x1f, RZ ;  /* 0x0000001f04047819 */ /* 0x000fc800000006ff */
[----:B------:R-:W1:Y:S02]  /*1d240*/  SYNCS.PHASECHK.TRANS64.TRYWAIT P0, [R3+URZ+0x19c70], R4 ;  /* 0x019c7004030075a7 */ /* 0x000e64000800017f */
[----:B-1----:R-:W-:Y:S05]  /*1d250*/  @!P0 BRA `(.L_x_2148) ;  /* 0x0000003000108947 */ /* 0x002fea0003800000 */
.L_x_2235:
[----:B------:R-:W-:Y:S05]  /*1d260*/  BSYNC B0 ;  /* 0x0000000000007941 */ /* 0x000fea0003800000 */
.L_x_2147:
[----:B------:R-:W-:Y:S05]  /*1d270*/  @!P1 BRA `(.L_x_2149) ;  /* 0x0000000000049947 */ /* 0x000fea0003800000 */
[----:B------:R-:W-:Y:S01]  /*1d280*/  BPT.TRAP 0x1 ;  /* 0x000000040000795c */ /* 0x000fe20000300000 */
.L_x_2149:
[----:B-1----:R-:W-:Y:S01]  /*1d290*/  SHF.L.U32 R4, R8, 0x1f, RZ ;  /* 0x0000001f08047819 */ /* 0x002fe200000006ff */
[----:B------:R-:W-:-:S03]  /*1d2a0*/  IMAD R10, R0, 0x3000, RZ ;  /* 0x00003000000a7824 */ /* 0x000fc600078e02ff */
[----:B------:R-:W1:Y:S02]  /*1d2b0*/  SYNCS.PHASECHK.TRANS64.TRYWAIT P0, [R3+URZ+0x19c60], R4 ;  /* 0x019c6004030075a7 */ /* 0x000e64000800017f */
[----:B-1----:R-:W-:Y:S05]  /*1d2c0*/  @!P0 BRA `(.L_x_2150) ;  /* 0x0000003000088947 */ /* 0x002fea0003800000 */
.L_x_2236:
[----:B------:R-:W2:Y:S04]  /*1d2d0*/  LDL R0, [R1+0x14] ;  /* 0x0000140001007983 */ /* 0x000ea80000100800 */
[----:B------:R-:W3:Y:S01]  /*1d2e0*/  LDL R11, [R1+0xc] ;  /* 0x00000c00010b7983 */ /* 0x000ee20000100800 */
[----:B------:R-:W-:Y:S05]  /*1d2f0*/  WARPSYNC.ALL ;  /* 0x0000000000007948 */ /* 0x000fea0003800000 */
[----:B------:R-:W4:Y:S02]  /*1d300*/  S2R R13, SR_TID.X ;  /* 0x00000000000d7919 */ /* 0x000f240000002100 */
[----:B----4-:R-:W-:Y:S01]  /*1d310*/  LOP3.LUT P0, RZ, R13, 0x4, RZ, 0xc0, !PT ;  /* 0x000000040dff7812 */ /* 0x010fe2000780c0ff */
[----:B------:R-:W-:-:S05]  /*1d320*/  IMAD.MOV.U32 R13, RZ, RZ, 0x40 ;  /* 0x00000040ff0d7424 */ /* 0x000fca00078e00ff */
[----:B------:R-:W-:Y:S02]  /*1d330*/  SEL R13, R13, 0xffffffc0, !P0 ;  /* 0xffffffc00d0d7807 */ /* 0x000fe40004000000 */
[C---:B--2---:R-:W-:Y:S02]  /*1d340*/  LOP3.LUT R0, R10.reuse, R0, RZ, 0xfc, !PT ;  /* 0x000000000a007212 */ /* 0x044fe400078efcff */
[----:B---3--:R-:W-:-:S03]  /*1d350*/  LOP3.LUT R12, R10, R11, RZ, 0xfc, !PT ;  /* 0x0000000b0a0c7212 */ /* 0x008fc600078efcff */
[C---:B------:R-:W-:Y:S02]  /*1d360*/  IMAD.IADD R0, R18.reuse, 0x1, R0 ;  /* 0x0000000112007824 */ /* 0x040fe400078e0200 */
[----:B------:R-:W-:-:S03]  /*1d370*/  IMAD.IADD R12, R18, 0x1, R12 ;  /* 0x00000001120c7824 */ /* 0x000fc600078e020c */
[----:B01----:R-:W0:Y:S02]  /*1d380*/  LDSM.16.MT88.4 R4, [R0+0x9000] ;  /* 0x009000000004783b */ /* 0x003e240000004200 */
        /* <DEDUP_REMOVED lines=44> */
.L_x_2151:
[----:B------:R-:W2:Y:S01]  /*1d650*/  S2R R0, SR_TID.X ;  /* 0x0000000000007919 */ /* 0x000ea20000002100 */
[----:B-1----:R1:W-:Y:S01]  /*1d660*/  SYNCS.ARRIVE.TRANS64.A1T0 RZ, [R3+URZ+0x19c50], RZ ;  /* 0x019c50ff03ff79a7 */ /* 0x0023e2000810003f */
[----:B--2---:R-:W-:Y:S02]  /*1d670*/  LOP3.LUT R4, R0, 0x7f, RZ, 0xc0, !PT ;  /* 0x0000007f00047812 */ /* 0x004fe400078ec0ff */
[----:B------:R-:W2:Y:S01]  /*1d680*/  LDL R0, [R1] ;  /* 0x0000000001007983 */ /* 0x000ea20000100800 */
[----:B0-----:R-:W-:Y:S01]  /*1d690*/  IMAD.MOV.U32 R8, RZ, RZ, R23 ;  /* 0x000000ffff087224 */ /* 0x001fe200078e0017 */
[----:B------:R-:W-:Y:S01]  /*1d6a0*/  BAR.SYNC.DEFER_BLOCKING 0x2, 0x80 ;  /* 0x0082000000007b1d */ /* 0x000fe20000010000 */
[----:B------:R-:W-:-:S13]  /*1d6b0*/  ISETP.NE.AND P0, PT, R4, RZ, PT ;  /* 0x000000ff0400720c */ /* 0x000fda0003f05270 */
[----:B-1----:R-:W-:-:S05]  /*1d6c0*/  @!P0 VIADD R3, R3, 0x19c80 ;  /* 0x00019c8003038836 */ /* 0x002fca0000000000 */
[----:B------:R-:W-:-:S04]  /*1d6d0*/  @!P0 PRMT R3, RZ, 0x654, R3 ;  /* 0x00000654ff038816 */ /* 0x000fc80000000003 */
[----:B------:R3:W-:Y:S01]  /*1d6e0*/  @!P0 SYNCS.ARRIVE.TRANS64.RED.A1T0 RZ, [R3+URZ], RZ ;  /* 0x000000ff03ff89a7 */ /* 0x0007e2000810043f */
[C---:B--2---:R-:W-:Y:S01]  /*1d6f0*/  ISETP.GT.AND P0, PT, R2.reuse, R0, PT ;  /* 0x000000000200720c */ /* 0x044fe20003f04270 */
[----:B------:R-:W-:Y:S02]  /*1d700*/  VIADD R2, R2, 0xffffffff ;  /* 0xffffffff02027836 */ /* 0x000fe40000000000 */
[----:B------:R-:W-:-:S10]  /*1d710*/  IMAD.MOV.U32 R0, RZ, RZ, R19 ;  /* 0x000000ffff007224 */ /* 0x000fd400078e0013 */
[----:B---3--:R-:W-:Y:S05]  /*1d720*/  @P0 BRA `(.L_x_2152) ;  /* 0xffffffec00f40947 */ /* 0x008fea000383ffff */
.L_x_2128:
[----:B-1----:R-:W1:Y:S01]  /*1d730*/  S2R R3, SR_TID.X ;  /* 0x0000000000037919 */ /* 0x002e620000002100 */
[----:B------:R-:W-:Y:S01]  /*1d740*/  BSSY B0, `(.L_x_2153) ;  /* 0x0000010000007945 */ /* 0x000fe20003800000 */
[----:B-1----:R-:W-:-:S04]  /*1d750*/  LOP3.LUT R3, R3, 0x7f, RZ, 0xc0, !PT ;  /* 0x0000007f03037812 */ /* 0x002fc800078ec0ff */
[----:B------:R-:W-:-:S13]  /*1d760*/  ISETP.NE.AND P0, PT, R3, RZ, PT ;  /* 0x000000ff0300720c */ /* 0x000fda0003f05270 */
[----:B------:R-:W-:Y:S05]  /*1d770*/  @P0 BRA `(.L_x_2154) ;  /* 0x0000000000300947 */ /* 0x000fea0003800000 */
[----:B0-----:R-:W0:Y:S01]  /*1d780*/  S2R R5, SR_LANEID ;  /* 0x0000000000057919 */ /* 0x001e220000000000 */
        /* <DEDUP_REMOVED lines=11> */
.L_x_2154:
[----:B------:R-:W-:Y:S05]  /*1d840*/  BSYNC B0 ;  /* 0x0000000000007941 */ /* 0x000fea0003800000 */
.L_x_2153:
[----:B------:R-:W-:-:S06]  /*1d850*/  UISETP.NE.AND UP0, UPT, UR36, 0x3, UPT ;  /* 0x000000032400788c */ /* 0x000fcc000bf05270 */
[----:B------:R-:W-:-:S13]  /*1d860*/  PLOP3.LUT P1, PT, PT, PT, UP0, 0x80, 0x0 ;  /* 0x000000000000781c */ /* 0x000fda0003f2f008 */
[----:B------:R-:W-:Y:S05]  /*1d870*/  @!P1 BRA `(.L_x_2155) ;  /* 0x0000000000049947 */ /* 0x000fea0003800000 */
[----:B------:R-:W-:Y:S01]  /*1d880*/  BPT.TRAP 0x1 ;  /* 0x000000040000795c */ /* 0x000fe20000300000 */
.L_x_2155:
[----:B------:R-:W-:Y:S01]  /*1d890*/  LOP3.LUT R0, R23, 0x1, RZ, 0x3c, !PT ;  /* 0x0000000117007812 */ /* 0x000fe200078e3cff */
[----:B------:R-:W-:Y:S01]  /*1d8a0*/  IMAD R3, R19, 0x8, R18 ;  /* 0x0000000813037824 */ /* 0x000fe200078e0212 */
[----:B------:R-:W-:Y:S01]  /*1d8b0*/  BSSY B0, `(.L_x_2156) ;  /* 0x0000006000007945 */ /* 0x000fe20003800000 */
[----:B------:R-:W-:Y:S01]  /*1d8c0*/  IMAD.U32 R2, RZ, RZ, UR39 ;  /* 0x00000027ff027e24 */ /* 0x000fe2000f8e00ff */
[----:B------:R-:W-:-:S04]  /*1d8d0*/  SHF.L.U32 R0, R0, 0x1f, RZ ;  /* 0x0000001f00007819 */ /* 0x000fc800000006ff */
[----:B------:R-:W1:Y:S01]  /*1d8e0*/  SYNCS.PHASECHK.TRANS64.TRYWAIT P1, [R3+URZ+0x19c70], R0 ;  /* 0x019c7000030075a7 */ /* 0x000e62000802017f */
[----:B------:R-:W-:Y:S01]  /*1d8f0*/  ISETP.NE.AND P2, PT, R2, 0x3, PT ;  /* 0x000000030200780c */ /* 0x000fe20003f45270 */
[----:B-1----:R-:W-:-:S12]  /*1d900*/  @!P1 BRA `(.L_x_2157) ;  /* 0x00000028008c9947 */ /* 0x002fd80003800000 */
.L_x_2237:
[----:B------:R-:W-:Y:S05]  /*1d910*/  BSYNC B0 ;  /* 0x0000000000007941 */ /* 0x000fea0003800000 */
.L_x_2156:
[----:B------:R-:W-:Y:S05]  /*1d920*/  @!P2 BRA `(.L_x_2158) ;  /* 0x000000000004a947 */ /* 0x000fea0003800000 */
[----:B------:R-:W-:Y:S01]  /*1d930*/  BPT.TRAP 0x1 ;  /* 0x000000040000795c */ /* 0x000fe20000300000 */
.L_x_2158:
[----:B-1----:R-:W-:-:S04]  /*1d940*/  SHF.L.U32 R0, R23, 0x1f, RZ ;  /* 0x0000001f17007819 */ /* 0x002fc800000006ff */
[----:B------:R-:W1:Y:S02]  /*1d950*/  SYNCS.PHASECHK.TRANS64.TRYWAIT P1, [R3+URZ+0x19c60], R0 ;  /* 0x019c6000030075a7 */ /* 0x000e64000802017f */
[----:B-1----:R-:W-:Y:S05]  /*1d960*/  @!P1 BRA `(.L_x_2159) ;  /* 0x0000002800889947 */ /* 0x002fea0003800000 */
.L_x_2238:
[----:B------:R-:W0:Y:S04]  /*1d970*/  LDL R4, [R1+0x14] ;  /* 0x0000140001047983 */ /* 0x000e280000100800 */
[----:B------:R-:W2:Y:S01]  /*1d980*/  LDL R10, [R1+0xc] ;  /* 0x00000c00010a7983 */ /* 0x000ea20000100800 */
[----:B------:R-:W-:Y:S01]  /*1d990*/  IMAD R2, R19, 0x3000, RZ ;  /* 0x0000300013027824 */ /* 0x000fe200078e02ff */
[----:B------:R-:W-:Y:S05]  /*1d9a0*/  WARPSYNC.ALL ;  /* 0x0000000000007948 */ /* 0x000fea0003800000 */
[----:B------:R-:W3:Y:S02]  /*1d9b0*/  S2R R12, SR_TID.X ;  /* 0x00000000000c7919 */ /* 0x000ee40000002100 */
[----:B---3--:R-:W-:Y:S01]  /*1d9c0*/  LOP3.LUT P1, RZ, R12, 0x4, RZ, 0xc0, !PT ;  /* 0x000000040cff7812 */ /* 0x008fe2000782c0ff */
[----:B------:R-:W-:-:S05]  /*1d9d0*/  IMAD.MOV.U32 R12, RZ, RZ, 0x40 ;  /* 0x00000040ff0c7424 */ /* 0x000fca00078e00ff */
[----:B------:R-:W-:Y:S02]  /*1d9e0*/  SEL R12, R12, 0xffffffc0, !P1 ;  /* 0xffffffc00c0c7807 */ /* 0x000fe40004800000 */
[C---:B0-----:R-:W-:Y:S02]  /*1d9f0*/  LOP3.LUT R5, R2.reuse, R4, RZ, 0xfc, !PT ;  /* 0x0000000402057212 */ /* 0x041fe400078efcff */
[----:B--2---:R-:W-:-:S03]  /*1da00*/  LOP3.LUT R2, R2, R10, RZ, 0xfc, !PT ;  /* 0x0000000a02027212 */ /* 0x004fc600078efcff */
[C---:B-1----:R-:W-:Y:S01]  /*1da10*/  IMAD.IADD R0, R18.reuse, 0x1, R5 ;  /* 0x0000000112007824 */ /* 0x042fe200078e0205 */
[----:B------:R-:W-:-:S04]  /*1da20*/  IADD3 R2, R18, R2, RZ ;  /* 0x0000000212027210 */ /* 0x000fc80007ffe0ff */
        /* <DEDUP_REMOVED lines=45> */
.L_x_2160:
        /* <DEDUP_REMOVED lines=10> */
.L_x_2103:
[----:B------:R-:W-:-:S13]  /*1dda0*/  LOP3.LUT P0, RZ, R29, 0x2, RZ, 0xc0, !PT ;  /* 0x000000021dff7812 */ /* 0x000fda000780c0ff */
[----:B------:R-:W-:Y:S05]  /*1ddb0*/  @!P0 BRA `(.L_x_2161) ;  /* 0x0000000000248947 */ /* 0x000fea0003800000 */
[----:B------:R-:W-:Y:S05]  /*1ddc0*/  WARPSYNC.ALL ;  /* 0x0000000000007948 */ /* 0x000fea0003800000 */
[----:B------:R-:W1:Y:S08]  /*1ddd0*/  S2UR UR5, SR_CgaCtaId ;  /* 0x00000000000579c3 */ /* 0x000e700000008800 */
[----:B------:R-:W-:Y:S06]  /*1dde0*/  BAR.SYNC.DEFER_BLOCKING 0x5, 0x200 ;  /* 0x0148000000007b1d */ /* 0x000fec0000010000 */
[----:B------:R-:W-:-:S02]  /*1ddf0*/  UMOV UR4, 0x400 ;  /* 0x0000040000047882 */ /* 0x000fc40000000000 */
[----:B-1----:R-:W-:-:S06]  /*1de00*/  ULEA UR4, UR5, UR4, 0x18 ;  /* 0x0000000405047291 */ /* 0x002fcc000f8ec03f */
[----:B0-----:R-:W-:-:S05]  /*1de10*/  IMAD.U32 R18, RZ, RZ, UR4 ;  /* 0x00000004ff127e24 */ /* 0x001fca000f8e00ff */
[----:B------:R1:W3:Y:S01]  /*1de20*/  LDS.128 R24, [R18+0x19cd0] ;  /* 0x019cd00012187984 */ /* 0x0002e20000000c00 */
[----:B------:R-:W-:Y:S06]  /*1de30*/  BAR.ARV 0x4, 0x200 ;  /* 0x0108000000007b1d */ /* 0x000fec0000002000 */
[----:B------:R-:W-:Y:S05]  /*1de40*/  BRA `(.L_x_2162) ;  /* 0x0000000c00d87947 */ /* 0x000fea0003800000 */
.L_x_2161:
        /* <DEDUP_REMOVED lines=11> */
[----:B------:R1:W3:Y:S02]  /*1df00*/  @!P1 LDG.E R7, desc[UR42][R2.64] ;  /* 0x0000002a02079981 */ /* 0x0002e4000c1e1900 */
[----:B-1----:R-:W-:-:S05]  /*1df10*/  @!P1 IMAD.WIDE R2, R9, 0x4, R4 ;  /* 0x0000000409029825 */ /* 0x002fca00078e0204 */
[----:B------:R-:W4:Y:S01]  /*1df20*/  @!P1 LDG.E R4, desc[UR42][R2.64] ;  /* 0x0000002a02049981 */ /* 0x000f22000c1e1900 */
        /* <DEDUP_REMOVED lines=9> */
[----:B---3--:R-:W-:Y:S02]  /*1dfc0*/  @!P1 IMAD.MOV.U32 R25, RZ, RZ, R7 ;  /* 0x000000ffff199224 */ /* 0x008fe400078e0007 */
[----:B----4-:R-:W-:Y:S01]  /*1dfd0*/  @!P1 IMAD.MOV.U32 R5, RZ, RZ, R4 ;  /* 0x000000ffff059224 */ /* 0x010fe200078e0004 */
        /* <DEDUP_REMOVED lines=18> */
.L_x_2248:
[----:B------:R-:W-:Y:S02]  /*1e100*/  ULDC UR4, c[0x0][0xc38] ;  /* 0x00030e0000047ab9 */ /* 0x000fe40000000800 */
[----:B------:R-:W-:-:S04]  /*1e110*/  IMAD.U32 R4, RZ, RZ, UR4 ;  /* 0x00000004ff047e24 */ /* 0x000fc8000f8e00ff */
[----:B-1----:R-:W-:-:S04]  /*1e120*/  IMAD R3, R14, R4, RZ ;  /* 0x000000040e037224 */ /* 0x002fc800078e02ff */
[----:B------:R-:W-:-:S05]  /*1e130*/  IMAD.IADD R6, R6, 0x1, R3 ;  /* 0x0000000106067824 */ /* 0x000fca00078e0203 */
[----:B------:R-:W-:-:S13]  /*1e140*/  ISETP.GT.AND P6, PT, R6, R0, PT ;  /* 0x000000000600720c */ /* 0x000fda0003fc4270 */
[----:B------:R-:W-:Y:S05]  /*1e150*/  @P6 BRA `(.L_x_2164) ;  /* 0x0000000000a46947 */ /* 0x000fea0003800000 */
.L_x_2167:
        /* <DEDUP_REMOVED lines=11> */
[----:B------:R0:W3:Y:S01]  /*1e210*/  @!P6 LDG.E R25, desc[UR42][R2.64] ;  /* 0x0000002a0219e981 */ /* 0x0000e2000c1e1900 */
[----:B------:R-:W-:Y:S01]  /*1e220*/  IMAD.MOV.U32 R5, RZ, RZ, RZ ;  /* 0x000000ffff057224 */ /* 0x000fe200078e00ff */
[----:B0-----:R-:W0:Y:S02]  /*1e230*/  @!P6 LDC.64 R2, c[0x0][0xc78] ;  /* 0x00031e00ff02eb82 */ /* 0x001e240000000a00 */
[----:B0-----:R-:W-:-:S05]  /*1e240*/  @!P6 IMAD.WIDE R2, R4, 0x4, R2 ;  /* 0x000000040402e825 */ /* 0x001fca00078e0202 */
[----:B------:R-:W3:Y:S01]  /*1e250*/  @!P6 LDG.E R5, desc[UR42][R2.64] ;  /* 0x0000002a0205e981 */ /* 0x000ee2000c1e1900 */
[----:B------:R-:W-:Y:S01]  /*1e260*/  UMOV UR4, 0xffffffff ;  /* 0xffffffff00047882 */ /* 0x000fe20000000000 */
[----:B---3--:R-:W-:Y:S02]  /*1e270*/  IMAD R2, R5, R25, RZ ;  /* 0x0000001905027224 */ /* 0x008fe400078e02ff */
        /* <DEDUP_REMOVED lines=17> */
.L_x_2256:
[----:B------:R-:W-:Y:S02]  /*1e390*/  ULDC UR4, c[0x0][0xc38] ;  /* 0x00030e0000047ab9 */ /* 0x000fe40000000800 */
[----:B------:R-:W-:-:S04]  /*1e3a0*/  IMAD.U32 R4, RZ, RZ, UR4 ;  /* 0x00000004ff047e24 */ /* 0x000fc8000f8e00ff */
[----:B-1----:R-:W-:-:S04]  /*1e3b0*/  IMAD R3, R14, R4, RZ ;  /* 0x000000040e037224 */ /* 0x002fc800078e02ff */
[----:B------:R-:W-:-:S05]  /*1e3c0*/  IMAD.IADD R6, R3, 0x1, R6 ;  /* 0x0000000103067824 */ /* 0x000fca00078e0206 */
[----:B------:R-:W-:-:S13]  /*1e3d0*/  ISETP.GT.AND P6, PT, R6, R0, PT ;  /* 0x000000000600720c */ /* 0x000fda0003fc4270 */
[----:B------:R-:W-:Y:S05]  /*1e3e0*/  @!P6 BRA `(.L_x_2167) ;  /* 0xfffffffc005ce947 */ /* 0x000fea000383ffff */
.L_x_2164:
[----:B------:R-:W-:Y:S01]  /*1e3f0*/  IMAD.IADD R6, R6, 0x1, -R3 ;  /* 0x0000000106067824 */ /* 0x000fe200078e0a03 */
[----:B------:R-:W-:-:S03]  /*1e400*/  UMOV UR4, 0xffffffff ;  /* 0xffffffff00047882 */ /* 0x000fc60000000000 */
[----:B------:R-:W-:-:S05]  /*1e410*/  IMAD R3, R2, R4, R6 ;  /* 0x0000000402037224 */ /* 0x000fca00078e0206 */
[----:B------:R-:W-:Y:S01]  /*1e420*/  ISETP.GT.AND P6, PT, R3, R0, PT ;  /* 0x000000000300720c */ /* 0x000fe20003fc4270 */
[----:B------:R-:W-:-:S12]  /*1e430*/  BRA.DIV UR4, `(.L_x_2168) ;  /* 0x0000002604e47947 */ /* 0x000fd8000b800000 */
[----:B------:R-:W-:-:S04]  /*1e440*/  VOTE.ANY R3, PT, !P6 ;  /* 0x0000000000037806 */ /* 0x000fc800070e0100 */
[----:B------:R-:W1:Y:S02]  /*1e450*/  POPC R7, R3 ;  /* 0x0000000300077309 */ /* 0x000e640000000000 */
[----:B-1----:R1:W3:Y:S01]  /*1e460*/  SHFL.IDX PT, R25, R25, R7, 0x1f ;  /* 0x00001f0719197589 */ /* 0x0022e200000e0000 */
[----:B------:R-:W-:-:S03]  /*1e470*/  IMAD.IADD R27, R7, 0x1, R27 ;  /* 0x00000001071b7824 */ /* 0x000fc600078e021b */
[----:B------:R1:W4:Y:S04]  /*1e480*/  SHFL.IDX PT, R5, R5, R7, 0x1f ;  /* 0x00001f0705057589 */ /* 0x00032800000e0000 */
.L_x_2261:
[----:B------:R-:W-:-:S13]  /*1e490*/  ISETP.NE.AND P0, PT, R3, RZ, PT ;  /* 0x000000ff0300720c */ /* 0x000fda0003f05270 */
[----:B------:R-:W-:Y:S05]  /*1e4a0*/  @!P0 BRA `(.L_x_2169) ;  /* 0x0000000000108947 */ /* 0x000fea0003800000 */
[----:B------:R-:W-:Y:S01]  /*1e4b0*/  UMOV UR4, 0xffffffff ;  /* 0xffffffff00047882 */ /* 0x000fe20000000000 */
[----:B------:R-:W-:Y:S02]  /*1e4c0*/  VIADD R12, R7, 0xffffffff ;  /* 0xffffffff070c7836 */ /* 0x000fe40000000000 */
[----:B------:R-:W-:Y:S05]  /*1e4d0*/  BRA.DIV UR4, `(.L_x_2170) ;  /* 0x0000002a041c7947 */ /* 0x000fea000b800000 */
[----:B------:R0:W0:Y:S02]  /*1e4e0*/  SHFL.IDX PT, R24, R2, R12, 0x1f ;  /* 0x00001f0c02187589 */ /* 0x00002400000e0000 */
.L_x_2169:
[----:B----4-:R-:W-:Y:S01]  /*1e4f0*/  ISETP.NE.AND P0, PT, R5, 0x1, PT ;  /* 0x000000010500780c */ /* 0x010fe20003f05270 */
[----:B0-----:R-:W-:-:S04]  /*1e500*/  IMAD R24, R24, R4, R6 ;  /* 0x0000000418187224 */ /* 0x001fc800078e0206 */
[----:B------:R-:W-:-:S08]  /*1e510*/  IMAD.IADD R0, R0, 0x1, -R24 ;  /* 0x0000000100007824 */ /* 0x000fd000078e0a18 */
[----:B------:R-:W-:Y:S05]  /*1e520*/  @!P0 BRA `(.L_x_2171) ;  /* 0x0000000000dc8947 */ /* 0x000fea0003800000 */
[-C--:B---3--:R-:W-:Y:S01]  /*1e530*/  IABS R4, R25.reuse ;  /* 0x0000001900047213 */ /* 0x088fe20000000000 */
[----:B------:R-:W-:Y:S01]  /*1e540*/  IMAD.MOV.U32 R2, RZ, RZ, RZ ;  /* 0x000000ffff027224 */ /* 0x000fe200078e00ff */
[----:B------:R-:W-:Y:S02]  /*1e550*/  IABS R8, R25 ;  /* 0x0000001900087213 */ /* 0x000fe40000000000 */
[----:B------:R-:W0:Y:S03]  /*1e560*/  I2F.RP R6, R4 ;  /* 0x0000000400067306 */ /* 0x000e260000209400 */
[----:B------:R-:W-:-:S05]  /*1e570*/  IMAD.MOV R8, RZ, RZ, -R8 ;  /* 0x000000ffff087224 */ /* 0x000fca00078e0a08 */
[----:B0-----:R-:W1:Y:S02]  /*1e580*/  MUFU.RCP R6, R6 ;  /* 0x0000000600067308 */ /* 0x001e640000001000 */
[----:B-1----:R-:W-:-:S06]  /*1e590*/  VIADD R7, R6, 0xffffffe ;  /* 0x0ffffffe06077836 */ /* 0x002fcc0000000000 */
[----:B------:R-:W0:Y:S02]  /*1e5a0*/  F2I.FTZ.U32.TRUNC.NTZ R3, R7 ;  /* 0x0000000700037305 */ /* 0x000e24000021f000 */
[----:B0-----:R-:W-:-:S04]  /*1e5b0*/  IMAD.MOV R9, RZ, RZ, -R3 ;  /* 0x000000ffff097224 */ /* 0x001fc800078e0a03 */
[----:B------:R-:W-:-:S04]  /*1e5c0*/  IMAD R9, R9, R4, RZ ;  /* 0x0000000409097224 */ /* 0x000fc800078e02ff */
[----:B------:R-:W-:Y:S01]  /*1e5d0*/  IMAD.HI.U32 R2, R3, R9, R2 ;  /* 0x0000000903027227 */ /* 0x000fe200078e0002 */
[----:B------:R-:W-:-:S05]  /*1e5e0*/  IABS R3, R0 ;  /* 0x0000000000037213 */ /* 0x000fca0000000000 */
[----:B------:R-:W-:-:S04]  /*1e5f0*/  IMAD.HI.U32 R6, R2, R3, RZ ;  /* 0x0000000302067227 */ /* 0x000fc800078e00ff */
[----:B------:R-:W-:Y:S02]  /*1e600*/  IMAD R3, R6, R8, R3 ;  /* 0x0000000806037224 */ /* 0x000fe400078e0203 */
[----:B------:R-:W-:-:S03]  /*1e610*/  IMAD.MOV.U32 R2, RZ, RZ, RZ ;  /* 0x000000ffff027224 */ /* 0x000fc600078e00ff */
        /* <DEDUP_REMOVED lines=10> */
[----:B------:R0:W1:Y:S02]  /*1e6c0*/  F2I.FTZ.U32.TRUNC.NTZ R3, R8 ;  /* 0x0000000800037305 */ /* 0x000064000021f000 */
[----:B0-----:R-:W-:-:S05]  /*1e6d0*/  IABS R8, R5 ;  /* 0x0000000500087213 */ /* 0x001fca0000000000 */
[----:B------:R-:W-:Y:S02]  /*1e6e0*/  IMAD.MOV R8, RZ, RZ, -R8 ;  /* 0x000000ffff087224 */ /* 0x000fe400078e0a08 */
[----:B-1----:R-:W-:-:S04]  /*1e6f0*/  IMAD.MOV R9, RZ, RZ, -R3 ;  /* 0x000000ffff097224 */ /* 0x002fc800078e0a03 */
[----:B------:R-:W-:-:S04]  /*1e700*/  IMAD R9, R9, R4, RZ ;  /* 0x0000000409097224 */ /* 0x000fc800078e02ff */
[----:B------:R-:W-:Y:S01]  /*1e710*/  IMAD.HI.U32 R2, R3, R9, R2 ;  /* 0x0000000903027227 */ /* 0x000fe200078e0002 */
[----:B------:R-:W-:-:S04]  /*1e720*/  LOP3.LUT R3, R0, R25, RZ, 0x3c, !PT ;  /* 0x0000001900037212 */ /* 0x000fc800078e3cff */
[----:B------:R-:W-:-:S13]  /*1e730*/  ISETP.GE.AND P2, PT, R3, RZ, PT ;  /* 0x000000ff0300720c */ /* 0x000fda0003f46270 */
        /* <DEDUP_REMOVED lines=22> */
.L_x_2171:
[----:B------:R-:W0:Y:S02]  /*1e8a0*/  LDC.64 R2, c[0x0][0xc90] ;  /* 0x00032400ff027b82 */ /* 0x000e240000000a00 */
[----:B0-----:R-:W-:-:S05]  /*1e8b0*/  IMAD.WIDE R2, R27, 0x4, R2 ;  /* 0x000000041b027825 */ /* 0x001fca00078e0202 */
[----:B------:R-:W3:Y:S02]  /*1e8c0*/  LDG.E R6, desc[UR42][R2.64] ;  /* 0x0000002a02067981 */ /* 0x000ee4000c1e1900 */
[----:B---3--:R-:W-:-:S05]  /*1e8d0*/  IMAD R5, R25, R6, RZ ;  /* 0x0000000619057224 */ /* 0x008fca00078e02ff */
[----:B-1----:R-:W-:-:S04]  /*1e8e0*/  IABS R7, R5 ;  /* 0x0000000500077213 */ /* 0x002fc80000000000 */
        /* <DEDUP_REMOVED lines=28> */
[----:B------:R-:W-:-:S04]  /*1eab0*/  VIADDMNMX R4, R3, R4, R6, PT ;  /* 0x0000000403047246 */ /* 0x000fc80003800106 */
        /* <DEDUP_REMOVED lines=13> */
[----:B------:R-:W-:Y:S02]  /*1eb90*/  LOP3.LUT R2, R0, R4, RZ, 0x3c, !PT ;  /* 0x0000000400027212 */ /* 0x000fe400078e3cff */
[----:B------:R-:W-:Y:S02]  /*1eba0*/  IADD3 R0, R7, 0x1000000, R0 ;  /* 0x0100000007007810 */ /* 0x000fe40007ffe000 */
        /* <DEDUP_REMOVED lines=10> */
[----:B------:R-:W-:Y:S02]  /*1ec50*/  IMAD R26, R5, R4, R0 ;  /* 0x00000004051a7224 */ /* 0x000fe400078e0200 */
[----:B------:R-:W-:-:S07]  /*1ec60*/  IMAD.MOV.U32 R0, RZ, RZ, R5 ;  /* 0x000000ffff007224 */ /* 0x000fce00078e0005 */
.L_x_2172:
[----:B------:R-:W-:-:S05]  /*1ec70*/  LOP3.LUT R0, RZ, R0, RZ, 0x33, !PT ;  /* 0x00000000ff007212 */ /* 0x000fca00078e33ff */
[----:B------:R-:W-:Y:S01]  /*1ec80*/  IMAD.IADD R25, R25, 0x1, R0 ;  /* 0x0000000119197824 */ /* 0x000fe200078e0200 */
[----:B------:R-:W-:Y:S06]  /*1ec90*/  BRA `(.L_x_2173) ;  /* 0x00000000001c7947 */ /* 0x000fec0003800000 */
.L_x_2165:
[----:B------:R-:W-:Y:S01]  /*1eca0*/  UMOV UR4, URZ ;  /* 0x0000003f00047c82 */ /* 0x000fe20008000000 */
[----:B------:R-:W-:Y:S01]  /*1ecb0*/  UMOV UR5, URZ ;  /* 0x0000003f00057c82 */ /* 0x000fe20008000000 */
[----:B------:R-:W-:Y:S01]  /*1ecc0*/  ULDC UR6, c[0x0][0xc3c] ;  /* 0x00030f0000067ab9 */ /* 0x000fe20000000800 */
[----:B------:R-:W-:Y:S02]  /*1ecd0*/  IMAD.MOV.U32 R24, RZ, RZ, R0 ;  /* 0x000000ffff187224 */ /* 0x000fe400078e0000 */
[----:B------:R-:W-:Y:S02]  /*1ece0*/  IMAD.U32 R25, RZ, RZ, UR4 ;  /* 0x00000004ff197e24 */ /* 0x000fe4000f8e00ff */
[----:B------:R-:W-:Y:S02]  /*1ecf0*/  IMAD.U32 R26, RZ, RZ, UR5 ;  /* 0x00000005ff1a7e24 */ /* 0x000fe4000f8e00ff */
[----:B------:R-:W-:-:S07]  /*1ed00*/  IMAD.U32 R27, RZ, RZ, UR6 ;  /* 0x00000006ff1b7e24 */ /* 0x000fce000f8e00ff */
.L_x_2173:
        /* <DEDUP_REMOVED lines=10> */
.L_x_2162:
[----:B------:R-:W-:Y:S02]  /*1edb0*/  ULDC UR4, c[0x0][0xc3c] ;  /* 0x00030f0000047ab9 */ /* 0x000fe40000000800 */
[----:B---3--:R-:W-:-:S13]  /*1edc0*/  ISETP.GE.AND P0, PT, R27, UR4, PT ;  /* 0x000000041b007c0c */ /* 0x008fda000bf06270 */
[----:B------:R-:W-:Y:S05]  /*1edd0*/  @!P0 BRA `(.L_x_2174) ;  /* 0xffffff9c00608947 */ /* 0x000fea000383ffff */
[----:B------:R-:W-:Y:S05]  /*1ede0*/  BSYNC B7 ;  /* 0x0000000000077941 */ /* 0x000fea0003800000 */
.L_x_2054:
        /* <DEDUP_REMOVED lines=12> */
.L_x_2264:
[----:B------:R-:W-:Y:S05]  /*1eeb0*/  BSYNC B0 ;  /* 0x0000000000007941 */ /* 0x000fea0003800000 */
.L_x_2175:
[----:B------:R-:W-:-:S03]  /*1eec0*/  UMOV UR4, 0xffffffff ;  /* 0xffffffff00047882 */ /* 0x000fc60000000000 */
[----:B------:R-:W-:Y:S05]  /*1eed0*/  BRA.DIV UR4, `(.L_x_2177) ;  /* 0x0000001e04d87947 */ /* 0x000fea000b800000 */
[----:B0-----:R-:W0:Y:S02]  /*1eee0*/  S2R R0, SR_TID.X ;  /* 0x0000000000007919 */ /* 0x001e240000002100 */
[----:B0-----:R-:W-:-:S04]  /*1eef0*/  SHF.R.U32.HI R0, RZ, 0x5, R0 ;  /* 0x00000005ff007819 */ /* 0x001fc80000011600 */
[----:B------:R-:W-:-:S05]  /*1ef00*/  LOP3.LUT R0, R0, 0x3, RZ, 0xc0, !PT ;  /* 0x0000000300007812 */ /* 0x000fca00078ec0ff */
[----:B------:R0:W3:Y:S02]  /*1ef10*/  SHFL.IDX PT, R14, R0, RZ, 0x1f ;  /* 0x00001fff000e7589 */ /* 0x0000e400000e0000 */
.L_x_2267:
[----:B---3--:R-:W-:-:S13]  /*1ef20*/  ISETP.NE.AND P0, PT, R14, RZ, PT ;  /* 0x000000ff0e00720c */ /* 0x008fda0003f05270 */
[----:B------:R-:W-:Y:S05]  /*1ef30*/  @P0 BRA `(.L_x_1908) ;  /* 0x0000000000a40947 */ /* 0x000fea0003800000 */
[----:B------:R-:W-:-:S03]  /*1ef40*/  UMOV UR4, 0xffffffff ;  /* 0xffffffff00047882 */ /* 0x000fc60000000000 */
[----:B------:R-:W-:Y:S05]  /*1ef50*/  BRA.DIV UR4, `(.L_x_2178) ;  /* 0x0000001e04ec7947 */ /* 0x000fea000b800000 */
[----:B------:R-:W-:-:S13]  /*1ef60*/  ELECT P6, URZ, PT ;  /* 0x00000000003f782f */ /* 0x000fda00038c0000 */
.L_x_2270:
[----:B------:R-:W-:Y:S05]  /*1ef70*/  @!P6 BRA `(.L_x_1908) ;  /* 0x000000000094e947 */ /* 0x000fea0003800000 */
[----:B------:R-:W-:-:S06]  /*1ef80*/  ULOP3.LUT UR4, UR37, 0x2, URZ, 0xfc, !UPT ;  /* 0x0000000225047892 */ /* 0x000fcc000f8efc3f */
[----:B0-----:R-:W-:-:S05]  /*1ef90*/  IMAD.U32 R0, RZ, RZ, UR4 ;  /* 0x00000004ff007e24 */ /* 0x001fca000f8e00ff */
[----:B------:R-:W-:-:S13]  /*1efa0*/  ISETP.NE.AND P0, PT, R0, 0x3, PT ;  /* 0x000000030000780c */ /* 0x000fda0003f05270 */
[----:B------:R-:W-:Y:S05]  /*1efb0*/  @!P0 BRA `(.L_x_2179) ;  /* 0x0000000000048947 */ /* 0x000fea0003800000 */
[----:B------:R-:W-:Y:S01]  /*1efc0*/  BPT.TRAP 0x1 ;  /* 0x000000040000795c */ /* 0x000fe20000300000 */
.L_x_2179:
        /* <DEDUP_REMOVED lines=12> */
.L_x_2271:
[----:B------:R-:W3:Y:S02]  /*1f090*/  SYNCS.PHASECHK.TRANS64.TRYWAIT P1, [R7+URZ], R0 ;  /* 0x00000000070075a7 */ /* 0x000ee4000802017f */
[----:B---3--:R-:W-:Y:S05]  /*1f0a0*/  @!P1 BRA `(.L_x_2181) ;  /* 0x0000001c00cc9947 */ /* 0x008fea0003800000 */
.L_x_2272:
[----:B------:R-:W-:Y:S05]  /*1f0b0*/  @!P0 BRA `(.L_x_2182) ;  /* 0x0000000000048947 */ /* 0x000fea0003800000 */
[----:B------:R-:W-:Y:S01]  /*1f0c0*/  BPT.TRAP 0x1 ;  /* 0x000000040000795c */ /* 0x000fe20000300000 */
.L_x_2182:
[----:B------:R-:W-:-:S04]  /*1f0d0*/  IMAD R2, R19, 0x8, R8 ;  /* 0x0000000813027824 */ /* 0x000fc800078e0208 */
[----:B------:R-:W4:Y:S02]  /*1f0e0*/  SYNCS.PHASECHK.TRANS64.TRYWAIT P1, [R2+URZ+0x19c60], R3 ;  /* 0x019c6003020075a7 */ /* 0x000f24000802017f */
[----:B----4-:R-:W-:Y:S05]  /*1f0f0*/  @!P1 BRA `(.L_x_2183) ;  /* 0x0000001c00cc9947 */ /* 0x010fea0003800000 */
.L_x_2273:
[----:B------:R-:W-:Y:S05]  /*1f100*/  @!P0 BRA `(.L_x_2184) ;  /* 0x0000000000048947 */ /* 0x000fea0003800000 */
[----:B------:R-:W-:Y:S01]  /*1f110*/  BPT.TRAP 0x1 ;  /* 0x000000040000795c */ /* 0x000fe20000300000 */
.L_x_2184:
[----:B------:R-:W-:-:S04]  /*1f120*/  IMAD R5, R5, 0x8, R8 ;  /* 0x0000000805057824 */ /* 0x000fc800078e0208 */
[----:B------:R-:W5:Y:S02]  /*1f130*/  SYNCS.PHASECHK.TRANS64.TRYWAIT P1, [R5+URZ+0x19c60], R0 ;  /* 0x019c6000050075a7 */ /* 0x000f64000802017f */
[----:B-----5:R-:W-:Y:S05]  /*1f140*/  @!P1 BRA `(.L_x_2185) ;  /* 0x0000001c00cc9947 */ /* 0x020fea0003800000 */
.L_x_2274:
[----:B------:R-:W-:Y:S05]  /*1f150*/  @!P0 BRA `(.L_x_2186) ;  /* 0x0000000000048947 */ /* 0x000fea0003800000 */
[----:B------:R-:W-:Y:S01]  /*1f160*/  BPT.TRAP 0x1 ;  /* 0x000000040000795c */ /* 0x000fe20000300000 */
.L_x_2186:
[----:B------:R-:W5:Y:S02]  /*1f170*/  SYNCS.PHASECHK.TRANS64.TRYWAIT P0, [R2+URZ+0x19c80], R3 ;  /* 0x019c8003020075a7 */ /* 0x000f64000800017f */
[----:B-----5:R-:W-:Y:S05]  /*1f180*/  @!P0 BRA `(.L_x_2187) ;  /* 0x0000001c00d08947 */ /* 0x020fea0003800000 */
.L_x_2188:
[----:B------:R0:W0:Y:S02]  /*1f190*/  SYNCS.PHASECHK.TRANS64.TRYWAIT P0, [R5+URZ+0x19c80], R0 ;  /* 0x019c8000050075a7 */ /* 0x000024000800017f */
[----:B0-----:R-:W-:Y:S05]  /*1f1a0*/  @!P0 NANOSLEEP.SYNCS 0x989680 ;  /* 0x009896800000895d */ /* 0x001fea0003900000 */
[----:B------:R-:W0:Y:S02]  /*1f1b0*/  @!P0 SYNCS.PHASECHK.TRANS64 P0, [R5+URZ+0x19c80], R0 ;  /* 0x019c8000050085a7 */ /* 0x000e24000800007f */
[----:B0-----:R-:W-:Y:S05]  /*1f1c0*/  @!P0 BRA `(.L_x_2188) ;  /* 0xfffffffc00f08947 */ /* 0x001fea000383ffff */
.L_x_1908:
[----:B------:R-:W-:Y:S05]  /*1f1d0*/  BSYNC B8 ;  /* 0x0000000000087941 */ /* 0x000fea0003800000 */
.L_x_1905:
[----:B------:R-:W-:Y:S05]  /*1f1e0*/  EXIT ;  /* 0x000000000000794d */ /* 0x000fea0003800000 */
.L_x_1926:
[----:B0-----:R0:W1:Y:S02]  /*1f1f0*/  SYNCS.PHASECHK.TRANS64.TRYWAIT P5, [R84+URZ+0x19c90], R87 ;  /* 0x019c9057540075a7 */ /* 0x00106400080a017f */
[----:B-1----:R-:W-:Y:S05]  /*1f200*/  @!P5 NANOSLEEP.SYNCS 0x989680 ;  /* 0x009896800000d95d */ /* 0x002fea0003900000 */
[----:B------:R-:W1:Y:S02]  /*1f210*/  @!P5 SYNCS.PHASECHK.TRANS64 P5, [R84+URZ+0x19c90], R87 ;  /* 0x019c90575400d5a7 */ /* 0x000e6400080a007f */
[----:B-1----:R-:W-:Y:S05]  /*1f220*/  @!P5 BRA `(.L_x_1926) ;  /* 0xfffffffc00f0d947 */ /* 0x002fea000383ffff */
[----:B------:R-:W-:Y:S05]  /*1f230*/  BRA `(.L_x_2189) ;  /* 0xfffffe3800587947 */ /* 0x000fea000383ffff */
.L_x_1942:
[----:B-1----:R1:W2:Y:S02]  /*1f240*/  SYNCS.PHASECHK.TRANS64.TRYWAIT P5, [R84+URZ+0x19c90], R87 ;  /* 0x019c9057540075a7 */ /* 0x0022a400080a017f */
[----:B--2---:R-:W-:Y:S05]  /*1f250*/  @!P5 NANOSLEEP.SYNCS 0x989680 ;  /* 0x009896800000d95d */ /* 0x004fea0003900000 */
[----:B------:R-:W2:Y:S02]  /*1f260*/  @!P5 SYNCS.PHASECHK.TRANS64 P5, [R84+URZ+0x19c90], R87 ;  /* 0x019c90575400d5a7 */ /* 0x000ea400080a007f */
[----:B--2---:R-:W-:Y:S05]  /*1f270*/  @!P5 BRA `(.L_x_1942) ;  /* 0xfffffffc00f0d947 */ /* 0x004fea000383ffff */
[----:B------:R-:W-:Y:S05]  /*1f280*/  BRA `(.L_x_2190) ;  /* 0xfffffe50004c7947 */ /* 0x000fea000383ffff */
.L_x_1951:
[----:B0-----:R0:W1:Y:S02]  /*1f290*/  SYNCS.PHASECHK.TRANS64.TRYWAIT P5, [R84+URZ+0x19c90], R87 ;  /* 0x019c9057540075a7 */ /* 0x00106400080a017f */
[----:B-1----:R-:W-:Y:S05]  /*1f2a0*/  @!P5 NANOSLEEP.SYNCS 0x989680 ;  /* 0x009896800000d95d */ /* 0x002fea0003900000 */
[----:B------:R-:W1:Y:S02]  /*1f2b0*/  @!P5 SYNCS.PHASECHK.TRANS64 P5, [R84+URZ+0x19c90], R87 ;  /* 0x019c90575400d5a7 */ /* 0x000e6400080a007f */
[----:B-1----:R-:W-:Y:S05]  /*1f2c0*/  @!P5 BRA `(.L_x_1951) ;  /* 0xfffffffc00f0d947 */ /* 0x002fea000383ffff */
[----:B------:R-:W-:Y:S05]  /*1f2d0*/  BRA `(.L_x_2191) ;  /* 0xfffffe7000547947 */ /* 0x000fea000383ffff */
.L_x_1955:
[----:B--2---:R2:W0:Y:S02]  /*1f2e0*/  SYNCS.PHASECHK.TRANS64.TRYWAIT P5, [R84+URZ+0x19cb0], R87 ;  /* 0x019cb057540075a7 */ /* 0x00442400080a017f */
[----:B0-----:R-:W-:Y:S05]  /*1f2f0*/  @!P5 NANOSLEEP.SYNCS 0x989680 ;  /* 0x009896800000d95d */ /* 0x001fea0003900000 */
[----:B------:R-:W0:Y:S02]  /*1f300*/  @!P5 SYNCS.PHASECHK.TRANS64 P5, [R84+URZ+0x19cb0], R87 ;  /* 0x019cb0575400d5a7 */ /* 0x000e2400080a007f */
[----:B0-----:R-:W-:Y:S05]  /*1f310*/  @!P5 BRA `(.L_x_1955) ;  /* 0xfffffffc00f0d947 */ /* 0x001fea000383ffff */
[----:B------:R-:W-:Y:S05]  /*1f320*/  BRA `(.L_x_2192) ;  /* 0xfffffe7000c47947 */ /* 0x000fea000383ffff */
.L_x_1975:
[----:B------:R-:W-:Y:S01]  /*1f330*/  BSSY B1, `(.L_x_2193) ;  /* 0x0000007000017945 */ /* 0x000fe20003800000 */
[----:B------:R-:W-:Y:S02]  /*1f340*/  IMAD.MOV.U32 R12, RZ, RZ, RZ ;  /* 0x000000ffff0c7224 */ /* 0x000fe400078e00ff */
[----:B------:R-:W-:Y:S02]  /*1f350*/  IMAD.MOV.U32 R11, RZ, RZ, 0x1e1f ;  /* 0x00001e1fff0b7424 */ /* 0x000fe400078e00ff */
[----:B------:R-:W-:-:S07]  /*1f360*/  IMAD.MOV.U32 R15, RZ, RZ, -0x1 ;  /* 0xffffffffff0f7424 */ /* 0x000fce00078e00ff */
[----:B------:R-:W-:Y:S05]  /*1f370*/  WARPSYNC.COLLECTIVE R15, `(.L_x_2194) ;  /* 0x000000000f087348 */ /* 0x000fea0003c00000 */
[----:B------:R0:W1:Y:S02]  /*1f380*/  SHFL.IDX P6, R14, R13, R12, R11 ;  /* 0x0000000c0d0e7389 */ /* 0x00006400000c000b */
[----:B01----:R-:W-:Y:S01]  /*1f390*/  ENDCOLLECTIVE ;  /* 0x000000000000791b */ /* 0x003fe20003800000 */
.L_x_2194:
[----:B------:R-:W-:Y:S05]  /*1f3a0*/  BSYNC B1 ;  /* 0x0000000000017941 */ /* 0x000fea0003800000 */
.L_x_2193:
        /* <DEDUP_REMOVED lines=8> */
.L_x_2195:
[----:B------:R-:W-:Y:S02]  /*1f430*/  IMAD.MOV.U32 R13, RZ, RZ, R4 ;  /* 0x000000ffff0d7224 */ /* 0x000fe400078e0004 */
[----:B------:R-:W-:-:S07]  /*1f440*/  IMAD.MOV.U32 R3, RZ, RZ, R14 ;  /* 0x000000ffff037224 */ /* 0x000fce00078e000e */
[----:B------:R-:W-:Y:S05]  /*1f450*/  WARPSYNC.COLLECTIVE R15, `(.L_x_2196) ;  /* 0x000000000f087348 */ /* 0x000fea0003c00000 */
[----:B------:R0:W1:Y:S02]  /*1f460*/  SHFL.IDX P6, R14, R13, R12, R11 ;  /* 0x0000000c0d0e7389 */ /* 0x00006400000c000b */
[----:B01----:R-:W-:Y:S01]  /*1f470*/  ENDCOLLECTIVE ;  /* 0x000000000000791b */ /* 0x003fe20003800000 */
.L_x_2196:
[----:B------:R-:W-:Y:S02]  /*1f480*/  IMAD.MOV.U32 R13, RZ, RZ, R5 ;  /* 0x000000ffff0d7224 */ /* 0x000fe400078e0005 */
[----:B------:R-:W-:-:S07]  /*1f490*/  IMAD.MOV.U32 R4, RZ, RZ, R14 ;  /* 0x000000ffff047224 */ /* 0x000fce00078e000e */
[----:B------:R-:W-:Y:S05]  /*1f4a0*/  WARPSYNC.COLLECTIVE R15, `(.L_x_2197) ;  /* 0x000000000f087348 */ /* 0x000fea0003c00000 */
[----:B------:R0:W1:Y:S02]  /*1f4b0*/  SHFL.IDX P6, R14, R13, R12, R11 ;  /* 0x0000000c0d0e7389 */ /* 0x00006400000c000b */
[----:B01----:R-:W-:Y:S01]  /*1f4c0*/  ENDCOLLECTIVE ;  /* 0x000000000000791b */ /* 0x003fe20003800000 */
.L_x_2197:
[----:B------:R-:W-:Y:S05]  /*1f4d0*/  BRA `(.L_x_2198) ;  /* 0xfffffe8000e87947 */ /* 0x000fea000383ffff */
.L_x_1979:
[----:B-1----:R1:W2:Y:S02]  /*1f4e0*/  SYNCS.PHASECHK.TRANS64.TRYWAIT P0, [R16+URZ+0x19c00], R5 ;  /* 0x019c0005100075a7 */ /* 0x0022a4000800017f */
[----:B--2---:R-:W-:Y:S05]  /*1f4f0*/  @!P0 NANOSLEEP.SYNCS 0x989680 ;  /* 0x009896800000895d */ /* 0x004fea0003900000 */
[----:B------:R-:W2:Y:S02]  /*1f500*/  @!P0 SYNCS.PHASECHK.TRANS64 P0, [R16+URZ+0x19c00], R5 ;  /* 0x019c0005100085a7 */ /* 0x000ea4000800007f */
[----:B--2---:R-:W-:Y:S05]  /*1f510*/  @!P0 BRA `(.L_x_1979) ;  /* 0xfffffffc00f08947 */ /* 0x004fea000383ffff */
[----:B------:R-:W-:Y:S05]  /*1f520*/  BRA `(.L_x_2199) ;  /* 0xfffffe8400b47947 */ /* 0x000fea000383ffff */
.L_x_1985:
[----:B------:R-:W-:Y:S01]  /*1f530*/  BSSY B1, `(.L_x_2200) ;  /* 0x0000007000017945 */ /* 0x000fe20003800000 */
[----:B------:R-:W-:Y:S02]  /*1f540*/  IMAD.MOV.U32 R12, RZ, RZ, RZ ;  /* 0x000000ffff0c7224 */ /* 0x000fe400078e00ff */
[----:B------:R-:W-:Y:S02]  /*1f550*/  IMAD.MOV.U32 R11, RZ, RZ, 0x1e1f ;  /* 0x00001e1fff0b7424 */ /* 0x000fe400078e00ff */
[----:B------:R-:W-:-:S07]  /*1f560*/  IMAD.MOV.U32 R15, RZ, RZ, -0x1 ;  /* 0xffffffffff0f7424 */ /* 0x000fce00078e00ff */
[----:B------:R-:W-:Y:S05]  /*1f570*/  WARPSYNC.COLLECTIVE R15, `(.L_x_2201) ;  /* 0x000000000f087348 */ /* 0x000fea0003c00000 */
[----:B------:R0:W1:Y:S02]  /*1f580*/  SHFL.IDX P6, R14, R13, R12, R11 ;  /* 0x0000000c0d0e7389 */ /* 0x00006400000c000b */
[----:B01----:R-:W-:Y:S01]  /*1f590*/  ENDCOLLECTIVE ;  /* 0x000000000000791b */ /* 0x003fe20003800000 */
.L_x_2201:
[----:B------:R-:W-:Y:S05]  /*1f5a0*/  BSYNC B1 ;  /* 0x0000000000017941 */ /* 0x000fea0003800000 */
.L_x_2200:
        /* <DEDUP_REMOVED lines=8> */
.L_x_2202:
[----:B------:R-:W-:Y:S01]  /*1f630*/  MOV R13, R20 ;  /* 0x00000014000d7202 */ /* 0x000fe20000000f00 */
[----:B------:R-:W-:-:S07]  /*1f640*/  IMAD.MOV.U32 R3, RZ, RZ, R14 ;  /* 0x000000ffff037224 */ /* 0x000fce00078e000e */
[----:B------:R-:W-:Y:S05]  /*1f650*/  WARPSYNC.COLLECTIVE R15, `(.L_x_2203) ;  /* 0x000000000f087348 */ /* 0x000fea0003c00000 */
[----:B------:R0:W1:Y:S02]  /*1f660*/  SHFL.IDX P6, R14, R13, R12, R11 ;  /* 0x0000000c0d0e7389 */ /* 0x00006400000c000b */
[----:B01----:R-:W-:Y:S01]  /*1f670*/  ENDCOLLECTIVE ;  /* 0x000000000000791b */ /* 0x003fe20003800000 */
.L_x_2203:
[----:B------:R-:W-:Y:S02]  /*1f680*/  IMAD.MOV.U32 R13, RZ, RZ, R21 ;  /* 0x000000ffff0d7224 */ /* 0x000fe400078e0015 */
[----:B------:R-:W-:-:S07]  /*1f690*/  IMAD.MOV.U32 R20, RZ, RZ, R14 ;  /* 0x000000ffff147224 */ /* 0x000fce00078e000e */
[----:B------:R-:W-:Y:S05]  /*1f6a0*/  WARPSYNC.COLLECTIVE R15, `(.L_x_2204) ;  /* 0x000000000f087348 */ /* 0x000fea0003c00000 */
[----:B------:R0:W1:Y:S02]  /*1f6b0*/  SHFL.IDX P6, R14, R13, R12, R11 ;  /* 0x0000000c0d0e7389 */ /* 0x00006400000c000b */
[----:B01----:R-:W-:Y:S01]  /*1f6c0*/  ENDCOLLECTIVE ;  /* 0x000000000000791b */ /* 0x003fe20003800000 */
.L_x_2204:
[----:B------:R-:W-:Y:S01]  /*1f6d0*/  IMAD.MOV.U32 R21, RZ, RZ, R14 ;  /* 0x000000ffff157224 */ /* 0x000fe200078e000e */
[----:B------:R-:W-:Y:S06]  /*1f6e0*/  BRA `(.L_x_2205) ;  /* 0xfffffe9c009c7947 */ /* 0x000fec000383ffff */
.L_x_1989:
[----:B-1----:R1:W2:Y:S02]  /*1f6f0*/  SYNCS.PHASECHK.TRANS64.TRYWAIT P0, [R16+URZ+0x19c00], R41 ;  /* 0x019c0029100075a7 */ /* 0x0022a4000800017f */
[----:B--2---:R-:W-:Y:S05]  /*1f700*/  @!P0 NANOSLEEP.SYNCS 0x989680 ;  /* 0x009896800000895d */ /* 0x004fea0003900000 */
[----:B------:R-:W2:Y:S02]  /*1f710*/  @!P0 SYNCS.PHASECHK.TRANS64 P0, [R16+URZ+0x19c00], R41 ;  /* 0x019c0029100085a7 */ /* 0x000ea4000800007f */
[----:B--2---:R-:W-:Y:S05]  /*1f720*/  @!P0 BRA `(.L_x_1989) ;  /* 0xfffffffc00f08947 */ /* 0x004fea000383ffff */
[----:B------:R-:W-:Y:S05]  /*1f730*/  BRA `(.L_x_2206) ;  /* 0xfffffea0005c7947 */ /* 0x000fea000383ffff */
.L_x_1995:
[----:B-1----:R1:W2:Y:S02]  /*1f740*/  SYNCS.PHASECHK.TRANS64.TRYWAIT P0, [R0+URZ+0x19c30], R3 ;  /* 0x019c3003000075a7 */ /* 0x0022a4000800017f */
[----:B--2---:R-:W-:Y:S05]  /*1f750*/  @!P0 NANOSLEEP.SYNCS 0x989680 ;  /* 0x009896800000895d */ /* 0x004fea0003900000 */
[----:B------:R-:W2:Y:S02]  /*1f760*/  @!P0 SYNCS.PHASECHK.TRANS64 P0, [R0+URZ+0x19c30], R3 ;  /* 0x019c3003000085a7 */ /* 0x000ea4000800007f */
[----:B--2---:R-:W-:Y:S05]  /*1f770*/  @!P0 BRA `(.L_x_1995) ;  /* 0xfffffffc00f08947 */ /* 0x004fea000383ffff */
[----:B------:R-:W-:Y:S05]  /*1f780*/  BRA `(.L_x_1994) ;  /* 0xfffffec000b87947 */ /* 0x000fea000383ffff */
.L_x_2002:
[----:B-1----:R1:W2:Y:S02]  /*1f790*/  SYNCS.PHASECHK.TRANS64.TRYWAIT P2, [R15+URZ+0x19c30], R12 ;  /* 0x019c300c0f0075a7 */ /* 0x0022a4000804017f */
[----:B--2---:R-:W-:Y:S05]  /*1f7a0*/  @!P2 NANOSLEEP.SYNCS 0x989680 ;  /* 0x009896800000a95d */ /* 0x004fea0003900000 */
[----:B------:R-:W2:Y:S02]  /*1f7b0*/  @!P2 SYNCS.PHASECHK.TRANS64 P2, [R15+URZ+0x19c30], R12 ;  /* 0x019c300c0f00a5a7 */ /* 0x000ea4000804007f */
[----:B--2---:R-:W-:Y:S05]  /*1f7c0*/  @!P2 BRA `(.L_x_2002) ;  /* 0xfffffffc00f0a947 */ /* 0x004fea000383ffff */
[----:B------:R-:W-:Y:S05]  /*1f7d0*/  BRA `(.L_x_2001) ;  /* 0xfffffeec00b47947 */ /* 0x000fea000383ffff */
.L_x_2007:
[----:B-1----:R1:W2:Y:S02]  /*1f7e0*/  SYNCS.PHASECHK.TRANS64.TRYWAIT P2, [R20+URZ+0x19c50], R9 ;  /* 0x019c5009140075a7 */ /* 0x0022a4000804017f */
[----:B--2---:R-:W-:Y:S05]  /*1f7f0*/  @!P2 NANOSLEEP.SYNCS 0x989680 ;  /* 0x009896800000a95d */ /* 0x004fea0003900000 */
[----:B------:R-:W2:Y:S02]  /*1f800*/  @!P2 SYNCS.PHASECHK.TRANS64 P2, [R20+URZ+0x19c50], R9 ;  /* 0x019c50091400a5a7 */ /* 0x000ea4000804007f */
[----:B--2---:R-:W-:Y:S05]  /*1f810*/  @!P2 BRA `(.L_x_2007) ;  /* 0xfffffffc00f0a947 */ /* 0x004fea000383ffff */
[----:B------:R-:W-:Y:S05]  /*1f820*/  BRA `(.L_x_2006) ;  /* 0xfffffef000347947 */ /* 0x000fea000383ffff */
.L_x_2016:
[----:B-1----:R1:W2:Y:S02]  /*1f830*/  SYNCS.PHASECHK.TRANS64.TRYWAIT P0, [R10+URZ+0x19c30], R11 ;  /* 0x019c300b0a0075a7 */ /* 0x0022a4000800017f */
[----:B--2---:R-:W-:Y:S05]  /*1f840*/  @!P0 NANOSLEEP.SYNCS 0x989680 ;  /* 0x009896800000895d */ /* 0x004fea0003900000 */
[----:B------:R-:W2:Y:S02]  /*1f850*/  @!P0 SYNCS.PHASECHK.TRANS64 P0, [R10+URZ+0x19c30], R11 ;  /* 0x019c300b0a0085a7 */ /* 0x000ea4000800007f */
[----:B--2---:R-:W-:Y:S05]  /*1f860*/  @!P0 BRA `(.L_x_2016) ;  /* 0xfffffffc00f08947 */ /* 0x004fea000383ffff */
[----:B------:R-:W-:Y:S05]  /*1f870*/  BRA `(.L_x_2015) ;  /* 0xffffff1c00747947 */ /* 0x000fea000383ffff */
.L_x_2021:
[----:B-1----:R1:W2:Y:S02]  /*1f880*/  SYNCS.PHASECHK.TRANS64.TRYWAIT P0, [R15+URZ+0x19c50], R9 ;  /* 0x019c50090f0075a7 */ /* 0x0022a4000800017f */
[----:B--2---:R-:W-:Y:S05]  /*1f890*/  @!P0 NANOSLEEP.SYNCS 0x989680 ;  /* 0x009896800000895d */ /* 0x004fea0003900000 */
[----:B------:R-:W2:Y:S02]  /*1f8a0*/  @!P0 SYNCS.PHASECHK.TRANS64 P0, [R15+URZ+0x19c50], R9 ;  /* 0x019c50090f0085a7 */ /* 0x000ea4000800007f */
[----:B--2---:R-:W-:Y:S05]  /*1f8b0*/  @!P0 BRA `(.L_x_2021) ;  /* 0xfffffffc00f08947 */ /* 0x004fea000383ffff */
[----:B------:R-:W-:Y:S05]  /*1f8c0*/  BRA `(.L_x_2020) ;  /* 0xffffff1c00f47947 */ /* 0x000fea000383ffff */
.L_x_2028:
[----:B-1----:R1:W2:Y:S02]  /*1f8d0*/  SYNCS.PHASECHK.TRANS64.TRYWAIT P0, [R10+URZ+0x19c50], R5 ;  /* 0x019c50050a0075a7 */ /* 0x0022a4000800017f */
[----:B--2---:R-:W-:Y:S05]  /*1f8e0*/  @!P0 NANOSLEEP.SYNCS 0x989680 ;  /* 0x009896800000895d */ /* 0x004fea0003900000 */
[----:B------:R-:W2:Y:S02]  /*1f8f0*/  @!P0 SYNCS.PHASECHK.TRANS64 P0, [R10+URZ+0x19c50], R5 ;  /* 0x019c50050a0085a7 */ /* 0x000ea4000800007f */
[----:B--2---:R-:W-:Y:S05]  /*1f900*/  @!P0 BRA `(.L_x_2028) ;  /* 0xfffffffc00f08947 */ /* 0x004fea000383ffff */
[----:B------:R-:W-:Y:S05]  /*1f910*/  BRA `(.L_x_2027) ;  /* 0xffffff4000907947 */ /* 0x000fea000383ffff */
.L_x_2062:
[----:B------:R-:W0:Y:S01]  /*1f920*/  S2R R6, SR_TID.X ;  /* 0x0000000000067919 */ /* 0x000e220000002100 */
[----:B------:R-:W-:Y:S01]  /*1f930*/  BSSY B1, `(.L_x_2207) ;  /* 0x000000a000017945 */ /* 0x000fe20003800000 */
[----:B------:R-:W-:Y:S02]  /*1f940*/  IMAD.MOV.U32 R12, RZ, RZ, RZ ;  /* 0x000000ffff0c7224 */ /* 0x000fe400078e00ff */
[----:B--2---:R-:W-:Y:S02]  /*1f950*/  IMAD.MOV.U32 R11, RZ, RZ, 0x1f ;  /* 0x0000001fff0b7424 */ /* 0x004fe400078e00ff */
[----:B------:R-:W-:Y:S01]  /*1f960*/  IMAD.MOV.U32 R15, RZ, RZ, -0x1 ;  /* 0xffffffffff0f7424 */ /* 0x000fe200078e00ff */
[----:B0-----:R-:W-:-:S04]  /*1f970*/  SHF.R.U32.HI R6, RZ, 0x5, R6 ;  /* 0x00000005ff067819 */ /* 0x001fc80000011606 */
[----:B------:R-:W-:-:S05]  /*1f980*/  LOP3.LUT R6, R6, 0x3, RZ, 0xc0, !PT ;  /* 0x0000000306067812 */ /* 0x000fca00078ec0ff */
[----:B------:R-:W-:-:S07]  /*1f990*/  IMAD.MOV.U32 R13, RZ, RZ, R6 ;  /* 0x000000ffff0d7224 */ /* 0x000fce00078e0006 */
[----:B------:R-:W-:Y:S05]  /*1f9a0*/  WARPSYNC.COLLECTIVE R15, `(.L_x_2208) ;  /* 0x000000000f087348 */ /* 0x000fea0003c00000 */
[----:B------:R0:W1:Y:S02]  /*1f9b0*/  SHFL.IDX P6, R14, R13, R12, R11 ;  /* 0x0000000c0d0e7389 */ /* 0x00006400000c000b */
[----:B01----:R-:W-:Y:S01]  /*1f9c0*/  ENDCOLLECTIVE ;  /* 0x000000000000791b */ /* 0x003fe20003800000 */
.L_x_2208:
[----:B------:R-:W-:Y:S05]  /*1f9d0*/  BSYNC B1 ;  /* 0x0000000000017941 */ /* 0x000fea0003800000 */
.L_x_2207:
[----:B------:R-:W-:Y:S05]  /*1f9e0*/  BRA `(.L_x_2209) ;  /* 0xffffff9800fc7947 */ /* 0x000fea000383ffff */
.L_x_2064:
[----:B------:R-:W-:Y:S01]  /*1f9f0*/  BSSY B1, `(.L_x_2210) ;  /* 0x0000006000017945 */ /* 0x000fe20003800000 */
[----:B------:R-:W-:-:S07]  /*1fa00*/  IMAD.MOV.U32 R15, RZ, RZ, -0x1 ;  /* 0xffffffffff0f7424 */ /* 0x000fce00078e00ff */
[----:B0-2---:R-:W-:Y:S05]  /*1fa10*/  WARPSYNC.COLLECTIVE R15, `(.L_x_2211) ;  /* 0x000000000f0c7348 */ /* 0x005fea0003c00000 */
[----:B------:R-:W-:Y:S02]  /*1fa20*/  ELECT P6, UR62, PT ;  /* 0x00000000003e782f */ /* 0x000fe400038c0000 */
[----:B------:R-:W-:Y:S01]  /*1fa30*/  MOV R14, UR62 ;  /* 0x0000003e000e7c02 */ /* 0x000fe20008000f00 */
[----:B0-2---:R-:W-:Y:S10]  /*1fa40*/  ENDCOLLECTIVE ;  /* 0x000000000000791b */ /* 0x005ff40003800000 */
.L_x_2211:
[----:B------:R-:W-:Y:S05]  /*1fa50*/  BSYNC B1 ;  /* 0x0000000000017941 */ /* 0x000fea0003800000 */
.L_x_2210:
[----:B------:R-:W-:Y:S05]  /*1fa60*/  BRA `(.L_x_2063) ;  /* 0xffffff9800f47947 */ /* 0x000fea000383ffff */
.L_x_2066:
[----:B0-----:R0:W1:Y:S02]  /*1fa70*/  SYNCS.PHASECHK.TRANS64.TRYWAIT P0, [R18+URZ+0x19c20], R6 ;  /* 0x019c2006120075a7 */ /* 0x001064000800017f */
[----:B-1----:R-:W-:Y:S05]  /*1fa80*/  @!P0 NANOSLEEP.SYNCS 0x989680 ;  /* 0x009896800000895d */ /* 0x002fea0003900000 */
[----:B------:R-:W1:Y:S02]  /*1fa90*/  @!P0 SYNCS.PHASECHK.TRANS64 P0, [R18+URZ+0x19c20], R6 ;  /* 0x019c2006120085a7 */ /* 0x000e64000800007f */
[----:B-1----:R-:W-:Y:S05]  /*1faa0*/  @!P0 BRA `(.L_x_2066) ;  /* 0xfffffffc00f08947 */ /* 0x002fea000383ffff */
[----:B------:R-:W-:Y:S05]  /*1fab0*/  BRA `(.L_x_2212) ;  /* 0xffffff9c00047947 */ /* 0x000fea000383ffff */
.L_x_2070:
[----:B-1----:R1:W2:Y:S02]  /*1fac0*/  SYNCS.PHASECHK.TRANS64.TRYWAIT P0, [R9+URZ+0x19ca0], R11 ;  /* 0x019ca00b090075a7 */ /* 0x0022a4000800017f */
[----:B--2---:R-:W-:Y:S05]  /*1fad0*/  @!P0 NANOSLEEP.SYNCS 0x989680 ;  /* 0x009896800000895d */ /* 0x004fea0003900000 */
[----:B------:R-:W2:Y:S02]  /*1fae0*/  @!P0 SYNCS.PHASECHK.TRANS64 P0, [R9+URZ+0x19ca0], R11 ;  /* 0x019ca00b090085a7 */ /* 0x000ea4000800007f */
[----:B--2---:R-:W-:Y:S05]  /*1faf0*/  @!P0 BRA `(.L_x_2070) ;  /* 0xfffffffc00f08947 */ /* 0x004fea000383ffff */
[----:B------:R-:W-:Y:S05]  /*1fb00*/  BRA `(.L_x_2213) ;  /* 0xffffff9c001c7947 */ /* 0x000fea000383ffff */
.L_x_2077:
[----:B0-----:R0:W2:Y:S02]  /*1fb10*/  SYNCS.PHASECHK.TRANS64.TRYWAIT P0, [R9+URZ+0x19cc0], R11 ;  /* 0x019cc00b090075a7 */ /* 0x0010a4000800017f */
[----:B--2---:R-:W-:Y:S05]  /*1fb20*/  @!P0 NANOSLEEP.SYNCS 0x989680 ;  /* 0x009896800000895d */ /* 0x004fea0003900000 */
[----:B------:R-:W2:Y:S02]  /*1fb30*/  @!P0 SYNCS.PHASECHK.TRANS64 P0, [R9+URZ+0x19cc0], R11 ;  /* 0x019cc00b090085a7 */ /* 0x000ea4000800007f */
[----:B--2---:R-:W-:Y:S05]  /*1fb40*/  @!P0 BRA `(.L_x_2077) ;  /* 0xfffffffc00f08947 */ /* 0x004fea000383ffff */
[----:B------:R-:W-:Y:S05]  /*1fb50*/  BRA `(.L_x_2214) ;  /* 0xffffffa000187947 */ /* 0x000fea000383ffff */
.L_x_2086:
[----:B-1----:R1:W3:Y:S02]  /*1fb60*/  SYNCS.PHASECHK.TRANS64.TRYWAIT P1, [R9+URZ+0x19ca0], R8 ;  /* 0x019ca008090075a7 */ /* 0x0022e4000802017f */
[----:B---3--:R-:W-:Y:S05]  /*1fb70*/  @!P1 NANOSLEEP.SYNCS 0x989680 ;  /* 0x009896800000995d */ /* 0x008fea0003900000 */
[----:B------:R-:W3:Y:S02]  /*1fb80*/  @!P1 SYNCS.PHASECHK.TRANS64 P1, [R9+URZ+0x19ca0], R8 ;  /* 0x019ca008090095a7 */ /* 0x000ee4000802007f */
[----:B---3--:R-:W-:Y:S05]  /*1fb90*/  @!P1 BRA `(.L_x_2086) ;  /* 0xfffffffc00f09947 */ /* 0x008fea000383ffff */
[----:B------:R-:W-:Y:S05]  /*1fba0*/  BRA `(.L_x_2215) ;  /* 0xffffffa4004c7947 */ /* 0x000fea000383ffff */
.L_x_2093:
[----:B0-----:R0:W2:Y:S02]  /*1fbb0*/  SYNCS.PHASECHK.TRANS64.TRYWAIT P1, [R9+URZ+0x19cc0], R8 ;  /* 0x019cc008090075a7 */ /* 0x0010a4000802017f */
[----:B--2---:R-:W-:Y:S05]  /*1fbc0*/  @!P1 NANOSLEEP.SYNCS 0x989680 ;  /* 0x009896800000995d */ /* 0x004fea0003900000 */
[----:B------:R-:W2:Y:S02]  /*1fbd0*/  @!P1 SYNCS.PHASECHK.TRANS64 P1, [R9+URZ+0x19cc0], R8 ;  /* 0x019cc008090095a7 */ /* 0x000ea4000802007f */
[----:B--2---:R-:W-:Y:S05]  /*1fbe0*/  @!P1 BRA `(.L_x_2093) ;  /* 0xfffffffc00f09947 */ /* 0x004fea000383ffff */
[----:B------:R-:W-:Y:S05]  /*1fbf0*/  BRA `(.L_x_2216) ;  /* 0xffffffa800447947 */ /* 0x000fea000383ffff */
.L_x_2112:
[----:B------:R-:W3:Y:S01]  /*1fc00*/  S2R R20, SR_TID.X ;  /* 0x0000000000147919 */ /* 0x000ee20000002100 */
[----:B------:R-:W-:Y:S01]  /*1fc10*/  BSSY B0, `(.L_x_2217) ;  /* 0x000000a000007945 */ /* 0x000fe20003800000 */
[----:B------:R-:W-:Y:S02]  /*1fc20*/  IMAD.MOV.U32 R12, RZ, RZ, RZ ;  /* 0x000000ffff0c7224 */ /* 0x000fe400078e00ff */
[----:B--2---:R-:W-:Y:S02]  /*1fc30*/  IMAD.MOV.U32 R11, RZ, RZ, 0x1f ;  /* 0x0000001fff0b7424 */ /* 0x004fe400078e00ff */
[----:B------:R-:W-:Y:S01]  /*1fc40*/  IMAD.MOV.U32 R15, RZ, RZ, -0x1 ;  /* 0xffffffffff0f7424 */ /* 0x000fe200078e00ff */
[----:B---3--:R-:W-:-:S04]  /*1fc50*/  SHF.R.U32.HI R20, RZ, 0x5, R20 ;  /* 0x00000005ff147819 */ /* 0x008fc80000011614 */
[----:B------:R-:W-:-:S05]  /*1fc60*/  LOP3.LUT R20, R20, 0x3, RZ, 0xc0, !PT ;  /* 0x0000000314147812 */ /* 0x000fca00078ec0ff */
[----:B------:R-:W-:-:S07]  /*1fc70*/  IMAD.MOV.U32 R13, RZ, RZ, R20 ;  /* 0x000000ffff0d7224 */ /* 0x000fce00078e0014 */
[----:B01----:R-:W-:Y:S05]  /*1fc80*/  WARPSYNC.COLLECTIVE R15, `(.L_x_2218) ;  /* 0x000000000f087348 */ /* 0x003fea0003c00000 */
[----:B------:R2:W3:Y:S02]  /*1fc90*/  SHFL.IDX P6, R14, R13, R12, R11 ;  /* 0x0000000c0d0e7389 */ /* 0x0004e400000c000b */
[----:B0123--:R-:W-:Y:S01]  /*1fca0*/  ENDCOLLECTIVE ;  /* 0x000000000000791b */ /* 0x00ffe20003800000 */
.L_x_2218:
[----:B------:R-:W-:Y:S05]  /*1fcb0*/  BSYNC B0 ;  /* 0x0000000000007941 */ /* 0x000fea0003800000 */
.L_x_2217:
[----:B------:R-:W-:Y:S05]  /*1fcc0*/  BRA `(.L_x_2219) ;  /* 0xffffffb400f47947 */ /* 0x000fea000383ffff */
.L_x_2114:
[----:B------:R-:W-:Y:S01]  /*1fcd0*/  BSSY B0, `(.L_x_2220) ;  /* 0x0000006000007945 */ /* 0x000fe20003800000 */
[----:B------:R-:W-:-:S07]  /*1fce0*/  IMAD.MOV.U32 R15, RZ, RZ, -0x1 ;  /* 0xffffffffff0f7424 */ /* 0x000fce00078e00ff */
[----:B0123--:R-:W-:Y:S05]  /*1fcf0*/  WARPSYNC.COLLECTIVE R15, `(.L_x_2221) ;  /* 0x000000000f0c7348 */ /* 0x00ffea0003c00000 */
[----:B------:R-:W-:Y:S02]  /*1fd00*/  ELECT P6, UR62, PT ;  /* 0x00000000003e782f */ /* 0x000fe400038c0000 */
[----:B------:R-:W-:Y:S01]  /*1fd10*/  MOV R14, UR62 ;  /* 0x0000003e000e7c02 */ /* 0x000fe20008000f00 */
[----:B0123--:R-:W-:Y:S10]  /*1fd20*/  ENDCOLLECTIVE ;  /* 0x000000000000791b */ /* 0x00fff40003800000 */
.L_x_2221:
[----:B------:R-:W-:Y:S05]  /*1fd30*/  BSYNC B0 ;  /* 0x0000000000007941 */ /* 0x000fea0003800000 */
.L_x_2220:
[----:B------:R-:W-:Y:S05]  /*1fd40*/  BRA `(.L_x_2222) ;  /* 0xffffffb400f47947 */ /* 0x000fea000383ffff */
.L_x_2116:
[----:B---3--:R3:W4:Y:S02]  /*1fd50*/  SYNCS.PHASECHK.TRANS64.TRYWAIT P0, [R4+URZ+0x19c80], R3 ;  /* 0x019c8003040075a7 */ /* 0x008724000800017f */
[----:B----4-:R-:W-:Y:S05]  /*1fd60*/  @!P0 NANOSLEEP.SYNCS 0x989680 ;  /* 0x009896800000895d */ /* 0x010fea0003900000 */
[----:B------:R-:W4:Y:S02]  /*1fd70*/  @!P0 SYNCS.PHASECHK.TRANS64 P0, [R4+URZ+0x19c80], R3 ;  /* 0x019c8003040085a7 */ /* 0x000f24000800007f */
[----:B----4-:R-:W-:Y:S05]  /*1fd80*/  @!P0 BRA `(.L_x_2116) ;  /* 0xfffffffc00f08947 */ /* 0x010fea000383ffff */
[----:B------:R-:W-:Y:S05]  /*1fd90*/  BRA `(.L_x_2223) ;  /* 0xffffffb800587947 */ /* 0x000fea000383ffff */
.L_x_2118:
[----:B0-----:R0:W4:Y:S02]  /*1fda0*/  SYNCS.PHASECHK.TRANS64.TRYWAIT P0, [R4+URZ+0x19c40], R3 ;  /* 0x019c4003040075a7 */ /* 0x001124000800017f */
[----:B----4-:R-:W-:Y:S05]  /*1fdb0*/  @!P0 NANOSLEEP.SYNCS 0x989680 ;  /* 0x009896800000895d */ /* 0x010fea0003900000 */
[----:B------:R-:W4:Y:S02]  /*1fdc0*/  @!P0 SYNCS.PHASECHK.TRANS64 P0, [R4+URZ+0x19c40], R3 ;  /* 0x019c4003040085a7 */ /* 0x000f24000800007f */
[----:B----4-:R-:W-:Y:S05]  /*1fdd0*/  @!P0 BRA `(.L_x_2118) ;  /* 0xfffffffc00f08947 */ /* 0x010fea000383ffff */
[----:B------:R-:W-:Y:S05]  /*1fde0*/  BRA `(.L_x_2224) ;  /* 0xffffffb800d47947 */ /* 0x000fea000383ffff */
.L_x_2122:
        /* <DEDUP_REMOVED lines=9> */
.L_x_2225:
[----:B------:R-:W-:Y:S01]  /*1fe80*/  ISETP.GE.AND P4, PT, R25, R0, PT ;  /* 0x000000001900720c */ /* 0x000fe20003f86270 */
[----:B------:R-:W-:Y:S02]  /*1fe90*/  IMAD.MOV.U32 R13, RZ, RZ, R6 ;  /* 0x000000ffff0d7224 */ /* 0x000fe400078e0006 */
[----:B------:R-:W-:-:S10]  /*1fea0*/  IMAD.MOV.U32 R2, RZ, RZ, R14 ;  /* 0x000000ffff027224 */ /* 0x000fd400078e000e */
[----:B------:R-:W-:Y:S05]  /*1feb0*/  WARPSYNC.COLLECTIVE R15, `(.L_x_2226) ;  /* 0x000000000f087348 */ /* 0x000fea0003c00000 */
[----:B------:R0:W1:Y:S02]  /*1fec0*/  SHFL.IDX P6, R14, R13, R12, R11 ;  /* 0x0000000c0d0e7389 */ /* 0x00006400000c000b */
[----:B01----:R-:W-:Y:S01]  /*1fed0*/  ENDCOLLECTIVE ;  /* 0x000000000000791b */ /* 0x003fe20003800000 */
.L_x_2226:
[----:B------:R-:W-:Y:S02]  /*1fee0*/  IMAD.MOV.U32 R13, RZ, RZ, R4 ;  /* 0x000000ffff0d7224 */ /* 0x000fe400078e0004 */
[----:B------:R-:W-:Y:S02]  /*1fef0*/  IMAD.MOV.U32 R12, RZ, RZ, 0x1 ;  /* 0x00000001ff0c7424 */ /* 0x000fe400078e00ff */
[----:B------:R-:W-:-:S07]  /*1ff00*/  IMAD.MOV.U32 R3, RZ, RZ, R14 ;  /* 0x000000ffff037224 */ /* 0x000fce00078e000e */
[----:B------:R-:W-:Y:S05]  /*1ff10*/  WARPSYNC.COLLECTIVE R15, `(.L_x_2227) ;  /* 0x000000000f087348 */ /* 0x000fea0003c00000 */
[----:B------:R0:W1:Y:S02]  /*1ff20*/  SHFL.IDX P6, R14, R13, R12, R11 ;  /* 0x0000000c0d0e7389 */ /* 0x00006400000c000b */
[----:B01----:R-:W-:Y:S01]  /*1ff30*/  ENDCOLLECTIVE ;  /* 0x000000000000791b */ /* 0x003fe20003800000 */
.L_x_2227:
        /* <DEDUP_REMOVED lines=10> */
.L_x_2228:
        /* <DEDUP_REMOVED lines=13> */
.L_x_2229:
        /* <DEDUP_REMOVED lines=14> */
.L_x_2230:
[----:B------:R-:W-:Y:S01]  /*20190*/  IMAD.MOV.U32 R2, RZ, RZ, R14 ;  /* 0x000000ffff027224 */ /* 0x000fe200078e000e */
[----:B------:R-:W-:Y:S06]  /*201a0*/  BRA `(.L_x_2231) ;  /* 0xffffffc000b07947 */ /* 0x000fec000383ffff */
.L_x_2127:
[----:B-1----:R1:W2:Y:S02]  /*201b0*/  SYNCS.PHASECHK.TRANS64.TRYWAIT P0, [R18+URZ+0x19c20], R3 ;  /* 0x019c2003120075a7 */ /* 0x0022a4000800017f */
[----:B--2---:R-:W-:Y:S05]  /*201c0*/  @!P0 NANOSLEEP.SYNCS 0x989680 ;  /* 0x009896800000895d */ /* 0x004fea0003900000 */
[----:B------:R-:W2:Y:S02]  /*201d0*/  @!P0 SYNCS.PHASECHK.TRANS64 P0, [R18+URZ+0x19c20], R3 ;  /* 0x019c2003120085a7 */ /* 0x000ea4000800007f */
[----:B--2---:R-:W-:Y:S05]  /*201e0*/  @!P0 BRA `(.L_x_2127) ;  /* 0xfffffffc00f08947 */ /* 0x004fea000383ffff */
[----:B------:R-:W-:Y:S05]  /*201f0*/  BRA `(.L_x_2232) ;  /* 0xffffffc400207947 */ /* 0x000fea000383ffff */
.L_x_2133:
[----:B0-----:R0:W1:Y:S02]  /*20200*/  SYNCS.PHASECHK.TRANS64.TRYWAIT P0, [R6+URZ+0x19c80], R4 ;  /* 0x019c8004060075a7 */ /* 0x001064000800017f */
[----:B-1----:R-:W-:Y:S05]  /*20210*/  @!P0 NANOSLEEP.SYNCS 0x989680 ;  /* 0x009896800000895d */ /* 0x002fea0003900000 */
[----:B------:R-:W1:Y:S02]  /*20220*/  @!P0 SYNCS.PHASECHK.TRANS64 P0, [R6+URZ+0x19c80], R4 ;  /* 0x019c8004060085a7 */ /* 0x000e64000800007f */
[----:B-1----:R-:W-:Y:S05]  /*20230*/  @!P0 BRA `(.L_x_2133) ;  /* 0xfffffffc00f08947 */ /* 0x002fea000383ffff */
[----:B------:R-:W-:Y:S05]  /*20240*/  BRA `(.L_x_2233) ;  /* 0xffffffc400cc7947 */ /* 0x000fea000383ffff */
.L_x_2140:
[----:B-1----:R1:W2:Y:S02]  /*20250*/  SYNCS.PHASECHK.TRANS64.TRYWAIT P0, [R6+URZ+0x19c40], R4 ;  /* 0x019c4004060075a7 */ /* 0x0022a4000800017f */
[----:B--2---:R-:W-:Y:S05]  /*20260*/  @!P0 NANOSLEEP.SYNCS 0x989680 ;  /* 0x009896800000895d */ /* 0x004fea0003900000 */
[----:B------:R-:W2:Y:S02]  /*20270*/  @!P0 SYNCS.PHASECHK.TRANS64 P0, [R6+URZ+0x19c40], R4 ;  /* 0x019c4004060085a7 */ /* 0x000ea4000800007f */
[----:B--2---:R-:W-:Y:S05]  /*20280*/  @!P0 BRA `(.L_x_2140) ;  /* 0xfffffffc00f08947 */ /* 0x004fea000383ffff */
[----:B------:R-:W-:Y:S05]  /*20290*/  BRA `(.L_x_2234) ;  /* 0xffffffc800c87947 */ /* 0x000fea000383ffff */
.L_x_2148:
[----:B-1----:R1:W2:Y:S02]  /*202a0*/  SYNCS.PHASECHK.TRANS64.TRYWAIT P0, [R3+URZ+0x19c70], R4 ;  /* 0x019c7004030075a7 */ /* 0x0022a4000800017f */
[----:B--2---:R-:W-:Y:S05]  /*202b0*/  @!P0 NANOSLEEP.SYNCS 0x989680 ;  /* 0x009896800000895d */ /* 0x004fea0003900000 */
[----:B------:R-:W2:Y:S02]  /*202c0*/  @!P0 SYNCS.PHASECHK.TRANS64 P0, [R3+URZ+0x19c70], R4 ;  /* 0x019c7004030085a7 */ /* 0x000ea4000800007f */
[----:B--2---:R-:W-:Y:S05]  /*202d0*/  @!P0 BRA `(.L_x_2148) ;  /* 0xfffffffc00f08947 */ /* 0x004fea000383ffff */
[----:B------:R-:W-:Y:S05]  /*202e0*/  BRA `(.L_x_2235) ;  /* 0xffffffcc00dc7947 */ /* 0x000fea000383ffff */
.L_x_2150:
[----:B-1----:R1:W2:Y:S02]  /*202f0*/  SYNCS.PHASECHK.TRANS64.TRYWAIT P0, [R3+URZ+0x19c60], R4 ;  /* 0x019c6004030075a7 */ /* 0x0022a4000800017f */
[----:B--2---:R-:W-:Y:S05]  /*20300*/  @!P0 NANOSLEEP.SYNCS 0x989680 ;  /* 0x009896800000895d */ /* 0x004fea0003900000 */
[----:B------:R-:W2:Y:S02]  /*20310*/  @!P0 SYNCS.PHASECHK.TRANS64 P0, [R3+URZ+0x19c60], R4 ;  /* 0x019c6004030085a7 */ /* 0x000ea4000800007f */
[----:B--2---:R-:W-:Y:S05]  /*20320*/  @!P0 BRA `(.L_x_2150) ;  /* 0xfffffffc00f08947 */ /* 0x004fea000383ffff */
[----:B------:R-:W-:Y:S05]  /*20330*/  BRA `(.L_x_2236) ;  /* 0xffffffcc00e47947 */ /* 0x000fea000383ffff */
.L_x_2157:
[----:B-1----:R1:W2:Y:S02]  /*20340*/  SYNCS.PHASECHK.TRANS64.TRYWAIT P1, [R3+URZ+0x19c70], R0 ;  /* 0x019c7000030075a7 */ /* 0x0022a4000802017f */
[----:B--2---:R-:W-:Y:S05]  /*20350*/  @!P1 NANOSLEEP.SYNCS 0x989680 ;  /* 0x009896800000995d */ /* 0x004fea0003900000 */
[----:B------:R-:W2:Y:S02]  /*20360*/  @!P1 SYNCS.PHASECHK.TRANS64 P1, [R3+URZ+0x19c70], R0 ;  /* 0x019c7000030095a7 */ /* 0x000ea4000802007f */
[----:B--2---:R-:W-:Y:S05]  /*20370*/  @!P1 BRA `(.L_x_2157) ;  /* 0xfffffffc00f09947 */ /* 0x004fea000383ffff */
[----:B------:R-:W-:Y:S05]  /*20380*/  BRA `(.L_x_2237) ;  /* 0xffffffd400607947 */ /* 0x000fea000383ffff */
.L_x_2159:
[----:B-1----:R1:W2:Y:S02]  /*20390*/  SYNCS.PHASECHK.TRANS64.TRYWAIT P1, [R3+URZ+0x19c60], R0 ;  /* 0x019c6000030075a7 */ /* 0x0022a4000802017f */
[----:B--2---:R-:W-:Y:S05]  /*203a0*/  @!P1 NANOSLEEP.SYNCS 0x989680 ;  /* 0x009896800000995d */ /* 0x004fea0003900000 */
[----:B------:R-:W2:Y:S02]  /*203b0*/  @!P1 SYNCS.PHASECHK.TRANS64 P1, [R3+URZ+0x19c60], R0 ;  /* 0x019c6000030095a7 */ /* 0x000ea4000802007f */
[----:B--2---:R-:W-:Y:S05]  /*203c0*/  @!P1 BRA `(.L_x_2159) ;  /* 0xfffffffc00f09947 */ /* 0x004fea000383ffff */
[----:B------:R-:W-:Y:S05]  /*203d0*/  BRA `(.L_x_2238) ;  /* 0xffffffd400647947 */ /* 0x000fea000383ffff */
.L_x_2163:
[----:B------:R-:W-:Y:S01]  /*203e0*/  BSSY B0, `(.L_x_2239) ;  /* 0x0000008000007945 */ /* 0x000fe20003800000 */
[----:B------:R-:W-:Y:S02]  /*203f0*/  IMAD.MOV.U32 R13, RZ, RZ, R24 ;  /* 0x000000ffff0d7224 */ /* 0x000fe400078e0018 */
[----:B------:R-:W-:Y:S02]  /*20400*/  IMAD.MOV.U32 R12, RZ, RZ, RZ ;  /* 0x000000ffff0c7224 */ /* 0x000fe400078e00ff */
[----:B--2---:R-:W-:Y:S02]  /*20410*/  IMAD.MOV.U32 R11, RZ, RZ, 0x1f ;  /* 0x0000001fff0b7424 */ /* 0x004fe400078e00ff */
[----:B------:R-:W-:-:S07]  /*20420*/  IMAD.MOV.U32 R15, RZ, RZ, -0x1 ;  /* 0xffffffffff0f7424 */ /* 0x000fce00078e00ff */
[----:B------:R-:W-:Y:S05]  /*20430*/  WARPSYNC.COLLECTIVE R15, `(.L_x_2240) ;  /* 0x000000000f087348 */ /* 0x000fea0003c00000 */
[----:B------:R0:W1:Y:S02]  /*20440*/  SHFL.IDX P6, R14, R13, R12, R11 ;  /* 0x0000000c0d0e7389 */ /* 0x00006400000c000b */
[----:B01----:R-:W-:Y:S01]  /*20450*/  ENDCOLLECTIVE ;  /* 0x000000000000791b */ /* 0x003fe20003800000 */
.L_x_2240:
[----:B------:R-:W-:Y:S05]  /*20460*/  BSYNC B0 ;  /* 0x0000000000007941 */ /* 0x000fea0003800000 */
.L_x_2239:
        /* <DEDUP_REMOVED lines=9> */
.L_x_2241:
        /* <DEDUP_REMOVED lines=9> */
[----:B-1----:R-:W-:-:S05]  /*20590*/  @!P1 IMAD.WIDE R2, R8, 0x4, R4 ;  /* 0x0000000408029825 */ /* 0x002fca00078e0204 */
        /* <DEDUP_REMOVED lines=14> */
.L_x_2242:
[----:B------:R-:W-:Y:S01]  /*20680*/  IMAD.MOV.U32 R12, RZ, RZ, 0x2 ;  /* 0x00000002ff0c7424 */ /* 0x000fe200078e00ff */
[----:B------:R-:W-:-:S05]  /*20690*/  SEL R3, R14, RZ, P1 ;  /* 0x000000ff0e037207 */ /* 0x000fca0000800000 */
[----:B------:R-:W-:-:S04]  /*206a0*/  IMAD.IADD R2, R2, 0x1, R3 ;  /* 0x0000000102027824 */ /* 0x000fc800078e0203 */
[----:B------:R-:W-:-:S07]  /*206b0*/  IMAD.MOV.U32 R13, RZ, RZ, R2 ;  /* 0x000000ffff0d7224 */ /* 0x000fce00078e0002 */
[----:B------:R-:W-:Y:S05]  /*206c0*/  WARPSYNC.COLLECTIVE R15, `(.L_x_2243) ;  /* 0x000000000f087348 */ /* 0x000fea0003c00000 */
[----:B------:R0:W1:Y:S02]  /*206d0*/  SHFL.UP P6, R14, R13, R12, R11 ;  /* 0x0400000c0d0e7389 */ /* 0x00006400000c000b */
[----:B01----:R-:W-:Y:S01]  /*206e0*/  ENDCOLLECTIVE ;  /* 0x000000000000791b */ /* 0x003fe20003800000 */
.L_x_2243:
[----:B------:R-:W-:Y:S01]  /*206f0*/  IMAD.MOV.U32 R12, RZ, RZ, 0x4 ;  /* 0x00000004ff0c7424 */ /* 0x000fe200078e00ff */
[----:B------:R-:W-:-:S05]  /*20700*/  SEL R3, R14, RZ, P2 ;  /* 0x000000ff0e037207 */ /* 0x000fca0001000000 */
[----:B------:R-:W-:-:S04]  /*20710*/  IMAD.IADD R2, R2, 0x1, R3 ;  /* 0x0000000102027824 */ /* 0x000fc800078e0203 */
[----:B------:R-:W-:-:S07]  /*20720*/  IMAD.MOV.U32 R13, RZ, RZ, R2 ;  /* 0x000000ffff0d7224 */ /* 0x000fce00078e0002 */
[----:B------:R-:W-:Y:S05]  /*20730*/  WARPSYNC.COLLECTIVE R15, `(.L_x_2244) ;  /* 0x000000000f087348 */ /* 0x000fea0003c00000 */
[----:B------:R0:W1:Y:S02]  /*20740*/  SHFL.UP P6, R14, R13, R12, R11 ;  /* 0x0400000c0d0e7389 */ /* 0x00006400000c000b */
[----:B01----:R-:W-:Y:S01]  /*20750*/  ENDCOLLECTIVE ;  /* 0x000000000000791b */ /* 0x003fe20003800000 */
.L_x_2244:
[----:B------:R-:W-:Y:S01]  /*20760*/  IMAD.MOV.U32 R12, RZ, RZ, 0x8 ;  /* 0x00000008ff0c7424 */ /* 0x000fe200078e00ff */
[----:B------:R-:W-:-:S05]  /*20770*/  SEL R3, R14, RZ, P3 ;  /* 0x000000ff0e037207 */ /* 0x000fca0001800000 */
[----:B------:R-:W-:-:S04]  /*20780*/  IMAD.IADD R2, R2, 0x1, R3 ;  /* 0x0000000102027824 */ /* 0x000fc800078e0203 */
[----:B------:R-:W-:-:S07]  /*20790*/  IMAD.MOV.U32 R13, RZ, RZ, R2 ;  /* 0x000000ffff0d7224 */ /* 0x000fce00078e0002 */
[----:B------:R-:W-:Y:S05]  /*207a0*/  WARPSYNC.COLLECTIVE R15, `(.L_x_2245) ;  /* 0x000000000f087348 */ /* 0x000fea0003c00000 */
[----:B------:R0:W1:Y:S02]  /*207b0*/  SHFL.UP P6, R14, R13, R12, R11 ;  /* 0x0400000c0d0e7389 */ /* 0x00006400000c000b */
[----:B01----:R-:W-:Y:S01]  /*207c0*/  ENDCOLLECTIVE ;  /* 0x000000000000791b */ /* 0x003fe20003800000 */
.L_x_2245:
[----:B------:R-:W-:Y:S01]  /*207d0*/  IMAD.MOV.U32 R12, RZ, RZ, 0x10 ;  /* 0x00000010ff0c7424 */ /* 0x000fe200078e00ff */
[----:B------:R-:W-:-:S05]  /*207e0*/  SEL R3, R14, RZ, P4 ;  /* 0x000000ff0e037207 */ /* 0x000fca0002000000 */
[----:B------:R-:W-:-:S04]  /*207f0*/  IMAD.IADD R2, R2, 0x1, R3 ;  /* 0x0000000102027824 */ /* 0x000fc800078e0203 */
[----:B------:R-:W-:-:S07]  /*20800*/  IMAD.MOV.U32 R13, RZ, RZ, R2 ;  /* 0x000000ffff0d7224 */ /* 0x000fce00078e0002 */
[----:B------:R-:W-:Y:S05]  /*20810*/  WARPSYNC.COLLECTIVE R15, `(.L_x_2246) ;  /* 0x000000000f087348 */ /* 0x000fea0003c00000 */
[----:B------:R0:W1:Y:S02]  /*20820*/  SHFL.UP P6, R14, R13, R12, R11 ;  /* 0x0400000c0d0e7389 */ /* 0x00006400000c000b */
[----:B01----:R-:W-:Y:S01]  /*20830*/  ENDCOLLECTIVE ;  /* 0x000000000000791b */ /* 0x003fe20003800000 */
.L_x_2246:
[----:B------:R-:W-:Y:S02]  /*20840*/  IMAD.MOV.U32 R12, RZ, RZ, 0x1f ;  /* 0x0000001fff0c7424 */ /* 0x000fe400078e00ff */
[----:B------:R-:W-:Y:S01]  /*20850*/  IMAD.MOV.U32 R11, RZ, RZ, 0x1f ;  /* 0x0000001fff0b7424 */ /* 0x000fe200078e00ff */
[----:B------:R-:W-:-:S05]  /*20860*/  SEL R3, R14, RZ, P5 ;  /* 0x000000ff0e037207 */ /* 0x000fca0002800000 */
[----:B------:R-:W-:-:S04]  /*20870*/  IMAD.IADD R2, R2, 0x1, R3 ;  /* 0x0000000102027824 */ /* 0x000fc800078e0203 */
[----:B------:R-:W-:-:S07]  /*20880*/  IMAD.MOV.U32 R13, RZ, RZ, R2 ;  /* 0x000000ffff0d7224 */ /* 0x000fce00078e0002 */
[----:B------:R-:W-:Y:S05]  /*20890*/  WARPSYNC.COLLECTIVE R15, `(.L_x_2247) ;  /* 0x000000000f087348 */ /* 0x000fea0003c00000 */
[----:B------:R0:W1:Y:S02]  /*208a0*/  SHFL.IDX P6, R14, R13, R12, R11 ;  /* 0x0000000c0d0e7389 */ /* 0x00006400000c000b */
[----:B01----:R-:W-:Y:S01]  /*208b0*/  ENDCOLLECTIVE ;  /* 0x000000000000791b */ /* 0x003fe20003800000 */
.L_x_2247:
[----:B------:R-:W-:Y:S05]  /*208c0*/  BRA `(.L_x_2248) ;  /* 0xffffffd8000c7947 */ /* 0x000fea000383ffff */
.L_x_2166:
[----:B------:R-:W-:Y:S01]  /*208d0*/  BSSY B0, `(.L_x_2249) ;  /* 0x0000008000007945 */ /* 0x000fe20003800000 */
[----:B------:R-:W-:Y:S02]  /*208e0*/  IMAD.MOV.U32 R13, RZ, RZ, R2 ;  /* 0x000000ffff0d7224 */ /* 0x000fe400078e0002 */
[----:B------:R-:W-:Y:S02]  /*208f0*/  IMAD.MOV.U32 R12, RZ, RZ, 0x1 ;  /* 0x00000001ff0c7424 */ /* 0x000fe400078e00ff */
[----:B--2---:R-:W-:Y:S02]  /*20900*/  IMAD.MOV.U32 R11, RZ, RZ, RZ ;  /* 0x000000ffff0b7224 */ /* 0x004fe400078e00ff */
[----:B------:R-:W-:-:S07]  /*20910*/  IMAD.MOV.U32 R15, RZ, RZ, -0x1 ;  /* 0xffffffffff0f7424 */ /* 0x000fce00078e00ff */
[----:B------:R-:W-:Y:S05]  /*20920*/  WARPSYNC.COLLECTIVE R15, `(.L_x_2250) ;  /* 0x000000000f087348 */ /* 0x000fea0003c00000 */
[----:B------:R0:W1:Y:S02]  /*20930*/  SHFL.UP P6, R14, R13, R12, R11 ;  /* 0x0400000c0d0e7389 */ /* 0x00006400000c000b */
[----:B01----:R-:W-:Y:S01]  /*20940*/  ENDCOLLECTIVE ;  /* 0x000000000000791b */ /* 0x003fe20003800000 */
.L_x_2250:
[----:B------:R-:W-:Y:S05]  /*20950*/  BSYNC B0 ;  /* 0x0000000000007941 */ /* 0x000fea0003800000 */
.L_x_2249:
[----:B------:R-:W-:Y:S01]  /*20960*/  SEL R3, R14, RZ, P1 ;  /* 0x000000ff0e037207 */ /* 0x000fe20000800000 */
[----:B------:R-:W-:Y:S02]  /*20970*/  IMAD.MOV.U32 R12, RZ, RZ, 0x2 ;  /* 0x00000002ff0c7424 */ /* 0x000fe400078e00ff */
[----:B------:R-:W-:Y:S02]  /*20980*/  IMAD.MOV.U32 R11, RZ, RZ, RZ ;  /* 0x000000ffff0b7224 */ /* 0x000fe400078e00ff */
[----:B------:R-:W-:Y:S02]  /*20990*/  IMAD.IADD R2, R2, 0x1, R3 ;  /* 0x0000000102027824 */ /* 0x000fe400078e0203 */
[----:B------:R-:W-:Y:S02]  /*209a0*/  IMAD.MOV.U32 R15, RZ, RZ, -0x1 ;  /* 0xffffffffff0f7424 */ /* 0x000fe400078e00ff */
[----:B------:R-:W-:-:S07]  /*209b0*/  IMAD.MOV.U32 R13, RZ, RZ, R2 ;  /* 0x000000ffff0d7224 */ /* 0x000fce00078e0002 */
[----:B------:R-:W-:Y:S05]  /*209c0*/  WARPSYNC.COLLECTIVE R15, `(.L_x_2251) ;  /* 0x000000000f087348 */ /* 0x000fea0003c00000 */
[----:B------:R0:W1:Y:S02]  /*209d0*/  SHFL.UP P6, R14, R13, R12, R11 ;  /* 0x0400000c0d0e7389 */ /* 0x00006400000c000b */
[----:B01----:R-:W-:Y:S01]  /*209e0*/  ENDCOLLECTIVE ;  /* 0x000000000000791b */ /* 0x003fe20003800000 */
.L_x_2251:
[----:B------:R-:W-:Y:S01]  /*209f0*/  IMAD.MOV.U32 R12, RZ, RZ, 0x4 ;  /* 0x00000004ff0c7424 */ /* 0x000fe200078e00ff */
[----:B------:R-:W-:-:S05]  /*20a00*/  SEL R3, R14, RZ, P2 ;  /* 0x000000ff0e037207 */ /* 0x000fca0001000000 */
[----:B------:R-:W-:-:S04]  /*20a10*/  IMAD.IADD R2, R2, 0x1, R3 ;  /* 0x0000000102027824 */ /* 0x000fc800078e0203 */
[----:B------:R-:W-:-:S07]  /*20a20*/  IMAD.MOV.U32 R13, RZ, RZ, R2 ;  /* 0x000000ffff0d7224 */ /* 0x000fce00078e0002 */
[----:B------:R-:W-:Y:S05]  /*20a30*/  WARPSYNC.COLLECTIVE R15, `(.L_x_2252) ;  /* 0x000000000f087348 */ /* 0x000fea0003c00000 */
[----:B------:R0:W1:Y:S02]  /*20a40*/  SHFL.UP P6, R14, R13, R12, R11 ;  /* 0x0400000c0d0e7389 */ /* 0x00006400000c000b */
[----:B01----:R-:W-:Y:S01]  /*20a50*/  ENDCOLLECTIVE ;  /* 0x000000000000791b */ /* 0x003fe20003800000 */
.L_x_2252:
[----:B------:R-:W-:Y:S01]  /*20a60*/  IMAD.MOV.U32 R12, RZ, RZ, 0x8 ;  /* 0x00000008ff0c7424 */ /* 0x000fe200078e00ff */
[----:B------:R-:W-:-:S05]  /*20a70*/  SEL R3, R14, RZ, P3 ;  /* 0x000000ff0e037207 */ /* 0x000fca0001800000 */
[----:B------:R-:W-:-:S04]  /*20a80*/  IMAD.IADD R2, R2, 0x1, R3 ;  /* 0x0000000102027824 */ /* 0x000fc800078e0203 */
[----:B------:R-:W-:-:S07]  /*20a90*/  IMAD.MOV.U32 R13, RZ, RZ, R2 ;  /* 0x000000ffff0d7224 */ /* 0x000fce00078e0002 */
[----:B------:R-:W-:Y:S05]  /*20aa0*/  WARPSYNC.COLLECTIVE R15, `(.L_x_2253) ;  /* 0x000000000f087348 */ /* 0x000fea0003c00000 */
[----:B------:R0:W1:Y:S02]  /*20ab0*/  SHFL.UP P6, R14, R13, R12, R11 ;  /* 0x0400000c0d0e7389 */ /* 0x00006400000c000b */
[----:B01----:R-:W-:Y:S01]  /*20ac0*/  ENDCOLLECTIVE ;  /* 0x000000000000791b */ /* 0x003fe20003800000 */
.L_x_2253:
[----:B------:R-:W-:Y:S01]  /*20ad0*/  IMAD.MOV.U32 R12, RZ, RZ, 0x10 ;  /* 0x00000010ff0c7424 */ /* 0x000fe200078e00ff */
[----:B------:R-:W-:-:S05]  /*20ae0*/  SEL R3, R14, RZ, P4 ;  /* 0x000000ff0e037207 */ /* 0x000fca0002000000 */
[----:B------:R-:W-:-:S04]  /*20af0*/  IMAD.IADD R2, R2, 0x1, R3 ;  /* 0x0000000102027824 */ /* 0x000fc800078e0203 */
[----:B------:R-:W-:-:S07]  /*20b00*/  IMAD.MOV.U32 R13, RZ, RZ, R2 ;  /* 0x000000ffff0d7224 */ /* 0x000fce00078e0002 */
[----:B------:R-:W-:Y:S05]  /*20b10*/  WARPSYNC.COLLECTIVE R15, `(.L_x_2254) ;  /* 0x000000000f087348 */ /* 0x000fea0003c00000 */
[----:B------:R0:W1:Y:S02]  /*20b20*/  SHFL.UP P6, R14, R13, R12, R11 ;  /* 0x0400000c0d0e7389 */ /* 0x00006400000c000b */
[----:B01----:R-:W-:Y:S01]  /*20b30*/  ENDCOLLECTIVE ;  /* 0x000000000000791b */ /* 0x003fe20003800000 */
.L_x_2254:
        /* <DEDUP_REMOVED lines=8> */
.L_x_2255:
[----:B------:R-:W-:Y:S05]  /*20bc0*/  BRA `(.L_x_2256) ;  /* 0xffffffd400f07947 */ /* 0x000fea000383ffff */
.L_x_2168:
[----:B------:R-:W-:Y:S01]  /*20bd0*/  BSSY B0, `(.L_x_2257) ;  /* 0x0000006000007945 */ /* 0x000fe20003800000 */
[----:B------:R-:W-:Y:S01]  /*20be0*/  PLOP3.LUT P6, PT, P6, PT, PT, 0x8, 0x0 ;  /* 0x000000000000781c */ /* 0x000fe200037ce170 */
[----:B------:R-:W-:-:S12]  /*20bf0*/  IMAD.MOV.U32 R15, RZ, RZ, -0x1 ;  /* 0xffffffffff0f7424 */ /* 0x000fd800078e00ff */
[----:B0-2---:R-:W-:Y:S05]  /*20c00*/  WARPSYNC.COLLECTIVE R15, `(.L_x_2258) ;  /* 0x000000000f087348 */ /* 0x005fea0003c00000 */
[----:B------:R-:W-:Y:S01]  /*20c10*/  VOTE.ANY R14, PT, P6 ;  /* 0x00000000000e7806 */ /* 0x000fe200030e0100 */
[----:B0-2---:R-:W-:Y:S06]  /*20c20*/  ENDCOLLECTIVE ;  /* 0x000000000000791b */ /* 0x005fec0003800000 */
.L_x_2258:
[----:B------:R-:W-:Y:S05]  /*20c30*/  BSYNC B0 ;  /* 0x0000000000007941 */ /* 0x000fea0003800000 */
.L_x_2257:
        /* <DEDUP_REMOVED lines=10> */
.L_x_2259:
[----:B------:R-:W-:Y:S02]  /*20ce0*/  IMAD.MOV.U32 R13, RZ, RZ, R5 ;  /* 0x000000ffff0d7224 */ /* 0x000fe400078e0005 */
[----:B------:R-:W-:-:S07]  /*20cf0*/  IMAD.MOV.U32 R25, RZ, RZ, R14 ;  /* 0x000000ffff197224 */ /* 0x000fce00078e000e */
[----:B------:R-:W-:Y:S05]  /*20d00*/  WARPSYNC.COLLECTIVE R15, `(.L_x_2260) ;  /* 0x000000000f087348 */ /* 0x000fea0003c00000 */
[----:B------:R0:W1:Y:S02]  /*20d10*/  SHFL.IDX P6, R14, R13, R12, R11 ;  /* 0x0000000c0d0e7389 */ /* 0x00006400000c000b */
[----:B01----:R-:W-:Y:S01]  /*20d20*/  ENDCOLLECTIVE ;  /* 0x000000000000791b */ /* 0x003fe20003800000 */
.L_x_2260:
[----:B------:R-:W-:Y:S01]  /*20d30*/  IMAD.MOV.U32 R5, RZ, RZ, R14 ;  /* 0x000000ffff057224 */ /* 0x000fe200078e000e */
[----:B------:R-:W-:Y:S06]  /*20d40*/  BRA `(.L_x_2261) ;  /* 0xffffffd400d07947 */ /* 0x000fec000383ffff */
.L_x_2170:
[----:B------:R-:W-:Y:S01]  /*20d50*/  BSSY B0, `(.L_x_2262) ;  /* 0x0000007000007945 */ /* 0x000fe20003800000 */
[----:B------:R-:W-:Y:S02]  /*20d60*/  IMAD.MOV.U32 R13, RZ, RZ, R2 ;  /* 0x000000ffff0d7224 */ /* 0x000fe400078e0002 */
[----:B--2---:R-:W-:Y:S02]  /*20d70*/  IMAD.MOV.U32 R11, RZ, RZ, 0x1f ;  /* 0x0000001fff0b7424 */ /* 0x004fe400078e00ff */
[----:B------:R-:W-:-:S07]  /*20d80*/  IMAD.MOV.U32 R15, RZ, RZ, -0x1 ;  /* 0xffffffffff0f7424 */ /* 0x000fce00078e00ff */
[----:B01-34-:R-:W-:Y:S05]  /*20d90*/  WARPSYNC.COLLECTIVE R15, `(.L_x_2263) ;  /* 0x000000000f087348 */ /* 0x01bfea0003c00000 */
[----:B------:R2:W0:Y:S02]  /*20da0*/  SHFL.IDX P6, R14, R13, R12, R11 ;  /* 0x0000000c0d0e7389 */ /* 0x00042400000c000b */
[----:B01234-:R-:W-:Y:S01]  /*20db0*/  ENDCOLLECTIVE ;  /* 0x000000000000791b */ /* 0x01ffe20003800000 */
.L_x_2263:
[----:B------:R-:W-:Y:S05]  /*20dc0*/  BSYNC B0 ;  /* 0x0000000000007941 */ /* 0x000fea0003800000 */
.L_x_2262:
[----:B------:R-:W-:Y:S01]  /*20dd0*/  IMAD.MOV.U32 R24, RZ, RZ, R14 ;  /* 0x000000ffff187224 */ /* 0x000fe200078e000e */
[----:B------:R-:W-:Y:S06]  /*20de0*/  BRA `(.L_x_2169) ;  /* 0xffffffd400c07947 */ /* 0x000fec000383ffff */
.L_x_2176:
[----:B0-----:R0:W3:Y:S02]  /*20df0*/  SYNCS.PHASECHK.TRANS64.TRYWAIT P0, [R8+URZ+0x19c20], R0 ;  /* 0x019c2000080075a7 */ /* 0x0010e4000800017f */
[----:B---3--:R-:W-:Y:S05]  /*20e00*/  @!P0 NANOSLEEP.SYNCS 0x989680 ;  /* 0x009896800000895d */ /* 0x008fea0003900000 */
[----:B------:R-:W3:Y:S02]  /*20e10*/  @!P0 SYNCS.PHASECHK.TRANS64 P0, [R8+URZ+0x19c20], R0 ;  /* 0x019c2000080085a7 */ /* 0x000ee4000800007f */
[----:B---3--:R-:W-:Y:S05]  /*20e20*/  @!P0 BRA `(.L_x_2176) ;  /* 0xfffffffc00f08947 */ /* 0x008fea000383ffff */
[----:B------:R-:W-:Y:S05]  /*20e30*/  BRA `(.L_x_2264) ;  /* 0xffffffe0001c7947 */ /* 0x000fea000383ffff */
.L_x_2177:
        /* <DEDUP_REMOVED lines=11> */
.L_x_2266:
[----:B------:R-:W-:Y:S05]  /*20ef0*/  BSYNC B0 ;  /* 0x0000000000007941 */ /* 0x000fea0003800000 */
.L_x_2265:
[----:B------:R-:W-:Y:S05]  /*20f00*/  BRA `(.L_x_2267) ;  /* 0xffffffe000047947 */ /* 0x000fea000383ffff */
.L_x_2178:
[----:B------:R-:W-:Y:S01]  /*20f10*/  BSSY B0, `(.L_x_2268) ;  /* 0x0000006000007945 */ /* 0x000fe20003800000 */
[----:B------:R-:W-:-:S07]  /*20f20*/  IMAD.MOV.U32 R15, RZ, RZ, -0x1 ;  /* 0xffffffffff0f7424 */ /* 0x000fce00078e00ff */
[----:B012---:R-:W-:Y:S05]  /*20f30*/  WARPSYNC.COLLECTIVE R15, `(.L_x_2269) ;  /* 0x000000000f0c7348 */ /* 0x007fea0003c00000 */
[----:B------:R-:W-:Y:S02]  /*20f40*/  ELECT P6, UR62, PT ;  /* 0x00000000003e782f */ /* 0x000fe400038c0000 */
[----:B------:R-:W-:Y:S01]  /*20f50*/  MOV R14, UR62 ;  /* 0x0000003e000e7c02 */ /* 0x000fe20008000f00 */
[----:B012---:R-:W-:Y:S10]  /*20f60*/  ENDCOLLECTIVE ;  /* 0x000000000000791b */ /* 0x007ff40003800000 */
.L_x_2269:
[----:B------:R-:W-:Y:S05]  /*20f70*/  BSYNC B0 ;  /* 0x0000000000007941 */ /* 0x000fea0003800000 */
.L_x_2268:
[----:B------:R-:W-:Y:S05]  /*20f80*/  BRA `(.L_x_2270) ;  /* 0xffffffdc00f87947 */ /* 0x000fea000383ffff */
.L_x_2180:
[----:B0-----:R0:W3:Y:S02]  /*20f90*/  SYNCS.PHASECHK.TRANS64.TRYWAIT P1, [R6+URZ], R3 ;  /* 0x00000003060075a7 */ /* 0x0010e4000802017f */
[----:B---3--:R-:W-:Y:S05]  /*20fa0*/  @!P1 NANOSLEEP.SYNCS 0x989680 ;  /* 0x009896800000995d */ /* 0x008fea0003900000 */
[----:B------:R-:W3:Y:S02]  /*20fb0*/  @!P1 SYNCS.PHASECHK.TRANS64 P1, [R6+URZ], R3 ;  /* 0x00000003060095a7 */ /* 0x000ee4000802007f */
[----:B---3--:R-:W-:Y:S05]  /*20fc0*/  @!P1 BRA `(.L_x_2180) ;  /* 0xfffffffc00f09947 */ /* 0x008fea000383ffff */
[----:B------:R-:W-:Y:S05]  /*20fd0*/  BRA `(.L_x_2271) ;  /* 0xffffffe0002c7947 */ /* 0x000fea000383ffff */
.L_x_2181:
[----:B---3--:R3:W4:Y:S02]  /*20fe0*/  SYNCS.PHASECHK.TRANS64.TRYWAIT P1, [R7+URZ], R0 ;  /* 0x00000000070075a7 */ /* 0x008724000802017f */
[----:B----4-:R-:W-:Y:S05]  /*20ff0*/  @!P1 NANOSLEEP.SYNCS 0x989680 ;  /* 0x009896800000995d */ /* 0x010fea0003900000 */
[----:B------:R-:W4:Y:S02]  /*21000*/  @!P1 SYNCS.PHASECHK.TRANS64 P1, [R7+URZ], R0 ;  /* 0x00000000070095a7 */ /* 0x000f24000802007f */
[----:B----4-:R-:W-:Y:S05]  /*21010*/  @!P1 BRA `(.L_x_2181) ;  /* 0xfffffffc00f09947 */ /* 0x010fea000383ffff */
[----:B------:R-:W-:Y:S05]  /*21020*/  BRA `(.L_x_2272) ;  /* 0xffffffe000207947 */ /* 0x000fea000383ffff */
.L_x_2183:
[----:B----4-:R4:W0:Y:S02]  /*21030*/  SYNCS.PHASECHK.TRANS64.TRYWAIT P1, [R2+URZ+0x19c60], R3 ;  /* 0x019c6003020075a7 */ /* 0x010824000802017f */
[----:B0-----:R-:W-:Y:S05]  /*21040*/  @!P1 NANOSLEEP.SYNCS 0x989680 ;  /* 0x009896800000995d */ /* 0x001fea0003900000 */
[----:B------:R-:W0:Y:S02]  /*21050*/  @!P1 SYNCS.PHASECHK.TRANS64 P1, [R2+URZ+0x19c60], R3 ;  /* 0x019c6003020095a7 */ /* 0x000e24000802007f */
[----:B0-----:R-:W-:Y:S05]  /*21060*/  @!P1 BRA `(.L_x_2183) ;  /* 0xfffffffc00f09947 */ /* 0x001fea000383ffff */
[----:B------:R-:W-:Y:S05]  /*21070*/  BRA `(.L_x_2273) ;  /* 0xffffffe000207947 */ /* 0x000fea000383ffff */
.L_x_2185:
[----:B------:R0:W0:Y:S02]  /*21080*/  SYNCS.PHASECHK.TRANS64.TRYWAIT P1, [R5+URZ+0x19c60], R0 ;  /* 0x019c6000050075a7 */ /* 0x000024000802017f */
[----:B0-----:R-:W-:Y:S05]  /*21090*/  @!P1 NANOSLEEP.SYNCS 0x989680 ;  /* 0x009896800000995d */ /* 0x001fea0003900000 */
[----:B------:R-:W0:Y:S02]  /*210a0*/  @!P1 SYNCS.PHASECHK.TRANS64 P1, [R5+URZ+0x19c60], R0 ;  /* 0x019c6000050095a7 */ /* 0x000e24000802007f */
[----:B0-----:R-:W-:Y:S05]  /*210b0*/  @!P1 BRA `(.L_x_2185) ;  /* 0xfffffffc00f09947 */ /* 0x001fea000383ffff */
[----:B------:R-:W-:Y:S05]  /*210c0*/  BRA `(.L_x_2274) ;  /* 0xffffffe000207947 */ /* 0x000fea000383ffff */
.L_x_2187:
[----:B------:R0:W0:Y:S02]  /*210d0*/  SYNCS.PHASECHK.TRANS64.TRYWAIT P0, [R2+URZ+0x19c80], R3 ;  /* 0x019c8003020075a7 */ /* 0x000024000800017f */
[----:B0-----:R-:W-:Y:S05]  /*210e0*/  @!P0 NANOSLEEP.SYNCS 0x989680 ;  /* 0x009896800000895d */ /* 0x001fea0003900000 */
[----:B------:R-:W0:Y:S02]  /*210f0*/  @!P0 SYNCS.PHASECHK.TRANS64 P0, [R2+URZ+0x19c80], R3 ;  /* 0x019c8003020085a7 */ /* 0x000e24000800007f */
[----:B0-----:R-:W-:Y:S05]  /*21100*/  @!P0 BRA `(.L_x_2187) ;  /* 0xfffffffc00f08947 */ /* 0x001fea000383ffff */
[----:B------:R-:W-:Y:S05]  /*21110*/  BRA `(.L_x_2188) ;  /* 0xffffffe0001c7947 */ /* 0x000fea000383ffff */
.L_x_2275:
        /* <DEDUP_REMOVED lines=14> */
.L_x_2284:


//--------------------- .nv.global.init           --------------------------
	.section	.nv.global.init,"aw",@progbits
	.align	4
.nv.global.init:
	.type		_ZZN5flash28permute_output_fp8_VcolmajorIN4cute6TensorINS1_11ArrayEngineIfLm48EEENS1_6LayoutINS1_5tupleIJNS6_IJNS1_1CILi2EEES8_NS7_ILi12EEEEEENS7_ILi1EEESB_EEENS6_IJNS6_IJSB_S8_NS7_ILi4EEEEEENS7_ILi0EEESF_EEEEEEEEEvRT_E9upper_map,@object
	.size		_ZZN5flash28permute_output_fp8_VcolmajorIN4cute6TensorINS1_11ArrayEngineIfLm48EEENS1_6LayoutINS1_5tupleIJNS6_IJNS1_1CILi2EEES8_NS7_ILi12EEEEEENS7_ILi1EEESB_EEENS6_IJNS6_IJSB_S8_NS7_ILi4EEEEEENS7_ILi0EEESF_EEEEEEEEEvRT_E9upper_map,($str$23 - _ZZN5flash28permute_output_fp8_VcolmajorIN4cute6TensorINS1_11ArrayEngineIfLm48EEENS1_6LayoutINS1_5tupleIJNS6_IJNS1_1CILi2EEES8_NS7_ILi12EEEEEENS7_ILi1EEESB_EEENS6_IJNS6_IJSB_S8_NS7_ILi4EEEEEENS7_ILi0EEESF_EEEEEEEEEvRT_E9upper_map)
_ZZN5flash28permute_output_fp8_VcolmajorIN4cute6TensorINS1_11ArrayEngineIfLm48EEENS1_6LayoutINS1_5tupleIJNS6_IJNS1_1CILi2EEES8_NS7_ILi12EEEEEENS7_ILi1EEESB_EEENS6_IJNS6_IJSB_S8_NS7_ILi4EEEEEENS7_ILi0EEESF_EEEEEEEEEvRT_E9upper_map:
        /*0000*/ 	.byte	0x00, 0x00, 0x00, 0x00, 0x02, 0x00, 0x00, 0x00, 0x03, 0x00, 0x00, 0x00, 0x01, 0x00, 0x00, 0x00
	.type		$str$23,@object
	.size		$str$23,($str$24 - $str$23)
$str$23:
        /*0010*/ 	.byte	0x28, 0x61, 0x64, 0x64, 0x72, 0x65, 0x73, 0x73, 0x20, 0x26, 0x20, 0x6d, 0x61, 0x73, 0x6b, 0x29
        /*0020*/ 	.byte	0x20, 0x3d, 0x3d, 0x20, 0x30, 0x00
	.type		$str$24,@object
	.size		$str$24,(__unnamed_5 - $str$24)
$str$24:
        /*0026*/ 	.byte	0x2f, 0x74, 0x6d, 0x70, 0x2f, 0x6f, 0x73, 0x73, 0x5f, 0x6b, 0x65, 0x72, 0x6e, 0x65, 0x6c, 0x73
        /*0036*/ 	.byte	0x5f, 0x73, 0x72, 0x63, 0x2f, 0x66, 0x6c, 0x61, 0x73, 0x68, 0x5f, 0x61, 0x74, 0x74, 0x65, 0x6e
        /*0046*/ 	.byte	0x74, 0x69, 0x6f, 0x6e, 0x2f, 0x63, 0x73, 0x72, 0x63, 0x2f, 0x63, 0x75, 0x74, 0x6c, 0x61, 0x73
        /*0056*/ 	.byte	0x73, 0x2f, 0x69, 0x6e, 0x63, 0x6c, 0x75, 0x64, 0x65, 0x2f, 0x63, 0x75, 0x74, 0x65, 0x2f, 0x70
        /*0066*/ 	.byte	0x6f, 0x69, 0x6e, 0x74, 0x65, 0x72, 0x5f, 0x66, 0x6c, 0x61, 0x67, 0x67, 0x65, 0x64, 0x2e, 0x68
        /*0076*/ 	.byte	0x70, 0x70, 0x00
	.type		__unnamed_5,@object
	.size		__unnamed_5,(__unnamed_6 - __unnamed_5)
__unnamed_5:
        /* <DEDUP_REMOVED lines=24> */
        /*01f9*/ 	.byte	0x3e, 0x3e, 0x20, 0x26, 0x5d, 0x00
	.type		__unnamed_6,@object
	.size		__unnamed_6,(__unnamed_3 - __unnamed_6)
__unnamed_6:
        /* <DEDUP_REMOVED lines=25> */
	.type		__unnamed_3,@object
	.size		__unnamed_3,(__unnamed_4 - __unnamed_3)
__unnamed_3:
        /* <DEDUP_REMOVED lines=29> */
        /*0555*/ 	.byte	0x5d, 0x00
	.type		__unnamed_4,@object
	.size		__unnamed_4,(__unnamed_2 - __unnamed_4)
__unnamed_4:
        /* <DEDUP_REMOVED lines=30> */
	.type		__unnamed_2,@object
	.size		__unnamed_2,(__unnamed_1 - __unnamed_2)
__unnamed_2:
        /* <DEDUP_REMOVED lines=30> */
	.type		__unnamed_1,@object
	.size		__unnamed_1,(.L_0 - __unnamed_1)
__unnamed_1:
        /* <DEDUP_REMOVED lines=30> */
.L_0:


//--------------------- .nv.shared._ZN7cutlass13device_kernelIN5flash11enable_sm90INS1_16FlashAttnFwdSm90INS1_25CollectiveMainloopFwdSm90ILi2EN4cute5tupleIJNS5_1CILi1EEES8_S8_EEENS6_IJNS7_ILi192EEENS7_ILi128EEENS7_ILi96EEEEEELi96ENS_12float_e4m3_tEfNS_4arch4Sm90ELb0ELb0ELb1ELb0ELb0ELb0ELb0ELb1ELb1ELb1ELb1ELb0EEENS1_21CollectiveEpilogueFwdINS6_IJSA_SC_SB_EEES9_NS_10bfloat16_tESG_Li384ELb0ELb1ELb1ELb1EEENS1_19SingleTileSchedulerILb0ELb1ELb1ELi192EEEEEEEEEvNT_6ParamsE --------------------------
	.section	.nv.shared._ZN7cutlass13device_kernelIN5flash11enable_sm90INS1_16FlashAttnFwdSm90INS1_25CollectiveMainloopFwdSm90ILi2EN4cute5tupleIJNS5_1CILi1EEES8_S8_EEENS6_IJNS7_ILi192EEENS7_ILi128EEENS7_ILi96EEEEEELi96ENS_12float_e4m3_tEfNS_4arch4Sm90ELb0ELb0ELb1ELb0ELb0ELb0ELb0ELb1ELb1ELb1ELb1ELb0EEENS1_21CollectiveEpilogueFwdINS6_IJSA_SC_SB_EEES9_NS_10bfloat16_tESG_Li384ELb0ELb1ELb1ELb1EEENS1_19SingleTileSchedulerILb0ELb1ELb1ELi192EEEEEEEEEvNT_6ParamsE,"aw",@nobits
	.sectionflags	@""
	.align	16
	.zero		1024


//--------------------- .nv.shared.reserved.0     --------------------------
	.section	.nv.shared.reserved.0,"aw",@nobits
	.weak		__nv_reservedSMEM_offset_0_alias
	.size		__nv_reservedSMEM_offset_0_alias, 0, 0
	.other		__nv_reservedSMEM_offset_0_alias,@"STO_CUDA_RESERVED_SHARED STV_DEFAULT"
__nv_reservedSMEM_offset_0_alias:
	.zero		0


//--------------------- .nv.global                --------------------------
	.section	.nv.global,"aw",@nobits
.nv.global:
	.type		_ZN79_INTERNAL_018351f1_43_flash_fwd_hdim96_e4m3_split_softcap_sm90_cu_1f2e7571_37494cute1_E,@object
	.size		_ZN79_INTERNAL_018351f1_43_flash_fwd_hdim96_e4m3_split_softcap_sm90_cu_1f2e7571_37494cute1_E,(_ZN79_INTERNAL_018351f1_43_flash_fwd_hdim96_e4m3_split_softcap_sm90_cu_1f2e7571_37494cuda3std3__45__cpo6cbeginE - _ZN79_INTERNAL_018351f1_43_flash_fwd_hdim96_e4m3_split_softcap_sm90_cu_1f2e7571_37494cute1_E)
_ZN79_INTERNAL_018351f1_43_flash_fwd_hdim96_e4m3_split_softcap_sm90_cu_1f2e7571_37494cute1_E:
	.zero		1
	.type		_ZN79_INTERNAL_018351f1_43_flash_fwd_hdim96_e4m3_split_softcap_sm90_cu_1f2e7571_37494cuda3std3__45__cpo6cbeginE,@object
	.size		_ZN79_INTERNAL_018351f1_43_flash_fwd_hdim96_e4m3_split_softcap_sm90_cu_1f2e7571_37494cuda3std3__45__cpo6cbeginE,(_ZN79_INTERNAL_018351f1_43_flash_fwd_hdim96_e4m3_split_softcap_sm90_cu_1f2e7571_37494cuda3std3__48in_placeE - _ZN79_INTERNAL_018351f1_43_flash_fwd_hdim96_e4m3_split_softcap_sm90_cu_1f2e7571_37494cuda3std3__45__cpo6cbeginE)
_ZN79_INTERNAL_018351f1_43_flash_fwd_hdim96_e4m3_split_softcap_sm90_cu_1f2e7571_37494cuda3std3__45__cpo6cbeginE:
	.zero		1
	.type		_ZN79_INTERNAL_018351f1_43_flash_fwd_hdim96_e4m3_split_softcap_sm90_cu_1f2e7571_37494cuda3std3__48in_placeE,@object
	.size		_ZN79_INTERNAL_018351f1_43_flash_fwd_hdim96_e4m3_split_softcap_sm90_cu_1f2e7571_37494cuda3std3__48in_placeE,(_ZN79_INTERNAL_018351f1_43_flash_fwd_hdim96_e4m3_split_softcap_sm90_cu_1f2e7571_37494cuda3std6ranges3__45__cpo9iter_moveE - _ZN79_INTERNAL_018351f1_43_flash_fwd_hdim96_e4m3_split_softcap_sm90_cu_1f2e7571_37494cuda3std3__48in_placeE)
_ZN79_INTERNAL_018351f1_43_flash_fwd_hdim96_e4m3_split_softcap_sm90_cu_1f2e7571_37494cuda3std3__48in_placeE:
	.zero		1
	.type		_ZN79_INTERNAL_018351f1_43_flash_fwd_hdim96_e4m3_split_softcap_sm90_cu_1f2e7571_37494cuda3std6ranges3__45__cpo9iter_moveE,@object
	.size		_ZN79_INTERNAL_018351f1_43_flash_fwd_hdim96_e4m3_split_softcap_sm90_cu_1f2e7571_37494cuda3std6ranges3__45__cpo9iter_moveE,(_ZN79_INTERNAL_018351f1_43_flash_fwd_hdim96_e4m3_split_softcap_sm90_cu_1f2e7571_37494cuda3std3__45__cpo5beginE - _ZN79_INTERNAL_018351f1_43_flash_fwd_hdim96_e4m3_split_softcap_sm90_cu_1f2e7571_37494cuda3std6ranges3__45__cpo9iter_moveE)
_ZN79_INTERNAL_018351f1_43_flash_fwd_hdim96_e4m3_split_softcap_sm90_cu_1f2e7571_37494cuda3std6ranges3__45__cpo9iter_moveE:
	.zero		1
	.type		_ZN79_INTERNAL_018351f1_43_flash_fwd_hdim96_e4m3_split_softcap_sm90_cu_1f2e7571_37494cuda3std3__45__cpo5beginE,@object
	.size		_ZN79_INTERNAL_018351f1_43_flash_fwd_hdim96_e4m3_split_softcap_sm90_cu_1f2e7571_37494cuda3std3__45__cpo5beginE,(_ZN79_INTERNAL_018351f1_43_flash_fwd_hdim96_e4m3_split_softcap_sm90_cu_1f2e7571_37494cuda3std3__481_GLOBAL__N__018351f1_43_flash_fwd_hdim96_e4m3_split_softcap_sm90_cu_1f2e7571_37496ignoreE - _ZN79_INTERNAL_018351f1_43_flash_fwd_hdim96_e4m3_split_softcap_sm90_cu_1f2e7571_37494cuda3std3__45__cpo5beginE)
_ZN79_INTERNAL_018351f1_43_flash_fwd_hdim96_e4m3_split_softcap_sm90_cu_1f2e7571_37494cuda3std3__45__cpo5beginE:
	.zero		1
	.type		_ZN79_INTERNAL_018351f1_43_flash_fwd_hdim96_e4m3_split_softcap_sm90_cu_1f2e7571_37494cuda3std3__481_GLOBAL__N__018351f1_43_flash_fwd_hdim96_e4m3_split_softcap_sm90_cu_1f2e7571_37496ignoreE,@object
	.size		_ZN79_INTERNAL_018351f1_43_flash_fwd_hdim96_e4m3_split_softcap_sm90_cu_1f2e7571_37494cuda3std3__481_GLOBAL__N__018351f1_43_flash_fwd_hdim96_e4m3_split_softcap_sm90_cu_1f2e7571_37496ignoreE,(_ZN79_INTERNAL_018351f1_43_flash_fwd_hdim96_e4m3_split_softcap_sm90_cu_1f2e7571_37494cute7productE - _ZN79_INTERNAL_018351f1_43_flash_fwd_hdim96_e4m3_split_softcap_sm90_cu_1f2e7571_37494cuda3std3__481_GLOBAL__N__018351f1_43_flash_fwd_hdim96_e4m3_split_softcap_sm90_cu_1f2e7571_37496ignoreE)
_ZN79_INTERNAL_018351f1_43_flash_fwd_hdim96_e4m3_split_softcap_sm90_cu_1f2e7571_37494cuda3std3__481_GLOBAL__N__018351f1_43_flash_fwd_hdim96_e4m3_split_softcap_sm90_cu_1f2e7571_37496ignoreE:
	.zero		1
	.type		_ZN79_INTERNAL_018351f1_43_flash_fwd_hdim96_e4m3_split_softcap_sm90_cu_1f2e7571_37494cute7productE,@object
	.size		_ZN79_INTERNAL_018351f1_43_flash_fwd_hdim96_e4m3_split_softcap_sm90_cu_1f2e7571_37494cute7productE,(_ZN79_INTERNAL_018351f1_43_flash_fwd_hdim96_e4m3_split_softcap_sm90_cu_1f2e7571_37494cuda3std3__45__cpo3endE - _ZN79_INTERNAL_018351f1_43_flash_fwd_hdim96_e4m3_split_softcap_sm90_cu_1f2e7571_37494cute7productE)
_ZN79_INTERNAL_018351f1_43_flash_fwd_hdim96_e4m3_split_softcap_sm90_cu_1f2e7571_37494cute7productE:
	.zero		1
	.type		_ZN79_INTERNAL_018351f1_43_flash_fwd_hdim96_e4m3_split_softcap_sm90_cu_1f2e7571_37494cuda3std3__45__cpo3endE,@object
	.size		_ZN79_INTERNAL_018351f1_43_flash_fwd_hdim96_e4m3_split_softcap_sm90_cu_1f2e7571_37494cuda3std3__45__cpo3endE,(_ZN79_INTERNAL_018351f1_43_flash_fwd_hdim96_e4m3_split_softcap_sm90_cu_1f2e7571_37494cuda3std3__419piecewise_constructE - _ZN79_INTERNAL_018351f1_43_flash_fwd_hdim96_e4m3_split_softcap_sm90_cu_1f2e7571_37494cuda3std3__45__cpo3endE)
_ZN79_INTERNAL_018351f1_43_flash_fwd_hdim96_e4m3_split_softcap_sm90_cu_1f2e7571_37494cuda3std3__45__cpo3endE:
	.zero		1
	.type		_ZN79_INTERNAL_018351f1_43_flash_fwd_hdim96_e4m3_split_softcap_sm90_cu_1f2e7571_37494cuda3std3__419piecewise_constructE,@object
	.size		_ZN79_INTERNAL_018351f1_43_flash_fwd_hdim96_e4m3_split_softcap_sm90_cu_1f2e7571_37494cuda3std3__419piecewise_constructE,(_ZN79_INTERNAL_018351f1_43_flash_fwd_hdim96_e4m3_split_softcap_sm90_cu_1f2e7571_37494cuda3std3__45__cpo4cendE - _ZN79_INTERNAL_018351f1_43_flash_fwd_hdim96_e4m3_split_softcap_sm90_cu_1f2e7571_37494cuda3std3__419piecewise_constructE)
_ZN79_INTERNAL_018351f1_43_flash_fwd_hdim96_e4m3_split_softcap_sm90_cu_1f2e7571_37494cuda3std3__419piecewise_constructE:
	.zero		1
	.type		_ZN79_INTERNAL_018351f1_43_flash_fwd_hdim96_e4m3_split_softcap_sm90_cu_1f2e7571_37494cuda3std3__45__cpo4cendE,@object
	.size		_ZN79_INTERNAL_018351f1_43_flash_fwd_hdim96_e4m3_split_softcap_sm90_cu_1f2e7571_37494cuda3std3__45__cpo4cendE,(_ZN79_INTERNAL_018351f1_43_flash_fwd_hdim96_e4m3_split_softcap_sm90_cu_1f2e7571_37494cuda3std6ranges3__45__cpo4swapE - _ZN79_INTERNAL_018351f1_43_flash_fwd_hdim96_e4m3_split_softcap_sm90_cu_1f2e7571_37494cuda3std3__45__cpo4cendE)
_ZN79_INTERNAL_018351f1_43_flash_fwd_hdim96_e4m3_split_softcap_sm90_cu_1f2e7571_37494cuda3std3__45__cpo4cendE:
	.zero		1
	.type		_ZN79_INTERNAL_018351f1_43_flash_fwd_hdim96_e4m3_split_softcap_sm90_cu_1f2e7571_37494cuda3std6ranges3__45__cpo4swapE,@object
	.size		_ZN79_INTERNAL_018351f1_43_flash_fwd_hdim96_e4m3_split_softcap_sm90_cu_1f2e7571_37494cuda3std6ranges3__45__cpo4swapE,(.L_14 - _ZN79_INTERNAL_018351f1_43_flash_fwd_hdim96_e4m3_split_softcap_sm90_cu_1f2e7571_37494cuda3std6ranges3__45__cpo4swapE)
_ZN79_INTERNAL_018351f1_43_flash_fwd_hdim96_e4m3_split_softcap_sm90_cu_1f2e7571_37494cuda3std6ranges3__45__cpo4swapE:
	.zero		1
.L_14:


//--------------------- .nv.shared._ZN7cutlass13device_kernelIN5flash11enable_sm90INS1_16FlashAttnFwdSm90INS1_25CollectiveMainloopFwdSm90ILi2EN4cute5tupleIJNS5_1CILi1EEES8_S8_EEENS6_IJNS7_ILi192EEENS7_ILi128EEENS7_ILi96EEEEEELi96ENS_12float_e4m3_tEfNS_4arch4Sm90ELb0ELb0ELb1ELb1ELb0ELb0ELb0ELb1ELb1ELb1ELb1ELb0EEENS1_21CollectiveEpilogueFwdINS6_IJSA_SC_SB_EEES9_NS_10bfloat16_tESG_Li384ELb1ELb1ELb1ELb1EEENS1_36VarlenDynamicPersistentTileSchedulerILi192ELi128ELi384ELi128ELb1ELb1ELb1ELb0ELb1ELb1EEEEEEEEEvNT_6ParamsE --------------------------
	.section	.nv.shared._ZN7cutlass13device_kernelIN5flash11enable_sm90INS1_16FlashAttnFwdSm90INS1_25CollectiveMainloopFwdSm90ILi2EN4cute5tupleIJNS5_1CILi1EEES8_S8_EEENS6_IJNS7_ILi192EEENS7_ILi128EEENS7_ILi96EEEEEELi96ENS_12float_e4m3_tEfNS_4arch4Sm90ELb0ELb0ELb1ELb1ELb0ELb0ELb0ELb1ELb1ELb1ELb1ELb0EEENS1_21CollectiveEpilogueFwdINS6_IJSA_SC_SB_EEES9_NS_10bfloat16_tESG_Li384ELb1ELb1ELb1ELb1EEENS1_36VarlenDynamicPersistentTileSchedulerILi192ELi128ELi384ELi128ELb1ELb1ELb1ELb0ELb1ELb1EEEEEEEEEvNT_6ParamsE,"aw",@nobits
	.sectionflags	@""
	.align	16
	.zero		1024


//--------------------- .nv.shared._ZN7cutlass13device_kernelIN5flash11enable_sm90INS1_16FlashAttnFwdSm90INS1_25CollectiveMainloopFwdSm90ILi2EN4cute5tupleIJNS5_1CILi1EEES8_S8_EEENS6_IJNS7_ILi192EEENS7_ILi128EEENS7_ILi96EEEEEELi96ENS_12float_e4m3_tEfNS_4arch4Sm90ELb0ELb0ELb1ELb1ELb0ELb1ELb0ELb1ELb1ELb1ELb1ELb0EEENS1_21CollectiveEpilogueFwdINS6_IJSA_SC_SB_EEES9_NS_10bfloat16_tESG_Li384ELb1ELb1ELb1ELb1EEENS1_36VarlenDynamicPersistentTileSchedulerILi192ELi128ELi384ELi128ELb1ELb1ELb1ELb0ELb1ELb1EEEEEEEEEvNT_6ParamsE --------------------------
	.section	.nv.shared._ZN7cutlass13device_kernelIN5flash11enable_sm90INS1_16FlashAttnFwdSm90INS1_25CollectiveMainloopFwdSm90ILi2EN4cute5tupleIJNS5_1CILi1EEES8_S8_EEENS6_IJNS7_ILi192EEENS7_ILi128EEENS7_ILi96EEEEEELi96ENS_12float_e4m3_tEfNS_4arch4Sm90ELb0ELb0ELb1ELb1ELb0ELb1ELb0ELb1ELb1ELb1ELb1ELb0EEENS1_21CollectiveEpilogueFwdINS6_IJSA_SC_SB_EEES9_NS_10bfloat16_tESG_Li384ELb1ELb1ELb1ELb1EEENS1_36VarlenDynamicPersistentTileSchedulerILi192ELi128ELi384ELi128ELb1ELb1ELb1ELb0ELb1ELb1EEEEEEEEEvNT_6ParamsE,"aw",@nobits
	.sectionflags	@""
	.align	16
	.zero		1024


//--------------------- .nv.shared._ZN7cutlass13device_kernelIN5flash11enable_sm90INS1_16FlashAttnFwdSm90INS1_25CollectiveMainloopFwdSm90ILi2EN4cute5tupleIJNS5_1CILi1EEES8_S8_EEENS6_IJNS7_ILi192EEENS7_ILi128EEENS7_ILi96EEEEEELi96ENS_12float_e4m3_tEfNS_4arch4Sm90ELb0ELb1ELb1ELb0ELb0ELb0ELb0ELb1ELb1ELb1ELb1ELb0EEENS1_21CollectiveEpilogueFwdINS6_IJSA_SC_SB_EEES9_NS_10bfloat16_tESG_Li384ELb0ELb1ELb1ELb1EEENS1_19SingleTileSchedulerILb0ELb1ELb1ELi192EEEEEEEEEvNT_6ParamsE --------------------------
	.section	.nv.shared._ZN7cutlass13device_kernelIN5flash11enable_sm90INS1_16FlashAttnFwdSm90INS1_25CollectiveMainloopFwdSm90ILi2EN4cute5tupleIJNS5_1CILi1EEES8_S8_EEENS6_IJNS7_ILi192EEENS7_ILi128EEENS7_ILi96EEEEEELi96ENS_12float_e4m3_tEfNS_4arch4Sm90ELb0ELb1ELb1ELb0ELb0ELb0ELb0ELb1ELb1ELb1ELb1ELb0EEENS1_21CollectiveEpilogueFwdINS6_IJSA_SC_SB_EEES9_NS_10bfloat16_tESG_Li384ELb0ELb1ELb1ELb1EEENS1_19SingleTileSchedulerILb0ELb1ELb1ELi192EEEEEEEEEvNT_6ParamsE,"aw",@nobits
	.sectionflags	@""
	.align	16
	.zero		1024


//--------------------- .nv.shared._ZN7cutlass13device_kernelIN5flash11enable_sm90INS1_16FlashAttnFwdSm90INS1_25CollectiveMainloopFwdSm90ILi2EN4cute5tupleIJNS5_1CILi1EEES8_S8_EEENS6_IJNS7_ILi192EEENS7_ILi128EEENS7_ILi96EEEEEELi96ENS_12float_e4m3_tEfNS_4arch4Sm90ELb0ELb1ELb1ELb1ELb0ELb0ELb0ELb1ELb1ELb1ELb1ELb0EEENS1_21CollectiveEpilogueFwdINS6_IJSA_SC_SB_EEES9_NS_10bfloat16_tESG_Li384ELb1ELb1ELb1ELb1EEENS1_36VarlenDynamicPersistentTileSchedulerILi192ELi128ELi384ELi128ELb1ELb1ELb1ELb1ELb0ELb1EEEEEEEEEvNT_6ParamsE --------------------------
	.section	.nv.shared._ZN7cutlass13device_kernelIN5flash11enable_sm90INS1_16FlashAttnFwdSm90INS1_25CollectiveMainloopFwdSm90ILi2EN4cute5tupleIJNS5_1CILi1EEES8_S8_EEENS6_IJNS7_ILi192EEENS7_ILi128EEENS7_ILi96EEEEEELi96ENS_12float_e4m3_tEfNS_4arch4Sm90ELb0ELb1ELb1ELb1ELb0ELb0ELb0ELb1ELb1ELb1ELb1ELb0EEENS1_21CollectiveEpilogueFwdINS6_IJSA_SC_SB_EEES9_NS_10bfloat16_tESG_Li384ELb1ELb1ELb1ELb1EEENS1_36VarlenDynamicPersistentTileSchedulerILi192ELi128ELi384ELi128ELb1ELb1ELb1ELb1ELb0ELb1EEEEEEEEEvNT_6ParamsE,"aw",@nobits
	.sectionflags	@""
	.align	16
	.zero		1024


//--------------------- .nv.shared._ZN7cutlass13device_kernelIN5flash11enable_sm90INS1_16FlashAttnFwdSm90INS1_25CollectiveMainloopFwdSm90ILi2EN4cute5tupleIJNS5_1CILi1EEES8_S8_EEENS6_IJNS7_ILi192EEENS7_ILi128EEENS7_ILi96EEEEEELi96ENS_12float_e4m3_tEfNS_4arch4Sm90ELb0ELb1ELb1ELb1ELb0ELb1ELb0ELb1ELb1ELb1ELb1ELb0EEENS1_21CollectiveEpilogueFwdINS6_IJSA_SC_SB_EEES9_NS_10bfloat16_tESG_Li384ELb1ELb1ELb1ELb1EEENS1_36VarlenDynamicPersistentTileSchedulerILi192ELi128ELi384ELi128ELb1ELb1ELb1ELb1ELb0ELb1EEEEEEEEEvNT_6ParamsE --------------------------
	.section	.nv.shared._ZN7cutlass13device_kernelIN5flash11enable_sm90INS1_16FlashAttnFwdSm90INS1_25CollectiveMainloopFwdSm90ILi2EN4cute5tupleIJNS5_1CILi1EEES8_S8_EEENS6_IJNS7_ILi192EEENS7_ILi128EEENS7_ILi96EEEEEELi96ENS_12float_e4m3_tEfNS_4arch4Sm90ELb0ELb1ELb1ELb1ELb0ELb1ELb0ELb1ELb1ELb1ELb1ELb0EEENS1_21CollectiveEpilogueFwdINS6_IJSA_SC_SB_EEES9_NS_10bfloat16_tESG_Li384ELb1ELb1ELb1ELb1EEENS1_36VarlenDynamicPersistentTileSchedulerILi192ELi128ELi384ELi128ELb1ELb1ELb1ELb1ELb0ELb1EEEEEEEEEvNT_6ParamsE,"aw",@nobits
	.sectionflags	@""
	.align	16
	.zero		1024


//--------------------- .nv.shared._ZN7cutlass13device_kernelIN5flash11enable_sm90INS1_16FlashAttnFwdSm90INS1_25CollectiveMainloopFwdSm90ILi2EN4cute5tupleIJNS5_1CILi1EEES8_S8_EEENS6_IJNS7_ILi192EEENS7_ILi128EEENS7_ILi96EEEEEELi96ENS_12float_e4m3_tEfNS_4arch4Sm90ELb1ELb0ELb1ELb0ELb0ELb0ELb0ELb1ELb1ELb1ELb1ELb0EEENS1_21CollectiveEpilogueFwdINS6_IJSA_SC_SB_EEES9_NS_10bfloat16_tESG_Li384ELb0ELb1ELb1ELb1EEENS1_19SingleTileSchedulerILb0ELb1ELb1ELi192EEEEEEEEEvNT_6ParamsE --------------------------
	.section	.nv.shared._ZN7cutlass13device_kernelIN5flash11enable_sm90INS1_16FlashAttnFwdSm90INS1_25CollectiveMainloopFwdSm90ILi2EN4cute5tupleIJNS5_1CILi1EEES8_S8_EEENS6_IJNS7_ILi192EEENS7_ILi128EEENS7_ILi96EEEEEELi96ENS_12float_e4m3_tEfNS_4arch4Sm90ELb1ELb0ELb1ELb0ELb0ELb0ELb0ELb1ELb1ELb1ELb1ELb0EEENS1_21CollectiveEpilogueFwdINS6_IJSA_SC_SB_EEES9_NS_10bfloat16_tESG_Li384ELb0ELb1ELb1ELb1EEENS1_19SingleTileSchedulerILb0ELb1ELb1ELi192EEEEEEEEEvNT_6ParamsE,"aw",@nobits
	.sectionflags	@""
	.align	16
	.zero		1024


//--------------------- .nv.shared._ZN7cutlass13device_kernelIN5flash11enable_sm90INS1_16FlashAttnFwdSm90INS1_25CollectiveMainloopFwdSm90ILi2EN4cute5tupleIJNS5_1CILi1EEES8_S8_EEENS6_IJNS7_ILi192EEENS7_ILi128EEENS7_ILi96EEEEEELi96ENS_12float_e4m3_tEfNS_4arch4Sm90ELb1ELb0ELb1ELb1ELb0ELb0ELb0ELb1ELb1ELb1ELb1ELb0EEENS1_21CollectiveEpilogueFwdINS6_IJSA_SC_SB_EEES9_NS_10bfloat16_tESG_Li384ELb1ELb1ELb1ELb1EEENS1_36VarlenDynamicPersistentTileSchedulerILi192ELi128ELi384ELi128ELb1ELb1ELb1ELb1ELb1ELb1EEEEEEEEEvNT_6ParamsE --------------------------
	.section	.nv.shared._ZN7cutlass13device_kernelIN5flash11enable_sm90INS1_16FlashAttnFwdSm90INS1_25CollectiveMainloopFwdSm90ILi2EN4cute5tupleIJNS5_1CILi1EEES8_S8_EEENS6_IJNS7_ILi192EEENS7_ILi128EEENS7_ILi96EEEEEELi96ENS_12float_e4m3_tEfNS_4arch4Sm90ELb1ELb0ELb1ELb1ELb0ELb0ELb0ELb1ELb1ELb1ELb1ELb0EEENS1_21CollectiveEpilogueFwdINS6_IJSA_SC_SB_EEES9_NS_10bfloat16_tESG_Li384ELb1ELb1ELb1ELb1EEENS1_36VarlenDynamicPersistentTileSchedulerILi192ELi128ELi384ELi128ELb1ELb1ELb1ELb1ELb1ELb1EEEEEEEEEvNT_6ParamsE,"aw",@nobits
	.sectionflags	@""
	.align	16
	.zero		1024


//--------------------- .nv.shared._ZN7cutlass13device_kernelIN5flash11enable_sm90INS1_16FlashAttnFwdSm90INS1_25CollectiveMainloopFwdSm90ILi2EN4cute5tupleIJNS5_1CILi1EEES8_S8_EEENS6_IJNS7_ILi192EEENS7_ILi128EEENS7_ILi96EEEEEELi96ENS_12float_e4m3_tEfNS_4arch4Sm90ELb1ELb0ELb1ELb1ELb0ELb1ELb0ELb1ELb1ELb1ELb1ELb0EEENS1_21CollectiveEpilogueFwdINS6_IJSA_SC_SB_EEES9_NS_10bfloat16_tESG_Li384ELb1ELb1ELb1ELb1EEENS1_36VarlenDynamicPersistentTileSchedulerILi192ELi128ELi384ELi128ELb1ELb1ELb1ELb1ELb1ELb1EEEEEEEEEvNT_6ParamsE --------------------------
	.section	.nv.shared._ZN7cutlass13device_kernelIN5flash11enable_sm90INS1_16FlashAttnFwdSm90INS1_25CollectiveMainloopFwdSm90ILi2EN4cute5tupleIJNS5_1CILi1EEES8_S8_EEENS6_IJNS7_ILi192EEENS7_ILi128EEENS7_ILi96EEEEEELi96ENS_12float_e4m3_tEfNS_4arch4Sm90ELb1ELb0ELb1ELb1ELb0ELb1ELb0ELb1ELb1ELb1ELb1ELb0EEENS1_21CollectiveEpilogueFwdINS6_IJSA_SC_SB_EEES9_NS_10bfloat16_tESG_Li384ELb1ELb1ELb1ELb1EEENS1_36VarlenDynamicPersistentTileSchedulerILi192ELi128ELi384ELi128ELb1ELb1ELb1ELb1ELb1ELb1EEEEEEEEEvNT_6ParamsE,"aw",@nobits
	.sectionflags	@""
	.align	16
	.zero		1024


//--------------------- .nv.constant0._ZN7cutlass13device_kernelIN5flash11enable_sm90INS1_16FlashAttnFwdSm90INS1_25CollectiveMainloopFwdSm90ILi2EN4cute5tupleIJNS5_1CILi1EEES8_S8_EEENS6_IJNS7_ILi192EEENS7_ILi128EEENS7_ILi96EEEEEELi96ENS_12float_e4m3_tEfNS_4arch4Sm90ELb0ELb0ELb1ELb0ELb0ELb0ELb0ELb1ELb1ELb1ELb1ELb0EEENS1_21CollectiveEpilogueFwdINS6_IJSA_SC_SB_EEES9_NS_10bfloat16_tESG_Li384ELb0ELb1ELb1ELb1EEENS1_19SingleTileSchedulerILb0ELb1ELb1ELi192EEEEEEEEEvNT_6ParamsE --------------------------
	.section	.nv.constant0._ZN7cutlass13device_kernelIN5flash11enable_sm90INS1_16FlashAttnFwdSm90INS1_25CollectiveMainloopFwdSm90ILi2EN4cute5tupleIJNS5_1CILi1EEES8_S8_EEENS6_IJNS7_ILi192EEENS7_ILi128EEENS7_ILi96EEEEEELi96ENS_12float_e4m3_tEfNS_4arch4Sm90ELb0ELb0ELb1ELb0ELb0ELb0ELb0ELb1ELb1ELb1ELb1ELb0EEENS1_21CollectiveEpilogueFwdINS6_IJSA_SC_SB_EEES9_NS_10bfloat16_tESG_Li384ELb0ELb1ELb1ELb1EEENS1_19SingleTileSchedulerILb0ELb1ELb1ELi192EEEEEEEEEvNT_6ParamsE,"a",@progbits
	.sectionflags	@""
	.align	4
.nv.constant0._ZN7cutlass13device_kernelIN5flash11enable_sm90INS1_16FlashAttnFwdSm90INS1_25CollectiveMainloopFwdSm90ILi2EN4cute5tupleIJNS5_1CILi1EEES8_S8_EEENS6_IJNS7_ILi192EEENS7_ILi128EEENS7_ILi96EEEEEELi96ENS_12float_e4m3_tEfNS_4arch4Sm90ELb0ELb0ELb1ELb0ELb0ELb0ELb0ELb1ELb1ELb1ELb1ELb0EEENS1_21CollectiveEpilogueFwdINS6_IJSA_SC_SB_EEES9_NS_10bfloat16_tESG_Li384ELb0ELb1ELb1ELb1EEENS1_19SingleTileSchedulerILb0ELb1ELb1ELi192EEEEEEEEEvNT_6ParamsE:
	.zero		3200


//--------------------- .nv.constant0._ZN7cutlass13device_kernelIN5flash11enable_sm90INS1_16FlashAttnFwdSm90INS1_25CollectiveMainloopFwdSm90ILi2EN4cute5tupleIJNS5_1CILi1EEES8_S8_EEENS6_IJNS7_ILi192EEENS7_ILi128EEENS7_ILi96EEEEEELi96ENS_12float_e4m3_tEfNS_4arch4Sm90ELb0ELb0ELb1ELb1ELb0ELb0ELb0ELb1ELb1ELb1ELb1ELb0EEENS1_21CollectiveEpilogueFwdINS6_IJSA_SC_SB_EEES9_NS_10bfloat16_tESG_Li384ELb1ELb1ELb1ELb1EEENS1_36VarlenDynamicPersistentTileSchedulerILi192ELi128ELi384ELi128ELb1ELb1ELb1ELb0ELb1ELb1EEEEEEEEEvNT_6ParamsE --------------------------
	.section	.nv.constant0._ZN7cutlass13device_kernelIN5flash11enable_sm90INS1_16FlashAttnFwdSm90INS1_25CollectiveMainloopFwdSm90ILi2EN4cute5tupleIJNS5_1CILi1EEES8_S8_EEENS6_IJNS7_ILi192EEENS7_ILi128EEENS7_ILi96EEEEEELi96ENS_12float_e4m3_tEfNS_4arch4Sm90ELb0ELb0ELb1ELb1ELb0ELb0ELb0ELb1ELb1ELb1ELb1ELb0EEENS1_21CollectiveEpilogueFwdINS6_IJSA_SC_SB_EEES9_NS_10bfloat16_tESG_Li384ELb1ELb1ELb1ELb1EEENS1_36VarlenDynamicPersistentTileSchedulerILi192ELi128ELi384ELi128ELb1ELb1ELb1ELb0ELb1ELb1EEEEEEEEEvNT_6ParamsE,"a",@progbits
	.sectionflags	@""
	.align	4
.nv.constant0._ZN7cutlass13device_kernelIN5flash11enable_sm90INS1_16FlashAttnFwdSm90INS1_25CollectiveMainloopFwdSm90ILi2EN4cute5tupleIJNS5_1CILi1EEES8_S8_EEENS6_IJNS7_ILi192EEENS7_ILi128EEENS7_ILi96EEEEEELi96ENS_12float_e4m3_tEfNS_4arch4Sm90ELb0ELb0ELb1ELb1ELb0ELb0ELb0ELb1ELb1ELb1ELb1ELb0EEENS1_21CollectiveEpilogueFwdINS6_IJSA_SC_SB_EEES9_NS_10bfloat16_tESG_Li384ELb1ELb1ELb1ELb1EEENS1_36VarlenDynamicPersistentTileSchedulerILi192ELi128ELi384ELi128ELb1ELb1ELb1ELb0ELb1ELb1EEEEEEEEEvNT_6ParamsE:
	.zero		3328


//--------------------- .nv.constant0._ZN7cutlass13device_kernelIN5flash11enable_sm90INS1_16FlashAttnFwdSm90INS1_25CollectiveMainloopFwdSm90ILi2EN4cute5tupleIJNS5_1CILi1EEES8_S8_EEENS6_IJNS7_ILi192EEENS7_ILi128EEENS7_ILi96EEEEEELi96ENS_12float_e4m3_tEfNS_4arch4Sm90ELb0ELb0ELb1ELb1ELb0ELb1ELb0ELb1ELb1ELb1ELb1ELb0EEENS1_21CollectiveEpilogueFwdINS6_IJSA_SC_SB_EEES9_NS_10bfloat16_tESG_Li384ELb1ELb1ELb1ELb1EEENS1_36VarlenDynamicPersistentTileSchedulerILi192ELi128ELi384ELi128ELb1ELb1ELb1ELb0ELb1ELb1EEEEEEEEEvNT_6ParamsE --------------------------
	.section	.nv.constant0._ZN7cutlass13device_kernelIN5flash11enable_sm90INS1_16FlashAttnFwdSm90INS1_25CollectiveMainloopFwdSm90ILi2EN4cute5tupleIJNS5_1CILi1EEES8_S8_EEENS6_IJNS7_ILi192EEENS7_ILi128EEENS7_ILi96EEEEEELi96ENS_12float_e4m3_tEfNS_4arch4Sm90ELb0ELb0ELb1ELb1ELb0ELb1ELb0ELb1ELb1ELb1ELb1ELb0EEENS1_21CollectiveEpilogueFwdINS6_IJSA_SC_SB_EEES9_NS_10bfloat16_tESG_Li384ELb1ELb1ELb1ELb1EEENS1_36VarlenDynamicPersistentTileSchedulerILi192ELi128ELi384ELi128ELb1ELb1ELb1ELb0ELb1ELb1EEEEEEEEEvNT_6ParamsE,"a",@progbits
	.sectionflags	@""
	.align	4
.nv.constant0._ZN7cutlass13device_kernelIN5flash11enable_sm90INS1_16FlashAttnFwdSm90INS1_25CollectiveMainloopFwdSm90ILi2EN4cute5tupleIJNS5_1CILi1EEES8_S8_EEENS6_IJNS7_ILi192EEENS7_ILi128EEENS7_ILi96EEEEEELi96ENS_12float_e4m3_tEfNS_4arch4Sm90ELb0ELb0ELb1ELb1ELb0ELb1ELb0ELb1ELb1ELb1ELb1ELb0EEENS1_21CollectiveEpilogueFwdINS6_IJSA_SC_SB_EEES9_NS_10bfloat16_tESG_Li384ELb1ELb1ELb1ELb1EEENS1_36VarlenDynamicPersistentTileSchedulerILi192ELi128ELi384ELi128ELb1ELb1ELb1ELb0ELb1ELb1EEEEEEEEEvNT_6ParamsE:
	.zero		3328


//--------------------- .nv.constant0._ZN7cutlass13device_kernelIN5flash11enable_sm90INS1_16FlashAttnFwdSm90INS1_25CollectiveMainloopFwdSm90ILi2EN4cute5tupleIJNS5_1CILi1EEES8_S8_EEENS6_IJNS7_ILi192EEENS7_ILi128EEENS7_ILi96EEEEEELi96ENS_12float_e4m3_tEfNS_4arch4Sm90ELb0ELb1ELb1ELb0ELb0ELb0ELb0ELb1ELb1ELb1ELb1ELb0EEENS1_21CollectiveEpilogueFwdINS6_IJSA_SC_SB_EEES9_NS_10bfloat16_tESG_Li384ELb0ELb1ELb1ELb1EEENS1_19SingleTileSchedulerILb0ELb1ELb1ELi192EEEEEEEEEvNT_6ParamsE --------------------------
	.section	.nv.constant0._ZN7cutlass13device_kernelIN5flash11enable_sm90INS1_16FlashAttnFwdSm90INS1_25CollectiveMainloopFwdSm90ILi2EN4cute5tupleIJNS5_1CILi1EEES8_S8_EEENS6_IJNS7_ILi192EEENS7_ILi128EEENS7_ILi96EEEEEELi96ENS_12float_e4m3_tEfNS_4arch4Sm90ELb0ELb1ELb1ELb0ELb0ELb0ELb0ELb1ELb1ELb1ELb1ELb0EEENS1_21CollectiveEpilogueFwdINS6_IJSA_SC_SB_EEES9_NS_10bfloat16_tESG_Li384ELb0ELb1ELb1ELb1EEENS1_19SingleTileSchedulerILb0ELb1ELb1ELi192EEEEEEEEEvNT_6ParamsE,"a",@progbits
	.sectionflags	@""
	.align	4
.nv.constant0._ZN7cutlass13device_kernelIN5flash11enable_sm90INS1_16FlashAttnFwdSm90INS1_25CollectiveMainloopFwdSm90ILi2EN4cute5tupleIJNS5_1CILi1EEES8_S8_EEENS6_IJNS7_ILi192EEENS7_ILi128EEENS7_ILi96EEEEEELi96ENS_12float_e4m3_tEfNS_4arch4Sm90ELb0ELb1ELb1ELb0ELb0ELb0ELb0ELb1ELb1ELb1ELb1ELb0EEENS1_21CollectiveEpilogueFwdINS6_IJSA_SC_SB_EEES9_NS_10bfloat16_tESG_Li384ELb0ELb1ELb1ELb1EEENS1_19SingleTileSchedulerILb0ELb1ELb1ELi192EEEEEEEEEvNT_6ParamsE:
	.zero		3200


//--------------------- .nv.constant0._ZN7cutlass13device_kernelIN5flash11enable_sm90INS1_16FlashAttnFwdSm90INS1_25CollectiveMainloopFwdSm90ILi2EN4cute5tupleIJNS5_1CILi1EEES8_S8_EEENS6_IJNS7_ILi192EEENS7_ILi128EEENS7_ILi96EEEEEELi96ENS_12float_e4m3_tEfNS_4arch4Sm90ELb0ELb1ELb1ELb1ELb0ELb0ELb0ELb1ELb1ELb1ELb1ELb0EEENS1_21CollectiveEpilogueFwdINS6_IJSA_SC_SB_EEES9_NS_10bfloat16_tESG_Li384ELb1ELb1ELb1ELb1EEENS1_36VarlenDynamicPersistentTileSchedulerILi192ELi128ELi384ELi128ELb1ELb1ELb1ELb1ELb0ELb1EEEEEEEEEvNT_6ParamsE --------------------------
	.section	.nv.constant0._ZN7cutlass13device_kernelIN5flash11enable_sm90INS1_16FlashAttnFwdSm90INS1_25CollectiveMainloopFwdSm90ILi2EN4cute5tupleIJNS5_1CILi1EEES8_S8_EEENS6_IJNS7_ILi192EEENS7_ILi128EEENS7_ILi96EEEEEELi96ENS_12float_e4m3_tEfNS_4arch4Sm90ELb0ELb1ELb1ELb1ELb0ELb0ELb0ELb1ELb1ELb1ELb1ELb0EEENS1_21CollectiveEpilogueFwdINS6_IJSA_SC_SB_EEES9_NS_10bfloat16_tESG_Li384ELb1ELb1ELb1ELb1EEENS1_36VarlenDynamicPersistentTileSchedulerILi192ELi128ELi384ELi128ELb1ELb1ELb1ELb1ELb0ELb1EEEEEEEEEvNT_6ParamsE,"a",@progbits
	.sectionflags	@""
	.align	4
.nv.constant0._ZN7cutlass13device_kernelIN5flash11enable_sm90INS1_16FlashAttnFwdSm90INS1_25CollectiveMainloopFwdSm90ILi2EN4cute5tupleIJNS5_1CILi1EEES8_S8_EEENS6_IJNS7_ILi192EEENS7_ILi128EEENS7_ILi96EEEEEELi96ENS_12float_e4m3_tEfNS_4arch4Sm90ELb0ELb1ELb1ELb1ELb0ELb0ELb0ELb1ELb1ELb1ELb1ELb0EEENS1_21CollectiveEpilogueFwdINS6_IJSA_SC_SB_EEES9_NS_10bfloat16_tESG_Li384ELb1ELb1ELb1ELb1EEENS1_36VarlenDynamicPersistentTileSchedulerILi192ELi128ELi384ELi128ELb1ELb1ELb1ELb1ELb0ELb1EEEEEEEEEvNT_6ParamsE:
	.zero		3328


//--------------------- .nv.constant0._ZN7cutlass13device_kernelIN5flash11enable_sm90INS1_16FlashAttnFwdSm90INS1_25CollectiveMainloopFwdSm90ILi2EN4cute5tupleIJNS5_1CILi1EEES8_S8_EEENS6_IJNS7_ILi192EEENS7_ILi128EEENS7_ILi96EEEEEELi96ENS_12float_e4m3_tEfNS_4arch4Sm90ELb0ELb1ELb1ELb1ELb0ELb1ELb0ELb1ELb1ELb1ELb1ELb0EEENS1_21CollectiveEpilogueFwdINS6_IJSA_SC_SB_EEES9_NS_10bfloat16_tESG_Li384ELb1ELb1ELb1ELb1EEENS1_36VarlenDynamicPersistentTileSchedulerILi192ELi128ELi384ELi128ELb1ELb1ELb1ELb1ELb0ELb1EEEEEEEEEvNT_6ParamsE --------------------------
	.section	.nv.constant0._ZN7cutlass13device_kernelIN5flash11enable_sm90INS1_16FlashAttnFwdSm90INS1_25CollectiveMainloopFwdSm90ILi2EN4cute5tupleIJNS5_1CILi1EEES8_S8_EEENS6_IJNS7_ILi192EEENS7_ILi128EEENS7_ILi96EEEEEELi96ENS_12float_e4m3_tEfNS_4arch4Sm90ELb0ELb1ELb1ELb1ELb0ELb1ELb0ELb1ELb1ELb1ELb1ELb0EEENS1_21CollectiveEpilogueFwdINS6_IJSA_SC_SB_EEES9_NS_10bfloat16_tESG_Li384ELb1ELb1ELb1ELb1EEENS1_36VarlenDynamicPersistentTileSchedulerILi192ELi128ELi384ELi128ELb1ELb1ELb1ELb1ELb0ELb1EEEEEEEEEvNT_6ParamsE,"a",@progbits
	.sectionflags	@""
	.align	4
.nv.constant0._ZN7cutlass13device_kernelIN5flash11enable_sm90INS1_16FlashAttnFwdSm90INS1_25CollectiveMainloopFwdSm90ILi2EN4cute5tupleIJNS5_1CILi1EEES8_S8_EEENS6_IJNS7_ILi192EEENS7_ILi128EEENS7_ILi96EEEEEELi96ENS_12float_e4m3_tEfNS_4arch4Sm90ELb0ELb1ELb1ELb1ELb0ELb1ELb0ELb1ELb1ELb1ELb1ELb0EEENS1_21CollectiveEpilogueFwdINS6_IJSA_SC_SB_EEES9_NS_10bfloat16_tESG_Li384ELb1ELb1ELb1ELb1EEENS1_36VarlenDynamicPersistentTileSchedulerILi192ELi128ELi384ELi128ELb1ELb1ELb1ELb1ELb0ELb1EEEEEEEEEvNT_6ParamsE:
	.zero		3328


//--------------------- .nv.constant0._ZN7cutlass13device_kernelIN5flash11enable_sm90INS1_16FlashAttnFwdSm90INS1_25CollectiveMainloopFwdSm90ILi2EN4cute5tupleIJNS5_1CILi1EEES8_S8_EEENS6_IJNS7_ILi192EEENS7_ILi128EEENS7_ILi96EEEEEELi96ENS_12float_e4m3_tEfNS_4arch4Sm90ELb1ELb0ELb1ELb0ELb0ELb0ELb0ELb1ELb1ELb1ELb1ELb0EEENS1_21CollectiveEpilogueFwdINS6_IJSA_SC_SB_EEES9_NS_10bfloat16_tESG_Li384ELb0ELb1ELb1ELb1EEENS1_19SingleTileSchedulerILb0ELb1ELb1ELi192EEEEEEEEEvNT_6ParamsE --------------------------
	.section	.nv.constant0._ZN7cutlass13device_kernelIN5flash11enable_sm90INS1_16FlashAttnFwdSm90INS1_25CollectiveMainloopFwdSm90ILi2EN4cute5tupleIJNS5_1CILi1EEES8_S8_EEENS6_IJNS7_ILi192EEENS7_ILi128EEENS7_ILi96EEEEEELi96ENS_12float_e4m3_tEfNS_4arch4Sm90ELb1ELb0ELb1ELb0ELb0ELb0ELb0ELb1ELb1ELb1ELb1ELb0EEENS1_21CollectiveEpilogueFwdINS6_IJSA_SC_SB_EEES9_NS_10bfloat16_tESG_Li384ELb0ELb1ELb1ELb1EEENS1_19SingleTileSchedulerILb0ELb1ELb1ELi192EEEEEEEEEvNT_6ParamsE,"a",@progbits
	.sectionflags	@""
	.align	4
.nv.constant0._ZN7cutlass13device_kernelIN5flash11enable_sm90INS1_16FlashAttnFwdSm90INS1_25CollectiveMainloopFwdSm90ILi2EN4cute5tupleIJNS5_1CILi1EEES8_S8_EEENS6_IJNS7_ILi192EEENS7_ILi128EEENS7_ILi96EEEEEELi96ENS_12float_e4m3_tEfNS_4arch4Sm90ELb1ELb0ELb1ELb0ELb0ELb0ELb0ELb1ELb1ELb1ELb1ELb0EEENS1_21CollectiveEpilogueFwdINS6_IJSA_SC_SB_EEES9_NS_10bfloat16_tESG_Li384ELb0ELb1ELb1ELb1EEENS1_19SingleTileSchedulerILb0ELb1ELb1ELi192EEEEEEEEEvNT_6ParamsE:
	.zero		3200


//--------------------- .nv.constant0._ZN7cutlass13device_kernelIN5flash11enable_sm90INS1_16FlashAttnFwdSm90INS1_25CollectiveMainloopFwdSm90ILi2EN4cute5tupleIJNS5_1CILi1EEES8_S8_EEENS6_IJNS7_ILi192EEENS7_ILi128EEENS7_ILi96EEEEEELi96ENS_12float_e4m3_tEfNS_4arch4Sm90ELb1ELb0ELb1ELb1ELb0ELb0ELb0ELb1ELb1ELb1ELb1ELb0EEENS1_21CollectiveEpilogueFwdINS6_IJSA_SC_SB_EEES9_NS_10bfloat16_tESG_Li384ELb1ELb1ELb1ELb1EEENS1_36VarlenDynamicPersistentTileSchedulerILi192ELi128ELi384ELi128ELb1ELb1ELb1ELb1ELb1ELb1EEEEEEEEEvNT_6ParamsE --------------------------
	.section	.nv.constant0._ZN7cutlass13device_kernelIN5flash11enable_sm90INS1_16FlashAttnFwdSm90INS1_25CollectiveMainloopFwdSm90ILi2EN4cute5tupleIJNS5_1CILi1EEES8_S8_EEENS6_IJNS7_ILi192EEENS7_ILi128EEENS7_ILi96EEEEEELi96ENS_12float_e4m3_tEfNS_4arch4Sm90ELb1ELb0ELb1ELb1ELb0ELb0ELb0ELb1ELb1ELb1ELb1ELb0EEENS1_21CollectiveEpilogueFwdINS6_IJSA_SC_SB_EEES9_NS_10bfloat16_tESG_Li384ELb1ELb1ELb1ELb1EEENS1_36VarlenDynamicPersistentTileSchedulerILi192ELi128ELi384ELi128ELb1ELb1ELb1ELb1ELb1ELb1EEEEEEEEEvNT_6ParamsE,"a",@progbits
	.sectionflags	@""
	.align	4
.nv.constant0._ZN7cutlass13device_kernelIN5flash11enable_sm90INS1_16FlashAttnFwdSm90INS1_25CollectiveMainloopFwdSm90ILi2EN4cute5tupleIJNS5_1CILi1EEES8_S8_EEENS6_IJNS7_ILi192EEENS7_ILi128EEENS7_ILi96EEEEEELi96ENS_12float_e4m3_tEfNS_4arch4Sm90ELb1ELb0ELb1ELb1ELb0ELb0ELb0ELb1ELb1ELb1ELb1ELb0EEENS1_21CollectiveEpilogueFwdINS6_IJSA_SC_SB_EEES9_NS_10bfloat16_tESG_Li384ELb1ELb1ELb1ELb1EEENS1_36VarlenDynamicPersistentTileSchedulerILi192ELi128ELi384ELi128ELb1ELb1ELb1ELb1ELb1ELb1EEEEEEEEEvNT_6ParamsE:
	.zero		3328


//--------------------- .nv.constant0._ZN7cutlass13device_kernelIN5flash11enable_sm90INS1_16FlashAttnFwdSm90INS1_25CollectiveMainloopFwdSm90ILi2EN4cute5tupleIJNS5_1CILi1EEES8_S8_EEENS6_IJNS7_ILi192EEENS7_ILi128EEENS7_ILi96EEEEEELi96ENS_12float_e4m3_tEfNS_4arch4Sm90ELb1ELb0ELb1ELb1ELb0ELb1ELb0ELb1ELb1ELb1ELb1ELb0EEENS1_21CollectiveEpilogueFwdINS6_IJSA_SC_SB_EEES9_NS_10bfloat16_tESG_Li384ELb1ELb1ELb1ELb1EEENS1_36VarlenDynamicPersistentTileSchedulerILi192ELi128ELi384ELi128ELb1ELb1ELb1ELb1ELb1ELb1EEEEEEEEEvNT_6ParamsE --------------------------
	.section	.nv.constant0._ZN7cutlass13device_kernelIN5flash11enable_sm90INS1_16FlashAttnFwdSm90INS1_25CollectiveMainloopFwdSm90ILi2EN4cute5tupleIJNS5_1CILi1EEES8_S8_EEENS6_IJNS7_ILi192EEENS7_ILi128EEENS7_ILi96EEEEEELi96ENS_12float_e4m3_tEfNS_4arch4Sm90ELb1ELb0ELb1ELb1ELb0ELb1ELb0ELb1ELb1ELb1ELb1ELb0EEENS1_21CollectiveEpilogueFwdINS6_IJSA_SC_SB_EEES9_NS_10bfloat16_tESG_Li384ELb1ELb1ELb1ELb1EEENS1_36VarlenDynamicPersistentTileSchedulerILi192ELi128ELi384ELi128ELb1ELb1ELb1ELb1ELb1ELb1EEEEEEEEEvNT_6ParamsE,"a",@progbits
	.sectionflags	@""
	.align	4
.nv.constant0._ZN7cutlass13device_kernelIN5flash11enable_sm90INS1_16FlashAttnFwdSm90INS1_25CollectiveMainloopFwdSm90ILi2EN4cute5tupleIJNS5_1CILi1EEES8_S8_EEENS6_IJNS7_ILi192EEENS7_ILi128EEENS7_ILi96EEEEEELi96ENS_12float_e4m3_tEfNS_4arch4Sm90ELb1ELb0ELb1ELb1ELb0ELb1ELb0ELb1ELb1ELb1ELb1ELb0EEENS1_21CollectiveEpilogueFwdINS6_IJSA_SC_SB_EEES9_NS_10bfloat16_tESG_Li384ELb1ELb1ELb1ELb1EEENS1_36VarlenDynamicPersistentTileSchedulerILi192ELi128ELi384ELi128ELb1ELb1ELb1ELb1ELb1ELb1EEEEEEEEEvNT_6ParamsE:
	.zero		3328


//--------------------- SYMBOLS --------------------------

	.type		.nv.reservedSmem.offset0,@object
	.size		.nv.reservedSmem.offset0,0x4
	.type		__assertfail,@function
